	.target	sm_90a

	.elftype	@"ET_EXEC"


//--------------------- .note.nv.tkinfo           --------------------------
	.section	.note.nv.tkinfo,"",@"SHT_NOTE"
	.sectionflags	@"SHF_NOTE_NV_TKINFO"
	.tkinfo
        /*0018*/ 	.word	0x00000002
        /*0030*/ 	.string	""
        /*0030*/ 	.string	"ptxas"
        /*0030*/ 	.string	"Cuda compilation tools, release 13.0, V13.0.88"
        /*0030*/ 	.string	"Build cuda_13.0.r13.0/compiler.36424714_0"
        /*0030*/ 	.string	"-arch sm_90a -m 64 "



//--------------------- .note.nv.cuinfo           --------------------------
	.section	.note.nv.cuinfo,"",@"SHT_NOTE"
	.sectionflags	@"SHF_NOTE_NV_CUINFO"
        /*0018*/ 	.short	0x0002
        /*001a*/ 	.short	0x005a
        /*001c*/ 	.short	0x0082
	.zero		2


//--------------------- .nv.info                  --------------------------
	.section	.nv.info,"",@"SHT_CUDA_INFO"
	.align	4


	//----- nvinfo : EIATTR_REGCOUNT
	.align		4
        /*0000*/ 	.byte	0x04, 0x2f
        /*0002*/ 	.short	(.L_23 - .L_22)
	.align		4
.L_22:
        /*0004*/ 	.word	index@(_ZN7cutlass13device_kernelIN5flash11enable_sm90INS1_16FlashAttnFwdSm90INS1_25CollectiveMainloopFwdSm90ILi2EN4cute5tupleIJNS5_1CILi1EEES8_S8_EEENS6_IJNS7_ILi192EEENS7_ILi144EEENS7_ILi96EEEEEELi96ENS_6half_tEfNS_4arch4Sm90ELb1ELb0ELb1ELb1ELb0ELb1ELb0ELb0ELb1ELb0ELb0ELb0EEENS1_21CollectiveEpilogueFwdINS6_IJSA_SC_SB_EEES9_SE_SG_Li384ELb1ELb0ELb0ELb0EEENS1_36VarlenDynamicPersistentTileSchedulerILi192ELi144ELi384ELi32ELb0ELb0ELb1ELb1ELb1ELb1EEEEEEEEEvNT_6ParamsE)
        /*0008*/ 	.word	0x00000080


	//----- nvinfo : EIATTR_FRAME_SIZE
	.align		4
.L_23:
        /*000c*/ 	.byte	0x04, 0x11
        /*000e*/ 	.short	(.L_25 - .L_24)
	.align		4
.L_24:
        /*0010*/ 	.word	index@(_ZN7cutlass13device_kernelIN5flash11enable_sm90INS1_16FlashAttnFwdSm90INS1_25CollectiveMainloopFwdSm90ILi2EN4cute5tupleIJNS5_1CILi1EEES8_S8_EEENS6_IJNS7_ILi192EEENS7_ILi144EEENS7_ILi96EEEEEELi96ENS_6half_tEfNS_4arch4Sm90ELb1ELb0ELb1ELb1ELb0ELb1ELb0ELb0ELb1ELb0ELb0ELb0EEENS1_21CollectiveEpilogueFwdINS6_IJSA_SC_SB_EEES9_SE_SG_Li384ELb1ELb0ELb0ELb0EEENS1_36VarlenDynamicPersistentTileSchedulerILi192ELi144ELi384ELi32ELb0ELb0ELb1ELb1ELb1ELb1EEEEEEEEEvNT_6ParamsE)
        /*0014*/ 	.word	0x000000b8


	//----- nvinfo : EIATTR_REGCOUNT
	.align		4
.L_25:
        /*0018*/ 	.byte	0x04, 0x2f
        /*001a*/ 	.short	(.L_27 - .L_26)
	.align		4
.L_26:
        /*001c*/ 	.word	index@(_ZN7cutlass13device_kernelIN5flash11enable_sm90INS1_16FlashAttnFwdSm90INS1_25CollectiveMainloopFwdSm90ILi2EN4cute5tupleIJNS5_1CILi1EEES8_S8_EEENS6_IJNS7_ILi192EEENS7_ILi144EEENS7_ILi96EEEEEELi96ENS_6half_tEfNS_4arch4Sm90ELb1ELb0ELb1ELb1ELb0ELb0ELb0ELb0ELb1ELb0ELb0ELb0EEENS1_21CollectiveEpilogueFwdINS6_IJSA_SC_SB_EEES9_SE_SG_Li384ELb1ELb0ELb0ELb0EEENS1_36VarlenDynamicPersistentTileSchedulerILi192ELi144ELi384ELi32ELb0ELb0ELb1ELb1ELb1ELb1EEEEEEEEEvNT_6ParamsE)
        /*0020*/ 	.word	0x00000080


	//----- nvinfo : EIATTR_FRAME_SIZE
	.align		4
.L_27:
        /*0024*/ 	.byte	0x04, 0x11
        /*0026*/ 	.short	(.L_29 - .L_28)
	.align		4
.L_28:
        /*0028*/ 	.word	index@(_ZN7cutlass13device_kernelIN5flash11enable_sm90INS1_16FlashAttnFwdSm90INS1_25CollectiveMainloopFwdSm90ILi2EN4cute5tupleIJNS5_1CILi1EEES8_S8_EEENS6_IJNS7_ILi192EEENS7_ILi144EEENS7_ILi96EEEEEELi96ENS_6half_tEfNS_4arch4Sm90ELb1ELb0ELb1ELb1ELb0ELb0ELb0ELb0ELb1ELb0ELb0ELb0EEENS1_21CollectiveEpilogueFwdINS6_IJSA_SC_SB_EEES9_SE_SG_Li384ELb1ELb0ELb0ELb0EEENS1_36VarlenDynamicPersistentTileSchedulerILi192ELi144ELi384ELi32ELb0ELb0ELb1ELb1ELb1ELb1EEEEEEEEEvNT_6ParamsE)
        /*002c*/ 	.word	0x00000010


	//----- nvinfo : EIATTR_REGCOUNT
	.align		4
.L_29:
        /*0030*/ 	.byte	0x04, 0x2f
        /*0032*/ 	.short	(.L_31 - .L_30)
	.align		4
.L_30:
        /*0034*/ 	.word	index@(_ZN7cutlass13device_kernelIN5flash11enable_sm90INS1_16FlashAttnFwdSm90INS1_25CollectiveMainloopFwdSm90ILi2EN4cute5tupleIJNS5_1CILi1EEES8_S8_EEENS6_IJNS7_ILi192EEENS7_ILi144EEENS7_ILi96EEEEEELi96ENS_6half_tEfNS_4arch4Sm90ELb1ELb0ELb1ELb0ELb0ELb0ELb0ELb0ELb1ELb0ELb0ELb0EEENS1_21CollectiveEpilogueFwdINS6_IJSA_SC_SB_EEES9_SE_SG_Li384ELb0ELb0ELb0ELb0EEENS1_30DynamicPersistentTileSchedulerILi384ELi32ELb0ELb0ELb1EEEEEEEEEvNT_6ParamsE)
        /*0038*/ 	.word	0x00000080


	//----- nvinfo : EIATTR_FRAME_SIZE
	.align		4
.L_31:
        /*003c*/ 	.byte	0x04, 0x11
        /*003e*/ 	.short	(.L_33 - .L_32)
	.align		4
.L_32:
        /*0040*/ 	.word	index@(_ZN7cutlass13device_kernelIN5flash11enable_sm90INS1_16FlashAttnFwdSm90INS1_25CollectiveMainloopFwdSm90ILi2EN4cute5tupleIJNS5_1CILi1EEES8_S8_EEENS6_IJNS7_ILi192EEENS7_ILi144EEENS7_ILi96EEEEEELi96ENS_6half_tEfNS_4arch4Sm90ELb1ELb0ELb1ELb0ELb0ELb0ELb0ELb0ELb1ELb0ELb0ELb0EEENS1_21CollectiveEpilogueFwdINS6_IJSA_SC_SB_EEES9_SE_SG_Li384ELb0ELb0ELb0ELb0EEENS1_30DynamicPersistentTileSchedulerILi384ELi32ELb0ELb0ELb1EEEEEEEEEvNT_6ParamsE)
        /*0044*/ 	.word	0x00000000


	//----- nvinfo : EIATTR_REGCOUNT
	.align		4
.L_33:
        /*0048*/ 	.byte	0x04, 0x2f
        /*004a*/ 	.short	(.L_35 - .L_34)
	.align		4
.L_34:
        /*004c*/ 	.word	index@(_ZN7cutlass13device_kernelIN5flash11enable_sm90INS1_16FlashAttnFwdSm90INS1_25CollectiveMainloopFwdSm90ILi2EN4cute5tupleIJNS5_1CILi1EEES8_S8_EEENS6_IJNS7_ILi192EEENS7_ILi128EEENS7_ILi96EEEEEELi96ENS_6half_tEfNS_4arch4Sm90ELb0ELb1ELb1ELb1ELb0ELb1ELb0ELb0ELb1ELb0ELb0ELb0EEENS1_21CollectiveEpilogueFwdINS6_IJSA_SC_SB_EEES9_SE_SG_Li384ELb1ELb0ELb0ELb0EEENS1_36VarlenDynamicPersistentTileSchedulerILi192ELi128ELi384ELi32ELb0ELb0ELb1ELb1ELb0ELb1EEEEEEEEEvNT_6ParamsE)
        /*0050*/ 	.word	0x00000080


	//----- nvinfo : EIATTR_FRAME_SIZE
	.align		4
.L_35:
        /*0054*/ 	.byte	0x04, 0x11
        /*0056*/ 	.short	(.L_37 - .L_36)
	.align		4
.L_36:
        /*0058*/ 	.word	index@(_ZN7cutlass13device_kernelIN5flash11enable_sm90INS1_16FlashAttnFwdSm90INS1_25CollectiveMainloopFwdSm90ILi2EN4cute5tupleIJNS5_1CILi1EEES8_S8_EEENS6_IJNS7_ILi192EEENS7_ILi128EEENS7_ILi96EEEEEELi96ENS_6half_tEfNS_4arch4Sm90ELb0ELb1ELb1ELb1ELb0ELb1ELb0ELb0ELb1ELb0ELb0ELb0EEENS1_21CollectiveEpilogueFwdINS6_IJSA_SC_SB_EEES9_SE_SG_Li384ELb1ELb0ELb0ELb0EEENS1_36VarlenDynamicPersistentTileSchedulerILi192ELi128ELi384ELi32ELb0ELb0ELb1ELb1ELb0ELb1EEEEEEEEEvNT_6ParamsE)
        /*005c*/ 	.word	0x00000058


	//----- nvinfo : EIATTR_REGCOUNT
	.align		4
.L_37:
        /*0060*/ 	.byte	0x04, 0x2f
        /*0062*/ 	.short	(.L_39 - .L_38)
	.align		4
.L_38:
        /*0064*/ 	.word	index@(_ZN7cutlass13device_kernelIN5flash11enable_sm90INS1_16FlashAttnFwdSm90INS1_25CollectiveMainloopFwdSm90ILi2EN4cute5tupleIJNS5_1CILi1EEES8_S8_EEENS6_IJNS7_ILi192EEENS7_ILi128EEENS7_ILi96EEEEEELi96ENS_6half_tEfNS_4arch4Sm90ELb0ELb1ELb1ELb1ELb0ELb0ELb0ELb0ELb1ELb0ELb0ELb0EEENS1_21CollectiveEpilogueFwdINS6_IJSA_SC_SB_EEES9_SE_SG_Li384ELb1ELb0ELb0ELb0EEENS1_36VarlenDynamicPersistentTileSchedulerILi192ELi128ELi384ELi32ELb0ELb0ELb1ELb1ELb0ELb1EEEEEEEEEvNT_6ParamsE)
        /*0068*/ 	.word	0x00000080


	//----- nvinfo : EIATTR_FRAME_SIZE
	.align		4
.L_39:
        /*006c*/ 	.byte	0x04, 0x11
        /*006e*/ 	.short	(.L_41 - .L_40)
	.align		4
.L_40:
        /*0070*/ 	.word	index@(_ZN7cutlass13device_kernelIN5flash11enable_sm90INS1_16FlashAttnFwdSm90INS1_25CollectiveMainloopFwdSm90ILi2EN4cute5tupleIJNS5_1CILi1EEES8_S8_EEENS6_IJNS7_ILi192EEENS7_ILi128EEENS7_ILi96EEEEEELi96ENS_6half_tEfNS_4arch4Sm90ELb0ELb1ELb1ELb1ELb0ELb0ELb0ELb0ELb1ELb0ELb0ELb0EEENS1_21CollectiveEpilogueFwdINS6_IJSA_SC_SB_EEES9_SE_SG_Li384ELb1ELb0ELb0ELb0EEENS1_36VarlenDynamicPersistentTileSchedulerILi192ELi128ELi384ELi32ELb0ELb0ELb1ELb1ELb0ELb1EEEEEEEEEvNT_6ParamsE)
        /*0074*/ 	.word	0x00000008


	//----- nvinfo : EIATTR_REGCOUNT
	.align		4
.L_41:
        /*0078*/ 	.byte	0x04, 0x2f
        /*007a*/ 	.short	(.L_43 - .L_42)
	.align		4
.L_42:
        /*007c*/ 	.word	index@(_ZN7cutlass13device_kernelIN5flash11enable_sm90INS1_16FlashAttnFwdSm90INS1_25CollectiveMainloopFwdSm90ILi2EN4cute5tupleIJNS5_1CILi1EEES8_S8_EEENS6_IJNS7_ILi192EEENS7_ILi128EEENS7_ILi96EEEEEELi96ENS_6half_tEfNS_4arch4Sm90ELb0ELb1ELb1ELb0ELb0ELb0ELb0ELb0ELb1ELb0ELb0ELb0EEENS1_21CollectiveEpilogueFwdINS6_IJSA_SC_SB_EEES9_SE_SG_Li384ELb0ELb0ELb0ELb0EEENS1_30DynamicPersistentTileSchedulerILi384ELi32ELb0ELb0ELb1EEEEEEEEEvNT_6ParamsE)
        /*0080*/ 	.word	0x00000080


	//----- nvinfo : EIATTR_FRAME_SIZE
	.align		4
.L_43:
        /*0084*/ 	.byte	0x04, 0x11
        /*0086*/ 	.short	(.L_45 - .L_44)
	.align		4
.L_44:
        /*0088*/ 	.word	index@(_ZN7cutlass13device_kernelIN5flash11enable_sm90INS1_16FlashAttnFwdSm90INS1_25CollectiveMainloopFwdSm90ILi2EN4cute5tupleIJNS5_1CILi1EEES8_S8_EEENS6_IJNS7_ILi192EEENS7_ILi128EEENS7_ILi96EEEEEELi96ENS_6half_tEfNS_4arch4Sm90ELb0ELb1ELb1ELb0ELb0ELb0ELb0ELb0ELb1ELb0ELb0ELb0EEENS1_21CollectiveEpilogueFwdINS6_IJSA_SC_SB_EEES9_SE_SG_Li384ELb0ELb0ELb0ELb0EEENS1_30DynamicPersistentTileSchedulerILi384ELi32ELb0ELb0ELb1EEEEEEEEEvNT_6ParamsE)
        /*008c*/ 	.word	0x00000000


	//----- nvinfo : EIATTR_REGCOUNT
	.align		4
.L_45:
        /*0090*/ 	.byte	0x04, 0x2f
        /*0092*/ 	.short	(.L_47 - .L_46)
	.align		4
.L_46:
        /*0094*/ 	.word	index@(_ZN7cutlass13device_kernelIN5flash11enable_sm90INS1_16FlashAttnFwdSm90INS1_25CollectiveMainloopFwdSm90ILi2EN4cute5tupleIJNS5_1CILi1EEES8_S8_EEENS6_IJNS7_ILi192EEENS7_ILi144EEENS7_ILi96EEEEEELi96ENS_6half_tEfNS_4arch4Sm90ELb0ELb0ELb1ELb1ELb0ELb1ELb0ELb0ELb1ELb0ELb0ELb0EEENS1_21CollectiveEpilogueFwdINS6_IJSA_SC_SB_EEES9_SE_SG_Li384ELb1ELb0ELb0ELb0EEENS1_36VarlenDynamicPersistentTileSchedulerILi192ELi144ELi384ELi32ELb0ELb0ELb1ELb0ELb1ELb1EEEEEEEEEvNT_6ParamsE)
        /*0098*/ 	.word	0x00000080


	//----- nvinfo : EIATTR_FRAME_SIZE
	.align		4
.L_47:
        /*009c*/ 	.byte	0x04, 0x11
        /*009e*/ 	.short	(.L_49 - .L_48)
	.align		4
.L_48:
        /*00a0*/ 	.word	index@(_ZN7cutlass13device_kernelIN5flash11enable_sm90INS1_16FlashAttnFwdSm90INS1_25CollectiveMainloopFwdSm90ILi2EN4cute5tupleIJNS5_1CILi1EEES8_S8_EEENS6_IJNS7_ILi192EEENS7_ILi144EEENS7_ILi96EEEEEELi96ENS_6half_tEfNS_4arch4Sm90ELb0ELb0ELb1ELb1ELb0ELb1ELb0ELb0ELb1ELb0ELb0ELb0EEENS1_21CollectiveEpilogueFwdINS6_IJSA_SC_SB_EEES9_SE_SG_Li384ELb1ELb0ELb0ELb0EEENS1_36VarlenDynamicPersistentTileSchedulerILi192ELi144ELi384ELi32ELb0ELb0ELb1ELb0ELb1ELb1EEEEEEEEEvNT_6ParamsE)
        /*00a4*/ 	.word	0x000000c0


	//----- nvinfo : EIATTR_REGCOUNT
	.align		4
.L_49:
        /*00a8*/ 	.byte	0x04, 0x2f
        /*00aa*/ 	.short	(.L_51 - .L_50)
	.align		4
.L_50:
        /*00ac*/ 	.word	index@(_ZN7cutlass13device_kernelIN5flash11enable_sm90INS1_16FlashAttnFwdSm90INS1_25CollectiveMainloopFwdSm90ILi2EN4cute5tupleIJNS5_1CILi1EEES8_S8_EEENS6_IJNS7_ILi192EEENS7_ILi144EEENS7_ILi96EEEEEELi96ENS_6half_tEfNS_4arch4Sm90ELb0ELb0ELb1ELb1ELb0ELb0ELb0ELb0ELb1ELb0ELb0ELb0EEENS1_21CollectiveEpilogueFwdINS6_IJSA_SC_SB_EEES9_SE_SG_Li384ELb1ELb0ELb0ELb0EEENS1_36VarlenDynamicPersistentTileSchedulerILi192ELi144ELi384ELi32ELb0ELb0ELb1ELb0ELb1ELb1EEEEEEEEEvNT_6ParamsE)
        /*00b0*/ 	.word	0x00000080


	//----- nvinfo : EIATTR_FRAME_SIZE
	.align		4
.L_51:
        /*00b4*/ 	.byte	0x04, 0x11
        /*00b6*/ 	.short	(.L_53 - .L_52)
	.align		4
.L_52:
        /*00b8*/ 	.word	index@(_ZN7cutlass13device_kernelIN5flash11enable_sm90INS1_16FlashAttnFwdSm90INS1_25CollectiveMainloopFwdSm90ILi2EN4cute5tupleIJNS5_1CILi1EEES8_S8_EEENS6_IJNS7_ILi192EEENS7_ILi144EEENS7_ILi96EEEEEELi96ENS_6half_tEfNS_4arch4Sm90ELb0ELb0ELb1ELb1ELb0ELb0ELb0ELb0ELb1ELb0ELb0ELb0EEENS1_21CollectiveEpilogueFwdINS6_IJSA_SC_SB_EEES9_SE_SG_Li384ELb1ELb0ELb0ELb0EEENS1_36VarlenDynamicPersistentTileSchedulerILi192ELi144ELi384ELi32ELb0ELb0ELb1ELb0ELb1ELb1EEEEEEEEEvNT_6ParamsE)
        /*00bc*/ 	.word	0x00000018


	//----- nvinfo : EIATTR_REGCOUNT
	.align		4
.L_53:
        /*00c0*/ 	.byte	0x04, 0x2f
        /*00c2*/ 	.short	(.L_55 - .L_54)
	.align		4
.L_54:
        /*00c4*/ 	.word	index@(_ZN7cutlass13device_kernelIN5flash11enable_sm90INS1_16FlashAttnFwdSm90INS1_25CollectiveMainloopFwdSm90ILi2EN4cute5tupleIJNS5_1CILi1EEES8_S8_EEENS6_IJNS7_ILi192EEENS7_ILi144EEENS7_ILi96EEEEEELi96ENS_6half_tEfNS_4arch4Sm90ELb0ELb0ELb1ELb0ELb0ELb0ELb0ELb0ELb1ELb0ELb0ELb0EEENS1_21CollectiveEpilogueFwdINS6_IJSA_SC_SB_EEES9_SE_SG_Li384ELb0ELb0ELb0ELb0EEENS1_29StaticPersistentTileSchedulerILb0EEEEEEEEEvNT_6ParamsE)
        /*00c8*/ 	.word	0x00000080


	//----- nvinfo : EIATTR_FRAME_SIZE
	.align		4
.L_55:
        /*00cc*/ 	.byte	0x04, 0x11
        /*00ce*/ 	.short	(.L_57 - .L_56)
	.align		4
.L_56:
        /*00d0*/ 	.word	index@(_ZN7cutlass13device_kernelIN5flash11enable_sm90INS1_16FlashAttnFwdSm90INS1_25CollectiveMainloopFwdSm90ILi2EN4cute5tupleIJNS5_1CILi1EEES8_S8_EEENS6_IJNS7_ILi192EEENS7_ILi144EEENS7_ILi96EEEEEELi96ENS_6half_tEfNS_4arch4Sm90ELb0ELb0ELb1ELb0ELb0ELb0ELb0ELb0ELb1ELb0ELb0ELb0EEENS1_21CollectiveEpilogueFwdINS6_IJSA_SC_SB_EEES9_SE_SG_Li384ELb0ELb0ELb0ELb0EEENS1_29StaticPersistentTileSchedulerILb0EEEEEEEEEvNT_6ParamsE)
        /*00d4*/ 	.word	0x00000008


	//----- nvinfo : EIATTR_MIN_STACK_SIZE
	.align		4
.L_57:
        /*00d8*/ 	.byte	0x04, 0x12
        /*00da*/ 	.short	(.L_59 - .L_58)
	.align		4
.L_58:
        /*00dc*/ 	.word	index@(_ZN7cutlass13device_kernelIN5flash11enable_sm90INS1_16FlashAttnFwdSm90INS1_25CollectiveMainloopFwdSm90ILi2EN4cute5tupleIJNS5_1CILi1EEES8_S8_EEENS6_IJNS7_ILi192EEENS7_ILi144EEENS7_ILi96EEEEEELi96ENS_6half_tEfNS_4arch4Sm90ELb0ELb0ELb1ELb0ELb0ELb0ELb0ELb0ELb1ELb0ELb0ELb0EEENS1_21CollectiveEpilogueFwdINS6_IJSA_SC_SB_EEES9_SE_SG_Li384ELb0ELb0ELb0ELb0EEENS1_29StaticPersistentTileSchedulerILb0EEEEEEEEEvNT_6ParamsE)
        /*00e0*/ 	.word	0x00000008


	//----- nvinfo : EIATTR_MIN_STACK_SIZE
	.align		4
.L_59:
        /*00e4*/ 	.byte	0x04, 0x12
        /*00e6*/ 	.short	(.L_61 - .L_60)
	.align		4
.L_60:
        /*00e8*/ 	.word	index@(_ZN7cutlass13device_kernelIN5flash11enable_sm90INS1_16FlashAttnFwdSm90INS1_25CollectiveMainloopFwdSm90ILi2EN4cute5tupleIJNS5_1CILi1EEES8_S8_EEENS6_IJNS7_ILi192EEENS7_ILi144EEENS7_ILi96EEEEEELi96ENS_6half_tEfNS_4arch4Sm90ELb0ELb0ELb1ELb1ELb0ELb0ELb0ELb0ELb1ELb0ELb0ELb0EEENS1_21CollectiveEpilogueFwdINS6_IJSA_SC_SB_EEES9_SE_SG_Li384ELb1ELb0ELb0ELb0EEENS1_36VarlenDynamicPersistentTileSchedulerILi192ELi144ELi384ELi32ELb0ELb0ELb1ELb0ELb1ELb1EEEEEEEEEvNT_6ParamsE)
        /*00ec*/ 	.word	0x00000018


	//----- nvinfo : EIATTR_MIN_STACK_SIZE
	.align		4
.L_61:
        /*00f0*/ 	.byte	0x04, 0x12
        /*00f2*/ 	.short	(.L_63 - .L_62)
	.align		4
.L_62:
        /*00f4*/ 	.word	index@(_ZN7cutlass13device_kernelIN5flash11enable_sm90INS1_16FlashAttnFwdSm90INS1_25CollectiveMainloopFwdSm90ILi2EN4cute5tupleIJNS5_1CILi1EEES8_S8_EEENS6_IJNS7_ILi192EEENS7_ILi144EEENS7_ILi96EEEEEELi96ENS_6half_tEfNS_4arch4Sm90ELb0ELb0ELb1ELb1ELb0ELb1ELb0ELb0ELb1ELb0ELb0ELb0EEENS1_21CollectiveEpilogueFwdINS6_IJSA_SC_SB_EEES9_SE_SG_Li384ELb1ELb0ELb0ELb0EEENS1_36VarlenDynamicPersistentTileSchedulerILi192ELi144ELi384ELi32ELb0ELb0ELb1ELb0ELb1ELb1EEEEEEEEEvNT_6ParamsE)
        /*00f8*/ 	.word	0x000000c0


	//----- nvinfo : EIATTR_MIN_STACK_SIZE
	.align		4
.L_63:
        /*00fc*/ 	.byte	0x04, 0x12
        /*00fe*/ 	.short	(.L_65 - .L_64)
	.align		4
.L_64:
        /*0100*/ 	.word	index@(_ZN7cutlass13device_kernelIN5flash11enable_sm90INS1_16FlashAttnFwdSm90INS1_25CollectiveMainloopFwdSm90ILi2EN4cute5tupleIJNS5_1CILi1EEES8_S8_EEENS6_IJNS7_ILi192EEENS7_ILi128EEENS7_ILi96EEEEEELi96ENS_6half_tEfNS_4arch4Sm90ELb0ELb1ELb1ELb0ELb0ELb0ELb0ELb0ELb1ELb0ELb0ELb0EEENS1_21CollectiveEpilogueFwdINS6_IJSA_SC_SB_EEES9_SE_SG_Li384ELb0ELb0ELb0ELb0EEENS1_30DynamicPersistentTileSchedulerILi384ELi32ELb0ELb0ELb1EEEEEEEEEvNT_6ParamsE)
        /*0104*/ 	.word	0x00000000


	//----- nvinfo : EIATTR_MIN_STACK_SIZE
	.align		4
.L_65:
        /*0108*/ 	.byte	0x04, 0x12
        /*010a*/ 	.short	(.L_67 - .L_66)
	.align		4
.L_66:
        /*010c*/ 	.word	index@(_ZN7cutlass13device_kernelIN5flash11enable_sm90INS1_16FlashAttnFwdSm90INS1_25CollectiveMainloopFwdSm90ILi2EN4cute5tupleIJNS5_1CILi1EEES8_S8_EEENS6_IJNS7_ILi192EEENS7_ILi128EEENS7_ILi96EEEEEELi96ENS_6half_tEfNS_4arch4Sm90ELb0ELb1ELb1ELb1ELb0ELb0ELb0ELb0ELb1ELb0ELb0ELb0EEENS1_21CollectiveEpilogueFwdINS6_IJSA_SC_SB_EEES9_SE_SG_Li384ELb1ELb0ELb0ELb0EEENS1_36VarlenDynamicPersistentTileSchedulerILi192ELi128ELi384ELi32ELb0ELb0ELb1ELb1ELb0ELb1EEEEEEEEEvNT_6ParamsE)
        /*0110*/ 	.word	0x00000008


	//----- nvinfo : EIATTR_MIN_STACK_SIZE
	.align		4
.L_67:
        /*0114*/ 	.byte	0x04, 0x12
        /*0116*/ 	.short	(.L_69 - .L_68)
	.align		4
.L_68:
        /*0118*/ 	.word	index@(_ZN7cutlass13device_kernelIN5flash11enable_sm90INS1_16FlashAttnFwdSm90INS1_25CollectiveMainloopFwdSm90ILi2EN4cute5tupleIJNS5_1CILi1EEES8_S8_EEENS6_IJNS7_ILi192EEENS7_ILi128EEENS7_ILi96EEEEEELi96ENS_6half_tEfNS_4arch4Sm90ELb0ELb1ELb1ELb1ELb0ELb1ELb0ELb0ELb1ELb0ELb0ELb0EEENS1_21CollectiveEpilogueFwdINS6_IJSA_SC_SB_EEES9_SE_SG_Li384ELb1ELb0ELb0ELb0EEENS1_36VarlenDynamicPersistentTileSchedulerILi192ELi128ELi384ELi32ELb0ELb0ELb1ELb1ELb0ELb1EEEEEEEEEvNT_6ParamsE)
        /*011c*/ 	.word	0x00000058


	//----- nvinfo : EIATTR_MIN_STACK_SIZE
	.align		4
.L_69:
        /*0120*/ 	.byte	0x04, 0x12
        /*0122*/ 	.short	(.L_71 - .L_70)
	.align		4
.L_70:
        /*0124*/ 	.word	index@(_ZN7cutlass13device_kernelIN5flash11enable_sm90INS1_16FlashAttnFwdSm90INS1_25CollectiveMainloopFwdSm90ILi2EN4cute5tupleIJNS5_1CILi1EEES8_S8_EEENS6_IJNS7_ILi192EEENS7_ILi144EEENS7_ILi96EEEEEELi96ENS_6half_tEfNS_4arch4Sm90ELb1ELb0ELb1ELb0ELb0ELb0ELb0ELb0ELb1ELb0ELb0ELb0EEENS1_21CollectiveEpilogueFwdINS6_IJSA_SC_SB_EEES9_SE_SG_Li384ELb0ELb0ELb0ELb0EEENS1_30DynamicPersistentTileSchedulerILi384ELi32ELb0ELb0ELb1EEEEEEEEEvNT_6ParamsE)
        /*0128*/ 	.word	0x00000000


	//----- nvinfo : EIATTR_MIN_STACK_SIZE
	.align		4
.L_71:
        /*012c*/ 	.byte	0x04, 0x12
        /*012e*/ 	.short	(.L_73 - .L_72)
	.align		4
.L_72:
        /*0130*/ 	.word	index@(_ZN7cutlass13device_kernelIN5flash11enable_sm90INS1_16FlashAttnFwdSm90INS1_25CollectiveMainloopFwdSm90ILi2EN4cute5tupleIJNS5_1CILi1EEES8_S8_EEENS6_IJNS7_ILi192EEENS7_ILi144EEENS7_ILi96EEEEEELi96ENS_6half_tEfNS_4arch4Sm90ELb1ELb0ELb1ELb1ELb0ELb0ELb0ELb0ELb1ELb0ELb0ELb0EEENS1_21CollectiveEpilogueFwdINS6_IJSA_SC_SB_EEES9_SE_SG_Li384ELb1ELb0ELb0ELb0EEENS1_36VarlenDynamicPersistentTileSchedulerILi192ELi144ELi384ELi32ELb0ELb0ELb1ELb1ELb1ELb1EEEEEEEEEvNT_6ParamsE)
        /*0134*/ 	.word	0x00000010


	//----- nvinfo : EIATTR_MIN_STACK_SIZE
	.align		4
.L_73:
        /*0138*/ 	.byte	0x04, 0x12
        /*013a*/ 	.short	(.L_75 - .L_74)
	.align		4
.L_74:
        /*013c*/ 	.word	index@(_ZN7cutlass13device_kernelIN5flash11enable_sm90INS1_16FlashAttnFwdSm90INS1_25CollectiveMainloopFwdSm90ILi2EN4cute5tupleIJNS5_1CILi1EEES8_S8_EEENS6_IJNS7_ILi192EEENS7_ILi144EEENS7_ILi96EEEEEELi96ENS_6half_tEfNS_4arch4Sm90ELb1ELb0ELb1ELb1ELb0ELb1ELb0ELb0ELb1ELb0ELb0ELb0EEENS1_21CollectiveEpilogueFwdINS6_IJSA_SC_SB_EEES9_SE_SG_Li384ELb1ELb0ELb0ELb0EEENS1_36VarlenDynamicPersistentTileSchedulerILi192ELi144ELi384ELi32ELb0ELb0ELb1ELb1ELb1ELb1EEEEEEEEEvNT_6ParamsE)
        /*0140*/ 	.word	0x000000b8
.L_75:


//--------------------- .nv.compat                --------------------------
	.section	.nv.compat,"",@"SHT_CUDA_COMPAT_INFO"
	.align	4
        /*0000*/ 	.byte	0x02, 0x09, 0x01, 0x00, 0x02, 0x02, 0x04, 0x00, 0x02, 0x05, 0x05, 0x00, 0x03, 0x07, 0x01, 0x01
        /*0010*/ 	.byte	0x02, 0x03, 0x01, 0x00, 0x02, 0x06, 0x01, 0x00, 0x04, 0x0b, 0x08, 0x00, 0x00, 0x00, 0x00, 0x00
        /*0020*/ 	.byte	0x00, 0x00, 0x00, 0x00


//--------------------- .nv.info._ZN7cutlass13device_kernelIN5flash11enable_sm90INS1_16FlashAttnFwdSm90INS1_25CollectiveMainloopFwdSm90ILi2EN4cute5tupleIJNS5_1CILi1EEES8_S8_EEENS6_IJNS7_ILi192EEENS7_ILi144EEENS7_ILi96EEEEEELi96ENS_6half_tEfNS_4arch4Sm90ELb0ELb0ELb1ELb0ELb0ELb0ELb0ELb0ELb1ELb0ELb0ELb0EEENS1_21CollectiveEpilogueFwdINS6_IJSA_SC_SB_EEES9_SE_SG_Li384ELb0ELb0ELb0ELb0EEENS1_29StaticPersistentTileSchedulerILb0EEEEEEEEEvNT_6ParamsE --------------------------
	.section	.nv.info._ZN7cutlass13device_kernelIN5flash11enable_sm90INS1_16FlashAttnFwdSm90INS1_25CollectiveMainloopFwdSm90ILi2EN4cute5tupleIJNS5_1CILi1EEES8_S8_EEENS6_IJNS7_ILi192EEENS7_ILi144EEENS7_ILi96EEEEEELi96ENS_6half_tEfNS_4arch4Sm90ELb0ELb0ELb1ELb0ELb0ELb0ELb0ELb0ELb1ELb0ELb0ELb0EEENS1_21CollectiveEpilogueFwdINS6_IJSA_SC_SB_EEES9_SE_SG_Li384ELb0ELb0ELb0ELb0EEENS1_29StaticPersistentTileSchedulerILb0EEEEEEEEEvNT_6ParamsE,"",@"SHT_CUDA_INFO"
	.sectionflags	@""
	.align	4


	//----- nvinfo : EIATTR_CUDA_API_VERSION
	.align		4
        /*0000*/ 	.byte	0x04, 0x37
        /*0002*/ 	.short	(.L_77 - .L_76)
.L_76:
        /*0004*/ 	.word	0x00000082


	//----- nvinfo : EIATTR_KPARAM_INFO
	.align		4
.L_77:
        /*0008*/ 	.byte	0x04, 0x17
        /*000a*/ 	.short	(.L_79 - .L_78)
.L_78:
        /*000c*/ 	.word	0x00000000
        /*0010*/ 	.short	0x0000
        /*0012*/ 	.short	0x0070
        /*0014*/ 	.byte	0x00, 0xf0, 0x01, 0x2e


	//----- nvinfo : EIATTR_SPARSE_MMA_MASK
	.align		4
.L_79:
        /*0018*/ 	.byte	0x03, 0x50
        /*001a*/ 	.short	0x0000


	//----- nvinfo : EIATTR_MAXREG_COUNT
	.align		4
        /*001c*/ 	.byte	0x03, 0x1b
        /*001e*/ 	.short	0x0080


	//----- nvinfo : EIATTR_NUM_BARRIERS
	.align		4
        /*0020*/ 	.byte	0x02, 0x4c
        /*0022*/ 	.byte	0x10
	.zero		1


	//----- nvinfo : EIATTR_EXTERNS
	.align		4
        /*0024*/ 	.byte	0x04, 0x0f
        /*0026*/ 	.short	(.L_81 - .L_80)


	//   ....[0]....
	.align		4
.L_80:
        /*0028*/ 	.word	index@(__assertfail)


	//----- nvinfo : EIATTR_ANNOTATIONS
	.align		4
.L_81:
        /*002c*/ 	.byte	0x04, 0x55
        /*002e*/ 	.short	(.L_83 - .L_82)


	//   ....[0]....
.L_82:
        /*0030*/ 	.word	0x00000001
        /*0034*/ 	.byte	0x40, 0x09, 0x00, 0x00, 0x01, 0x00, 0x00, 0x00, 0x40, 0x0a, 0x00, 0x00, 0x01, 0x00, 0x00, 0x00
        /*0044*/ 	.byte	0x60, 0xd3, 0x00, 0x00


	//----- nvinfo : EIATTR_MERCURY_ISA_VERSION
	.align		4
.L_83:
        /*0048*/ 	.byte	0x03, 0x5f
        /*004a*/ 	.short	0x0101


	//----- nvinfo : EIATTR_INT_WARP_WIDE_INSTR_OFFSETS
	.align		4
        /*004c*/ 	.byte	0x04, 0x31
        /*004e*/ 	.short	(.L_85 - .L_84)


	//   ....[0]....
.L_84:
        /*0050*/ 	.word	0x00000180


	//   ....[1]....
        /*0054*/ 	.word	0x000001c0


	//   ....[2]....
        /*0058*/ 	.word	0x00000250


	//   ....[3]....
        /*005c*/ 	.word	0x0000af10


	//   ....[4]....
        /*0060*/ 	.word	0x0000af90


	//   ....[5]....
        /*0064*/ 	.word	0x0000b080


	//   ....[6]....
        /*0068*/ 	.word	0x0000b140


	//----- nvinfo : EIATTR_COOP_GROUP_MASK_REGIDS
	.align		4
.L_85:
        /*006c*/ 	.byte	0x04, 0x29
        /*006e*/ 	.short	(.L_87 - .L_86)


	//   ....[0]....
.L_86:
        /*0070*/ 	.word	0xffffffff


	//   ....[1]....
        /*0074*/ 	.word	0xffffffff


	//   ....[2]....
        /*0078*/ 	.word	0xffffffff


	//   ....[3]....
        /*007c*/ 	.word	0xffffffff


	//   ....[4]....
        /*0080*/ 	.word	0xffffffff


	//   ....[5]....
        /*0084*/ 	.word	0xffffffff


	//   ....[6]....
        /*0088*/ 	.word	0xffffffff


	//   ....[7]....
        /*008c*/ 	.word	0xffffffff


	//   ....[8]....
        /*0090*/ 	.word	0xffffffff


	//   ....[9]....
        /*0094*/ 	.word	0xffffffff


	//   ....[10]....
        /*0098*/ 	.word	0xffffffff


	//   ....[11]....
        /*009c*/ 	.word	0xffffffff


	//   ....[12]....
        /*00a0*/ 	.word	0xffffffff


	//   ....[13]....
        /*00a4*/ 	.word	0xffffffff


	//   ....[14]....
        /*00a8*/ 	.word	0xffffffff


	//   ....[15]....
        /*00ac*/ 	.word	0xffffffff


	//   ....[16]....
        /*00b0*/ 	.word	0xffffffff


	//   ....[17]....
        /*00b4*/ 	.word	0xffffffff


	//   ....[18]....
        /*00b8*/ 	.word	0xffffffff


	//   ....[19]....
        /*00bc*/ 	.word	0xffffffff


	//   ....[20]....
        /*00c0*/ 	.word	0xffffffff


	//   ....[21]....
        /*00c4*/ 	.word	0xffffffff


	//   ....[22]....
        /*00c8*/ 	.word	0xffffffff


	//   ....[23]....
        /*00cc*/ 	.word	0xffffffff


	//   ....[24]....
        /*00d0*/ 	.word	0xffffffff


	//   ....[25]....
        /*00d4*/ 	.word	0x0500000f


	//   ....[26]....
        /*00d8*/ 	.word	0x0500000f


	//----- nvinfo : EIATTR_COOP_GROUP_INSTR_OFFSETS
	.align		4
.L_87:
        /*00dc*/ 	.byte	0x04, 0x28
        /*00de*/ 	.short	(.L_89 - .L_88)


	//   ....[0]....
.L_88:
        /*00e0*/ 	.word	0x00000060


	//   ....[1]....
        /*00e4*/ 	.word	0x00000190


	//   ....[2]....
        /*00e8*/ 	.word	0x00000230


	//   ....[3]....
        /*00ec*/ 	.word	0x000003c0


	//   ....[4]....
        /*00f0*/ 	.word	0x00000520


	//   ....[5]....
        /*00f4*/ 	.word	0x00000640


	//   ....[6]....
        /*00f8*/ 	.word	0x000007a0


	//   ....[7]....
        /*00fc*/ 	.word	0x00000e80


	//   ....[8]....
        /*0100*/ 	.word	0x00003b40


	//   ....[9]....
        /*0104*/ 	.word	0x00003b60


	//   ....[10]....
        /*0108*/ 	.word	0x00004120


	//   ....[11]....
        /*010c*/ 	.word	0x00004180


	//   ....[12]....
        /*0110*/ 	.word	0x00005220


	//   ....[13]....
        /*0114*/ 	.word	0x00007730


	//   ....[14]....
        /*0118*/ 	.word	0x000077e0


	//   ....[15]....
        /*011c*/ 	.word	0x00007fc0


	//   ....[16]....
        /*0120*/ 	.word	0x00008030


	//   ....[17]....
        /*0124*/ 	.word	0x00009410


	//   ....[18]....
        /*0128*/ 	.word	0x00009540


	//   ....[19]....
        /*012c*/ 	.word	0x00009580


	//   ....[20]....
        /*0130*/ 	.word	0x00009710


	//   ....[21]....
        /*0134*/ 	.word	0x00009740


	//   ....[22]....
        /*0138*/ 	.word	0x0000a4e0


	//   ....[23]....
        /*013c*/ 	.word	0x0000a7e0


	//   ....[24]....
        /*0140*/ 	.word	0x0000d2e0


	//   ....[25]....
        /*0144*/ 	.word	0x0000d7c0


	//   ....[26]....
        /*0148*/ 	.word	0x0000dc30


	//----- nvinfo : EIATTR_REG_RECONFIG
	.align		4
.L_89:
        /*014c*/ 	.byte	0x01, 0x54
	.zero		2


	//----- nvinfo : EIATTR_SYSCALL_OFFSETS
	.align		4
        /*0150*/ 	.byte	0x04, 0x46
        /*0152*/ 	.short	(.L_91 - .L_90)


	//   ....[0]....
.L_90:
        /*0154*/ 	.word	0x00001200


	//   ....[1]....
        /*0158*/ 	.word	0x0000ac00


	//   ....[2]....
        /*015c*/ 	.word	0x0000ad30


	//   ....[3]....
        /*0160*/ 	.word	0x0000ae30


	//----- nvinfo : EIATTR_MBARRIER_INSTR_OFFSETS
	.align		4
.L_91:
        /*0164*/ 	.byte	0x04, 0x39
        /*0166*/ 	.short	(.L_93 - .L_92)


	//   ....[0]....
.L_92:
        /*0168*/ 	.word	0x00000270
        /*016c*/ 	.word	0x000000ff
        /*0170*/ 	.word	0x00031c00
        /*0174*/ 	.short	0x0100
        /*0176*/ 	.byte	0x06
	.zero		1


	//   ....[1]....
        /*0178*/ 	.word	0x00000280
        /*017c*/ 	.word	0x000000ff
        /*0180*/ 	.word	0x00031c20
        /*0184*/ 	.short	0x0100
        /*0186*/ 	.byte	0x06
	.zero		1


	//   ....[2]....
        /*0188*/ 	.word	0x00000370
        /*018c*/ 	.word	0x000000ff
        /*0190*/ 	.word	0x00031c30
        /*0194*/ 	.short	0x0100
        /*0196*/ 	.byte	0x08
	.zero		1


	//   ....[3]....
        /*0198*/ 	.word	0x00000380
        /*019c*/ 	.word	0x000000ff
        /*01a0*/ 	.word	0x00031c40
        /*01a4*/ 	.short	0x0100
        /*01a6*/ 	.byte	0x08
	.zero		1


	//   ....[4]....
        /*01a8*/ 	.word	0x00000390
        /*01ac*/ 	.word	0x000000ff
        /*01b0*/ 	.word	0x00031c38
        /*01b4*/ 	.short	0x0100
        /*01b6*/ 	.byte	0x08
	.zero		1


	//   ....[5]....
        /*01b8*/ 	.word	0x000003a0
        /*01bc*/ 	.word	0x000000ff
        /*01c0*/ 	.word	0x00031c48
        /*01c4*/ 	.short	0x0100
        /*01c6*/ 	.byte	0x08
	.zero		1


	//   ....[6]....
        /*01c8*/ 	.word	0x000004d0
        /*01cc*/ 	.word	0x000000ff
        /*01d0*/ 	.word	0x00031c50
        /*01d4*/ 	.short	0x0100
        /*01d6*/ 	.byte	0x08
	.zero		1


	//   ....[7]....
        /*01d8*/ 	.word	0x000004e0
        /*01dc*/ 	.word	0x000000ff
        /*01e0*/ 	.word	0x00031c60
        /*01e4*/ 	.short	0x0100
        /*01e6*/ 	.byte	0x08
	.zero		1


	//   ....[8]....
        /*01e8*/ 	.word	0x000004f0
        /*01ec*/ 	.word	0x000000ff
        /*01f0*/ 	.word	0x00031c58
        /*01f4*/ 	.short	0x0100
        /*01f6*/ 	.byte	0x08
	.zero		1


	//   ....[9]....
        /*01f8*/ 	.word	0x00000500
        /*01fc*/ 	.word	0x000000ff
        /*0200*/ 	.word	0x00031c68
        /*0204*/ 	.short	0x0100
        /*0206*/ 	.byte	0x08
	.zero		1


	//   ....[10]....
        /*0208*/ 	.word	0x000005f0
        /*020c*/ 	.word	0x000000ff
        /*0210*/ 	.word	0x00031c70
        /*0214*/ 	.short	0x0100
        /*0216*/ 	.byte	0x06
	.zero		1


	//   ....[11]....
        /*0218*/ 	.word	0x00000600
        /*021c*/ 	.word	0x000000ff
        /*0220*/ 	.word	0x00031c80
        /*0224*/ 	.short	0x0100
        /*0226*/ 	.byte	0x06
	.zero		1


	//   ....[12]....
        /*0228*/ 	.word	0x00000610
        /*022c*/ 	.word	0x000000ff
        /*0230*/ 	.word	0x00031c78
        /*0234*/ 	.short	0x0100
        /*0236*/ 	.byte	0x06
	.zero		1


	//   ....[13]....
        /*0238*/ 	.word	0x00000620
        /*023c*/ 	.word	0x000000ff
        /*0240*/ 	.word	0x00031c88
        /*0244*/ 	.short	0x0100
        /*0246*/ 	.byte	0x06
	.zero		1


	//   ....[14]....
        /*0248*/ 	.word	0x00000750
        /*024c*/ 	.word	0x000000ff
        /*0250*/ 	.word	0x00031c90
        /*0254*/ 	.short	0x0100
        /*0256*/ 	.byte	0x08
	.zero		1


	//   ....[15]....
        /*0258*/ 	.word	0x00000760
        /*025c*/ 	.word	0x000000ff
        /*0260*/ 	.word	0x00031ca0
        /*0264*/ 	.short	0x0100
        /*0266*/ 	.byte	0x08
	.zero		1


	//   ....[16]....
        /*0268*/ 	.word	0x00000770
        /*026c*/ 	.word	0x000000ff
        /*0270*/ 	.word	0x00031c98
        /*0274*/ 	.short	0x0100
        /*0276*/ 	.byte	0x08
	.zero		1


	//   ....[17]....
        /*0278*/ 	.word	0x00000780
        /*027c*/ 	.word	0x000000ff
        /*0280*/ 	.word	0x00031ca8
        /*0284*/ 	.short	0x0100
        /*0286*/ 	.byte	0x08
	.zero		1


	//   ....[18]....
        /*0288*/ 	.word	0x000008b0
        /*028c*/ 	.word	0x000000ff
        /*0290*/ 	.word	0x00031cb0
        /*0294*/ 	.short	0x0100
        /*0296*/ 	.byte	0x08
	.zero		1


	//   ....[19]....
        /*0298*/ 	.word	0x000008c0
        /*029c*/ 	.word	0x000000ff
        /*02a0*/ 	.word	0x00031cc0
        /*02a4*/ 	.short	0x0100
        /*02a6*/ 	.byte	0x08
	.zero		1


	//   ....[20]....
        /*02a8*/ 	.word	0x000008d0
        /*02ac*/ 	.word	0x000000ff
        /*02b0*/ 	.word	0x00031cb8
        /*02b4*/ 	.short	0x0100
        /*02b6*/ 	.byte	0x08
	.zero		1


	//   ....[21]....
        /*02b8*/ 	.word	0x000008e0
        /*02bc*/ 	.word	0x000000ff
        /*02c0*/ 	.word	0x00031cc8
        /*02c4*/ 	.short	0x0100
        /*02c6*/ 	.byte	0x08
	.zero		1


	//   ....[22]....
        /*02c8*/ 	.word	0x00001240
        /*02cc*/ 	.word	0x000000ff
        /*02d0*/ 	.word	0x00031c00
        /*02d4*/ 	.short	0x010a
        /*02d6*/ 	.byte	0x27
	.zero		1


	//   ....[23]....
        /*02d8*/ 	.word	0x000012c0
        /*02dc*/ 	.word	0x00000000
        /*02e0*/ 	.word	0x00031c30
        /*02e4*/ 	.short	0x010a
        /*02e6*/ 	.byte	0x3f
	.zero		1


	//   ....[24]....
        /*02e8*/ 	.word	0x00001330
        /*02ec*/ 	.word	0x00000000
        /*02f0*/ 	.word	0x00031c30
        /*02f4*/ 	.short	0x010a
        /*02f6*/ 	.byte	0x3f
	.zero		1


	//   ....[25]....
        /*02f8*/ 	.word	0x000043d0
        /*02fc*/ 	.word	0x00000004
        /*0300*/ 	.word	0x00000000
        /*0304*/ 	.short	0x0101
        /*0306*/ 	.byte	0x3f
	.zero		1


	//   ....[26]....
        /*0308*/ 	.word	0x000054e0
        /*030c*/ 	.word	0x000000ff
        /*0310*/ 	.word	0x00031c30
        /*0314*/ 	.short	0x010a
        /*0316*/ 	.byte	0x04
	.zero		1


	//   ....[27]....
        /*0318*/ 	.word	0x00005520
        /*031c*/ 	.word	0x000000ff
        /*0320*/ 	.word	0x00031c30
        /*0324*/ 	.short	0x010a
        /*0326*/ 	.byte	0x04
	.zero		1


	//   ....[28]....
        /*0328*/ 	.word	0x00006bb0
        /*032c*/ 	.word	0x000000ff
        /*0330*/ 	.word	0x00031c50
        /*0334*/ 	.short	0x010a
        /*0336*/ 	.byte	0x04
	.zero		1


	//   ....[29]....
        /*0338*/ 	.word	0x00006bf0
        /*033c*/ 	.word	0x000000ff
        /*0340*/ 	.word	0x00031c50
        /*0344*/ 	.short	0x010a
        /*0346*/ 	.byte	0x04
	.zero		1


	//   ....[30]....
        /*0348*/ 	.word	0x00008760
        /*034c*/ 	.word	0x0000006f
        /*0350*/ 	.word	0x00000000
        /*0354*/ 	.short	0x0101
        /*0356*/ 	.byte	0x3f
	.zero		1


	//   ....[31]....
        /*0358*/ 	.word	0x000087f0
        /*035c*/ 	.word	0x0000007f
        /*0360*/ 	.word	0x00000000
        /*0364*/ 	.short	0x0101
        /*0366*/ 	.byte	0x3f
	.zero		1


	//   ....[32]....
        /*0368*/ 	.word	0x00009490
        /*036c*/ 	.word	0x000000ff
        /*0370*/ 	.word	0x00031c50
        /*0374*/ 	.short	0x010a
        /*0376*/ 	.byte	0x0c
	.zero		1


	//   ....[33]....
        /*0378*/ 	.word	0x000094d0
        /*037c*/ 	.word	0x000000ff
        /*0380*/ 	.word	0x00031c50
        /*0384*/ 	.short	0x010a
        /*0386*/ 	.byte	0x0c
	.zero		1


	//   ....[34]....
        /*0388*/ 	.word	0x00009ed0
        /*038c*/ 	.word	0x0000000b
        /*0390*/ 	.word	0x00000000
        /*0394*/ 	.short	0x0101
        /*0396*/ 	.byte	0x3f
	.zero		1


	//   ....[35]....
        /*0398*/ 	.word	0x0000a6e0
        /*039c*/ 	.word	0x000000ff
        /*03a0*/ 	.word	0x00000000
        /*03a4*/ 	.short	0x0101
        /*03a6*/ 	.byte	0x06
	.zero		1


	//   ....[36]....
        /*03a8*/ 	.word	0x0000b460
        /*03ac*/ 	.word	0x00000005
        /*03b0*/ 	.word	0x00031c40
        /*03b4*/ 	.short	0x010a
        /*03b6*/ 	.byte	0x3f
	.zero		1


	//   ....[37]....
        /*03b8*/ 	.word	0x0000b8f0
        /*03bc*/ 	.word	0x00000017
        /*03c0*/ 	.word	0x00031c20
        /*03c4*/ 	.short	0x010a
        /*03c6*/ 	.byte	0x3f
	.zero		1


	//   ....[38]....
        /*03c8*/ 	.word	0x0000bbb0
        /*03cc*/ 	.word	0x00000003
        /*03d0*/ 	.word	0x00031c40
        /*03d4*/ 	.short	0x010a
        /*03d6*/ 	.byte	0x3f
	.zero		1


	//   ....[39]....
        /*03d8*/ 	.word	0x0000bdf0
        /*03dc*/ 	.word	0x00000002
        /*03e0*/ 	.word	0x00000060
        /*03e4*/ 	.short	0x010a
        /*03e6*/ 	.byte	0x3f
	.zero		1


	//   ....[40]....
        /*03e8*/ 	.word	0x0000c300
        /*03ec*/ 	.word	0x00000003
        /*03f0*/ 	.word	0x00031c40
        /*03f4*/ 	.short	0x010a
        /*03f6*/ 	.byte	0x3f
	.zero		1


	//   ....[41]....
        /*03f8*/ 	.word	0x0000c540
        /*03fc*/ 	.word	0x00000002
        /*0400*/ 	.word	0x00000060
        /*0404*/ 	.short	0x010a
        /*0406*/ 	.byte	0x3f
	.zero		1


	//   ....[42]....
        /*0408*/ 	.word	0x0000c9c0
        /*040c*/ 	.word	0x00000002
        /*0410*/ 	.word	0x00031c40
        /*0414*/ 	.short	0x010a
        /*0416*/ 	.byte	0x3f
	.zero		1


	//   ....[43]....
        /*0418*/ 	.word	0x0000cc20
        /*041c*/ 	.word	0x00000002
        /*0420*/ 	.word	0x00000060
        /*0424*/ 	.short	0x010a
        /*0426*/ 	.byte	0x3f
	.zero		1


	//   ....[44]....
        /*0428*/ 	.word	0x0000cf20
        /*042c*/ 	.word	0x00000003
        /*0430*/ 	.word	0x00031c60
        /*0434*/ 	.short	0x010a
        /*0436*/ 	.byte	0x3f
	.zero		1


	//   ....[45]....
        /*0438*/ 	.word	0x0000d260
        /*043c*/ 	.word	0x00000008
        /*0440*/ 	.word	0x00031c20
        /*0444*/ 	.short	0x010a
        /*0446*/ 	.byte	0x3f
	.zero		1


	//   ....[46]....
        /*0448*/ 	.word	0x0000d400
        /*044c*/ 	.word	0x00000005
        /*0450*/ 	.word	0x00000000
        /*0454*/ 	.short	0x010a
        /*0456*/ 	.byte	0x3f
	.zero		1


	//   ....[47]....
        /*0458*/ 	.word	0x0000d470
        /*045c*/ 	.word	0x00000003
        /*0460*/ 	.word	0x00000000
        /*0464*/ 	.short	0x010a
        /*0466*/ 	.byte	0x3f
	.zero		1


	//   ....[48]....
        /*0468*/ 	.word	0x0000d4d0
        /*046c*/ 	.word	0x00000005
        /*0470*/ 	.word	0x00000000
        /*0474*/ 	.short	0x010a
        /*0476*/ 	.byte	0x3f
	.zero		1


	//   ....[49]....
        /*0478*/ 	.word	0x0000d500
        /*047c*/ 	.word	0x00000003
        /*0480*/ 	.word	0x00000000
        /*0484*/ 	.short	0x010a
        /*0486*/ 	.byte	0x3f
	.zero		1


	//   ....[50]....
        /*0488*/ 	.word	0x0000d570
        /*048c*/ 	.word	0x00000003
        /*0490*/ 	.word	0x00031c00
        /*0494*/ 	.short	0x010a
        /*0496*/ 	.byte	0x3f
	.zero		1


	//   ....[51]....
        /*0498*/ 	.word	0x0000d5c0
        /*049c*/ 	.word	0x00000000
        /*04a0*/ 	.word	0x00031c30
        /*04a4*/ 	.short	0x010a
        /*04a6*/ 	.byte	0x3f
	.zero		1


	//   ....[52]....
        /*04a8*/ 	.word	0x0000d620
        /*04ac*/ 	.word	0x00000008
        /*04b0*/ 	.word	0x00031c30
        /*04b4*/ 	.short	0x010a
        /*04b6*/ 	.byte	0x3f
	.zero		1


	//   ....[53]....
        /*04b8*/ 	.word	0x0000d680
        /*04bc*/ 	.word	0x00000008
        /*04c0*/ 	.word	0x00031c50
        /*04c4*/ 	.short	0x010a
        /*04c6*/ 	.byte	0x3f
	.zero		1


	//   ....[54]....
        /*04c8*/ 	.word	0x0000d6e0
        /*04cc*/ 	.word	0x00000006
        /*04d0*/ 	.word	0x00031c50
        /*04d4*/ 	.short	0x010a
        /*04d6*/ 	.byte	0x3f
	.zero		1


	//   ....[55]....
        /*04d8*/ 	.word	0x0000d880
        /*04dc*/ 	.word	0x00000005
        /*04e0*/ 	.word	0x00031c40
        /*04e4*/ 	.short	0x010a
        /*04e6*/ 	.byte	0x3f
	.zero		1


	//   ....[56]....
        /*04e8*/ 	.word	0x0000d8d0
        /*04ec*/ 	.word	0x00000017
        /*04f0*/ 	.word	0x00031c20
        /*04f4*/ 	.short	0x010a
        /*04f6*/ 	.byte	0x3f
	.zero		1


	//   ....[57]....
        /*04f8*/ 	.word	0x0000d920
        /*04fc*/ 	.word	0x00000003
        /*0500*/ 	.word	0x00031c40
        /*0504*/ 	.short	0x010a
        /*0506*/ 	.byte	0x3f
	.zero		1


	//   ....[58]....
        /*0508*/ 	.word	0x0000d970
        /*050c*/ 	.word	0x00000002
        /*0510*/ 	.word	0x00000060
        /*0514*/ 	.short	0x010a
        /*0516*/ 	.byte	0x3f
	.zero		1


	//   ....[59]....
        /*0518*/ 	.word	0x0000d9c0
        /*051c*/ 	.word	0x00000003
        /*0520*/ 	.word	0x00031c40
        /*0524*/ 	.short	0x010a
        /*0526*/ 	.byte	0x3f
	.zero		1


	//   ....[60]....
        /*0528*/ 	.word	0x0000da10
        /*052c*/ 	.word	0x00000002
        /*0530*/ 	.word	0x00000060
        /*0534*/ 	.short	0x010a
        /*0536*/ 	.byte	0x3f
	.zero		1


	//   ....[61]....
        /*0538*/ 	.word	0x0000da60
        /*053c*/ 	.word	0x00000002
        /*0540*/ 	.word	0x00031c40
        /*0544*/ 	.short	0x010a
        /*0546*/ 	.byte	0x3f
	.zero		1


	//   ....[62]....
        /*0548*/ 	.word	0x0000dab0
        /*054c*/ 	.word	0x00000002
        /*0550*/ 	.word	0x00000060
        /*0554*/ 	.short	0x010a
        /*0556*/ 	.byte	0x3f
	.zero		1


	//   ....[63]....
        /*0558*/ 	.word	0x0000db00
        /*055c*/ 	.word	0x00000003
        /*0560*/ 	.word	0x00031c60
        /*0564*/ 	.short	0x010a
        /*0566*/ 	.byte	0x3f
	.zero		1


	//   ....[64]....
        /*0568*/ 	.word	0x0000db50
        /*056c*/ 	.word	0x00000008
        /*0570*/ 	.word	0x00031c20
        /*0574*/ 	.short	0x010a
        /*0576*/ 	.byte	0x3f
	.zero		1


	//   ....[65]....
        /*0578*/ 	.word	0x0000dcf0
        /*057c*/ 	.word	0x00000005
        /*0580*/ 	.word	0x00000000
        /*0584*/ 	.short	0x010a
        /*0586*/ 	.byte	0x3f
	.zero		1


	//   ....[66]....
        /*0588*/ 	.word	0x0000dd40
        /*058c*/ 	.word	0x00000003
        /*0590*/ 	.word	0x00000000
        /*0594*/ 	.short	0x010a
        /*0596*/ 	.byte	0x3f
	.zero		1


	//   ....[67]....
        /*0598*/ 	.word	0x0000dd90
        /*059c*/ 	.word	0x00000005
        /*05a0*/ 	.word	0x00000000
        /*05a4*/ 	.short	0x010a
        /*05a6*/ 	.byte	0x3f
	.zero		1


	//----- nvinfo : EIATTR_NUM_MBARRIERS
	.align		4
.L_93:
        /*05a8*/ 	.byte	0x03, 0x38
        /*05aa*/ 	.short	0x0016


	//----- nvinfo : EIATTR_EXIT_INSTR_OFFSETS
	.align		4
        /*05ac*/ 	.byte	0x04, 0x1c
        /*05ae*/ 	.short	(.L_95 - .L_94)


	//   ....[0]....
.L_94:
        /*05b0*/ 	.word	0x00000a30


	//   ....[1]....
        /*05b4*/ 	.word	0x0000a7a0


	//   ....[2]....
        /*05b8*/ 	.word	0x0000a800


	//   ....[3]....
        /*05bc*/ 	.word	0x0000d550


	//----- nvinfo : EIATTR_MAX_THREADS
	.align		4
.L_95:
        /*05c0*/ 	.byte	0x04, 0x05
        /*05c2*/ 	.short	(.L_97 - .L_96)
.L_96:
        /*05c4*/ 	.word	0x00000200
        /*05c8*/ 	.word	0x00000001
        /*05cc*/ 	.word	0x00000001


	//----- nvinfo : EIATTR_CRS_STACK_SIZE
	.align		4
.L_97:
        /*05d0*/ 	.byte	0x04, 0x1e
        /*05d2*/ 	.short	(.L_99 - .L_98)
.L_98:
        /*05d4*/ 	.word	0x00000000


	//----- nvinfo : EIATTR_CBANK_PARAM_SIZE
	.align		4
.L_99:
        /*05d8*/ 	.byte	0x03, 0x19
        /*05da*/ 	.short	0x0bf0


	//----- nvinfo : EIATTR_PARAM_CBANK
	.align		4
        /*05dc*/ 	.byte	0x04, 0x0a
        /*05de*/ 	.short	(.L_101 - .L_100)
	.align		4
.L_100:
        /*05e0*/ 	.word	index@(.nv.constant0._ZN7cutlass13device_kernelIN5flash11enable_sm90INS1_16FlashAttnFwdSm90INS1_25CollectiveMainloopFwdSm90ILi2EN4cute5tupleIJNS5_1CILi1EEES8_S8_EEENS6_IJNS7_ILi192EEENS7_ILi144EEENS7_ILi96EEEEEELi96ENS_6half_tEfNS_4arch4Sm90ELb0ELb0ELb1ELb0ELb0ELb0ELb0ELb0ELb1ELb0ELb0ELb0EEENS1_21CollectiveEpilogueFwdINS6_IJSA_SC_SB_EEES9_SE_SG_Li384ELb0ELb0ELb0ELb0EEENS1_29StaticPersistentTileSchedulerILb0EEEEEEEEEvNT_6ParamsE)
        /*05e4*/ 	.short	0x0210
        /*05e6*/ 	.short	0x0bf0


	//----- nvinfo : EIATTR_SW_WAR
	.align		4
.L_101:
        /*05e8*/ 	.byte	0x04, 0x36
        /*05ea*/ 	.short	(.L_103 - .L_102)
.L_102:
        /*05ec*/ 	.word	0x00000008
.L_103:


//--------------------- .nv.info._ZN7cutlass13device_kernelIN5flash11enable_sm90INS1_16FlashAttnFwdSm90INS1_25CollectiveMainloopFwdSm90ILi2EN4cute5tupleIJNS5_1CILi1EEES8_S8_EEENS6_IJNS7_ILi192EEENS7_ILi144EEENS7_ILi96EEEEEELi96ENS_6half_tEfNS_4arch4Sm90ELb0ELb0ELb1ELb1ELb0ELb0ELb0ELb0ELb1ELb0ELb0ELb0EEENS1_21CollectiveEpilogueFwdINS6_IJSA_SC_SB_EEES9_SE_SG_Li384ELb1ELb0ELb0ELb0EEENS1_36VarlenDynamicPersistentTileSchedulerILi192ELi144ELi384ELi32ELb0ELb0ELb1ELb0ELb1ELb1EEEEEEEEEvNT_6ParamsE --------------------------
	.section	.nv.info._ZN7cutlass13device_kernelIN5flash11enable_sm90INS1_16FlashAttnFwdSm90INS1_25CollectiveMainloopFwdSm90ILi2EN4cute5tupleIJNS5_1CILi1EEES8_S8_EEENS6_IJNS7_ILi192EEENS7_ILi144EEENS7_ILi96EEEEEELi96ENS_6half_tEfNS_4arch4Sm90ELb0ELb0ELb1ELb1ELb0ELb0ELb0ELb0ELb1ELb0ELb0ELb0EEENS1_21CollectiveEpilogueFwdINS6_IJSA_SC_SB_EEES9_SE_SG_Li384ELb1ELb0ELb0ELb0EEENS1_36VarlenDynamicPersistentTileSchedulerILi192ELi144ELi384ELi32ELb0ELb0ELb1ELb0ELb1ELb1EEEEEEEEEvNT_6ParamsE,"",@"SHT_CUDA_INFO"
	.sectionflags	@""
	.align	4


	//----- nvinfo : EIATTR_CUDA_API_VERSION
	.align		4
        /*0000*/ 	.byte	0x04, 0x37
        /*0002*/ 	.short	(.L_105 - .L_104)
.L_104:
        /*0004*/ 	.word	0x00000082


	//----- nvinfo : EIATTR_KPARAM_INFO
	.align		4
.L_105:
        /*0008*/ 	.byte	0x04, 0x17
        /*000a*/ 	.short	(.L_107 - .L_106)
.L_106:
        /*000c*/ 	.word	0x00000000
        /*0010*/ 	.short	0x0000
        /*0012*/ 	.short	0x0070
        /*0014*/ 	.byte	0x00, 0xf0, 0x01, 0x28


	//----- nvinfo : EIATTR_SPARSE_MMA_MASK
	.align		4
.L_107:
        /*0018*/ 	.byte	0x03, 0x50
        /*001a*/ 	.short	0x0000


	//----- nvinfo : EIATTR_MAXREG_COUNT
	.align		4
        /*001c*/ 	.byte	0x03, 0x1b
        /*001e*/ 	.short	0x0080


	//----- nvinfo : EIATTR_NUM_BARRIERS
	.align		4
        /*0020*/ 	.byte	0x02, 0x4c
        /*0022*/ 	.byte	0x10
	.zero		1


	//----- nvinfo : EIATTR_EXTERNS
	.align		4
        /*0024*/ 	.byte	0x04, 0x0f
        /*0026*/ 	.short	(.L_109 - .L_108)


	//   ....[0]....
	.align		4
.L_108:
        /*0028*/ 	.word	index@(__assertfail)


	//----- nvinfo : EIATTR_ANNOTATIONS
	.align		4
.L_109:
        /*002c*/ 	.byte	0x04, 0x55
        /*002e*/ 	.short	(.L_111 - .L_110)


	//   ....[0]....
.L_110:
        /*0030*/ 	.word	0x00000001
        /*0034*/ 	.byte	0x60, 0x09, 0x00, 0x00, 0x01, 0x00, 0x00, 0x00, 0xb0, 0x0a, 0x00, 0x00, 0x01, 0x00, 0x00, 0x00
        /*0044*/ 	.byte	0x60, 0xc1, 0x00, 0x00, 0x01, 0x00, 0x00, 0x00, 0x00, 0xc2, 0x00, 0x00, 0x01, 0x00, 0x00, 0x00
        /*0054*/ 	.byte	0xd0, 0xc3, 0x00, 0x00, 0x01, 0x00, 0x00, 0x00, 0xe0, 0xc3, 0x00, 0x00, 0x01, 0x00, 0x00, 0x00
        /*0064*/ 	.byte	0x20, 0xc4, 0x00, 0x00, 0x01, 0x00, 0x00, 0x00, 0xb0, 0xc5, 0x00, 0x00, 0x01, 0x00, 0x00, 0x00
        /*0074*/ 	.byte	0x90, 0xca, 0x00, 0x00, 0x01, 0x00, 0x00, 0x00, 0xc0, 0xca, 0x00, 0x00, 0x01, 0x00, 0x00, 0x00
        /*0084*/ 	.byte	0xd0, 0xca, 0x00, 0x00, 0x01, 0x00, 0x00, 0x00, 0x50, 0xd3, 0x00, 0x00, 0x01, 0x00, 0x00, 0x00
        /*0094*/ 	.byte	0xb0, 0xd5, 0x00, 0x00, 0x01, 0x00, 0x00, 0x00, 0x20, 0xd6, 0x00, 0x00, 0x01, 0x00, 0x00, 0x00
        /*00a4*/ 	.byte	0x40, 0xfa, 0x00, 0x00, 0x01, 0x00, 0x00, 0x00, 0xe0, 0xfb, 0x00, 0x00


	//----- nvinfo : EIATTR_MERCURY_ISA_VERSION
	.align		4
.L_111:
        /*00b0*/ 	.byte	0x03, 0x5f
        /*00b2*/ 	.short	0x0101


	//----- nvinfo : EIATTR_UNUSED_LOAD_BYTE_OFFSET
	.align		4
        /*00b4*/ 	.byte	0x04, 0x44
        /*00b6*/ 	.short	(.L_113 - .L_112)


	//   ....[0]....
.L_112:
        /*00b8*/ 	.word	0x00000a70
        /*00bc*/ 	.word	0x0000fff0


	//   ....[1]....
        /*00c0*/ 	.word	0x0000a180
        /*00c4*/ 	.word	0x0000fff0


	//----- nvinfo : EIATTR_INT_WARP_WIDE_INSTR_OFFSETS
	.align		4
.L_113:
        /*00c8*/ 	.byte	0x04, 0x31
        /*00ca*/ 	.short	(.L_115 - .L_114)


	//   ....[0]....
.L_114:
        /*00cc*/ 	.word	0x00000150


	//   ....[1]....
        /*00d0*/ 	.word	0x000001f0


	//   ....[2]....
        /*00d4*/ 	.word	0x00000260


	//   ....[3]....
        /*00d8*/ 	.word	0x0000c640


	//   ....[4]....
        /*00dc*/ 	.word	0x0000c6d0


	//   ....[5]....
        /*00e0*/ 	.word	0x0000cb20


	//   ....[6]....
        /*00e4*/ 	.word	0x0000cb50


	//   ....[7]....
        /*00e8*/ 	.word	0x0000cd20


	//   ....[8]....
        /*00ec*/ 	.word	0x0000cdf0


	//   ....[9]....
        /*00f0*/ 	.word	0x0000ecf0


	//   ....[10]....
        /*00f4*/ 	.word	0x0000ed80


	//----- nvinfo : EIATTR_COOP_GROUP_MASK_REGIDS
	.align		4
.L_115:
        /*00f8*/ 	.byte	0x04, 0x29
        /*00fa*/ 	.short	(.L_117 - .L_116)


	//   ....[0]....
.L_116:
        /*00fc*/ 	.word	0xffffffff


	//   ....[1]....
        /*0100*/ 	.word	0xffffffff


	//   ....[2]....
        /*0104*/ 	.word	0xffffffff


	//   ....[3]....
        /*0108*/ 	.word	0xffffffff


	//   ....[4]....
        /*010c*/ 	.word	0xffffffff


	//   ....[5]....
        /*0110*/ 	.word	0xffffffff


	//   ....[6]....
        /*0114*/ 	.word	0xffffffff


	//   ....[7]....
        /*0118*/ 	.word	0xffffffff


	//   ....[8]....
        /*011c*/ 	.word	0xffffffff


	//   ....[9]....
        /*0120*/ 	.word	0xffffffff


	//   ....[10]....
        /*0124*/ 	.word	0xffffffff


	//   ....[11]....
        /*0128*/ 	.word	0xffffffff


	//   ....[12]....
        /*012c*/ 	.word	0xffffffff


	//   ....[13]....
        /*0130*/ 	.word	0xffffffff


	//   ....[14]....
        /*0134*/ 	.word	0xffffffff


	//   ....[15]....
        /*0138*/ 	.word	0xffffffff


	//   ....[16]....
        /*013c*/ 	.word	0xffffffff


	//   ....[17]....
        /*0140*/ 	.word	0xffffffff


	//   ....[18]....
        /*0144*/ 	.word	0xffffffff


	//   ....[19]....
        /*0148*/ 	.word	0xffffffff


	//   ....[20]....
        /*014c*/ 	.word	0xffffffff


	//   ....[21]....
        /*0150*/ 	.word	0xffffffff


	//   ....[22]....
        /*0154*/ 	.word	0xffffffff


	//   ....[23]....
        /*0158*/ 	.word	0xffffffff


	//   ....[24]....
        /*015c*/ 	.word	0xffffffff


	//   ....[25]....
        /*0160*/ 	.word	0xffffffff


	//   ....[26]....
        /*0164*/ 	.word	0xffffffff


	//   ....[27]....
        /*0168*/ 	.word	0xffffffff


	//   ....[28]....
        /*016c*/ 	.word	0xffffffff


	//   ....[29]....
        /*0170*/ 	.word	0xffffffff


	//   ....[30]....
        /*0174*/ 	.word	0xffffffff


	//   ....[31]....
        /*0178*/ 	.word	0xffffffff


	//   ....[32]....
        /*017c*/ 	.word	0xffffffff


	//   ....[33]....
        /*0180*/ 	.word	0xffffffff


	//   ....[34]....
        /*0184*/ 	.word	0xffffffff


	//   ....[35]....
        /*0188*/ 	.word	0xffffffff


	//   ....[36]....
        /*018c*/ 	.word	0xffffffff


	//   ....[37]....
        /*0190*/ 	.word	0xffffffff


	//   ....[38]....
        /*0194*/ 	.word	0xffffffff


	//   ....[39]....
        /*0198*/ 	.word	0xffffffff


	//   ....[40]....
        /*019c*/ 	.word	0xffffffff


	//   ....[41]....
        /*01a0*/ 	.word	0xffffffff


	//   ....[42]....
        /*01a4*/ 	.word	0xffffffff


	//   ....[43]....
        /*01a8*/ 	.word	0xffffffff


	//   ....[44]....
        /*01ac*/ 	.word	0xffffffff


	//   ....[45]....
        /*01b0*/ 	.word	0xffffffff


	//   ....[46]....
        /*01b4*/ 	.word	0xffffffff


	//   ....[47]....
        /*01b8*/ 	.word	0xffffffff


	//   ....[48]....
        /*01bc*/ 	.word	0xffffffff


	//   ....[49]....
        /*01c0*/ 	.word	0xffffffff


	//   ....[50]....
        /*01c4*/ 	.word	0xffffffff


	//   ....[51]....
        /*01c8*/ 	.word	0xffffffff


	//   ....[52]....
        /*01cc*/ 	.word	0xffffffff


	//   ....[53]....
        /*01d0*/ 	.word	0xffffffff


	//   ....[54]....
        /*01d4*/ 	.word	0xffffffff


	//   ....[55]....
        /*01d8*/ 	.word	0xffffffff


	//   ....[56]....
        /*01dc*/ 	.word	0x0500000f


	//   ....[57]....
        /*01e0*/ 	.word	0x0500000f


	//   ....[58]....
        /*01e4*/ 	.word	0x0500000f


	//   ....[59]....
        /*01e8*/ 	.word	0x0500000f


	//   ....[60]....
        /*01ec*/ 	.word	0x0500000f


	//   ....[61]....
        /*01f0*/ 	.word	0x0500000f


	//   ....[62]....
        /*01f4*/ 	.word	0x0500000f


	//   ....[63]....
        /*01f8*/ 	.word	0x0500000f


	//   ....[64]....
        /*01fc*/ 	.word	0x0500000f


	//   ....[65]....
        /*0200*/ 	.word	0x0500000f


	//   ....[66]....
        /*0204*/ 	.word	0x0500000f


	//   ....[67]....
        /*0208*/ 	.word	0x0500000f


	//   ....[68]....
        /*020c*/ 	.word	0x0500000f


	//   ....[69]....
        /*0210*/ 	.word	0x0500000f


	//   ....[70]....
        /*0214*/ 	.word	0x0500000f


	//   ....[71]....
        /*0218*/ 	.word	0x0500000f


	//   ....[72]....
        /*021c*/ 	.word	0x0500000f


	//   ....[73]....
        /*0220*/ 	.word	0x0500000f


	//   ....[74]....
        /*0224*/ 	.word	0x0500000f


	//----- nvinfo : EIATTR_COOP_GROUP_INSTR_OFFSETS
	.align		4
.L_117:
        /*0228*/ 	.byte	0x04, 0x28
        /*022a*/ 	.short	(.L_119 - .L_118)


	//   ....[0]....
.L_118:
        /*022c*/ 	.word	0x00000060


	//   ....[1]....
        /*0230*/ 	.word	0x00000160


	//   ....[2]....
        /*0234*/ 	.word	0x00000210


	//   ....[3]....
        /*0238*/ 	.word	0x000003d0


	//   ....[4]....
        /*023c*/ 	.word	0x00000530


	//   ....[5]....
        /*0240*/ 	.word	0x00000650


	//   ....[6]....
        /*0244*/ 	.word	0x000007b0


	//   ....[7]....
        /*0248*/ 	.word	0x00001330


	//   ....[8]....
        /*024c*/ 	.word	0x00003df0


	//   ....[9]....
        /*0250*/ 	.word	0x00003e30


	//   ....[10]....
        /*0254*/ 	.word	0x000043f0


	//   ....[11]....
        /*0258*/ 	.word	0x00004470


	//   ....[12]....
        /*025c*/ 	.word	0x000054f0


	//   ....[13]....
        /*0260*/ 	.word	0x00007a00


	//   ....[14]....
        /*0264*/ 	.word	0x00007aa0


	//   ....[15]....
        /*0268*/ 	.word	0x000082a0


	//   ....[16]....
        /*026c*/ 	.word	0x00008310


	//   ....[17]....
        /*0270*/ 	.word	0x000096e0


	//   ....[18]....
        /*0274*/ 	.word	0x000097e0


	//   ....[19]....
        /*0278*/ 	.word	0x00009840


	//   ....[20]....
        /*027c*/ 	.word	0x00009950


	//   ....[21]....
        /*0280*/ 	.word	0x00009980


	//   ....[22]....
        /*0284*/ 	.word	0x0000b860


	//   ....[23]....
        /*0288*/ 	.word	0x0000b9e0


	//   ....[24]....
        /*028c*/ 	.word	0x0000ba10


	//   ....[25]....
        /*0290*/ 	.word	0x0000ba50


	//   ....[26]....
        /*0294*/ 	.word	0x0000bac0


	//   ....[27]....
        /*0298*/ 	.word	0x0000bb20


	//   ....[28]....
        /*029c*/ 	.word	0x0000bb60


	//   ....[29]....
        /*02a0*/ 	.word	0x0000bce0


	//   ....[30]....
        /*02a4*/ 	.word	0x0000bd40


	//   ....[31]....
        /*02a8*/ 	.word	0x0000bd80


	//   ....[32]....
        /*02ac*/ 	.word	0x0000bdc0


	//   ....[33]....
        /*02b0*/ 	.word	0x0000bdf0


	//   ....[34]....
        /*02b4*/ 	.word	0x0000be20


	//   ....[35]....
        /*02b8*/ 	.word	0x0000bea0


	//   ....[36]....
        /*02bc*/ 	.word	0x0000bed0


	//   ....[37]....
        /*02c0*/ 	.word	0x0000bf50


	//   ....[38]....
        /*02c4*/ 	.word	0x0000f0f0


	//   ....[39]....
        /*02c8*/ 	.word	0x0000f100


	//   ....[40]....
        /*02cc*/ 	.word	0x0000f1f0


	//   ....[41]....
        /*02d0*/ 	.word	0x0000f250


	//   ....[42]....
        /*02d4*/ 	.word	0x0000f290


	//   ....[43]....
        /*02d8*/ 	.word	0x0000f2d0


	//   ....[44]....
        /*02dc*/ 	.word	0x0000f300


	//   ....[45]....
        /*02e0*/ 	.word	0x0000f330


	//   ....[46]....
        /*02e4*/ 	.word	0x0000f4a0


	//   ....[47]....
        /*02e8*/ 	.word	0x0000f500


	//   ....[48]....
        /*02ec*/ 	.word	0x0000f540


	//   ....[49]....
        /*02f0*/ 	.word	0x0000f580


	//   ....[50]....
        /*02f4*/ 	.word	0x0000f5b0


	//   ....[51]....
        /*02f8*/ 	.word	0x0000f5e0


	//   ....[52]....
        /*02fc*/ 	.word	0x0000f6a0


	//   ....[53]....
        /*0300*/ 	.word	0x0000f6c0


	//   ....[54]....
        /*0304*/ 	.word	0x0000f730


	//   ....[55]....
        /*0308*/ 	.word	0x0000fb60


	//   ....[56]....
        /*030c*/ 	.word	0x00010040


	//   ....[57]....
        /*0310*/ 	.word	0x00010430


	//   ....[58]....
        /*0314*/ 	.word	0x000104c0


	//   ....[59]....
        /*0318*/ 	.word	0x00010560


	//   ....[60]....
        /*031c*/ 	.word	0x00010610


	//   ....[61]....
        /*0320*/ 	.word	0x00010690


	//   ....[62]....
        /*0324*/ 	.word	0x00010710


	//   ....[63]....
        /*0328*/ 	.word	0x00010790


	//   ....[64]....
        /*032c*/ 	.word	0x00010810


	//   ....[65]....
        /*0330*/ 	.word	0x000108a0


	//   ....[66]....
        /*0334*/ 	.word	0x00010950


	//   ....[67]....
        /*0338*/ 	.word	0x000109d0


	//   ....[68]....
        /*033c*/ 	.word	0x00010a50


	//   ....[69]....
        /*0340*/ 	.word	0x00010ad0


	//   ....[70]....
        /*0344*/ 	.word	0x00010b50


	//   ....[71]....
        /*0348*/ 	.word	0x00010bc0


	//   ....[72]....
        /*034c*/ 	.word	0x00010c60


	//   ....[73]....
        /*0350*/ 	.word	0x00010cf0


	//   ....[74]....
        /*0354*/ 	.word	0x00010e10


	//----- nvinfo : EIATTR_REG_RECONFIG
	.align		4
.L_119:
        /*0358*/ 	.byte	0x01, 0x54
	.zero		2


	//----- nvinfo : EIATTR_SYSCALL_OFFSETS
	.align		4
        /*035c*/ 	.byte	0x04, 0x46
        /*035e*/ 	.short	(.L_121 - .L_120)


	//   ....[0]....
.L_120:
        /*0360*/ 	.word	0x000014e0


	//   ....[1]....
        /*0364*/ 	.word	0x0000c850


	//   ....[2]....
        /*0368*/ 	.word	0x0000c980


	//   ....[3]....
        /*036c*/ 	.word	0x0000ca80


	//----- nvinfo : EIATTR_MBARRIER_INSTR_OFFSETS
	.align		4
.L_121:
        /*0370*/ 	.byte	0x04, 0x39
        /*0372*/ 	.short	(.L_123 - .L_122)


	//   ....[0]....
.L_122:
        /*0374*/ 	.word	0x00000280
        /*0378*/ 	.word	0x000000ff
        /*037c*/ 	.word	0x00031c00
        /*0380*/ 	.short	0x0100
        /*0382*/ 	.byte	0x08
	.zero		1


	//   ....[1]....
        /*0384*/ 	.word	0x00000290
        /*0388*/ 	.word	0x000000ff
        /*038c*/ 	.word	0x00031c20
        /*0390*/ 	.short	0x0100
        /*0392*/ 	.byte	0x08
	.zero		1


	//   ....[2]....
        /*0394*/ 	.word	0x00000380
        /*0398*/ 	.word	0x000000ff
        /*039c*/ 	.word	0x00031c30
        /*03a0*/ 	.short	0x0100
        /*03a2*/ 	.byte	0x08
	.zero		1


	//   ....[3]....
        /*03a4*/ 	.word	0x00000390
        /*03a8*/ 	.word	0x000000ff
        /*03ac*/ 	.word	0x00031c40
        /*03b0*/ 	.short	0x0100
        /*03b2*/ 	.byte	0x08
	.zero		1


	//   ....[4]....
        /*03b4*/ 	.word	0x000003a0
        /*03b8*/ 	.word	0x000000ff
        /*03bc*/ 	.word	0x00031c38
        /*03c0*/ 	.short	0x0100
        /*03c2*/ 	.byte	0x08
	.zero		1


	//   ....[5]....
        /*03c4*/ 	.word	0x000003b0
        /*03c8*/ 	.word	0x000000ff
        /*03cc*/ 	.word	0x00031c48
        /*03d0*/ 	.short	0x0100
        /*03d2*/ 	.byte	0x08
	.zero		1


	//   ....[6]....
        /*03d4*/ 	.word	0x000004e0
        /*03d8*/ 	.word	0x000000ff
        /*03dc*/ 	.word	0x00031c50
        /*03e0*/ 	.short	0x0100
        /*03e2*/ 	.byte	0x08
	.zero		1


	//   ....[7]....
        /*03e4*/ 	.word	0x000004f0
        /*03e8*/ 	.word	0x000000ff
        /*03ec*/ 	.word	0x00031c60
        /*03f0*/ 	.short	0x0100
        /*03f2*/ 	.byte	0x08
	.zero		1


	//   ....[8]....
        /*03f4*/ 	.word	0x00000500
        /*03f8*/ 	.word	0x000000ff
        /*03fc*/ 	.word	0x00031c58
        /*0400*/ 	.short	0x0100
        /*0402*/ 	.byte	0x08
	.zero		1


	//   ....[9]....
        /*0404*/ 	.word	0x00000510
        /*0408*/ 	.word	0x000000ff
        /*040c*/ 	.word	0x00031c68
        /*0410*/ 	.short	0x0100
        /*0412*/ 	.byte	0x08
	.zero		1


	//   ....[10]....
        /*0414*/ 	.word	0x00000600
        /*0418*/ 	.word	0x000000ff
        /*041c*/ 	.word	0x00031c70
        /*0420*/ 	.short	0x0100
        /*0422*/ 	.byte	0x06
	.zero		1


	//   ....[11]....
        /*0424*/ 	.word	0x00000610
        /*0428*/ 	.word	0x000000ff
        /*042c*/ 	.word	0x00031c80
        /*0430*/ 	.short	0x0100
        /*0432*/ 	.byte	0x06
	.zero		1


	//   ....[12]....
        /*0434*/ 	.word	0x00000620
        /*0438*/ 	.word	0x000000ff
        /*043c*/ 	.word	0x00031c78
        /*0440*/ 	.short	0x0100
        /*0442*/ 	.byte	0x06
	.zero		1


	//   ....[13]....
        /*0444*/ 	.word	0x00000630
        /*0448*/ 	.word	0x000000ff
        /*044c*/ 	.word	0x00031c88
        /*0450*/ 	.short	0x0100
        /*0452*/ 	.byte	0x06
	.zero		1


	//   ....[14]....
        /*0454*/ 	.word	0x00000760
        /*0458*/ 	.word	0x000000ff
        /*045c*/ 	.word	0x00031c90
        /*0460*/ 	.short	0x0100
        /*0462*/ 	.byte	0x08
	.zero		1


	//   ....[15]....
        /*0464*/ 	.word	0x00000770
        /*0468*/ 	.word	0x000000ff
        /*046c*/ 	.word	0x00031ca0
        /*0470*/ 	.short	0x0100
        /*0472*/ 	.byte	0x08
	.zero		1


	//   ....[16]....
        /*0474*/ 	.word	0x00000780
        /*0478*/ 	.word	0x000000ff
        /*047c*/ 	.word	0x00031c98
        /*0480*/ 	.short	0x0100
        /*0482*/ 	.byte	0x08
	.zero		1


	//   ....[17]....
        /*0484*/ 	.word	0x00000790
        /*0488*/ 	.word	0x000000ff
        /*048c*/ 	.word	0x00031ca8
        /*0490*/ 	.short	0x0100
        /*0492*/ 	.byte	0x08
	.zero		1


	//   ....[18]....
        /*0494*/ 	.word	0x000008c0
        /*0498*/ 	.word	0x000000ff
        /*049c*/ 	.word	0x00031cb0
        /*04a0*/ 	.short	0x0100
        /*04a2*/ 	.byte	0x08
	.zero		1


	//   ....[19]....
        /*04a4*/ 	.word	0x000008d0
        /*04a8*/ 	.word	0x000000ff
        /*04ac*/ 	.word	0x00031cc0
        /*04b0*/ 	.short	0x0100
        /*04b2*/ 	.byte	0x08
	.zero		1


	//   ....[20]....
        /*04b4*/ 	.word	0x000008e0
        /*04b8*/ 	.word	0x000000ff
        /*04bc*/ 	.word	0x00031cb8
        /*04c0*/ 	.short	0x0100
        /*04c2*/ 	.byte	0x08
	.zero		1


	//   ....[21]....
        /*04c4*/ 	.word	0x000008f0
        /*04c8*/ 	.word	0x000000ff
        /*04cc*/ 	.word	0x00031cc8
        /*04d0*/ 	.short	0x0100
        /*04d2*/ 	.byte	0x08
	.zero		1


	//   ....[22]....
        /*04d4*/ 	.word	0x00001540
        /*04d8*/ 	.word	0x000000ff
        /*04dc*/ 	.word	0x00031c00
        /*04e0*/ 	.short	0x010a
        /*04e2*/ 	.byte	0x24
	.zero		1


	//   ....[23]....
        /*04e4*/ 	.word	0x000015b0
        /*04e8*/ 	.word	0x00000000
        /*04ec*/ 	.word	0x00031c30
        /*04f0*/ 	.short	0x010a
        /*04f2*/ 	.byte	0x3f
	.zero		1


	//   ....[24]....
        /*04f4*/ 	.word	0x00001620
        /*04f8*/ 	.word	0x00000000
        /*04fc*/ 	.word	0x00031c30
        /*0500*/ 	.short	0x010a
        /*0502*/ 	.byte	0x3f
	.zero		1


	//   ....[25]....
        /*0504*/ 	.word	0x000046a0
        /*0508*/ 	.word	0x00000004
        /*050c*/ 	.word	0x00000000
        /*0510*/ 	.short	0x0101
        /*0512*/ 	.byte	0x3f
	.zero		1


	//   ....[26]....
        /*0514*/ 	.word	0x000057a0
        /*0518*/ 	.word	0x000000ff
        /*051c*/ 	.word	0x00031c30
        /*0520*/ 	.short	0x010a
        /*0522*/ 	.byte	0x06
	.zero		1


	//   ....[27]....
        /*0524*/ 	.word	0x000057e0
        /*0528*/ 	.word	0x000000ff
        /*052c*/ 	.word	0x00031c30
        /*0530*/ 	.short	0x010a
        /*0532*/ 	.byte	0x06
	.zero		1


	//   ....[28]....
        /*0534*/ 	.word	0x00006e90
        /*0538*/ 	.word	0x000000ff
        /*053c*/ 	.word	0x00031c50
        /*0540*/ 	.short	0x010a
        /*0542*/ 	.byte	0x06
	.zero		1


	//   ....[29]....
        /*0544*/ 	.word	0x00006ed0
        /*0548*/ 	.word	0x000000ff
        /*054c*/ 	.word	0x00031c50
        /*0550*/ 	.short	0x010a
        /*0552*/ 	.byte	0x06
	.zero		1


	//   ....[30]....
        /*0554*/ 	.word	0x00008940
        /*0558*/ 	.word	0x00000015
        /*055c*/ 	.word	0x00000000
        /*0560*/ 	.short	0x0101
        /*0562*/ 	.byte	0x3f
	.zero		1


	//   ....[31]....
        /*0564*/ 	.word	0x00008a70
        /*0568*/ 	.word	0x0000000a
        /*056c*/ 	.word	0x00000000
        /*0570*/ 	.short	0x0101
        /*0572*/ 	.byte	0x3f
	.zero		1


	//   ....[32]....
        /*0574*/ 	.word	0x00009750
        /*0578*/ 	.word	0x000000ff
        /*057c*/ 	.word	0x00031c50
        /*0580*/ 	.short	0x010a
        /*0582*/ 	.byte	0x09
	.zero		1


	//   ....[33]....
        /*0584*/ 	.word	0x00009790
        /*0588*/ 	.word	0x000000ff
        /*058c*/ 	.word	0x00031c50
        /*0590*/ 	.short	0x010a
        /*0592*/ 	.byte	0x09
	.zero		1


	//   ....[34]....
        /*0594*/ 	.word	0x00009f60
        /*0598*/ 	.word	0x00000008
        /*059c*/ 	.word	0x00000000
        /*05a0*/ 	.short	0x0101
        /*05a2*/ 	.byte	0x3f
	.zero		1


	//   ....[35]....
        /*05a4*/ 	.word	0x0000ad40
        /*05a8*/ 	.word	0x000000ff
        /*05ac*/ 	.word	0x00000000
        /*05b0*/ 	.short	0x0101
        /*05b2*/ 	.byte	0x04
	.zero		1


	//   ....[36]....
        /*05b4*/ 	.word	0x0000d0e0
        /*05b8*/ 	.word	0x00000005
        /*05bc*/ 	.word	0x00031c40
        /*05c0*/ 	.short	0x010a
        /*05c2*/ 	.byte	0x3f
	.zero		1


	//   ....[37]....
        /*05c4*/ 	.word	0x0000d5f0
        /*05c8*/ 	.word	0x0000001a
        /*05cc*/ 	.word	0x00031c20
        /*05d0*/ 	.short	0x010a
        /*05d2*/ 	.byte	0x3f
	.zero		1


	//   ....[38]....
        /*05d4*/ 	.word	0x0000d8e0
        /*05d8*/ 	.word	0x00000003
        /*05dc*/ 	.word	0x00031c40
        /*05e0*/ 	.short	0x010a
        /*05e2*/ 	.byte	0x3f
	.zero		1


	//   ....[39]....
        /*05e4*/ 	.word	0x0000db60
        /*05e8*/ 	.word	0x00000002
        /*05ec*/ 	.word	0x00000060
        /*05f0*/ 	.short	0x010a
        /*05f2*/ 	.byte	0x3f
	.zero		1


	//   ....[40]....
        /*05f4*/ 	.word	0x0000e070
        /*05f8*/ 	.word	0x00000003
        /*05fc*/ 	.word	0x00031c40
        /*0600*/ 	.short	0x010a
        /*0602*/ 	.byte	0x3f
	.zero		1


	//   ....[41]....
        /*0604*/ 	.word	0x0000e2f0
        /*0608*/ 	.word	0x00000003
        /*060c*/ 	.word	0x00000060
        /*0610*/ 	.short	0x010a
        /*0612*/ 	.byte	0x3f
	.zero		1


	//   ....[42]....
        /*0614*/ 	.word	0x0000e760
        /*0618*/ 	.word	0x00000002
        /*061c*/ 	.word	0x00031c40
        /*0620*/ 	.short	0x010a
        /*0622*/ 	.byte	0x3f
	.zero		1


	//   ....[43]....
        /*0624*/ 	.word	0x0000ea00
        /*0628*/ 	.word	0x00000002
        /*062c*/ 	.word	0x00000060
        /*0630*/ 	.short	0x010a
        /*0632*/ 	.byte	0x3f
	.zero		1


	//   ....[44]....
        /*0634*/ 	.word	0x0000edf0
        /*0638*/ 	.word	0x00000003
        /*063c*/ 	.word	0x00031c60
        /*0640*/ 	.short	0x010a
        /*0642*/ 	.byte	0x3f
	.zero		1


	//   ....[45]....
        /*0644*/ 	.word	0x0000fae0
        /*0648*/ 	.word	0x00000009
        /*064c*/ 	.word	0x00031c20
        /*0650*/ 	.short	0x010a
        /*0652*/ 	.byte	0x3f
	.zero		1


	//   ....[46]....
        /*0654*/ 	.word	0x0000fc80
        /*0658*/ 	.word	0x00000007
        /*065c*/ 	.word	0x00000000
        /*0660*/ 	.short	0x010a
        /*0662*/ 	.byte	0x3f
	.zero		1


	//   ....[47]....
        /*0664*/ 	.word	0x0000fcf0
        /*0668*/ 	.word	0x00000003
        /*066c*/ 	.word	0x00000000
        /*0670*/ 	.short	0x010a
        /*0672*/ 	.byte	0x3f
	.zero		1


	//   ....[48]....
        /*0674*/ 	.word	0x0000fd50
        /*0678*/ 	.word	0x00000005
        /*067c*/ 	.word	0x00000000
        /*0680*/ 	.short	0x010a
        /*0682*/ 	.byte	0x3f
	.zero		1


	//   ....[49]....
        /*0684*/ 	.word	0x0000fd80
        /*0688*/ 	.word	0x00000003
        /*068c*/ 	.word	0x00000000
        /*0690*/ 	.short	0x010a
        /*0692*/ 	.byte	0x3f
	.zero		1


	//   ....[50]....
        /*0694*/ 	.word	0x0000fdf0
        /*0698*/ 	.word	0x00000003
        /*069c*/ 	.word	0x00031c00
        /*06a0*/ 	.short	0x010a
        /*06a2*/ 	.byte	0x3f
	.zero		1


	//   ....[51]....
        /*06a4*/ 	.word	0x0000fe40
        /*06a8*/ 	.word	0x00000000
        /*06ac*/ 	.word	0x00031c30
        /*06b0*/ 	.short	0x010a
        /*06b2*/ 	.byte	0x3f
	.zero		1


	//   ....[52]....
        /*06b4*/ 	.word	0x0000fea0
        /*06b8*/ 	.word	0x00000009
        /*06bc*/ 	.word	0x00031c30
        /*06c0*/ 	.short	0x010a
        /*06c2*/ 	.byte	0x3f
	.zero		1


	//   ....[53]....
        /*06c4*/ 	.word	0x0000ff00
        /*06c8*/ 	.word	0x00000008
        /*06cc*/ 	.word	0x00031c50
        /*06d0*/ 	.short	0x010a
        /*06d2*/ 	.byte	0x3f
	.zero		1


	//   ....[54]....
        /*06d4*/ 	.word	0x0000ff60
        /*06d8*/ 	.word	0x00000005
        /*06dc*/ 	.word	0x00031c50
        /*06e0*/ 	.short	0x010a
        /*06e2*/ 	.byte	0x3f
	.zero		1


	//   ....[55]....
        /*06e4*/ 	.word	0x00010100
        /*06e8*/ 	.word	0x00000005
        /*06ec*/ 	.word	0x00031c40
        /*06f0*/ 	.short	0x010a
        /*06f2*/ 	.byte	0x3f
	.zero		1


	//   ....[56]....
        /*06f4*/ 	.word	0x00010150
        /*06f8*/ 	.word	0x0000001a
        /*06fc*/ 	.word	0x00031c20
        /*0700*/ 	.short	0x010a
        /*0702*/ 	.byte	0x3f
	.zero		1


	//   ....[57]....
        /*0704*/ 	.word	0x000101a0
        /*0708*/ 	.word	0x00000003
        /*070c*/ 	.word	0x00031c40
        /*0710*/ 	.short	0x010a
        /*0712*/ 	.byte	0x3f
	.zero		1


	//   ....[58]....
        /*0714*/ 	.word	0x000101f0
        /*0718*/ 	.word	0x00000002
        /*071c*/ 	.word	0x00000060
        /*0720*/ 	.short	0x010a
        /*0722*/ 	.byte	0x3f
	.zero		1


	//   ....[59]....
        /*0724*/ 	.word	0x00010240
        /*0728*/ 	.word	0x00000003
        /*072c*/ 	.word	0x00031c40
        /*0730*/ 	.short	0x010a
        /*0732*/ 	.byte	0x3f
	.zero		1


	//   ....[60]....
        /*0734*/ 	.word	0x00010290
        /*0738*/ 	.word	0x00000003
        /*073c*/ 	.word	0x00000060
        /*0740*/ 	.short	0x010a
        /*0742*/ 	.byte	0x3f
	.zero		1


	//   ....[61]....
        /*0744*/ 	.word	0x000102e0
        /*0748*/ 	.word	0x00000002
        /*074c*/ 	.word	0x00031c40
        /*0750*/ 	.short	0x010a
        /*0752*/ 	.byte	0x3f
	.zero		1


	//   ....[62]....
        /*0754*/ 	.word	0x00010330
        /*0758*/ 	.word	0x00000002
        /*075c*/ 	.word	0x00000060
        /*0760*/ 	.short	0x010a
        /*0762*/ 	.byte	0x3f
	.zero		1


	//   ....[63]....
        /*0764*/ 	.word	0x00010380
        /*0768*/ 	.word	0x00000003
        /*076c*/ 	.word	0x00031c60
        /*0770*/ 	.short	0x010a
        /*0772*/ 	.byte	0x3f
	.zero		1


	//   ....[64]....
        /*0774*/ 	.word	0x00010d30
        /*0778*/ 	.word	0x00000009
        /*077c*/ 	.word	0x00031c20
        /*0780*/ 	.short	0x010a
        /*0782*/ 	.byte	0x3f
	.zero		1


	//   ....[65]....
        /*0784*/ 	.word	0x00010ed0
        /*0788*/ 	.word	0x00000007
        /*078c*/ 	.word	0x00000000
        /*0790*/ 	.short	0x010a
        /*0792*/ 	.byte	0x3f
	.zero		1


	//   ....[66]....
        /*0794*/ 	.word	0x00010f20
        /*0798*/ 	.word	0x00000003
        /*079c*/ 	.word	0x00000000
        /*07a0*/ 	.short	0x010a
        /*07a2*/ 	.byte	0x3f
	.zero		1


	//   ....[67]....
        /*07a4*/ 	.word	0x00010f70
        /*07a8*/ 	.word	0x00000005
        /*07ac*/ 	.word	0x00000000
        /*07b0*/ 	.short	0x010a
        /*07b2*/ 	.byte	0x3f
	.zero		1


	//----- nvinfo : EIATTR_NUM_MBARRIERS
	.align		4
.L_123:
        /*07b4*/ 	.byte	0x03, 0x38
        /*07b6*/ 	.short	0x0016


	//----- nvinfo : EIATTR_EXIT_INSTR_OFFSETS
	.align		4
        /*07b8*/ 	.byte	0x04, 0x1c
        /*07ba*/ 	.short	(.L_125 - .L_124)


	//   ....[0]....
.L_124:
        /*07bc*/ 	.word	0x00000aa0


	//   ....[1]....
        /*07c0*/ 	.word	0x0000b820


	//   ....[2]....
        /*07c4*/ 	.word	0x0000b880


	//   ....[3]....
        /*07c8*/ 	.word	0x0000fdd0


	//----- nvinfo : EIATTR_MAX_THREADS
	.align		4
.L_125:
        /*07cc*/ 	.byte	0x04, 0x05
        /*07ce*/ 	.short	(.L_127 - .L_126)
.L_126:
        /*07d0*/ 	.word	0x00000200
        /*07d4*/ 	.word	0x00000001
        /*07d8*/ 	.word	0x00000001


	//----- nvinfo : EIATTR_CRS_STACK_SIZE
	.align		4
.L_127:
        /*07dc*/ 	.byte	0x04, 0x1e
        /*07de*/ 	.short	(.L_129 - .L_128)
.L_128:
        /*07e0*/ 	.word	0x00000000


	//----- nvinfo : EIATTR_CBANK_PARAM_SIZE
	.align		4
.L_129:
        /*07e4*/ 	.byte	0x03, 0x19
        /*07e6*/ 	.short	0x0a70


	//----- nvinfo : EIATTR_PARAM_CBANK
	.align		4
        /*07e8*/ 	.byte	0x04, 0x0a
        /*07ea*/ 	.short	(.L_131 - .L_130)
	.align		4
.L_130:
        /*07ec*/ 	.word	index@(.nv.constant0._ZN7cutlass13device_kernelIN5flash11enable_sm90INS1_16FlashAttnFwdSm90INS1_25CollectiveMainloopFwdSm90ILi2EN4cute5tupleIJNS5_1CILi1EEES8_S8_EEENS6_IJNS7_ILi192EEENS7_ILi144EEENS7_ILi96EEEEEELi96ENS_6half_tEfNS_4arch4Sm90ELb0ELb0ELb1ELb1ELb0ELb0ELb0ELb0ELb1ELb0ELb0ELb0EEENS1_21CollectiveEpilogueFwdINS6_IJSA_SC_SB_EEES9_SE_SG_Li384ELb1ELb0ELb0ELb0EEENS1_36VarlenDynamicPersistentTileSchedulerILi192ELi144ELi384ELi32ELb0ELb0ELb1ELb0ELb1ELb1EEEEEEEEEvNT_6ParamsE)
        /*07f0*/ 	.short	0x0210
        /*07f2*/ 	.short	0x0a70


	//----- nvinfo : EIATTR_SW_WAR
	.align		4
.L_131:
        /*07f4*/ 	.byte	0x04, 0x36
        /*07f6*/ 	.short	(.L_133 - .L_132)
.L_132:
        /*07f8*/ 	.word	0x00000008
.L_133:


//--------------------- .nv.info._ZN7cutlass13device_kernelIN5flash11enable_sm90INS1_16FlashAttnFwdSm90INS1_25CollectiveMainloopFwdSm90ILi2EN4cute5tupleIJNS5_1CILi1EEES8_S8_EEENS6_IJNS7_ILi192EEENS7_ILi144EEENS7_ILi96EEEEEELi96ENS_6half_tEfNS_4arch4Sm90ELb0ELb0ELb1ELb1ELb0ELb1ELb0ELb0ELb1ELb0ELb0ELb0EEENS1_21CollectiveEpilogueFwdINS6_IJSA_SC_SB_EEES9_SE_SG_Li384ELb1ELb0ELb0ELb0EEENS1_36VarlenDynamicPersistentTileSchedulerILi192ELi144ELi384ELi32ELb0ELb0ELb1ELb0ELb1ELb1EEEEEEEEEvNT_6ParamsE --------------------------
	.section	.nv.info._ZN7cutlass13device_kernelIN5flash11enable_sm90INS1_16FlashAttnFwdSm90INS1_25CollectiveMainloopFwdSm90ILi2EN4cute5tupleIJNS5_1CILi1EEES8_S8_EEENS6_IJNS7_ILi192EEENS7_ILi144EEENS7_ILi96EEEEEELi96ENS_6half_tEfNS_4arch4Sm90ELb0ELb0ELb1ELb1ELb0ELb1ELb0ELb0ELb1ELb0ELb0ELb0EEENS1_21CollectiveEpilogueFwdINS6_IJSA_SC_SB_EEES9_SE_SG_Li384ELb1ELb0ELb0ELb0EEENS1_36VarlenDynamicPersistentTileSchedulerILi192ELi144ELi384ELi32ELb0ELb0ELb1ELb0ELb1ELb1EEEEEEEEEvNT_6ParamsE,"",@"SHT_CUDA_INFO"
	.sectionflags	@""
	.align	4


	//----- nvinfo : EIATTR_CUDA_API_VERSION
	.align		4
        /*0000*/ 	.byte	0x04, 0x37
        /*0002*/ 	.short	(.L_135 - .L_134)
.L_134:
        /*0004*/ 	.word	0x00000082


	//----- nvinfo : EIATTR_KPARAM_INFO
	.align		4
.L_135:
        /*0008*/ 	.byte	0x04, 0x17
        /*000a*/ 	.short	(.L_137 - .L_136)
.L_136:
        /*000c*/ 	.word	0x00000000
        /*0010*/ 	.short	0x0000
        /*0012*/ 	.short	0x0070
        /*0014*/ 	.byte	0x00, 0xf0, 0x01, 0x28


	//----- nvinfo : EIATTR_SPARSE_MMA_MASK
	.align		4
.L_137:
        /*0018*/ 	.byte	0x03, 0x50
        /*001a*/ 	.short	0x0000


	//----- nvinfo : EIATTR_MAXREG_COUNT
	.align		4
        /*001c*/ 	.byte	0x03, 0x1b
        /*001e*/ 	.short	0x0080


	//----- nvinfo : EIATTR_NUM_BARRIERS
	.align		4
        /*0020*/ 	.byte	0x02, 0x4c
        /*0022*/ 	.byte	0x10
	.zero		1


	//----- nvinfo : EIATTR_EXTERNS
	.align		4
        /*0024*/ 	.byte	0x04, 0x0f
        /*0026*/ 	.short	(.L_139 - .L_138)


	//   ....[0]....
	.align		4
.L_138:
        /*0028*/ 	.word	index@(__assertfail)


	//----- nvinfo : EIATTR_ANNOTATIONS
	.align		4
.L_139:
        /*002c*/ 	.byte	0x04, 0x55
        /*002e*/ 	.short	(.L_141 - .L_140)


	//   ....[0]....
.L_140:
        /* <DEDUP_REMOVED lines=86> */
        /*0584*/ 	.byte	0x00, 0xc3, 0x01, 0x00


	//----- nvinfo : EIATTR_MERCURY_ISA_VERSION
	.align		4
.L_141:
        /*0588*/ 	.byte	0x03, 0x5f
        /*058a*/ 	.short	0x0101


	//----- nvinfo : EIATTR_UNUSED_LOAD_BYTE_OFFSET
	.align		4
        /*058c*/ 	.byte	0x04, 0x44
        /*058e*/ 	.short	(.L_143 - .L_142)


	//   ....[0]....
.L_142:
        /*0590*/ 	.word	0x00000b30
        /*0594*/ 	.word	0x0000fff0


	//   ....[1]....
        /*0598*/ 	.word	0x00015490
        /*059c*/ 	.word	0x0000fff0


	//----- nvinfo : EIATTR_INT_WARP_WIDE_INSTR_OFFSETS
	.align		4
.L_143:
        /*05a0*/ 	.byte	0x04, 0x31
        /*05a2*/ 	.short	(.L_145 - .L_144)


	//   ....[0]....
.L_144:
        /*05a4*/ 	.word	0x000001c0


	//   ....[1]....
        /*05a8*/ 	.word	0x00000200


	//   ....[2]....
        /*05ac*/ 	.word	0x00000270


	//   ....[3]....
        /*05b0*/ 	.word	0x00018900


	//   ....[4]....
        /*05b4*/ 	.word	0x00018990


	//   ....[5]....
        /*05b8*/ 	.word	0x00018dd0


	//   ....[6]....
        /*05bc*/ 	.word	0x00018e00


	//   ....[7]....
        /*05c0*/ 	.word	0x00018ff0


	//   ....[8]....
        /*05c4*/ 	.word	0x000190c0


	//   ....[9]....
        /*05c8*/ 	.word	0x0001afe0


	//   ....[10]....
        /*05cc*/ 	.word	0x0001b070


	//----- nvinfo : EIATTR_COOP_GROUP_MASK_REGIDS
	.align		4
.L_145:
        /*05d0*/ 	.byte	0x04, 0x29
        /*05d2*/ 	.short	(.L_147 - .L_146)


	//   ....[0]....
.L_146:
        /*05d4*/ 	.word	0xffffffff


	//   ....[1]....
        /*05d8*/ 	.word	0xffffffff


	//   ....[2]....
        /*05dc*/ 	.word	0xffffffff


	//   ....[3]....
        /*05e0*/ 	.word	0xffffffff


	//   ....[4]....
        /*05e4*/ 	.word	0xffffffff


	//   ....[5]....
        /*05e8*/ 	.word	0xffffffff


	//   ....[6]....
        /*05ec*/ 	.word	0xffffffff


	//   ....[7]....
        /*05f0*/ 	.word	0xffffffff


	//   ....[8]....
        /*05f4*/ 	.word	0xffffffff


	//   ....[9]....
        /*05f8*/ 	.word	0xffffffff


	//   ....[10]....
        /*05fc*/ 	.word	0xffffffff


	//   ....[11]....
        /*0600*/ 	.word	0xffffffff


	//   ....[12]....
        /*0604*/ 	.word	0xffffffff


	//   ....[13]....
        /*0608*/ 	.word	0xffffffff


	//   ....[14]....
        /*060c*/ 	.word	0xffffffff


	//   ....[15]....
        /*0610*/ 	.word	0xffffffff


	//   ....[16]....
        /*0614*/ 	.word	0xffffffff


	//   ....[17]....
        /*0618*/ 	.word	0xffffffff


	//   ....[18]....
        /*061c*/ 	.word	0xffffffff


	//   ....[19]....
        /*0620*/ 	.word	0xffffffff


	//   ....[20]....
        /*0624*/ 	.word	0xffffffff


	//   ....[21]....
        /*0628*/ 	.word	0xffffffff


	//   ....[22]....
        /*062c*/ 	.word	0xffffffff


	//   ....[23]....
        /*0630*/ 	.word	0xffffffff


	//   ....[24]....
        /*0634*/ 	.word	0xffffffff


	//   ....[25]....
        /*0638*/ 	.word	0xffffffff


	//   ....[26]....
        /*063c*/ 	.word	0xffffffff


	//   ....[27]....
        /*0640*/ 	.word	0xffffffff


	//   ....[28]....
        /*0644*/ 	.word	0xffffffff


	//   ....[29]....
        /*0648*/ 	.word	0xffffffff


	//   ....[30]....
        /*064c*/ 	.word	0xffffffff


	//   ....[31]....
        /*0650*/ 	.word	0xffffffff


	//   ....[32]....
        /*0654*/ 	.word	0xffffffff


	//   ....[33]....
        /*0658*/ 	.word	0xffffffff


	//   ....[34]....
        /*065c*/ 	.word	0xffffffff


	//   ....[35]....
        /*0660*/ 	.word	0xffffffff


	//   ....[36]....
        /*0664*/ 	.word	0xffffffff


	//   ....[37]....
        /*0668*/ 	.word	0xffffffff


	//   ....[38]....
        /*066c*/ 	.word	0xffffffff


	//   ....[39]....
        /*0670*/ 	.word	0xffffffff


	//   ....[40]....
        /*0674*/ 	.word	0xffffffff


	//   ....[41]....
        /*0678*/ 	.word	0xffffffff


	//   ....[42]....
        /*067c*/ 	.word	0xffffffff


	//   ....[43]....
        /*0680*/ 	.word	0xffffffff


	//   ....[44]....
        /*0684*/ 	.word	0xffffffff


	//   ....[45]....
        /*0688*/ 	.word	0xffffffff


	//   ....[46]....
        /*068c*/ 	.word	0xffffffff


	//   ....[47]....
        /*0690*/ 	.word	0xffffffff


	//   ....[48]....
        /*0694*/ 	.word	0xffffffff


	//   ....[49]....
        /*0698*/ 	.word	0xffffffff


	//   ....[50]....
        /*069c*/ 	.word	0xffffffff


	//   ....[51]....
        /*06a0*/ 	.word	0xffffffff


	//   ....[52]....
        /*06a4*/ 	.word	0xffffffff


	//   ....[53]....
        /*06a8*/ 	.word	0xffffffff


	//   ....[54]....
        /*06ac*/ 	.word	0xffffffff


	//   ....[55]....
        /*06b0*/ 	.word	0xffffffff


	//   ....[56]....
        /*06b4*/ 	.word	0x0500000f


	//   ....[57]....
        /*06b8*/ 	.word	0x0500000f


	//   ....[58]....
        /*06bc*/ 	.word	0x0500000f


	//   ....[59]....
        /*06c0*/ 	.word	0x0500000f


	//   ....[60]....
        /*06c4*/ 	.word	0x0500000f


	//   ....[61]....
        /*06c8*/ 	.word	0x0500000f


	//   ....[62]....
        /*06cc*/ 	.word	0x0500000f


	//   ....[63]....
        /*06d0*/ 	.word	0x0500000f


	//   ....[64]....
        /*06d4*/ 	.word	0x0500000f


	//   ....[65]....
        /*06d8*/ 	.word	0x0500000f


	//   ....[66]....
        /*06dc*/ 	.word	0x0500000f


	//   ....[67]....
        /*06e0*/ 	.word	0x0500000f


	//   ....[68]....
        /*06e4*/ 	.word	0x0500000f


	//   ....[69]....
        /*06e8*/ 	.word	0x0500000f


	//   ....[70]....
        /*06ec*/ 	.word	0x0500000f


	//   ....[71]....
        /*06f0*/ 	.word	0x0500000f


	//   ....[72]....
        /*06f4*/ 	.word	0x0500000f


	//   ....[73]....
        /*06f8*/ 	.word	0x0500000f


	//   ....[74]....
        /*06fc*/ 	.word	0x0500000f


	//   ....[75]....
        /*0700*/ 	.word	0x0500000f


	//   ....[76]....
        /*0704*/ 	.word	0x0500000f


	//   ....[77]....
        /*0708*/ 	.word	0x0500000f


	//   ....[78]....
        /*070c*/ 	.word	0x0500000f


	//   ....[79]....
        /*0710*/ 	.word	0x0500000f


	//   ....[80]....
        /*0714*/ 	.word	0x0500000f


	//   ....[81]....
        /*0718*/ 	.word	0x0500000f


	//   ....[82]....
        /*071c*/ 	.word	0x0500000f


	//   ....[83]....
        /*0720*/ 	.word	0x0500000f


	//   ....[84]....
        /*0724*/ 	.word	0x0500000f


	//----- nvinfo : EIATTR_COOP_GROUP_INSTR_OFFSETS
	.align		4
.L_147:
        /*0728*/ 	.byte	0x04, 0x28
        /*072a*/ 	.short	(.L_149 - .L_148)


	//   ....[0]....
.L_148:
        /*072c*/ 	.word	0x00000070


	//   ....[1]....
        /*0730*/ 	.word	0x000001d0


	//   ....[2]....
        /*0734*/ 	.word	0x00000220


	//   ....[3]....
        /*0738*/ 	.word	0x00000450


	//   ....[4]....
        /*073c*/ 	.word	0x000005b0


	//   ....[5]....
        /*0740*/ 	.word	0x000006d0


	//   ....[6]....
        /*0744*/ 	.word	0x00000830


	//   ....[7]....
        /*0748*/ 	.word	0x00006ee0


	//   ....[8]....
        /*074c*/ 	.word	0x0000daf0


	//   ....[9]....
        /*0750*/ 	.word	0x0000db10


	//   ....[10]....
        /*0754*/ 	.word	0x0000df70


	//   ....[11]....
        /*0758*/ 	.word	0x0000dfb0


	//   ....[12]....
        /*075c*/ 	.word	0x0000f2e0


	//   ....[13]....
        /*0760*/ 	.word	0x00012380


	//   ....[14]....
        /*0764*/ 	.word	0x000123e0


	//   ....[15]....
        /*0768*/ 	.word	0x00012d90


	//   ....[16]....
        /*076c*/ 	.word	0x00012db0


	//   ....[17]....
        /*0770*/ 	.word	0x00014710


	//   ....[18]....
        /*0774*/ 	.word	0x00014b90


	//   ....[19]....
        /*0778*/ 	.word	0x00014e90


	//   ....[20]....
        /*077c*/ 	.word	0x00014ec0


	//   ....[21]....
        /*0780*/ 	.word	0x00014f10


	//   ....[22]....
        /*0784*/ 	.word	0x00016cc0


	//   ....[23]....
        /*0788*/ 	.word	0x00016e50


	//   ....[24]....
        /*078c*/ 	.word	0x00016e80


	//   ....[25]....
        /*0790*/ 	.word	0x00016eb0


	//   ....[26]....
        /*0794*/ 	.word	0x00016ef0


	//   ....[27]....
        /*0798*/ 	.word	0x00016f40


	//   ....[28]....
        /*079c*/ 	.word	0x00016fa0


	//   ....[29]....
        /*07a0*/ 	.word	0x00017160


	//   ....[30]....
        /*07a4*/ 	.word	0x000171c0


	//   ....[31]....
        /*07a8*/ 	.word	0x00017200


	//   ....[32]....
        /*07ac*/ 	.word	0x00017240


	//   ....[33]....
        /*07b0*/ 	.word	0x00017270


	//   ....[34]....
        /*07b4*/ 	.word	0x000172a0


	//   ....[35]....
        /*07b8*/ 	.word	0x00017320


	//   ....[36]....
        /*07bc*/ 	.word	0x00017350


	//   ....[37]....
        /*07c0*/ 	.word	0x000173d0


	//   ....[38]....
        /*07c4*/ 	.word	0x0001b3e0


	//   ....[39]....
        /*07c8*/ 	.word	0x0001b3f0


	//   ....[40]....
        /*07cc*/ 	.word	0x0001b4e0


	//   ....[41]....
        /*07d0*/ 	.word	0x0001b540


	//   ....[42]....
        /*07d4*/ 	.word	0x0001b580


	//   ....[43]....
        /*07d8*/ 	.word	0x0001b5c0


	//   ....[44]....
        /*07dc*/ 	.word	0x0001b5f0


	//   ....[45]....
        /*07e0*/ 	.word	0x0001b620


	//   ....[46]....
        /*07e4*/ 	.word	0x0001b790


	//   ....[47]....
        /*07e8*/ 	.word	0x0001b7f0


	//   ....[48]....
        /*07ec*/ 	.word	0x0001b830


	//   ....[49]....
        /*07f0*/ 	.word	0x0001b870


	//   ....[50]....
        /*07f4*/ 	.word	0x0001b8a0


	//   ....[51]....
        /*07f8*/ 	.word	0x0001b8d0


	//   ....[52]....
        /*07fc*/ 	.word	0x0001b990


	//   ....[53]....
        /*0800*/ 	.word	0x0001b9b0


	//   ....[54]....
        /*0804*/ 	.word	0x0001ba20


	//   ....[55]....
        /*0808*/ 	.word	0x0001be50


	//   ....[56]....
        /*080c*/ 	.word	0x0001c2d0


	//   ....[57]....
        /*0810*/ 	.word	0x0001c380


	//   ....[58]....
        /*0814*/ 	.word	0x0001c420


	//   ....[59]....
        /*0818*/ 	.word	0x0001c4c0


	//   ....[60]....
        /*081c*/ 	.word	0x0001c560


	//   ....[61]....
        /*0820*/ 	.word	0x0001c650


	//   ....[62]....
        /*0824*/ 	.word	0x0001c6f0


	//   ....[63]....
        /*0828*/ 	.word	0x0001c790


	//   ....[64]....
        /*082c*/ 	.word	0x0001c830


	//   ....[65]....
        /*0830*/ 	.word	0x0001ca90


	//   ....[66]....
        /*0834*/ 	.word	0x0001cd70


	//   ....[67]....
        /*0838*/ 	.word	0x0001d160


	//   ....[68]....
        /*083c*/ 	.word	0x0001d1f0


	//   ....[69]....
        /*0840*/ 	.word	0x0001d290


	//   ....[70]....
        /*0844*/ 	.word	0x0001d340


	//   ....[71]....
        /*0848*/ 	.word	0x0001d3c0


	//   ....[72]....
        /*084c*/ 	.word	0x0001d440


	//   ....[73]....
        /*0850*/ 	.word	0x0001d4c0


	//   ....[74]....
        /*0854*/ 	.word	0x0001d540


	//   ....[75]....
        /*0858*/ 	.word	0x0001d5d0


	//   ....[76]....
        /*085c*/ 	.word	0x0001d680


	//   ....[77]....
        /*0860*/ 	.word	0x0001d700


	//   ....[78]....
        /*0864*/ 	.word	0x0001d780


	//   ....[79]....
        /*0868*/ 	.word	0x0001d800


	//   ....[80]....
        /*086c*/ 	.word	0x0001d880


	//   ....[81]....
        /*0870*/ 	.word	0x0001d8f0


	//   ....[82]....
        /*0874*/ 	.word	0x0001d990


	//   ....[83]....
        /*0878*/ 	.word	0x0001da20


	//   ....[84]....
        /*087c*/ 	.word	0x0001db40


	//----- nvinfo : EIATTR_REG_RECONFIG
	.align		4
.L_149:
        /*0880*/ 	.byte	0x01, 0x54
	.zero		2


	//----- nvinfo : EIATTR_SYSCALL_OFFSETS
	.align		4
        /*0884*/ 	.byte	0x04, 0x46
        /*0886*/ 	.short	(.L_151 - .L_150)


	//   ....[0]....
.L_150:
        /*0888*/ 	.word	0x00001b70


	//   ....[1]....
        /*088c*/ 	.word	0x00001cc0


	//   ....[2]....
        /*0890*/ 	.word	0x000070b0


	//   ....[3]....
        /*0894*/ 	.word	0x00007570


	//   ....[4]....
        /*0898*/ 	.word	0x00018b10


	//   ....[5]....
        /*089c*/ 	.word	0x00018c40


	//   ....[6]....
        /*08a0*/ 	.word	0x00018d40


	//----- nvinfo : EIATTR_MBARRIER_INSTR_OFFSETS
	.align		4
.L_151:
        /*08a4*/ 	.byte	0x04, 0x39
        /*08a6*/ 	.short	(.L_153 - .L_152)


	//   ....[0]....
.L_152:
        /*08a8*/ 	.word	0x00000300
        /*08ac*/ 	.word	0x000000ff
        /*08b0*/ 	.word	0x00031c00
        /*08b4*/ 	.short	0x0100
        /*08b6*/ 	.byte	0x08
	.zero		1


	//   ....[1]....
        /*08b8*/ 	.word	0x00000310
        /*08bc*/ 	.word	0x000000ff
        /*08c0*/ 	.word	0x00031c20
        /*08c4*/ 	.short	0x0100
        /*08c6*/ 	.byte	0x08
	.zero		1


	//   ....[2]....
        /*08c8*/ 	.word	0x00000400
        /*08cc*/ 	.word	0x000000ff
        /*08d0*/ 	.word	0x00031c30
        /*08d4*/ 	.short	0x0100
        /*08d6*/ 	.byte	0x08
	.zero		1


	//   ....[3]....
        /*08d8*/ 	.word	0x00000410
        /*08dc*/ 	.word	0x000000ff
        /*08e0*/ 	.word	0x00031c40
        /*08e4*/ 	.short	0x0100
        /*08e6*/ 	.byte	0x08
	.zero		1


	//   ....[4]....
        /*08e8*/ 	.word	0x00000420
        /*08ec*/ 	.word	0x000000ff
        /*08f0*/ 	.word	0x00031c38
        /*08f4*/ 	.short	0x0100
        /*08f6*/ 	.byte	0x08
	.zero		1


	//   ....[5]....
        /*08f8*/ 	.word	0x00000430
        /*08fc*/ 	.word	0x000000ff
        /*0900*/ 	.word	0x00031c48
        /*0904*/ 	.short	0x0100
        /*0906*/ 	.byte	0x08
	.zero		1


	//   ....[6]....
        /*0908*/ 	.word	0x00000560
        /*090c*/ 	.word	0x000000ff
        /*0910*/ 	.word	0x00031c50
        /*0914*/ 	.short	0x0100
        /*0916*/ 	.byte	0x08
	.zero		1


	//   ....[7]....
        /*0918*/ 	.word	0x00000570
        /*091c*/ 	.word	0x000000ff
        /*0920*/ 	.word	0x00031c60
        /*0924*/ 	.short	0x0100
        /*0926*/ 	.byte	0x08
	.zero		1


	//   ....[8]....
        /*0928*/ 	.word	0x00000580
        /*092c*/ 	.word	0x000000ff
        /*0930*/ 	.word	0x00031c58
        /*0934*/ 	.short	0x0100
        /*0936*/ 	.byte	0x08
	.zero		1


	//   ....[9]....
        /*0938*/ 	.word	0x00000590
        /*093c*/ 	.word	0x000000ff
        /*0940*/ 	.word	0x00031c68
        /*0944*/ 	.short	0x0100
        /*0946*/ 	.byte	0x08
	.zero		1


	//   ....[10]....
        /*0948*/ 	.word	0x00000680
        /*094c*/ 	.word	0x000000ff
        /*0950*/ 	.word	0x00031c70
        /*0954*/ 	.short	0x0100
        /*0956*/ 	.byte	0x06
	.zero		1


	//   ....[11]....
        /*0958*/ 	.word	0x00000690
        /*095c*/ 	.word	0x000000ff
        /*0960*/ 	.word	0x00031c80
        /*0964*/ 	.short	0x0100
        /*0966*/ 	.byte	0x06
	.zero		1


	//   ....[12]....
        /*0968*/ 	.word	0x000006a0
        /*096c*/ 	.word	0x000000ff
        /*0970*/ 	.word	0x00031c78
        /*0974*/ 	.short	0x0100
        /*0976*/ 	.byte	0x06
	.zero		1


	//   ....[13]....
        /*0978*/ 	.word	0x000006b0
        /*097c*/ 	.word	0x000000ff
        /*0980*/ 	.word	0x00031c88
        /*0984*/ 	.short	0x0100
        /*0986*/ 	.byte	0x06
	.zero		1


	//   ....[14]....
        /*0988*/ 	.word	0x000007e0
        /*098c*/ 	.word	0x000000ff
        /*0990*/ 	.word	0x00031c90
        /*0994*/ 	.short	0x0100
        /*0996*/ 	.byte	0x08
	.zero		1


	//   ....[15]....
        /*0998*/ 	.word	0x000007f0
        /*099c*/ 	.word	0x000000ff
        /*09a0*/ 	.word	0x00031ca0
        /*09a4*/ 	.short	0x0100
        /*09a6*/ 	.byte	0x08
	.zero		1


	//   ....[16]....
        /*09a8*/ 	.word	0x00000800
        /*09ac*/ 	.word	0x000000ff
        /*09b0*/ 	.word	0x00031c98
        /*09b4*/ 	.short	0x0100
        /*09b6*/ 	.byte	0x08
	.zero		1


	//   ....[17]....
        /*09b8*/ 	.word	0x00000810
        /*09bc*/ 	.word	0x000000ff
        /*09c0*/ 	.word	0x00031ca8
        /*09c4*/ 	.short	0x0100
        /*09c6*/ 	.byte	0x08
	.zero		1


	//   ....[18]....
        /*09c8*/ 	.word	0x00000940
        /*09cc*/ 	.word	0x000000ff
        /*09d0*/ 	.word	0x00031cb0
        /*09d4*/ 	.short	0x0100
        /*09d6*/ 	.byte	0x08
	.zero		1


	//   ....[19]....
        /*09d8*/ 	.word	0x00000950
        /*09dc*/ 	.word	0x000000ff
        /*09e0*/ 	.word	0x00031cc0
        /*09e4*/ 	.short	0x0100
        /*09e6*/ 	.byte	0x08
	.zero		1


	//   ....[20]....
        /*09e8*/ 	.word	0x00000960
        /*09ec*/ 	.word	0x000000ff
        /*09f0*/ 	.word	0x00031cb8
        /*09f4*/ 	.short	0x0100
        /*09f6*/ 	.byte	0x08
	.zero		1


	//   ....[21]....
        /*09f8*/ 	.word	0x00000970
        /*09fc*/ 	.word	0x000000ff
        /*0a00*/ 	.word	0x00031cc8
        /*0a04*/ 	.short	0x0100
        /*0a06*/ 	.byte	0x08
	.zero		1


	//   ....[22]....
        /*0a08*/ 	.word	0x00003120
        /*0a0c*/ 	.word	0x00000014
        /*0a10*/ 	.word	0x00031c90
        /*0a14*/ 	.short	0x010a
        /*0a16*/ 	.byte	0x3f
	.zero		1


	//   ....[23]....
        /*0a18*/ 	.word	0x00004b60
        /*0a1c*/ 	.word	0x00000014
        /*0a20*/ 	.word	0x00031c90
        /*0a24*/ 	.short	0x010a
        /*0a26*/ 	.byte	0x3f
	.zero		1


	//   ....[24]....
        /*0a28*/ 	.word	0x000065b0
        /*0a2c*/ 	.word	0x00000014
        /*0a30*/ 	.word	0x00031c90
        /*0a34*/ 	.short	0x010a
        /*0a36*/ 	.byte	0x3f
	.zero		1


	//   ....[25]....
        /*0a38*/ 	.word	0x00006820
        /*0a3c*/ 	.word	0x00000020
        /*0a40*/ 	.word	0x00000000
        /*0a44*/ 	.short	0x0101
        /*0a46*/ 	.byte	0x3f
	.zero		1


	//   ....[26]....
        /*0a48*/ 	.word	0x00006860
        /*0a4c*/ 	.word	0x00000014
        /*0a50*/ 	.word	0x00031cb0
        /*0a54*/ 	.short	0x010a
        /*0a56*/ 	.byte	0x3f
	.zero		1


	//   ....[27]....
        /*0a58*/ 	.word	0x00006ba0
        /*0a5c*/ 	.word	0x00000014
        /*0a60*/ 	.word	0x00000000
        /*0a64*/ 	.short	0x0101
        /*0a66*/ 	.byte	0x3f
	.zero		1


	//   ....[28]....
        /*0a68*/ 	.word	0x00007150
        /*0a6c*/ 	.word	0x00000012
        /*0a70*/ 	.word	0x00031c00
        /*0a74*/ 	.short	0x010a
        /*0a76*/ 	.byte	0x3f
	.zero		1


	//   ....[29]....
        /*0a78*/ 	.word	0x000071a0
        /*0a7c*/ 	.word	0x00000012
        /*0a80*/ 	.word	0x00031c00
        /*0a84*/ 	.short	0x010a
        /*0a86*/ 	.byte	0x3f
	.zero		1


	//   ....[30]....
        /*0a88*/ 	.word	0x00007a90
        /*0a8c*/ 	.word	0x00000012
        /*0a90*/ 	.word	0x00031c00
        /*0a94*/ 	.short	0x010a
        /*0a96*/ 	.byte	0x3f
	.zero		1


	//   ....[31]....
        /*0a98*/ 	.word	0x000092a0
        /*0a9c*/ 	.word	0x00000012
        /*0aa0*/ 	.word	0x00031c00
        /*0aa4*/ 	.short	0x010a
        /*0aa6*/ 	.byte	0x3f
	.zero		1


	//   ....[32]....
        /*0aa8*/ 	.word	0x0000a970
        /*0aac*/ 	.word	0x00000000
        /*0ab0*/ 	.word	0x00031c30
        /*0ab4*/ 	.short	0x010a
        /*0ab6*/ 	.byte	0x3f
	.zero		1


	//   ....[33]....
        /*0ab8*/ 	.word	0x0000aa40
        /*0abc*/ 	.word	0x00000000
        /*0ac0*/ 	.word	0x00031c30
        /*0ac4*/ 	.short	0x010a
        /*0ac6*/ 	.byte	0x3f
	.zero		1


	//   ....[34]....
        /*0ac8*/ 	.word	0x0000e500
        /*0acc*/ 	.word	0x00000000
        /*0ad0*/ 	.word	0x00000000
        /*0ad4*/ 	.short	0x0101
        /*0ad6*/ 	.byte	0x3f
	.zero		1


	//   ....[35]....
        /*0ad8*/ 	.word	0x0000f5c0
        /*0adc*/ 	.word	0x0000000e
        /*0ae0*/ 	.word	0x00031c30
        /*0ae4*/ 	.short	0x010a
        /*0ae6*/ 	.byte	0x3f
	.zero		1


	//   ....[36]....
        /*0ae8*/ 	.word	0x0000f610
        /*0aec*/ 	.word	0x0000000e
        /*0af0*/ 	.word	0x00031c30
        /*0af4*/ 	.short	0x010a
        /*0af6*/ 	.byte	0x3f
	.zero		1


	//   ....[37]....
        /*0af8*/ 	.word	0x00011a90
        /*0afc*/ 	.word	0x0000000f
        /*0b00*/ 	.word	0x00031c50
        /*0b04*/ 	.short	0x010a
        /*0b06*/ 	.byte	0x3f
	.zero		1


	//   ....[38]....
        /*0b08*/ 	.word	0x00011ad0
        /*0b0c*/ 	.word	0x0000000f
        /*0b10*/ 	.word	0x00031c50
        /*0b14*/ 	.short	0x010a
        /*0b16*/ 	.byte	0x3f
	.zero		1


	//   ....[39]....
        /*0b18*/ 	.word	0x00013a20
        /*0b1c*/ 	.word	0x0000006f
        /*0b20*/ 	.word	0x00000000
        /*0b24*/ 	.short	0x0101
        /*0b26*/ 	.byte	0x3f
	.zero		1


	//   ....[40]....
        /*0b28*/ 	.word	0x00013a60
        /*0b2c*/ 	.word	0x0000006c
        /*0b30*/ 	.word	0x00000000
        /*0b34*/ 	.short	0x0101
        /*0b36*/ 	.byte	0x3f
	.zero		1


	//   ....[41]....
        /*0b38*/ 	.word	0x000147a0
        /*0b3c*/ 	.word	0x00000009
        /*0b40*/ 	.word	0x00031c50
        /*0b44*/ 	.short	0x010a
        /*0b46*/ 	.byte	0x3f
	.zero		1


	//   ....[42]....
        /*0b48*/ 	.word	0x00014850
        /*0b4c*/ 	.word	0x00000009
        /*0b50*/ 	.word	0x00031c50
        /*0b54*/ 	.short	0x010a
        /*0b56*/ 	.byte	0x3f
	.zero		1


	//   ....[43]....
        /*0b58*/ 	.word	0x00015250
        /*0b5c*/ 	.word	0x00000009
        /*0b60*/ 	.word	0x00000000
        /*0b64*/ 	.short	0x0101
        /*0b66*/ 	.byte	0x3f
	.zero		1


	//   ....[44]....
        /*0b68*/ 	.word	0x00016160
        /*0b6c*/ 	.word	0x00000000
        /*0b70*/ 	.word	0x00000000
        /*0b74*/ 	.short	0x0101
        /*0b76*/ 	.byte	0x3f
	.zero		1


	//   ....[45]....
        /*0b78*/ 	.word	0x00017de0
        /*0b7c*/ 	.word	0x00000006
        /*0b80*/ 	.word	0x00031c20
        /*0b84*/ 	.short	0x010a
        /*0b86*/ 	.byte	0x3f
	.zero		1


	//   ....[46]....
        /*0b88*/ 	.word	0x00017e50
        /*0b8c*/ 	.word	0x00000007
        /*0b90*/ 	.word	0x00031ca0
        /*0b94*/ 	.short	0x010a
        /*0b96*/ 	.byte	0x3f
	.zero		1


	//   ....[47]....
        /*0b98*/ 	.word	0x000180a0
        /*0b9c*/ 	.word	0x00000007
        /*0ba0*/ 	.word	0x00031cc0
        /*0ba4*/ 	.short	0x010a
        /*0ba6*/ 	.byte	0x3f
	.zero		1


	//   ....[48]....
        /*0ba8*/ 	.word	0x00018390
        /*0bac*/ 	.word	0x00000007
        /*0bb0*/ 	.word	0x00031ca0
        /*0bb4*/ 	.short	0x010a
        /*0bb6*/ 	.byte	0x3f
	.zero		1


	//   ....[49]....
        /*0bb8*/ 	.word	0x000185d0
        /*0bbc*/ 	.word	0x00000007
        /*0bc0*/ 	.word	0x00031cc0
        /*0bc4*/ 	.short	0x010a
        /*0bc6*/ 	.byte	0x3f
	.zero		1


	//   ....[50]....
        /*0bc8*/ 	.word	0x000193b0
        /*0bcc*/ 	.word	0x00000005
        /*0bd0*/ 	.word	0x00031c40
        /*0bd4*/ 	.short	0x010a
        /*0bd6*/ 	.byte	0x3f
	.zero		1


	//   ....[51]....
        /*0bd8*/ 	.word	0x000198c0
        /*0bdc*/ 	.word	0x0000001c
        /*0be0*/ 	.word	0x00031c20
        /*0be4*/ 	.short	0x010a
        /*0be6*/ 	.byte	0x3f
	.zero		1


	//   ....[52]....
        /*0be8*/ 	.word	0x00019bc0
        /*0bec*/ 	.word	0x00000003
        /*0bf0*/ 	.word	0x00031c40
        /*0bf4*/ 	.short	0x010a
        /*0bf6*/ 	.byte	0x3f
	.zero		1


	//   ....[53]....
        /*0bf8*/ 	.word	0x00019e40
        /*0bfc*/ 	.word	0x00000002
        /*0c00*/ 	.word	0x00000060
        /*0c04*/ 	.short	0x010a
        /*0c06*/ 	.byte	0x3f
	.zero		1


	//   ....[54]....
        /*0c08*/ 	.word	0x0001a360
        /*0c0c*/ 	.word	0x00000003
        /*0c10*/ 	.word	0x00031c40
        /*0c14*/ 	.short	0x010a
        /*0c16*/ 	.byte	0x3f
	.zero		1


	//   ....[55]....
        /*0c18*/ 	.word	0x0001a5e0
        /*0c1c*/ 	.word	0x00000003
        /*0c20*/ 	.word	0x00000060
        /*0c24*/ 	.short	0x010a
        /*0c26*/ 	.byte	0x3f
	.zero		1


	//   ....[56]....
        /*0c28*/ 	.word	0x0001aa50
        /*0c2c*/ 	.word	0x00000002
        /*0c30*/ 	.word	0x00031c40
        /*0c34*/ 	.short	0x010a
        /*0c36*/ 	.byte	0x3f
	.zero		1


	//   ....[57]....
        /*0c38*/ 	.word	0x0001acf0
        /*0c3c*/ 	.word	0x00000002
        /*0c40*/ 	.word	0x00000060
        /*0c44*/ 	.short	0x010a
        /*0c46*/ 	.byte	0x3f
	.zero		1


	//   ....[58]....
        /*0c48*/ 	.word	0x0001b0e0
        /*0c4c*/ 	.word	0x00000003
        /*0c50*/ 	.word	0x00031c60
        /*0c54*/ 	.short	0x010a
        /*0c56*/ 	.byte	0x3f
	.zero		1


	//   ....[59]....
        /*0c58*/ 	.word	0x0001bdd0
        /*0c5c*/ 	.word	0x00000009
        /*0c60*/ 	.word	0x00031c20
        /*0c64*/ 	.short	0x010a
        /*0c66*/ 	.byte	0x3f
	.zero		1


	//   ....[60]....
        /*0c68*/ 	.word	0x0001bf80
        /*0c6c*/ 	.word	0x00000007
        /*0c70*/ 	.word	0x00000000
        /*0c74*/ 	.short	0x010a
        /*0c76*/ 	.byte	0x3f
	.zero		1


	//   ....[61]....
        /*0c78*/ 	.word	0x0001bff0
        /*0c7c*/ 	.word	0x00000003
        /*0c80*/ 	.word	0x00000000
        /*0c84*/ 	.short	0x010a
        /*0c86*/ 	.byte	0x3f
	.zero		1


	//   ....[62]....
        /*0c88*/ 	.word	0x0001c050
        /*0c8c*/ 	.word	0x00000005
        /*0c90*/ 	.word	0x00000000
        /*0c94*/ 	.short	0x010a
        /*0c96*/ 	.byte	0x3f
	.zero		1


	//   ....[63]....
        /*0c98*/ 	.word	0x0001c080
        /*0c9c*/ 	.word	0x00000003
        /*0ca0*/ 	.word	0x00000000
        /*0ca4*/ 	.short	0x010a
        /*0ca6*/ 	.byte	0x3f
	.zero		1


	//   ....[64]....
        /*0ca8*/ 	.word	0x0001c0e0
        /*0cac*/ 	.word	0x00000014
        /*0cb0*/ 	.word	0x00031c90
        /*0cb4*/ 	.short	0x010a
        /*0cb6*/ 	.byte	0x3f
	.zero		1


	//   ....[65]....
        /*0cb8*/ 	.word	0x0001c130
        /*0cbc*/ 	.word	0x00000014
        /*0cc0*/ 	.word	0x00031c90
        /*0cc4*/ 	.short	0x010a
        /*0cc6*/ 	.byte	0x3f
	.zero		1


	//   ....[66]....
        /*0cc8*/ 	.word	0x0001c180
        /*0ccc*/ 	.word	0x00000014
        /*0cd0*/ 	.word	0x00031c90
        /*0cd4*/ 	.short	0x010a
        /*0cd6*/ 	.byte	0x3f
	.zero		1


	//   ....[67]....
        /*0cd8*/ 	.word	0x0001c1d0
        /*0cdc*/ 	.word	0x00000014
        /*0ce0*/ 	.word	0x00031cb0
        /*0ce4*/ 	.short	0x010a
        /*0ce6*/ 	.byte	0x3f
	.zero		1


	//   ....[68]....
        /*0ce8*/ 	.word	0x0001c5a0
        /*0cec*/ 	.word	0x00000012
        /*0cf0*/ 	.word	0x00031c00
        /*0cf4*/ 	.short	0x010a
        /*0cf6*/ 	.byte	0x3f
	.zero		1


	//   ....[69]....
        /*0cf8*/ 	.word	0x0001c870
        /*0cfc*/ 	.word	0x00000012
        /*0d00*/ 	.word	0x00031c00
        /*0d04*/ 	.short	0x010a
        /*0d06*/ 	.byte	0x3f
	.zero		1


	//   ....[70]....
        /*0d08*/ 	.word	0x0001c8c0
        /*0d0c*/ 	.word	0x00000000
        /*0d10*/ 	.word	0x00031c30
        /*0d14*/ 	.short	0x010a
        /*0d16*/ 	.byte	0x3f
	.zero		1


	//   ....[71]....
        /*0d18*/ 	.word	0x0001c910
        /*0d1c*/ 	.word	0x0000000e
        /*0d20*/ 	.word	0x00031c30
        /*0d24*/ 	.short	0x010a
        /*0d26*/ 	.byte	0x3f
	.zero		1


	//   ....[72]....
        /*0d28*/ 	.word	0x0001c960
        /*0d2c*/ 	.word	0x0000000f
        /*0d30*/ 	.word	0x00031c50
        /*0d34*/ 	.short	0x010a
        /*0d36*/ 	.byte	0x3f
	.zero		1


	//   ....[73]....
        /*0d38*/ 	.word	0x0001c9b0
        /*0d3c*/ 	.word	0x00000009
        /*0d40*/ 	.word	0x00031c50
        /*0d44*/ 	.short	0x010a
        /*0d46*/ 	.byte	0x3f
	.zero		1


	//   ....[74]....
        /*0d48*/ 	.word	0x0001cb50
        /*0d4c*/ 	.word	0x00000006
        /*0d50*/ 	.word	0x00031c20
        /*0d54*/ 	.short	0x010a
        /*0d56*/ 	.byte	0x3f
	.zero		1


	//   ....[75]....
        /*0d58*/ 	.word	0x0001cba0
        /*0d5c*/ 	.word	0x00000007
        /*0d60*/ 	.word	0x00031ca0
        /*0d64*/ 	.short	0x010a
        /*0d66*/ 	.byte	0x3f
	.zero		1


	//   ....[76]....
        /*0d68*/ 	.word	0x0001cbf0
        /*0d6c*/ 	.word	0x00000007
        /*0d70*/ 	.word	0x00031cc0
        /*0d74*/ 	.short	0x010a
        /*0d76*/ 	.byte	0x3f
	.zero		1


	//   ....[77]....
        /*0d78*/ 	.word	0x0001cc40
        /*0d7c*/ 	.word	0x00000007
        /*0d80*/ 	.word	0x00031ca0
        /*0d84*/ 	.short	0x010a
        /*0d86*/ 	.byte	0x3f
	.zero		1


	//   ....[78]....
        /*0d88*/ 	.word	0x0001cc90
        /*0d8c*/ 	.word	0x00000007
        /*0d90*/ 	.word	0x00031cc0
        /*0d94*/ 	.short	0x010a
        /*0d96*/ 	.byte	0x3f
	.zero		1


	//   ....[79]....
        /*0d98*/ 	.word	0x0001ce30
        /*0d9c*/ 	.word	0x00000005
        /*0da0*/ 	.word	0x00031c40
        /*0da4*/ 	.short	0x010a
        /*0da6*/ 	.byte	0x3f
	.zero		1


	//   ....[80]....
        /*0da8*/ 	.word	0x0001ce80
        /*0dac*/ 	.word	0x0000001c
        /*0db0*/ 	.word	0x00031c20
        /*0db4*/ 	.short	0x010a
        /*0db6*/ 	.byte	0x3f
	.zero		1


	//   ....[81]....
        /*0db8*/ 	.word	0x0001ced0
        /*0dbc*/ 	.word	0x00000003
        /*0dc0*/ 	.word	0x00031c40
        /*0dc4*/ 	.short	0x010a
        /*0dc6*/ 	.byte	0x3f
	.zero		1


	//   ....[82]....
        /*0dc8*/ 	.word	0x0001cf20
        /*0dcc*/ 	.word	0x00000002
        /*0dd0*/ 	.word	0x00000060
        /*0dd4*/ 	.short	0x010a
        /*0dd6*/ 	.byte	0x3f
	.zero		1


	//   ....[83]....
        /*0dd8*/ 	.word	0x0001cf70
        /*0ddc*/ 	.word	0x00000003
        /*0de0*/ 	.word	0x00031c40
        /*0de4*/ 	.short	0x010a
        /*0de6*/ 	.byte	0x3f
	.zero		1


	//   ....[84]....
        /*0de8*/ 	.word	0x0001cfc0
        /*0dec*/ 	.word	0x00000003
        /*0df0*/ 	.word	0x00000060
        /*0df4*/ 	.short	0x010a
        /*0df6*/ 	.byte	0x3f
	.zero		1


	//   ....[85]....
        /*0df8*/ 	.word	0x0001d010
        /*0dfc*/ 	.word	0x00000002
        /*0e00*/ 	.word	0x00031c40
        /*0e04*/ 	.short	0x010a
        /*0e06*/ 	.byte	0x3f
	.zero		1


	//   ....[86]....
        /*0e08*/ 	.word	0x0001d060
        /*0e0c*/ 	.word	0x00000002
        /*0e10*/ 	.word	0x00000060
        /*0e14*/ 	.short	0x010a
        /*0e16*/ 	.byte	0x3f
	.zero		1


	//   ....[87]....
        /*0e18*/ 	.word	0x0001d0b0
        /*0e1c*/ 	.word	0x00000003
        /*0e20*/ 	.word	0x00031c60
        /*0e24*/ 	.short	0x010a
        /*0e26*/ 	.byte	0x3f
	.zero		1


	//   ....[88]....
        /*0e28*/ 	.word	0x0001da60
        /*0e2c*/ 	.word	0x00000009
        /*0e30*/ 	.word	0x00031c20
        /*0e34*/ 	.short	0x010a
        /*0e36*/ 	.byte	0x3f
	.zero		1


	//   ....[89]....
        /*0e38*/ 	.word	0x0001dc00
        /*0e3c*/ 	.word	0x00000007
        /*0e40*/ 	.word	0x00000000
        /*0e44*/ 	.short	0x010a
        /*0e46*/ 	.byte	0x3f
	.zero		1


	//   ....[90]....
        /*0e48*/ 	.word	0x0001dc50
        /*0e4c*/ 	.word	0x00000003
        /*0e50*/ 	.word	0x00000000
        /*0e54*/ 	.short	0x010a
        /*0e56*/ 	.byte	0x3f
	.zero		1


	//   ....[91]....
        /*0e58*/ 	.word	0x0001dca0
        /*0e5c*/ 	.word	0x00000005
        /*0e60*/ 	.word	0x00000000
        /*0e64*/ 	.short	0x010a
        /*0e66*/ 	.byte	0x3f
	.zero		1


	//----- nvinfo : EIATTR_NUM_MBARRIERS
	.align		4
.L_153:
        /*0e68*/ 	.byte	0x03, 0x38
        /*0e6a*/ 	.short	0x0016


	//----- nvinfo : EIATTR_EXIT_INSTR_OFFSETS
	.align		4
        /*0e6c*/ 	.byte	0x04, 0x1c
        /*0e6e*/ 	.short	(.L_155 - .L_154)


	//   ....[0]....
.L_154:
        /*0e70*/ 	.word	0x0001c0d0


	//----- nvinfo : EIATTR_MAX_THREADS
	.align		4
.L_155:
        /*0e74*/ 	.byte	0x04, 0x05
        /*0e76*/ 	.short	(.L_157 - .L_156)
.L_156:
        /*0e78*/ 	.word	0x00000200
        /*0e7c*/ 	.word	0x00000001
        /*0e80*/ 	.word	0x00000001


	//----- nvinfo : EIATTR_CRS_STACK_SIZE
	.align		4
.L_157:
        /*0e84*/ 	.byte	0x04, 0x1e
        /*0e86*/ 	.short	(.L_159 - .L_158)
.L_158:
        /*0e88*/ 	.word	0x00000000


	//----- nvinfo : EIATTR_CBANK_PARAM_SIZE
	.align		4
.L_159:
        /*0e8c*/ 	.byte	0x03, 0x19
        /*0e8e*/ 	.short	0x0a70


	//----- nvinfo : EIATTR_PARAM_CBANK
	.align		4
        /*0e90*/ 	.byte	0x04, 0x0a
        /*0e92*/ 	.short	(.L_161 - .L_160)
	.align		4
.L_160:
        /*0e94*/ 	.word	index@(.nv.constant0._ZN7cutlass13device_kernelIN5flash11enable_sm90INS1_16FlashAttnFwdSm90INS1_25CollectiveMainloopFwdSm90ILi2EN4cute5tupleIJNS5_1CILi1EEES8_S8_EEENS6_IJNS7_ILi192EEENS7_ILi144EEENS7_ILi96EEEEEELi96ENS_6half_tEfNS_4arch4Sm90ELb0ELb0ELb1ELb1ELb0ELb1ELb0ELb0ELb1ELb0ELb0ELb0EEENS1_21CollectiveEpilogueFwdINS6_IJSA_SC_SB_EEES9_SE_SG_Li384ELb1ELb0ELb0ELb0EEENS1_36VarlenDynamicPersistentTileSchedulerILi192ELi144ELi384ELi32ELb0ELb0ELb1ELb0ELb1ELb1EEEEEEEEEvNT_6ParamsE)
        /*0e98*/ 	.short	0x0210
        /*0e9a*/ 	.short	0x0a70


	//----- nvinfo : EIATTR_SW_WAR
	.align		4
.L_161:
        /*0e9c*/ 	.byte	0x04, 0x36
        /*0e9e*/ 	.short	(.L_163 - .L_162)
.L_162:
        /*0ea0*/ 	.word	0x00000008
.L_163:


//--------------------- .nv.info._ZN7cutlass13device_kernelIN5flash11enable_sm90INS1_16FlashAttnFwdSm90INS1_25CollectiveMainloopFwdSm90ILi2EN4cute5tupleIJNS5_1CILi1EEES8_S8_EEENS6_IJNS7_ILi192EEENS7_ILi128EEENS7_ILi96EEEEEELi96ENS_6half_tEfNS_4arch4Sm90ELb0ELb1ELb1ELb0ELb0ELb0ELb0ELb0ELb1ELb0ELb0ELb0EEENS1_21CollectiveEpilogueFwdINS6_IJSA_SC_SB_EEES9_SE_SG_Li384ELb0ELb0ELb0ELb0EEENS1_30DynamicPersistentTileSchedulerILi384ELi32ELb0ELb0ELb1EEEEEEEEEvNT_6ParamsE --------------------------
	.section	.nv.info._ZN7cutlass13device_kernelIN5flash11enable_sm90INS1_16FlashAttnFwdSm90INS1_25CollectiveMainloopFwdSm90ILi2EN4cute5tupleIJNS5_1CILi1EEES8_S8_EEENS6_IJNS7_ILi192EEENS7_ILi128EEENS7_ILi96EEEEEELi96ENS_6half_tEfNS_4arch4Sm90ELb0ELb1ELb1ELb0ELb0ELb0ELb0ELb0ELb1ELb0ELb0ELb0EEENS1_21CollectiveEpilogueFwdINS6_IJSA_SC_SB_EEES9_SE_SG_Li384ELb0ELb0ELb0ELb0EEENS1_30DynamicPersistentTileSchedulerILi384ELi32ELb0ELb0ELb1EEEEEEEEEvNT_6ParamsE,"",@"SHT_CUDA_INFO"
	.sectionflags	@""
	.align	4


	//----- nvinfo : EIATTR_CUDA_API_VERSION
	.align		4
        /*0000*/ 	.byte	0x04, 0x37
        /*0002*/ 	.short	(.L_165 - .L_164)
.L_164:
        /*0004*/ 	.word	0x00000082


	//----- nvinfo : EIATTR_KPARAM_INFO
	.align		4
.L_165:
        /*0008*/ 	.byte	0x04, 0x17
        /*000a*/ 	.short	(.L_167 - .L_166)
.L_166:
        /*000c*/ 	.word	0x00000000
        /*0010*/ 	.short	0x0000
        /*0012*/ 	.short	0x0070
        /*0014*/ 	.byte	0x00, 0xf0, 0x01, 0x2e


	//----- nvinfo : EIATTR_SPARSE_MMA_MASK
	.align		4
.L_167:
        /*0018*/ 	.byte	0x03, 0x50
        /*001a*/ 	.short	0x0000


	//----- nvinfo : EIATTR_MAXREG_COUNT
	.align		4
        /*001c*/ 	.byte	0x03, 0x1b
        /*001e*/ 	.short	0x0080


	//----- nvinfo : EIATTR_NUM_BARRIERS
	.align		4
        /*0020*/ 	.byte	0x02, 0x4c
        /*0022*/ 	.byte	0x10
	.zero		1


	//----- nvinfo : EIATTR_EXTERNS
	.align		4
        /*0024*/ 	.byte	0x04, 0x0f
        /*0026*/ 	.short	(.L_169 - .L_168)


	//   ....[0]....
	.align		4
.L_168:
        /*0028*/ 	.word	index@(__assertfail)


	//----- nvinfo : EIATTR_MERCURY_ISA_VERSION
	.align		4
.L_169:
        /*002c*/ 	.byte	0x03, 0x5f
        /*002e*/ 	.short	0x0101


	//----- nvinfo : EIATTR_INT_WARP_WIDE_INSTR_OFFSETS
	.align		4
        /*0030*/ 	.byte	0x04, 0x31
        /*0032*/ 	.short	(.L_171 - .L_170)


	//   ....[0]....
.L_170:
        /*0034*/ 	.word	0x00000180


	//   ....[1]....
        /*0038*/ 	.word	0x000001b0


	//   ....[2]....
        /*003c*/ 	.word	0x000001c0


	//   ....[3]....
        /*0040*/ 	.word	0x00011370


	//   ....[4]....
        /*0044*/ 	.word	0x00011400


	//   ....[5]....
        /*0048*/ 	.word	0x00011920


	//   ....[6]....
        /*004c*/ 	.word	0x00013630


	//   ....[7]....
        /*0050*/ 	.word	0x000136c0


	//----- nvinfo : EIATTR_COOP_GROUP_MASK_REGIDS
	.align		4
.L_171:
        /*0054*/ 	.byte	0x04, 0x29
        /*0056*/ 	.short	(.L_173 - .L_172)


	//   ....[0]....
.L_172:
        /*0058*/ 	.word	0xffffffff


	//   ....[1]....
        /*005c*/ 	.word	0xffffffff


	//   ....[2]....
        /*0060*/ 	.word	0xffffffff


	//   ....[3]....
        /*0064*/ 	.word	0xffffffff


	//   ....[4]....
        /*0068*/ 	.word	0xffffffff


	//   ....[5]....
        /*006c*/ 	.word	0xffffffff


	//   ....[6]....
        /*0070*/ 	.word	0xffffffff


	//   ....[7]....
        /*0074*/ 	.word	0xffffffff


	//   ....[8]....
        /*0078*/ 	.word	0xffffffff


	//   ....[9]....
        /*007c*/ 	.word	0xffffffff


	//   ....[10]....
        /*0080*/ 	.word	0xffffffff


	//   ....[11]....
        /*0084*/ 	.word	0xffffffff


	//   ....[12]....
        /*0088*/ 	.word	0xffffffff


	//   ....[13]....
        /*008c*/ 	.word	0xffffffff


	//   ....[14]....
        /*0090*/ 	.word	0xffffffff


	//   ....[15]....
        /*0094*/ 	.word	0xffffffff


	//   ....[16]....
        /*0098*/ 	.word	0xffffffff


	//   ....[17]....
        /*009c*/ 	.word	0xffffffff


	//   ....[18]....
        /*00a0*/ 	.word	0xffffffff


	//   ....[19]....
        /*00a4*/ 	.word	0xffffffff


	//   ....[20]....
        /*00a8*/ 	.word	0xffffffff


	//   ....[21]....
        /*00ac*/ 	.word	0xffffffff


	//   ....[22]....
        /*00b0*/ 	.word	0xffffffff


	//   ....[23]....
        /*00b4*/ 	.word	0xffffffff


	//   ....[24]....
        /*00b8*/ 	.word	0xffffffff


	//   ....[25]....
        /*00bc*/ 	.word	0xffffffff


	//   ....[26]....
        /*00c0*/ 	.word	0xffffffff


	//   ....[27]....
        /*00c4*/ 	.word	0xffffffff


	//   ....[28]....
        /*00c8*/ 	.word	0xffffffff


	//   ....[29]....
        /*00cc*/ 	.word	0xffffffff


	//   ....[30]....
        /*00d0*/ 	.word	0xffffffff


	//   ....[31]....
        /*00d4*/ 	.word	0xffffffff


	//   ....[32]....
        /*00d8*/ 	.word	0xffffffff


	//   ....[33]....
        /*00dc*/ 	.word	0xffffffff


	//   ....[34]....
        /*00e0*/ 	.word	0xffffffff


	//   ....[35]....
        /*00e4*/ 	.word	0xffffffff


	//   ....[36]....
        /*00e8*/ 	.word	0x0500000f


	//   ....[37]....
        /*00ec*/ 	.word	0x0500000f


	//----- nvinfo : EIATTR_COOP_GROUP_INSTR_OFFSETS
	.align		4
.L_173:
        /*00f0*/ 	.byte	0x04, 0x28
        /*00f2*/ 	.short	(.L_175 - .L_174)


	//   ....[0]....
.L_174:
        /*00f4*/ 	.word	0x00000060


	//   ....[1]....
        /*00f8*/ 	.word	0x00000190


	//   ....[2]....
        /*00fc*/ 	.word	0x000001e0


	//   ....[3]....
        /*0100*/ 	.word	0x000003d0


	//   ....[4]....
        /*0104*/ 	.word	0x00000530


	//   ....[5]....
        /*0108*/ 	.word	0x00000650


	//   ....[6]....
        /*010c*/ 	.word	0x000007b0


	//   ....[7]....
        /*0110*/ 	.word	0x00001810


	//   ....[8]....
        /*0114*/ 	.word	0x00003d10


	//   ....[9]....
        /*0118*/ 	.word	0x00003db0


	//   ....[10]....
        /*011c*/ 	.word	0x00004570


	//   ....[11]....
        /*0120*/ 	.word	0x000045c0


	//   ....[12]....
        /*0124*/ 	.word	0x00005210


	//   ....[13]....
        /*0128*/ 	.word	0x00007420


	//   ....[14]....
        /*012c*/ 	.word	0x000074d0


	//   ....[15]....
        /*0130*/ 	.word	0x00007dc0


	//   ....[16]....
        /*0134*/ 	.word	0x00007e20


	//   ....[17]....
        /*0138*/ 	.word	0x00008dc0


	//   ....[18]....
        /*013c*/ 	.word	0x00009e50


	//   ....[19]....
        /*0140*/ 	.word	0x00009ec0


	//   ....[20]....
        /*0144*/ 	.word	0x0000a5b0


	//   ....[21]....
        /*0148*/ 	.word	0x0000a670


	//   ....[22]....
        /*014c*/ 	.word	0x0000b850


	//   ....[23]....
        /*0150*/ 	.word	0x0000d6e0


	//   ....[24]....
        /*0154*/ 	.word	0x0000d700


	//   ....[25]....
        /*0158*/ 	.word	0x0000e140


	//   ....[26]....
        /*015c*/ 	.word	0x0000e1d0


	//   ....[27]....
        /*0160*/ 	.word	0x0000f0f0


	//   ....[28]....
        /*0164*/ 	.word	0x0000f200


	//   ....[29]....
        /*0168*/ 	.word	0x0000f260


	//   ....[30]....
        /*016c*/ 	.word	0x0000f370


	//   ....[31]....
        /*0170*/ 	.word	0x0000f3a0


	//   ....[32]....
        /*0174*/ 	.word	0x00010210


	//   ....[33]....
        /*0178*/ 	.word	0x00010ae0


	//   ....[34]....
        /*017c*/ 	.word	0x00013a10


	//   ....[35]....
        /*0180*/ 	.word	0x00013b90


	//   ....[36]....
        /*0184*/ 	.word	0x00014190


	//   ....[37]....
        /*0188*/ 	.word	0x00014570


	//----- nvinfo : EIATTR_REG_RECONFIG
	.align		4
.L_175:
        /*018c*/ 	.byte	0x01, 0x54
	.zero		2


	//----- nvinfo : EIATTR_SYSCALL_OFFSETS
	.align		4
        /*0190*/ 	.byte	0x04, 0x46
        /*0192*/ 	.short	(.L_177 - .L_176)


	//   ....[0]....
.L_176:
        /*0194*/ 	.word	0x00001a00


	//   ....[1]....
        /*0198*/ 	.word	0x00011590


	//   ....[2]....
        /*019c*/ 	.word	0x000116d0


	//   ....[3]....
        /*01a0*/ 	.word	0x000117c0


	//----- nvinfo : EIATTR_MBARRIER_INSTR_OFFSETS
	.align		4
.L_177:
        /*01a4*/ 	.byte	0x04, 0x39
        /*01a6*/ 	.short	(.L_179 - .L_178)


	//   ....[0]....
.L_178:
        /*01a8*/ 	.word	0x00000280
        /*01ac*/ 	.word	0x000000ff
        /*01b0*/ 	.word	0x0002d800
        /*01b4*/ 	.short	0x0100
        /*01b6*/ 	.byte	0x06
	.zero		1


	//   ....[1]....
        /*01b8*/ 	.word	0x00000290
        /*01bc*/ 	.word	0x000000ff
        /*01c0*/ 	.word	0x0002d820
        /*01c4*/ 	.short	0x0100
        /*01c6*/ 	.byte	0x06
	.zero		1


	//   ....[2]....
        /*01c8*/ 	.word	0x00000380
        /*01cc*/ 	.word	0x000000ff
        /*01d0*/ 	.word	0x0002d830
        /*01d4*/ 	.short	0x0100
        /*01d6*/ 	.byte	0x08
	.zero		1


	//   ....[3]....
        /*01d8*/ 	.word	0x00000390
        /*01dc*/ 	.word	0x000000ff
        /*01e0*/ 	.word	0x0002d840
        /*01e4*/ 	.short	0x0100
        /*01e6*/ 	.byte	0x08
	.zero		1


	//   ....[4]....
        /*01e8*/ 	.word	0x000003a0
        /*01ec*/ 	.word	0x000000ff
        /*01f0*/ 	.word	0x0002d838
        /*01f4*/ 	.short	0x0100
        /*01f6*/ 	.byte	0x08
	.zero		1


	//   ....[5]....
        /*01f8*/ 	.word	0x000003b0
        /*01fc*/ 	.word	0x000000ff
        /*0200*/ 	.word	0x0002d848
        /*0204*/ 	.short	0x0100
        /*0206*/ 	.byte	0x08
	.zero		1


	//   ....[6]....
        /*0208*/ 	.word	0x000004e0
        /*020c*/ 	.word	0x000000ff
        /*0210*/ 	.word	0x0002d850
        /*0214*/ 	.short	0x0100
        /*0216*/ 	.byte	0x08
	.zero		1


	//   ....[7]....
        /*0218*/ 	.word	0x000004f0
        /*021c*/ 	.word	0x000000ff
        /*0220*/ 	.word	0x0002d860
        /*0224*/ 	.short	0x0100
        /*0226*/ 	.byte	0x08
	.zero		1


	//   ....[8]....
        /*0228*/ 	.word	0x00000500
        /*022c*/ 	.word	0x000000ff
        /*0230*/ 	.word	0x0002d858
        /*0234*/ 	.short	0x0100
        /*0236*/ 	.byte	0x08
	.zero		1


	//   ....[9]....
        /*0238*/ 	.word	0x00000510
        /*023c*/ 	.word	0x000000ff
        /*0240*/ 	.word	0x0002d868
        /*0244*/ 	.short	0x0100
        /*0246*/ 	.byte	0x08
	.zero		1


	//   ....[10]....
        /*0248*/ 	.word	0x00000600
        /*024c*/ 	.word	0x000000ff
        /*0250*/ 	.word	0x0002d870
        /*0254*/ 	.short	0x0100
        /*0256*/ 	.byte	0x06
	.zero		1


	//   ....[11]....
        /*0258*/ 	.word	0x00000610
        /*025c*/ 	.word	0x000000ff
        /*0260*/ 	.word	0x0002d880
        /*0264*/ 	.short	0x0100
        /*0266*/ 	.byte	0x06
	.zero		1


	//   ....[12]....
        /*0268*/ 	.word	0x00000620
        /*026c*/ 	.word	0x000000ff
        /*0270*/ 	.word	0x0002d878
        /*0274*/ 	.short	0x0100
        /*0276*/ 	.byte	0x06
	.zero		1


	//   ....[13]....
        /*0278*/ 	.word	0x00000630
        /*027c*/ 	.word	0x000000ff
        /*0280*/ 	.word	0x0002d888
        /*0284*/ 	.short	0x0100
        /*0286*/ 	.byte	0x06
	.zero		1


	//   ....[14]....
        /*0288*/ 	.word	0x00000760
        /*028c*/ 	.word	0x000000ff
        /*0290*/ 	.word	0x0002d890
        /*0294*/ 	.short	0x0100
        /*0296*/ 	.byte	0x08
	.zero		1


	//   ....[15]....
        /*0298*/ 	.word	0x00000770
        /*029c*/ 	.word	0x000000ff
        /*02a0*/ 	.word	0x0002d8a0
        /*02a4*/ 	.short	0x0100
        /*02a6*/ 	.byte	0x08
	.zero		1


	//   ....[16]....
        /*02a8*/ 	.word	0x00000780
        /*02ac*/ 	.word	0x000000ff
        /*02b0*/ 	.word	0x0002d898
        /*02b4*/ 	.short	0x0100
        /*02b6*/ 	.byte	0x08
	.zero		1


	//   ....[17]....
        /*02b8*/ 	.word	0x00000790
        /*02bc*/ 	.word	0x000000ff
        /*02c0*/ 	.word	0x0002d8a8
        /*02c4*/ 	.short	0x0100
        /*02c6*/ 	.byte	0x08
	.zero		1


	//   ....[18]....
        /*02c8*/ 	.word	0x000008c0
        /*02cc*/ 	.word	0x000000ff
        /*02d0*/ 	.word	0x0002d8b0
        /*02d4*/ 	.short	0x0100
        /*02d6*/ 	.byte	0x08
	.zero		1


	//   ....[19]....
        /*02d8*/ 	.word	0x000008d0
        /*02dc*/ 	.word	0x000000ff
        /*02e0*/ 	.word	0x0002d8c0
        /*02e4*/ 	.short	0x0100
        /*02e6*/ 	.byte	0x08
	.zero		1


	//   ....[20]....
        /*02e8*/ 	.word	0x000008e0
        /*02ec*/ 	.word	0x000000ff
        /*02f0*/ 	.word	0x0002d8b8
        /*02f4*/ 	.short	0x0100
        /*02f6*/ 	.byte	0x08
	.zero		1


	//   ....[21]....
        /*02f8*/ 	.word	0x000008f0
        /*02fc*/ 	.word	0x000000ff
        /*0300*/ 	.word	0x0002d8c8
        /*0304*/ 	.short	0x0100
        /*0306*/ 	.byte	0x08
	.zero		1


	//   ....[22]....
        /*0308*/ 	.word	0x00001a80
        /*030c*/ 	.word	0x000000ff
        /*0310*/ 	.word	0x0002d800
        /*0314*/ 	.short	0x010a
        /*0316*/ 	.byte	0x27
	.zero		1


	//   ....[23]....
        /*0318*/ 	.word	0x00001b00
        /*031c*/ 	.word	0x00000003
        /*0320*/ 	.word	0x0002d830
        /*0324*/ 	.short	0x010a
        /*0326*/ 	.byte	0x3f
	.zero		1


	//   ....[24]....
        /*0328*/ 	.word	0x00001b50
        /*032c*/ 	.word	0x00000003
        /*0330*/ 	.word	0x0002d830
        /*0334*/ 	.short	0x010a
        /*0336*/ 	.byte	0x3f
	.zero		1


	//   ....[25]....
        /*0338*/ 	.word	0x00002320
        /*033c*/ 	.word	0x00000003
        /*0340*/ 	.word	0x00000000
        /*0344*/ 	.short	0x0101
        /*0346*/ 	.byte	0x3f
	.zero		1


	//   ....[26]....
        /*0348*/ 	.word	0x00005660
        /*034c*/ 	.word	0x000000ff
        /*0350*/ 	.word	0x0002d830
        /*0354*/ 	.short	0x010a
        /*0356*/ 	.byte	0x06
	.zero		1


	//   ....[27]....
        /*0358*/ 	.word	0x000056a0
        /*035c*/ 	.word	0x000000ff
        /*0360*/ 	.word	0x0002d830
        /*0364*/ 	.short	0x010a
        /*0366*/ 	.byte	0x06
	.zero		1


	//   ....[28]....
        /*0368*/ 	.word	0x00005920
        /*036c*/ 	.word	0x000000ff
        /*0370*/ 	.word	0x0002d850
        /*0374*/ 	.short	0x010a
        /*0376*/ 	.byte	0x06
	.zero		1


	//   ....[29]....
        /*0378*/ 	.word	0x00005960
        /*037c*/ 	.word	0x000000ff
        /*0380*/ 	.word	0x0002d850
        /*0384*/ 	.short	0x010a
        /*0386*/ 	.byte	0x06
	.zero		1


	//   ....[30]....
        /*0388*/ 	.word	0x000066d0
        /*038c*/ 	.word	0x00000033
        /*0390*/ 	.word	0x00000000
        /*0394*/ 	.short	0x0101
        /*0396*/ 	.byte	0x3f
	.zero		1


	//   ....[31]....
        /*0398*/ 	.word	0x000081f0
        /*039c*/ 	.word	0x00000024
        /*03a0*/ 	.word	0x00000000
        /*03a4*/ 	.short	0x0101
        /*03a6*/ 	.byte	0x3f
	.zero		1


	//   ....[32]....
        /*03a8*/ 	.word	0x00009130
        /*03ac*/ 	.word	0x000000ff
        /*03b0*/ 	.word	0x0002d830
        /*03b4*/ 	.short	0x010a
        /*03b6*/ 	.byte	0x06
	.zero		1


	//   ....[33]....
        /*03b8*/ 	.word	0x00009170
        /*03bc*/ 	.word	0x000000ff
        /*03c0*/ 	.word	0x0002d830
        /*03c4*/ 	.short	0x010a
        /*03c6*/ 	.byte	0x06
	.zero		1


	//   ....[34]....
        /*03c8*/ 	.word	0x000093f0
        /*03cc*/ 	.word	0x000000ff
        /*03d0*/ 	.word	0x0002d850
        /*03d4*/ 	.short	0x010a
        /*03d6*/ 	.byte	0x06
	.zero		1


	//   ....[35]....
        /*03d8*/ 	.word	0x00009430
        /*03dc*/ 	.word	0x000000ff
        /*03e0*/ 	.word	0x0002d850
        /*03e4*/ 	.short	0x010a
        /*03e6*/ 	.byte	0x06
	.zero		1


	//   ....[36]....
        /*03e8*/ 	.word	0x0000add0
        /*03ec*/ 	.word	0x0000000e
        /*03f0*/ 	.word	0x00000000
        /*03f4*/ 	.short	0x0101
        /*03f6*/ 	.byte	0x3f
	.zero		1


	//   ....[37]....
        /*03f8*/ 	.word	0x0000ae60
        /*03fc*/ 	.word	0x00000024
        /*0400*/ 	.word	0x00000000
        /*0404*/ 	.short	0x0101
        /*0406*/ 	.byte	0x3f
	.zero		1


	//   ....[38]....
        /*0408*/ 	.word	0x0000b9f0
        /*040c*/ 	.word	0x000000ff
        /*0410*/ 	.word	0x0002d830
        /*0414*/ 	.short	0x010a
        /*0416*/ 	.byte	0x06
	.zero		1


	//   ....[39]....
        /*0418*/ 	.word	0x0000ba30
        /*041c*/ 	.word	0x000000ff
        /*0420*/ 	.word	0x0002d830
        /*0424*/ 	.short	0x010a
        /*0426*/ 	.byte	0x06
	.zero		1


	//   ....[40]....
        /*0428*/ 	.word	0x0000bcb0
        /*042c*/ 	.word	0x000000ff
        /*0430*/ 	.word	0x0002d850
        /*0434*/ 	.short	0x010a
        /*0436*/ 	.byte	0x06
	.zero		1


	//   ....[41]....
        /*0438*/ 	.word	0x0000bcf0
        /*043c*/ 	.word	0x000000ff
        /*0440*/ 	.word	0x0002d850
        /*0444*/ 	.short	0x010a
        /*0446*/ 	.byte	0x06
	.zero		1


	//   ....[42]....
        /*0448*/ 	.word	0x0000c9d0
        /*044c*/ 	.word	0x00000053
        /*0450*/ 	.word	0x00000000
        /*0454*/ 	.short	0x0101
        /*0456*/ 	.byte	0x3f
	.zero		1


	//   ....[43]....
        /*0458*/ 	.word	0x0000e410
        /*045c*/ 	.word	0x00000022
        /*0460*/ 	.word	0x00000000
        /*0464*/ 	.short	0x0101
        /*0466*/ 	.byte	0x3f
	.zero		1


	//   ....[44]....
        /*0468*/ 	.word	0x0000f170
        /*046c*/ 	.word	0x000000ff
        /*0470*/ 	.word	0x0002d850
        /*0474*/ 	.short	0x010a
        /*0476*/ 	.byte	0x09
	.zero		1


	//   ....[45]....
        /*0478*/ 	.word	0x0000f1b0
        /*047c*/ 	.word	0x000000ff
        /*0480*/ 	.word	0x0002d850
        /*0484*/ 	.short	0x010a
        /*0486*/ 	.byte	0x09
	.zero		1


	//   ....[46]....
        /*0488*/ 	.word	0x0000f7f0
        /*048c*/ 	.word	0x00000004
        /*0490*/ 	.word	0x00000000
        /*0494*/ 	.short	0x0101
        /*0496*/ 	.byte	0x3f
	.zero		1


	//   ....[47]....
        /*0498*/ 	.word	0x00010400
        /*049c*/ 	.word	0x000000ff
        /*04a0*/ 	.word	0x00000000
        /*04a4*/ 	.short	0x0101
        /*04a6*/ 	.byte	0x05
	.zero		1


	//   ....[48]....
        /*04a8*/ 	.word	0x00011bf0
        /*04ac*/ 	.word	0x0000000d
        /*04b0*/ 	.word	0x0002d840
        /*04b4*/ 	.short	0x010a
        /*04b6*/ 	.byte	0x3f
	.zero		1


	//   ....[49]....
        /*04b8*/ 	.word	0x00012070
        /*04bc*/ 	.word	0x000000ff
        /*04c0*/ 	.word	0x0002d820
        /*04c4*/ 	.short	0x010a
        /*04c6*/ 	.byte	0x2a
	.zero		1


	//   ....[50]....
        /*04c8*/ 	.word	0x00012340
        /*04cc*/ 	.word	0x00000003
        /*04d0*/ 	.word	0x0002d840
        /*04d4*/ 	.short	0x010a
        /*04d6*/ 	.byte	0x3f
	.zero		1


	//   ....[51]....
        /*04d8*/ 	.word	0x00012590
        /*04dc*/ 	.word	0x00000002
        /*04e0*/ 	.word	0x00000060
        /*04e4*/ 	.short	0x010a
        /*04e6*/ 	.byte	0x3f
	.zero		1


	//   ....[52]....
        /*04e8*/ 	.word	0x00012a80
        /*04ec*/ 	.word	0x00000004
        /*04f0*/ 	.word	0x0002d840
        /*04f4*/ 	.short	0x010a
        /*04f6*/ 	.byte	0x3f
	.zero		1


	//   ....[53]....
        /*04f8*/ 	.word	0x00012cd0
        /*04fc*/ 	.word	0x00000003
        /*0500*/ 	.word	0x00000060
        /*0504*/ 	.short	0x010a
        /*0506*/ 	.byte	0x3f
	.zero		1


	//   ....[54]....
        /*0508*/ 	.word	0x00013120
        /*050c*/ 	.word	0x00000003
        /*0510*/ 	.word	0x0002d840
        /*0514*/ 	.short	0x010a
        /*0516*/ 	.byte	0x3f
	.zero		1


	//   ....[55]....
        /*0518*/ 	.word	0x00013370
        /*051c*/ 	.word	0x00000003
        /*0520*/ 	.word	0x00000060
        /*0524*/ 	.short	0x010a
        /*0526*/ 	.byte	0x3f
	.zero		1


	//   ....[56]....
        /*0528*/ 	.word	0x00013740
        /*052c*/ 	.word	0x00000003
        /*0530*/ 	.word	0x0002d860
        /*0534*/ 	.short	0x010a
        /*0536*/ 	.byte	0x3f
	.zero		1


	//   ....[57]....
        /*0538*/ 	.word	0x00013b70
        /*053c*/ 	.word	0x00000009
        /*0540*/ 	.word	0x0002d820
        /*0544*/ 	.short	0x010a
        /*0546*/ 	.byte	0x3f
	.zero		1


	//   ....[58]....
        /*0548*/ 	.word	0x00013c90
        /*054c*/ 	.word	0x00000005
        /*0550*/ 	.word	0x00000000
        /*0554*/ 	.short	0x010a
        /*0556*/ 	.byte	0x3f
	.zero		1


	//   ....[59]....
        /*0558*/ 	.word	0x00013d00
        /*055c*/ 	.word	0x00000003
        /*0560*/ 	.word	0x00000000
        /*0564*/ 	.short	0x010a
        /*0566*/ 	.byte	0x3f
	.zero		1


	//   ....[60]....
        /*0568*/ 	.word	0x00013d60
        /*056c*/ 	.word	0x00000013
        /*0570*/ 	.word	0x00000000
        /*0574*/ 	.short	0x010a
        /*0576*/ 	.byte	0x3f
	.zero		1


	//   ....[61]....
        /*0578*/ 	.word	0x00013d90
        /*057c*/ 	.word	0x00000007
        /*0580*/ 	.word	0x00000000
        /*0584*/ 	.short	0x010a
        /*0586*/ 	.byte	0x3f
	.zero		1


	//   ....[62]....
        /*0588*/ 	.word	0x00013e00
        /*058c*/ 	.word	0x00000003
        /*0590*/ 	.word	0x0002d800
        /*0594*/ 	.short	0x010a
        /*0596*/ 	.byte	0x3f
	.zero		1


	//   ....[63]....
        /*0598*/ 	.word	0x00013e50
        /*059c*/ 	.word	0x00000003
        /*05a0*/ 	.word	0x0002d830
        /*05a4*/ 	.short	0x010a
        /*05a6*/ 	.byte	0x3f
	.zero		1


	//   ....[64]....
        /*05a8*/ 	.word	0x00013eb0
        /*05ac*/ 	.word	0x0000000d
        /*05b0*/ 	.word	0x0002d830
        /*05b4*/ 	.short	0x010a
        /*05b6*/ 	.byte	0x3f
	.zero		1


	//   ....[65]....
        /*05b8*/ 	.word	0x00013f10
        /*05bc*/ 	.word	0x0000000d
        /*05c0*/ 	.word	0x0002d850
        /*05c4*/ 	.short	0x010a
        /*05c6*/ 	.byte	0x3f
	.zero		1


	//   ....[66]....
        /*05c8*/ 	.word	0x00013f70
        /*05cc*/ 	.word	0x0000000b
        /*05d0*/ 	.word	0x0002d830
        /*05d4*/ 	.short	0x010a
        /*05d6*/ 	.byte	0x3f
	.zero		1


	//   ....[67]....
        /*05d8*/ 	.word	0x00013fd0
        /*05dc*/ 	.word	0x0000000b
        /*05e0*/ 	.word	0x0002d850
        /*05e4*/ 	.short	0x010a
        /*05e6*/ 	.byte	0x3f
	.zero		1


	//   ....[68]....
        /*05e8*/ 	.word	0x00014030
        /*05ec*/ 	.word	0x0000000b
        /*05f0*/ 	.word	0x0002d830
        /*05f4*/ 	.short	0x010a
        /*05f6*/ 	.byte	0x3f
	.zero		1


	//   ....[69]....
        /*05f8*/ 	.word	0x00014090
        /*05fc*/ 	.word	0x0000000b
        /*0600*/ 	.word	0x0002d850
        /*0604*/ 	.short	0x010a
        /*0606*/ 	.byte	0x3f
	.zero		1


	//   ....[70]....
        /*0608*/ 	.word	0x000140f0
        /*060c*/ 	.word	0x00000003
        /*0610*/ 	.word	0x0002d850
        /*0614*/ 	.short	0x010a
        /*0616*/ 	.byte	0x3f
	.zero		1


	//   ....[71]....
        /*0618*/ 	.word	0x00014240
        /*061c*/ 	.word	0x0000000d
        /*0620*/ 	.word	0x0002d840
        /*0624*/ 	.short	0x010a
        /*0626*/ 	.byte	0x3f
	.zero		1


	//   ....[72]....
        /*0628*/ 	.word	0x000142a0
        /*062c*/ 	.word	0x00000005
        /*0630*/ 	.word	0x0002d820
        /*0634*/ 	.short	0x010a
        /*0636*/ 	.byte	0x3f
	.zero		1


	//   ....[73]....
        /*0638*/ 	.word	0x000142f0
        /*063c*/ 	.word	0x00000003
        /*0640*/ 	.word	0x0002d840
        /*0644*/ 	.short	0x010a
        /*0646*/ 	.byte	0x3f
	.zero		1


	//   ....[74]....
        /*0648*/ 	.word	0x00014340
        /*064c*/ 	.word	0x00000002
        /*0650*/ 	.word	0x00000060
        /*0654*/ 	.short	0x010a
        /*0656*/ 	.byte	0x3f
	.zero		1


	//   ....[75]....
        /*0658*/ 	.word	0x00014390
        /*065c*/ 	.word	0x00000004
        /*0660*/ 	.word	0x0002d840
        /*0664*/ 	.short	0x010a
        /*0666*/ 	.byte	0x3f
	.zero		1


	//   ....[76]....
        /*0668*/ 	.word	0x000143e0
        /*066c*/ 	.word	0x00000003
        /*0670*/ 	.word	0x00000060
        /*0674*/ 	.short	0x010a
        /*0676*/ 	.byte	0x3f
	.zero		1


	//   ....[77]....
        /*0678*/ 	.word	0x00014430
        /*067c*/ 	.word	0x00000003
        /*0680*/ 	.word	0x0002d840
        /*0684*/ 	.short	0x010a
        /*0686*/ 	.byte	0x3f
	.zero		1


	//   ....[78]....
        /*0688*/ 	.word	0x00014480
        /*068c*/ 	.word	0x00000003
        /*0690*/ 	.word	0x00000060
        /*0694*/ 	.short	0x010a
        /*0696*/ 	.byte	0x3f
	.zero		1


	//   ....[79]....
        /*0698*/ 	.word	0x000144d0
        /*069c*/ 	.word	0x00000003
        /*06a0*/ 	.word	0x0002d860
        /*06a4*/ 	.short	0x010a
        /*06a6*/ 	.byte	0x3f
	.zero		1


	//   ....[80]....
        /*06a8*/ 	.word	0x000145b0
        /*06ac*/ 	.word	0x00000009
        /*06b0*/ 	.word	0x0002d820
        /*06b4*/ 	.short	0x010a
        /*06b6*/ 	.byte	0x3f
	.zero		1


	//   ....[81]....
        /*06b8*/ 	.word	0x00014600
        /*06bc*/ 	.word	0x00000005
        /*06c0*/ 	.word	0x00000000
        /*06c4*/ 	.short	0x010a
        /*06c6*/ 	.byte	0x3f
	.zero		1


	//   ....[82]....
        /*06c8*/ 	.word	0x00014650
        /*06cc*/ 	.word	0x00000003
        /*06d0*/ 	.word	0x00000000
        /*06d4*/ 	.short	0x010a
        /*06d6*/ 	.byte	0x3f
	.zero		1


	//   ....[83]....
        /*06d8*/ 	.word	0x000146a0
        /*06dc*/ 	.word	0x00000013
        /*06e0*/ 	.word	0x00000000
        /*06e4*/ 	.short	0x010a
        /*06e6*/ 	.byte	0x3f
	.zero		1


	//----- nvinfo : EIATTR_NUM_MBARRIERS
	.align		4
.L_179:
        /*06e8*/ 	.byte	0x03, 0x38
        /*06ea*/ 	.short	0x0016


	//----- nvinfo : EIATTR_EXIT_INSTR_OFFSETS
	.align		4
        /*06ec*/ 	.byte	0x04, 0x1c
        /*06ee*/ 	.short	(.L_181 - .L_180)


	//   ....[0]....
.L_180:
        /*06f0*/ 	.word	0x00000a50


	//   ....[1]....
        /*06f4*/ 	.word	0x00010aa0


	//   ....[2]....
        /*06f8*/ 	.word	0x00010b00


	//   ....[3]....
        /*06fc*/ 	.word	0x00013bb0


	//   ....[4]....
        /*0700*/ 	.word	0x00013de0


	//----- nvinfo : EIATTR_MAX_THREADS
	.align		4
.L_181:
        /*0704*/ 	.byte	0x04, 0x05
        /*0706*/ 	.short	(.L_183 - .L_182)
.L_182:
        /*0708*/ 	.word	0x00000200
        /*070c*/ 	.word	0x00000001
        /*0710*/ 	.word	0x00000001


	//----- nvinfo : EIATTR_CRS_STACK_SIZE
	.align		4
.L_183:
        /*0714*/ 	.byte	0x04, 0x1e
        /*0716*/ 	.short	(.L_185 - .L_184)
.L_184:
        /*0718*/ 	.word	0x00000000


	//----- nvinfo : EIATTR_CBANK_PARAM_SIZE
	.align		4
.L_185:
        /*071c*/ 	.byte	0x03, 0x19
        /*071e*/ 	.short	0x0bf0


	//----- nvinfo : EIATTR_PARAM_CBANK
	.align		4
        /*0720*/ 	.byte	0x04, 0x0a
        /*0722*/ 	.short	(.L_187 - .L_186)
	.align		4
.L_186:
        /*0724*/ 	.word	index@(.nv.constant0._ZN7cutlass13device_kernelIN5flash11enable_sm90INS1_16FlashAttnFwdSm90INS1_25CollectiveMainloopFwdSm90ILi2EN4cute5tupleIJNS5_1CILi1EEES8_S8_EEENS6_IJNS7_ILi192EEENS7_ILi128EEENS7_ILi96EEEEEELi96ENS_6half_tEfNS_4arch4Sm90ELb0ELb1ELb1ELb0ELb0ELb0ELb0ELb0ELb1ELb0ELb0ELb0EEENS1_21CollectiveEpilogueFwdINS6_IJSA_SC_SB_EEES9_SE_SG_Li384ELb0ELb0ELb0ELb0EEENS1_30DynamicPersistentTileSchedulerILi384ELi32ELb0ELb0ELb1EEEEEEEEEvNT_6ParamsE)
        /*0728*/ 	.short	0x0210
        /*072a*/ 	.short	0x0bf0


	//----- nvinfo : EIATTR_SW_WAR
	.align		4
.L_187:
        /*072c*/ 	.byte	0x04, 0x36
        /*072e*/ 	.short	(.L_189 - .L_188)
.L_188:
        /*0730*/ 	.word	0x00000008
.L_189:


//--------------------- .nv.info._ZN7cutlass13device_kernelIN5flash11enable_sm90INS1_16FlashAttnFwdSm90INS1_25CollectiveMainloopFwdSm90ILi2EN4cute5tupleIJNS5_1CILi1EEES8_S8_EEENS6_IJNS7_ILi192EEENS7_ILi128EEENS7_ILi96EEEEEELi96ENS_6half_tEfNS_4arch4Sm90ELb0ELb1ELb1ELb1ELb0ELb0ELb0ELb0ELb1ELb0ELb0ELb0EEENS1_21CollectiveEpilogueFwdINS6_IJSA_SC_SB_EEES9_SE_SG_Li384ELb1ELb0ELb0ELb0EEENS1_36VarlenDynamicPersistentTileSchedulerILi192ELi128ELi384ELi32ELb0ELb0ELb1ELb1ELb0ELb1EEEEEEEEEvNT_6ParamsE --------------------------
	.section	.nv.info._ZN7cutlass13device_kernelIN5flash11enable_sm90INS1_16FlashAttnFwdSm90INS1_25CollectiveMainloopFwdSm90ILi2EN4cute5tupleIJNS5_1CILi1EEES8_S8_EEENS6_IJNS7_ILi192EEENS7_ILi128EEENS7_ILi96EEEEEELi96ENS_6half_tEfNS_4arch4Sm90ELb0ELb1ELb1ELb1ELb0ELb0ELb0ELb0ELb1ELb0ELb0ELb0EEENS1_21CollectiveEpilogueFwdINS6_IJSA_SC_SB_EEES9_SE_SG_Li384ELb1ELb0ELb0ELb0EEENS1_36VarlenDynamicPersistentTileSchedulerILi192ELi128ELi384ELi32ELb0ELb0ELb1ELb1ELb0ELb1EEEEEEEEEvNT_6ParamsE,"",@"SHT_CUDA_INFO"
	.sectionflags	@""
	.align	4


	//----- nvinfo : EIATTR_CUDA_API_VERSION
	.align		4
        /*0000*/ 	.byte	0x04, 0x37
        /*0002*/ 	.short	(.L_191 - .L_190)
.L_190:
        /*0004*/ 	.word	0x00000082


	//----- nvinfo : EIATTR_KPARAM_INFO
	.align		4
.L_191:
        /*0008*/ 	.byte	0x04, 0x17
        /*000a*/ 	.short	(.L_193 - .L_192)
.L_192:
        /*000c*/ 	.word	0x00000000
        /*0010*/ 	.short	0x0000
        /*0012*/ 	.short	0x0070
        /*0014*/ 	.byte	0x00, 0xf0, 0x01, 0x28


	//----- nvinfo : EIATTR_SPARSE_MMA_MASK
	.align		4
.L_193:
        /*0018*/ 	.byte	0x03, 0x50
        /*001a*/ 	.short	0x0000


	//----- nvinfo : EIATTR_MAXREG_COUNT
	.align		4
        /*001c*/ 	.byte	0x03, 0x1b
        /*001e*/ 	.short	0x0080


	//----- nvinfo : EIATTR_NUM_BARRIERS
	.align		4
        /*0020*/ 	.byte	0x02, 0x4c
        /*0022*/ 	.byte	0x10
	.zero		1


	//----- nvinfo : EIATTR_EXTERNS
	.align		4
        /*0024*/ 	.byte	0x04, 0x0f
        /*0026*/ 	.short	(.L_195 - .L_194)


	//   ....[0]....
	.align		4
.L_194:
        /*0028*/ 	.word	index@(__assertfail)


	//----- nvinfo : EIATTR_ANNOTATIONS
	.align		4
.L_195:
        /*002c*/ 	.byte	0x04, 0x55
        /*002e*/ 	.short	(.L_197 - .L_196)


	//   ....[0]....
.L_196:
        /*0030*/ 	.word	0x00000001
        /*0034*/ 	.byte	0x80, 0x22, 0x01, 0x00, 0x01, 0x00, 0x00, 0x00, 0x10, 0x2d, 0x01, 0x00


	//----- nvinfo : EIATTR_MERCURY_ISA_VERSION
	.align		4
.L_197:
        /*0040*/ 	.byte	0x03, 0x5f
        /*0042*/ 	.short	0x0101


	//----- nvinfo : EIATTR_UNUSED_LOAD_BYTE_OFFSET
	.align		4
        /*0044*/ 	.byte	0x04, 0x44
        /*0046*/ 	.short	(.L_199 - .L_198)


	//   ....[0]....
.L_198:
        /*0048*/ 	.word	0x00000a80
        /*004c*/ 	.word	0x0000fff0


	//   ....[1]....
        /*0050*/ 	.word	0x0000fcc0
        /*0054*/ 	.word	0x0000fff0


	//----- nvinfo : EIATTR_INT_WARP_WIDE_INSTR_OFFSETS
	.align		4
.L_199:
        /*0058*/ 	.byte	0x04, 0x31
        /*005a*/ 	.short	(.L_201 - .L_200)


	//   ....[0]....
.L_200:
        /*005c*/ 	.word	0x00000160


	//   ....[1]....
        /*0060*/ 	.word	0x000001a0


	//   ....[2]....
        /*0064*/ 	.word	0x00000210


	//   ....[3]....
        /*0068*/ 	.word	0x000128c0


	//   ....[4]....
        /*006c*/ 	.word	0x00012950


	//   ....[5]....
        /*0070*/ 	.word	0x00012e00


	//   ....[6]....
        /*0074*/ 	.word	0x00012e40


	//   ....[7]....
        /*0078*/ 	.word	0x00012f80


	//   ....[8]....
        /*007c*/ 	.word	0x00013050


	//   ....[9]....
        /*0080*/ 	.word	0x00014f20


	//   ....[10]....
        /*0084*/ 	.word	0x00014fb0


	//----- nvinfo : EIATTR_COOP_GROUP_MASK_REGIDS
	.align		4
.L_201:
        /*0088*/ 	.byte	0x04, 0x29
        /*008a*/ 	.short	(.L_203 - .L_202)


	//   ....[0]....
.L_202:
        /*008c*/ 	.word	0xffffffff


	//   ....[1]....
        /*0090*/ 	.word	0xffffffff


	//   ....[2]....
        /*0094*/ 	.word	0xffffffff


	//   ....[3]....
        /*0098*/ 	.word	0xffffffff


	//   ....[4]....
        /*009c*/ 	.word	0xffffffff


	//   ....[5]....
        /*00a0*/ 	.word	0xffffffff


	//   ....[6]....
        /*00a4*/ 	.word	0xffffffff


	//   ....[7]....
        /*00a8*/ 	.word	0xffffffff


	//   ....[8]....
        /*00ac*/ 	.word	0xffffffff


	//   ....[9]....
        /*00b0*/ 	.word	0xffffffff


	//   ....[10]....
        /*00b4*/ 	.word	0xffffffff


	//   ....[11]....
        /*00b8*/ 	.word	0xffffffff


	//   ....[12]....
        /*00bc*/ 	.word	0xffffffff


	//   ....[13]....
        /*00c0*/ 	.word	0xffffffff


	//   ....[14]....
        /*00c4*/ 	.word	0xffffffff


	//   ....[15]....
        /*00c8*/ 	.word	0xffffffff


	//   ....[16]....
        /*00cc*/ 	.word	0xffffffff


	//   ....[17]....
        /*00d0*/ 	.word	0xffffffff


	//   ....[18]....
        /*00d4*/ 	.word	0xffffffff


	//   ....[19]....
        /*00d8*/ 	.word	0xffffffff


	//   ....[20]....
        /*00dc*/ 	.word	0xffffffff


	//   ....[21]....
        /*00e0*/ 	.word	0xffffffff


	//   ....[22]....
        /*00e4*/ 	.word	0xffffffff


	//   ....[23]....
        /*00e8*/ 	.word	0xffffffff


	//   ....[24]....
        /*00ec*/ 	.word	0xffffffff


	//   ....[25]....
        /*00f0*/ 	.word	0xffffffff


	//   ....[26]....
        /*00f4*/ 	.word	0xffffffff


	//   ....[27]....
        /*00f8*/ 	.word	0xffffffff


	//   ....[28]....
        /*00fc*/ 	.word	0xffffffff


	//   ....[29]....
        /*0100*/ 	.word	0xffffffff


	//   ....[30]....
        /*0104*/ 	.word	0xffffffff


	//   ....[31]....
        /*0108*/ 	.word	0xffffffff


	//   ....[32]....
        /*010c*/ 	.word	0xffffffff


	//   ....[33]....
        /*0110*/ 	.word	0xffffffff


	//   ....[34]....
        /*0114*/ 	.word	0xffffffff


	//   ....[35]....
        /*0118*/ 	.word	0xffffffff


	//   ....[36]....
        /*011c*/ 	.word	0xffffffff


	//   ....[37]....
        /*0120*/ 	.word	0xffffffff


	//   ....[38]....
        /*0124*/ 	.word	0xffffffff


	//   ....[39]....
        /*0128*/ 	.word	0xffffffff


	//   ....[40]....
        /*012c*/ 	.word	0xffffffff


	//   ....[41]....
        /*0130*/ 	.word	0xffffffff


	//   ....[42]....
        /*0134*/ 	.word	0xffffffff


	//   ....[43]....
        /*0138*/ 	.word	0xffffffff


	//   ....[44]....
        /*013c*/ 	.word	0xffffffff


	//   ....[45]....
        /*0140*/ 	.word	0xffffffff


	//   ....[46]....
        /*0144*/ 	.word	0xffffffff


	//   ....[47]....
        /*0148*/ 	.word	0xffffffff


	//   ....[48]....
        /*014c*/ 	.word	0xffffffff


	//   ....[49]....
        /*0150*/ 	.word	0xffffffff


	//   ....[50]....
        /*0154*/ 	.word	0xffffffff


	//   ....[51]....
        /*0158*/ 	.word	0xffffffff


	//   ....[52]....
        /*015c*/ 	.word	0xffffffff


	//   ....[53]....
        /*0160*/ 	.word	0xffffffff


	//   ....[54]....
        /*0164*/ 	.word	0xffffffff


	//   ....[55]....
        /*0168*/ 	.word	0xffffffff


	//   ....[56]....
        /*016c*/ 	.word	0xffffffff


	//   ....[57]....
        /*0170*/ 	.word	0xffffffff


	//   ....[58]....
        /*0174*/ 	.word	0xffffffff


	//   ....[59]....
        /*0178*/ 	.word	0xffffffff


	//   ....[60]....
        /*017c*/ 	.word	0xffffffff


	//   ....[61]....
        /*0180*/ 	.word	0xffffffff


	//   ....[62]....
        /*0184*/ 	.word	0xffffffff


	//   ....[63]....
        /*0188*/ 	.word	0xffffffff


	//   ....[64]....
        /*018c*/ 	.word	0xffffffff


	//   ....[65]....
        /*0190*/ 	.word	0xffffffff


	//   ....[66]....
        /*0194*/ 	.word	0x0500000f


	//   ....[67]....
        /*0198*/ 	.word	0x0500000f


	//   ....[68]....
        /*019c*/ 	.word	0x0500000f


	//   ....[69]....
        /*01a0*/ 	.word	0x0500000f


	//   ....[70]....
        /*01a4*/ 	.word	0x0500000f


	//   ....[71]....
        /*01a8*/ 	.word	0x0500000f


	//   ....[72]....
        /*01ac*/ 	.word	0x0500000f


	//   ....[73]....
        /*01b0*/ 	.word	0x0500000f


	//   ....[74]....
        /*01b4*/ 	.word	0x0500000f


	//   ....[75]....
        /*01b8*/ 	.word	0x0500000f


	//   ....[76]....
        /*01bc*/ 	.word	0x0500000f


	//   ....[77]....
        /*01c0*/ 	.word	0x0500000f


	//   ....[78]....
        /*01c4*/ 	.word	0x0500000f


	//   ....[79]....
        /*01c8*/ 	.word	0x0500000f


	//   ....[80]....
        /*01cc*/ 	.word	0x0500000f


	//   ....[81]....
        /*01d0*/ 	.word	0x0500000f


	//   ....[82]....
        /*01d4*/ 	.word	0x0500000f


	//   ....[83]....
        /*01d8*/ 	.word	0x0500000f


	//   ....[84]....
        /*01dc*/ 	.word	0x0500000f


	//----- nvinfo : EIATTR_COOP_GROUP_INSTR_OFFSETS
	.align		4
.L_203:
        /*01e0*/ 	.byte	0x04, 0x28
        /*01e2*/ 	.short	(.L_205 - .L_204)


	//   ....[0]....
.L_204:
        /*01e4*/ 	.word	0x00000070


	//   ....[1]....
        /*01e8*/ 	.word	0x00000170


	//   ....[2]....
        /*01ec*/ 	.word	0x000001c0


	//   ....[3]....
        /*01f0*/ 	.word	0x000003f0


	//   ....[4]....
        /*01f4*/ 	.word	0x00000550


	//   ....[5]....
        /*01f8*/ 	.word	0x00000670


	//   ....[6]....
        /*01fc*/ 	.word	0x000007d0


	//   ....[7]....
        /*0200*/ 	.word	0x000018b0


	//   ....[8]....
        /*0204*/ 	.word	0x00003ea0


	//   ....[9]....
        /*0208*/ 	.word	0x00003f40


	//   ....[10]....
        /*020c*/ 	.word	0x00004630


	//   ....[11]....
        /*0210*/ 	.word	0x00004690


	//   ....[12]....
        /*0214*/ 	.word	0x00005290


	//   ....[13]....
        /*0218*/ 	.word	0x000074f0


	//   ....[14]....
        /*021c*/ 	.word	0x000075f0


	//   ....[15]....
        /*0220*/ 	.word	0x00007b50


	//   ....[16]....
        /*0224*/ 	.word	0x00007d10


	//   ....[17]....
        /*0228*/ 	.word	0x00008e80


	//   ....[18]....
        /*022c*/ 	.word	0x00009f70


	//   ....[19]....
        /*0230*/ 	.word	0x0000a010


	//   ....[20]....
        /*0234*/ 	.word	0x0000a6e0


	//   ....[21]....
        /*0238*/ 	.word	0x0000a7a0


	//   ....[22]....
        /*023c*/ 	.word	0x0000b980


	//   ....[23]....
        /*0240*/ 	.word	0x0000d8d0


	//   ....[24]....
        /*0244*/ 	.word	0x0000d9d0


	//   ....[25]....
        /*0248*/ 	.word	0x0000e250


	//   ....[26]....
        /*024c*/ 	.word	0x0000e340


	//   ....[27]....
        /*0250*/ 	.word	0x0000f260


	//   ....[28]....
        /*0254*/ 	.word	0x0000f370


	//   ....[29]....
        /*0258*/ 	.word	0x0000f3d0


	//   ....[30]....
        /*025c*/ 	.word	0x0000f4e0


	//   ....[31]....
        /*0260*/ 	.word	0x0000f520


	//   ....[32]....
        /*0264*/ 	.word	0x000114c0


	//   ....[33]....
        /*0268*/ 	.word	0x00011640


	//   ....[34]....
        /*026c*/ 	.word	0x00011670


	//   ....[35]....
        /*0270*/ 	.word	0x000116b0


	//   ....[36]....
        /*0274*/ 	.word	0x00011720


	//   ....[37]....
        /*0278*/ 	.word	0x00011780


	//   ....[38]....
        /*027c*/ 	.word	0x000117c0


	//   ....[39]....
        /*0280*/ 	.word	0x00011940


	//   ....[40]....
        /*0284*/ 	.word	0x000119a0


	//   ....[41]....
        /*0288*/ 	.word	0x000119e0


	//   ....[42]....
        /*028c*/ 	.word	0x00011a20


	//   ....[43]....
        /*0290*/ 	.word	0x00011a50


	//   ....[44]....
        /*0294*/ 	.word	0x00011a80


	//   ....[45]....
        /*0298*/ 	.word	0x00011b20


	//   ....[46]....
        /*029c*/ 	.word	0x00011b80


	//   ....[47]....
        /*02a0*/ 	.word	0x00011c10


	//   ....[48]....
        /*02a4*/ 	.word	0x00015320


	//   ....[49]....
        /*02a8*/ 	.word	0x00015330


	//   ....[50]....
        /*02ac*/ 	.word	0x00015420


	//   ....[51]....
        /*02b0*/ 	.word	0x00015480


	//   ....[52]....
        /*02b4*/ 	.word	0x000154c0


	//   ....[53]....
        /*02b8*/ 	.word	0x00015500


	//   ....[54]....
        /*02bc*/ 	.word	0x00015530


	//   ....[55]....
        /*02c0*/ 	.word	0x00015560


	//   ....[56]....
        /*02c4*/ 	.word	0x000156d0


	//   ....[57]....
        /*02c8*/ 	.word	0x00015730


	//   ....[58]....
        /*02cc*/ 	.word	0x00015770


	//   ....[59]....
        /*02d0*/ 	.word	0x000157b0


	//   ....[60]....
        /*02d4*/ 	.word	0x000157e0


	//   ....[61]....
        /*02d8*/ 	.word	0x00015810


	//   ....[62]....
        /*02dc*/ 	.word	0x000158d0


	//   ....[63]....
        /*02e0*/ 	.word	0x000158f0


	//   ....[64]....
        /*02e4*/ 	.word	0x00015960


	//   ....[65]....
        /*02e8*/ 	.word	0x00015fb0


	//   ....[66]....
        /*02ec*/ 	.word	0x00016610


	//   ....[67]....
        /*02f0*/ 	.word	0x00016a00


	//   ....[68]....
        /*02f4*/ 	.word	0x00016a90


	//   ....[69]....
        /*02f8*/ 	.word	0x00016b30


	//   ....[70]....
        /*02fc*/ 	.word	0x00016be0


	//   ....[71]....
        /*0300*/ 	.word	0x00016c60


	//   ....[72]....
        /*0304*/ 	.word	0x00016ce0


	//   ....[73]....
        /*0308*/ 	.word	0x00016d60


	//   ....[74]....
        /*030c*/ 	.word	0x00016de0


	//   ....[75]....
        /*0310*/ 	.word	0x00016e70


	//   ....[76]....
        /*0314*/ 	.word	0x00016f20


	//   ....[77]....
        /*0318*/ 	.word	0x00016fa0


	//   ....[78]....
        /*031c*/ 	.word	0x00017020


	//   ....[79]....
        /*0320*/ 	.word	0x000170a0


	//   ....[80]....
        /*0324*/ 	.word	0x00017120


	//   ....[81]....
        /*0328*/ 	.word	0x00017190


	//   ....[82]....
        /*032c*/ 	.word	0x00017230


	//   ....[83]....
        /*0330*/ 	.word	0x000172c0


	//   ....[84]....
        /*0334*/ 	.word	0x000173e0


	//----- nvinfo : EIATTR_REG_RECONFIG
	.align		4
.L_205:
        /*0338*/ 	.byte	0x01, 0x54
	.zero		2


	//----- nvinfo : EIATTR_SYSCALL_OFFSETS
	.align		4
        /*033c*/ 	.byte	0x04, 0x46
        /*033e*/ 	.short	(.L_207 - .L_206)


	//   ....[0]....
.L_206:
        /*0340*/ 	.word	0x00001aa0


	//   ....[1]....
        /*0344*/ 	.word	0x00012ad0


	//   ....[2]....
        /*0348*/ 	.word	0x00012c00


	//   ....[3]....
        /*034c*/ 	.word	0x00012d00


	//----- nvinfo : EIATTR_MBARRIER_INSTR_OFFSETS
	.align		4
.L_207:
        /*0350*/ 	.byte	0x04, 0x39
        /*0352*/ 	.short	(.L_209 - .L_208)


	//   ....[0]....
.L_208:
        /*0354*/ 	.word	0x000002a0
        /*0358*/ 	.word	0x000000ff
        /*035c*/ 	.word	0x0002d800
        /*0360*/ 	.short	0x0100
        /*0362*/ 	.byte	0x08
	.zero		1


	//   ....[1]....
        /*0364*/ 	.word	0x000002b0
        /*0368*/ 	.word	0x000000ff
        /*036c*/ 	.word	0x0002d820
        /*0370*/ 	.short	0x0100
        /*0372*/ 	.byte	0x08
	.zero		1


	//   ....[2]....
        /*0374*/ 	.word	0x000003a0
        /*0378*/ 	.word	0x000000ff
        /*037c*/ 	.word	0x0002d830
        /*0380*/ 	.short	0x0100
        /*0382*/ 	.byte	0x08
	.zero		1


	//   ....[3]....
        /*0384*/ 	.word	0x000003b0
        /*0388*/ 	.word	0x000000ff
        /*038c*/ 	.word	0x0002d840
        /*0390*/ 	.short	0x0100
        /*0392*/ 	.byte	0x08
	.zero		1


	//   ....[4]....
        /*0394*/ 	.word	0x000003c0
        /*0398*/ 	.word	0x000000ff
        /*039c*/ 	.word	0x0002d838
        /*03a0*/ 	.short	0x0100
        /*03a2*/ 	.byte	0x08
	.zero		1


	//   ....[5]....
        /*03a4*/ 	.word	0x000003d0
        /*03a8*/ 	.word	0x000000ff
        /*03ac*/ 	.word	0x0002d848
        /*03b0*/ 	.short	0x0100
        /*03b2*/ 	.byte	0x08
	.zero		1


	//   ....[6]....
        /*03b4*/ 	.word	0x00000500
        /*03b8*/ 	.word	0x000000ff
        /*03bc*/ 	.word	0x0002d850
        /*03c0*/ 	.short	0x0100
        /*03c2*/ 	.byte	0x08
	.zero		1


	//   ....[7]....
        /*03c4*/ 	.word	0x00000510
        /*03c8*/ 	.word	0x000000ff
        /*03cc*/ 	.word	0x0002d860
        /*03d0*/ 	.short	0x0100
        /*03d2*/ 	.byte	0x08
	.zero		1


	//   ....[8]....
        /*03d4*/ 	.word	0x00000520
        /*03d8*/ 	.word	0x000000ff
        /*03dc*/ 	.word	0x0002d858
        /*03e0*/ 	.short	0x0100
        /*03e2*/ 	.byte	0x08
	.zero		1


	//   ....[9]....
        /*03e4*/ 	.word	0x00000530
        /*03e8*/ 	.word	0x000000ff
        /*03ec*/ 	.word	0x0002d868
        /*03f0*/ 	.short	0x0100
        /*03f2*/ 	.byte	0x08
	.zero		1


	//   ....[10]....
        /*03f4*/ 	.word	0x00000620
        /*03f8*/ 	.word	0x000000ff
        /*03fc*/ 	.word	0x0002d870
        /*0400*/ 	.short	0x0100
        /*0402*/ 	.byte	0x06
	.zero		1


	//   ....[11]....
        /*0404*/ 	.word	0x00000630
        /*0408*/ 	.word	0x000000ff
        /*040c*/ 	.word	0x0002d880
        /*0410*/ 	.short	0x0100
        /*0412*/ 	.byte	0x06
	.zero		1


	//   ....[12]....
        /*0414*/ 	.word	0x00000640
        /*0418*/ 	.word	0x000000ff
        /*041c*/ 	.word	0x0002d878
        /*0420*/ 	.short	0x0100
        /*0422*/ 	.byte	0x06
	.zero		1


	//   ....[13]....
        /*0424*/ 	.word	0x00000650
        /*0428*/ 	.word	0x000000ff
        /*042c*/ 	.word	0x0002d888
        /*0430*/ 	.short	0x0100
        /*0432*/ 	.byte	0x06
	.zero		1


	//   ....[14]....
        /*0434*/ 	.word	0x00000780
        /*0438*/ 	.word	0x000000ff
        /*043c*/ 	.word	0x0002d890
        /*0440*/ 	.short	0x0100
        /*0442*/ 	.byte	0x08
	.zero		1


	//   ....[15]....
        /*0444*/ 	.word	0x00000790
        /*0448*/ 	.word	0x000000ff
        /*044c*/ 	.word	0x0002d8a0
        /*0450*/ 	.short	0x0100
        /*0452*/ 	.byte	0x08
	.zero		1


	//   ....[16]....
        /*0454*/ 	.word	0x000007a0
        /*0458*/ 	.word	0x000000ff
        /*045c*/ 	.word	0x0002d898
        /*0460*/ 	.short	0x0100
        /*0462*/ 	.byte	0x08
	.zero		1


	//   ....[17]....
        /*0464*/ 	.word	0x000007b0
        /*0468*/ 	.word	0x000000ff
        /*046c*/ 	.word	0x0002d8a8
        /*0470*/ 	.short	0x0100
        /*0472*/ 	.byte	0x08
	.zero		1


	//   ....[18]....
        /*0474*/ 	.word	0x000008e0
        /*0478*/ 	.word	0x000000ff
        /*047c*/ 	.word	0x0002d8b0
        /*0480*/ 	.short	0x0100
        /*0482*/ 	.byte	0x08
	.zero		1


	//   ....[19]....
        /*0484*/ 	.word	0x000008f0
        /*0488*/ 	.word	0x000000ff
        /*048c*/ 	.word	0x0002d8c0
        /*0490*/ 	.short	0x0100
        /*0492*/ 	.byte	0x08
	.zero		1


	//   ....[20]....
        /*0494*/ 	.word	0x00000900
        /*0498*/ 	.word	0x000000ff
        /*049c*/ 	.word	0x0002d8b8
        /*04a0*/ 	.short	0x0100
        /*04a2*/ 	.byte	0x08
	.zero		1


	//   ....[21]....
        /*04a4*/ 	.word	0x00000910
        /*04a8*/ 	.word	0x000000ff
        /*04ac*/ 	.word	0x0002d8c8
        /*04b0*/ 	.short	0x0100
        /*04b2*/ 	.byte	0x08
	.zero		1


	//   ....[22]....
        /*04b4*/ 	.word	0x00001b20
        /*04b8*/ 	.word	0x000000ff
        /*04bc*/ 	.word	0x0002d800
        /*04c0*/ 	.short	0x010a
        /*04c2*/ 	.byte	0x2a
	.zero		1


	//   ....[23]....
        /*04c4*/ 	.word	0x00001ba0
        /*04c8*/ 	.word	0x00000004
        /*04cc*/ 	.word	0x0002d830
        /*04d0*/ 	.short	0x010a
        /*04d2*/ 	.byte	0x3f
	.zero		1


	//   ....[24]....
        /*04d4*/ 	.word	0x00001c00
        /*04d8*/ 	.word	0x00000004
        /*04dc*/ 	.word	0x0002d830
        /*04e0*/ 	.short	0x010a
        /*04e2*/ 	.byte	0x3f
	.zero		1


	//   ....[25]....
        /*04e4*/ 	.word	0x000023d0
        /*04e8*/ 	.word	0x00000004
        /*04ec*/ 	.word	0x00000000
        /*04f0*/ 	.short	0x0101
        /*04f2*/ 	.byte	0x3f
	.zero		1


	//   ....[26]....
        /*04f4*/ 	.word	0x00005710
        /*04f8*/ 	.word	0x000000ff
        /*04fc*/ 	.word	0x0002d830
        /*0500*/ 	.short	0x010a
        /*0502*/ 	.byte	0x06
	.zero		1


	//   ....[27]....
        /*0504*/ 	.word	0x00005750
        /*0508*/ 	.word	0x000000ff
        /*050c*/ 	.word	0x0002d830
        /*0510*/ 	.short	0x010a
        /*0512*/ 	.byte	0x06
	.zero		1


	//   ....[28]....
        /*0514*/ 	.word	0x000059f0
        /*0518*/ 	.word	0x000000ff
        /*051c*/ 	.word	0x0002d850
        /*0520*/ 	.short	0x010a
        /*0522*/ 	.byte	0x06
	.zero		1


	//   ....[29]....
        /*0524*/ 	.word	0x00005a30
        /*0528*/ 	.word	0x000000ff
        /*052c*/ 	.word	0x0002d850
        /*0530*/ 	.short	0x010a
        /*0532*/ 	.byte	0x06
	.zero		1


	//   ....[30]....
        /*0534*/ 	.word	0x00006740
        /*0538*/ 	.word	0x00000035
        /*053c*/ 	.word	0x00000000
        /*0540*/ 	.short	0x0101
        /*0542*/ 	.byte	0x3f
	.zero		1


	//   ....[31]....
        /*0544*/ 	.word	0x00008060
        /*0548*/ 	.word	0x0000000d
        /*054c*/ 	.word	0x00000000
        /*0550*/ 	.short	0x0101
        /*0552*/ 	.byte	0x3f
	.zero		1


	//   ....[32]....
        /*0554*/ 	.word	0x00009220
        /*0558*/ 	.word	0x000000ff
        /*055c*/ 	.word	0x0002d830
        /*0560*/ 	.short	0x010a
        /*0562*/ 	.byte	0x06
	.zero		1


	//   ....[33]....
        /*0564*/ 	.word	0x00009260
        /*0568*/ 	.word	0x000000ff
        /*056c*/ 	.word	0x0002d830
        /*0570*/ 	.short	0x010a
        /*0572*/ 	.byte	0x06
	.zero		1


	//   ....[34]....
        /*0574*/ 	.word	0x00009500
        /*0578*/ 	.word	0x000000ff
        /*057c*/ 	.word	0x0002d850
        /*0580*/ 	.short	0x010a
        /*0582*/ 	.byte	0x06
	.zero		1


	//   ....[35]....
        /*0584*/ 	.word	0x00009540
        /*0588*/ 	.word	0x000000ff
        /*058c*/ 	.word	0x0002d850
        /*0590*/ 	.short	0x010a
        /*0592*/ 	.byte	0x06
	.zero		1


	//   ....[36]....
        /*0594*/ 	.word	0x0000ae40
        /*0598*/ 	.word	0x00000018
        /*059c*/ 	.word	0x00000000
        /*05a0*/ 	.short	0x0101
        /*05a2*/ 	.byte	0x3f
	.zero		1


	//   ....[37]....
        /*05a4*/ 	.word	0x0000aec0
        /*05a8*/ 	.word	0x0000002a
        /*05ac*/ 	.word	0x00000000
        /*05b0*/ 	.short	0x0101
        /*05b2*/ 	.byte	0x3f
	.zero		1


	//   ....[38]....
        /*05b4*/ 	.word	0x0000bb50
        /*05b8*/ 	.word	0x000000ff
        /*05bc*/ 	.word	0x0002d830
        /*05c0*/ 	.short	0x010a
        /*05c2*/ 	.byte	0x06
	.zero		1


	//   ....[39]....
        /*05c4*/ 	.word	0x0000bb90
        /*05c8*/ 	.word	0x000000ff
        /*05cc*/ 	.word	0x0002d830
        /*05d0*/ 	.short	0x010a
        /*05d2*/ 	.byte	0x06
	.zero		1


	//   ....[40]....
        /*05d4*/ 	.word	0x0000be30
        /*05d8*/ 	.word	0x000000ff
        /*05dc*/ 	.word	0x0002d850
        /*05e0*/ 	.short	0x010a
        /*05e2*/ 	.byte	0x06
	.zero		1


	//   ....[41]....
        /*05e4*/ 	.word	0x0000be70
        /*05e8*/ 	.word	0x000000ff
        /*05ec*/ 	.word	0x0002d850
        /*05f0*/ 	.short	0x010a
        /*05f2*/ 	.byte	0x06
	.zero		1


	//   ....[42]....
        /*05f4*/ 	.word	0x0000cb30
        /*05f8*/ 	.word	0x00000035
        /*05fc*/ 	.word	0x00000000
        /*0600*/ 	.short	0x0101
        /*0602*/ 	.byte	0x3f
	.zero		1


	//   ....[43]....
        /*0604*/ 	.word	0x0000e6b0
        /*0608*/ 	.word	0x00000020
        /*060c*/ 	.word	0x00000000
        /*0610*/ 	.short	0x0101
        /*0612*/ 	.byte	0x3f
	.zero		1


	//   ....[44]....
        /*0614*/ 	.word	0x0000f2e0
        /*0618*/ 	.word	0x000000ff
        /*061c*/ 	.word	0x0002d850
        /*0620*/ 	.short	0x010a
        /*0622*/ 	.byte	0x09
	.zero		1


	//   ....[45]....
        /*0624*/ 	.word	0x0000f320
        /*0628*/ 	.word	0x000000ff
        /*062c*/ 	.word	0x0002d850
        /*0630*/ 	.short	0x010a
        /*0632*/ 	.byte	0x09
	.zero		1


	//   ....[46]....
        /*0634*/ 	.word	0x0000f960
        /*0638*/ 	.word	0x00000007
        /*063c*/ 	.word	0x00000000
        /*0640*/ 	.short	0x0101
        /*0642*/ 	.byte	0x3f
	.zero		1


	//   ....[47]....
        /*0644*/ 	.word	0x00010960
        /*0648*/ 	.word	0x000000ff
        /*064c*/ 	.word	0x00000000
        /*0650*/ 	.short	0x0101
        /*0652*/ 	.byte	0x04
	.zero		1


	//   ....[48]....
        /*0654*/ 	.word	0x00013330
        /*0658*/ 	.word	0x00000005
        /*065c*/ 	.word	0x0002d840
        /*0660*/ 	.short	0x010a
        /*0662*/ 	.byte	0x3f
	.zero		1


	//   ....[49]....
        /*0664*/ 	.word	0x00013820
        /*0668*/ 	.word	0x00000019
        /*066c*/ 	.word	0x0002d820
        /*0670*/ 	.short	0x010a
        /*0672*/ 	.byte	0x3f
	.zero		1


	//   ....[50]....
        /*0674*/ 	.word	0x00013b00
        /*0678*/ 	.word	0x00000003
        /*067c*/ 	.word	0x0002d840
        /*0680*/ 	.short	0x010a
        /*0682*/ 	.byte	0x3f
	.zero		1


	//   ....[51]....
        /*0684*/ 	.word	0x00013d80
        /*0688*/ 	.word	0x00000002
        /*068c*/ 	.word	0x00000060
        /*0690*/ 	.short	0x010a
        /*0692*/ 	.byte	0x3f
	.zero		1


	//   ....[52]....
        /*0694*/ 	.word	0x000142a0
        /*0698*/ 	.word	0x00000003
        /*069c*/ 	.word	0x0002d840
        /*06a0*/ 	.short	0x010a
        /*06a2*/ 	.byte	0x3f
	.zero		1


	//   ....[53]....
        /*06a4*/ 	.word	0x00014520
        /*06a8*/ 	.word	0x00000003
        /*06ac*/ 	.word	0x00000060
        /*06b0*/ 	.short	0x010a
        /*06b2*/ 	.byte	0x3f
	.zero		1


	//   ....[54]....
        /*06b4*/ 	.word	0x000149a0
        /*06b8*/ 	.word	0x00000002
        /*06bc*/ 	.word	0x0002d840
        /*06c0*/ 	.short	0x010a
        /*06c2*/ 	.byte	0x3f
	.zero		1


	//   ....[55]....
        /*06c4*/ 	.word	0x00014c40
        /*06c8*/ 	.word	0x00000002
        /*06cc*/ 	.word	0x00000060
        /*06d0*/ 	.short	0x010a
        /*06d2*/ 	.byte	0x3f
	.zero		1


	//   ....[56]....
        /*06d4*/ 	.word	0x00015020
        /*06d8*/ 	.word	0x00000003
        /*06dc*/ 	.word	0x0002d860
        /*06e0*/ 	.short	0x010a
        /*06e2*/ 	.byte	0x3f
	.zero		1


	//   ....[57]....
        /*06e4*/ 	.word	0x00015f30
        /*06e8*/ 	.word	0x00000009
        /*06ec*/ 	.word	0x0002d820
        /*06f0*/ 	.short	0x010a
        /*06f2*/ 	.byte	0x3f
	.zero		1


	//   ....[58]....
        /*06f4*/ 	.word	0x000160d0
        /*06f8*/ 	.word	0x00000007
        /*06fc*/ 	.word	0x00000000
        /*0700*/ 	.short	0x010a
        /*0702*/ 	.byte	0x3f
	.zero		1


	//   ....[59]....
        /*0704*/ 	.word	0x00016140
        /*0708*/ 	.word	0x00000003
        /*070c*/ 	.word	0x00000000
        /*0710*/ 	.short	0x010a
        /*0712*/ 	.byte	0x3f
	.zero		1


	//   ....[60]....
        /*0714*/ 	.word	0x000161a0
        /*0718*/ 	.word	0x00000005
        /*071c*/ 	.word	0x00000000
        /*0720*/ 	.short	0x010a
        /*0722*/ 	.byte	0x3f
	.zero		1


	//   ....[61]....
        /*0724*/ 	.word	0x000161d0
        /*0728*/ 	.word	0x00000003
        /*072c*/ 	.word	0x00000000
        /*0730*/ 	.short	0x010a
        /*0732*/ 	.byte	0x3f
	.zero		1


	//   ....[62]....
        /*0734*/ 	.word	0x00016240
        /*0738*/ 	.word	0x00000003
        /*073c*/ 	.word	0x0002d800
        /*0740*/ 	.short	0x010a
        /*0742*/ 	.byte	0x3f
	.zero		1


	//   ....[63]....
        /*0744*/ 	.word	0x00016290
        /*0748*/ 	.word	0x00000004
        /*074c*/ 	.word	0x0002d830
        /*0750*/ 	.short	0x010a
        /*0752*/ 	.byte	0x3f
	.zero		1


	//   ....[64]....
        /*0754*/ 	.word	0x000162f0
        /*0758*/ 	.word	0x0000000b
        /*075c*/ 	.word	0x0002d830
        /*0760*/ 	.short	0x010a
        /*0762*/ 	.byte	0x3f
	.zero		1


	//   ....[65]....
        /*0764*/ 	.word	0x00016350
        /*0768*/ 	.word	0x0000000b
        /*076c*/ 	.word	0x0002d850
        /*0770*/ 	.short	0x010a
        /*0772*/ 	.byte	0x3f
	.zero		1


	//   ....[66]....
        /*0774*/ 	.word	0x000163b0
        /*0778*/ 	.word	0x00000009
        /*077c*/ 	.word	0x0002d830
        /*0780*/ 	.short	0x010a
        /*0782*/ 	.byte	0x3f
	.zero		1


	//   ....[67]....
        /*0784*/ 	.word	0x00016410
        /*0788*/ 	.word	0x00000009
        /*078c*/ 	.word	0x0002d850
        /*0790*/ 	.short	0x010a
        /*0792*/ 	.byte	0x3f
	.zero		1


	//   ....[68]....
        /*0794*/ 	.word	0x00016470
        /*0798*/ 	.word	0x0000000d
        /*079c*/ 	.word	0x0002d830
        /*07a0*/ 	.short	0x010a
        /*07a2*/ 	.byte	0x3f
	.zero		1


	//   ....[69]....
        /*07a4*/ 	.word	0x000164d0
        /*07a8*/ 	.word	0x0000000d
        /*07ac*/ 	.word	0x0002d850
        /*07b0*/ 	.short	0x010a
        /*07b2*/ 	.byte	0x3f
	.zero		1


	//   ....[70]....
        /*07b4*/ 	.word	0x00016530
        /*07b8*/ 	.word	0x00000005
        /*07bc*/ 	.word	0x0002d850
        /*07c0*/ 	.short	0x010a
        /*07c2*/ 	.byte	0x3f
	.zero		1


	//   ....[71]....
        /*07c4*/ 	.word	0x000166d0
        /*07c8*/ 	.word	0x00000005
        /*07cc*/ 	.word	0x0002d840
        /*07d0*/ 	.short	0x010a
        /*07d2*/ 	.byte	0x3f
	.zero		1


	//   ....[72]....
        /*07d4*/ 	.word	0x00016720
        /*07d8*/ 	.word	0x00000019
        /*07dc*/ 	.word	0x0002d820
        /*07e0*/ 	.short	0x010a
        /*07e2*/ 	.byte	0x3f
	.zero		1


	//   ....[73]....
        /*07e4*/ 	.word	0x00016770
        /*07e8*/ 	.word	0x00000003
        /*07ec*/ 	.word	0x0002d840
        /*07f0*/ 	.short	0x010a
        /*07f2*/ 	.byte	0x3f
	.zero		1


	//   ....[74]....
        /*07f4*/ 	.word	0x000167c0
        /*07f8*/ 	.word	0x00000002
        /*07fc*/ 	.word	0x00000060
        /*0800*/ 	.short	0x010a
        /*0802*/ 	.byte	0x3f
	.zero		1


	//   ....[75]....
        /*0804*/ 	.word	0x00016810
        /*0808*/ 	.word	0x00000003
        /*080c*/ 	.word	0x0002d840
        /*0810*/ 	.short	0x010a
        /*0812*/ 	.byte	0x3f
	.zero		1


	//   ....[76]....
        /*0814*/ 	.word	0x00016860
        /*0818*/ 	.word	0x00000003
        /*081c*/ 	.word	0x00000060
        /*0820*/ 	.short	0x010a
        /*0822*/ 	.byte	0x3f
	.zero		1


	//   ....[77]....
        /*0824*/ 	.word	0x000168b0
        /*0828*/ 	.word	0x00000002
        /*082c*/ 	.word	0x0002d840
        /*0830*/ 	.short	0x010a
        /*0832*/ 	.byte	0x3f
	.zero		1


	//   ....[78]....
        /*0834*/ 	.word	0x00016900
        /*0838*/ 	.word	0x00000002
        /*083c*/ 	.word	0x00000060
        /*0840*/ 	.short	0x010a
        /*0842*/ 	.byte	0x3f
	.zero		1


	//   ....[79]....
        /*0844*/ 	.word	0x00016950
        /*0848*/ 	.word	0x00000003
        /*084c*/ 	.word	0x0002d860
        /*0850*/ 	.short	0x010a
        /*0852*/ 	.byte	0x3f
	.zero		1


	//   ....[80]....
        /*0854*/ 	.word	0x00017300
        /*0858*/ 	.word	0x00000009
        /*085c*/ 	.word	0x0002d820
        /*0860*/ 	.short	0x010a
        /*0862*/ 	.byte	0x3f
	.zero		1


	//   ....[81]....
        /*0864*/ 	.word	0x000174a0
        /*0868*/ 	.word	0x00000007
        /*086c*/ 	.word	0x00000000
        /*0870*/ 	.short	0x010a
        /*0872*/ 	.byte	0x3f
	.zero		1


	//   ....[82]....
        /*0874*/ 	.word	0x000174f0
        /*0878*/ 	.word	0x00000003
        /*087c*/ 	.word	0x00000000
        /*0880*/ 	.short	0x010a
        /*0882*/ 	.byte	0x3f
	.zero		1


	//   ....[83]....
        /*0884*/ 	.word	0x00017540
        /*0888*/ 	.word	0x00000005
        /*088c*/ 	.word	0x00000000
        /*0890*/ 	.short	0x010a
        /*0892*/ 	.byte	0x3f
	.zero		1


	//----- nvinfo : EIATTR_NUM_MBARRIERS
	.align		4
.L_209:
        /*0894*/ 	.byte	0x03, 0x38
        /*0896*/ 	.short	0x0016


	//----- nvinfo : EIATTR_EXIT_INSTR_OFFSETS
	.align		4
        /*0898*/ 	.byte	0x04, 0x1c
        /*089a*/ 	.short	(.L_211 - .L_210)


	//   ....[0]....
.L_210:
        /*089c*/ 	.word	0x00000ab0


	//   ....[1]....
        /*08a0*/ 	.word	0x00011480


	//   ....[2]....
        /*08a4*/ 	.word	0x000114e0


	//   ....[3]....
        /*08a8*/ 	.word	0x00016220


	//----- nvinfo : EIATTR_MAX_THREADS
	.align		4
.L_211:
        /*08ac*/ 	.byte	0x04, 0x05
        /*08ae*/ 	.short	(.L_213 - .L_212)
.L_212:
        /*08b0*/ 	.word	0x00000200
        /*08b4*/ 	.word	0x00000001
        /*08b8*/ 	.word	0x00000001


	//----- nvinfo : EIATTR_CRS_STACK_SIZE
	.align		4
.L_213:
        /*08bc*/ 	.byte	0x04, 0x1e
        /*08be*/ 	.short	(.L_215 - .L_214)
.L_214:
        /*08c0*/ 	.word	0x00000000


	//----- nvinfo : EIATTR_CBANK_PARAM_SIZE
	.align		4
.L_215:
        /*08c4*/ 	.byte	0x03, 0x19
        /*08c6*/ 	.short	0x0a70


	//----- nvinfo : EIATTR_PARAM_CBANK
	.align		4
        /*08c8*/ 	.byte	0x04, 0x0a
        /*08ca*/ 	.short	(.L_217 - .L_216)
	.align		4
.L_216:
        /*08cc*/ 	.word	index@(.nv.constant0._ZN7cutlass13device_kernelIN5flash11enable_sm90INS1_16FlashAttnFwdSm90INS1_25CollectiveMainloopFwdSm90ILi2EN4cute5tupleIJNS5_1CILi1EEES8_S8_EEENS6_IJNS7_ILi192EEENS7_ILi128EEENS7_ILi96EEEEEELi96ENS_6half_tEfNS_4arch4Sm90ELb0ELb1ELb1ELb1ELb0ELb0ELb0ELb0ELb1ELb0ELb0ELb0EEENS1_21CollectiveEpilogueFwdINS6_IJSA_SC_SB_EEES9_SE_SG_Li384ELb1ELb0ELb0ELb0EEENS1_36VarlenDynamicPersistentTileSchedulerILi192ELi128ELi384ELi32ELb0ELb0ELb1ELb1ELb0ELb1EEEEEEEEEvNT_6ParamsE)
        /*08d0*/ 	.short	0x0210
        /*08d2*/ 	.short	0x0a70


	//----- nvinfo : EIATTR_SW_WAR
	.align		4
.L_217:
        /*08d4*/ 	.byte	0x04, 0x36
        /*08d6*/ 	.short	(.L_219 - .L_218)
.L_218:
        /*08d8*/ 	.word	0x00000008
.L_219:


//--------------------- .nv.info._ZN7cutlass13device_kernelIN5flash11enable_sm90INS1_16FlashAttnFwdSm90INS1_25CollectiveMainloopFwdSm90ILi2EN4cute5tupleIJNS5_1CILi1EEES8_S8_EEENS6_IJNS7_ILi192EEENS7_ILi128EEENS7_ILi96EEEEEELi96ENS_6half_tEfNS_4arch4Sm90ELb0ELb1ELb1ELb1ELb0ELb1ELb0ELb0ELb1ELb0ELb0ELb0EEENS1_21CollectiveEpilogueFwdINS6_IJSA_SC_SB_EEES9_SE_SG_Li384ELb1ELb0ELb0ELb0EEENS1_36VarlenDynamicPersistentTileSchedulerILi192ELi128ELi384ELi32ELb0ELb0ELb1ELb1ELb0ELb1EEEEEEEEEvNT_6ParamsE --------------------------
	.section	.nv.info._ZN7cutlass13device_kernelIN5flash11enable_sm90INS1_16FlashAttnFwdSm90INS1_25CollectiveMainloopFwdSm90ILi2EN4cute5tupleIJNS5_1CILi1EEES8_S8_EEENS6_IJNS7_ILi192EEENS7_ILi128EEENS7_ILi96EEEEEELi96ENS_6half_tEfNS_4arch4Sm90ELb0ELb1ELb1ELb1ELb0ELb1ELb0ELb0ELb1ELb0ELb0ELb0EEENS1_21CollectiveEpilogueFwdINS6_IJSA_SC_SB_EEES9_SE_SG_Li384ELb1ELb0ELb0ELb0EEENS1_36VarlenDynamicPersistentTileSchedulerILi192ELi128ELi384ELi32ELb0ELb0ELb1ELb1ELb0ELb1EEEEEEEEEvNT_6ParamsE,"",@"SHT_CUDA_INFO"
	.sectionflags	@""
	.align	4


	//----- nvinfo : EIATTR_CUDA_API_VERSION
	.align		4
        /*0000*/ 	.byte	0x04, 0x37
        /*0002*/ 	.short	(.L_221 - .L_220)
.L_220:
        /*0004*/ 	.word	0x00000082


	//----- nvinfo : EIATTR_KPARAM_INFO
	.align		4
.L_221:
        /*0008*/ 	.byte	0x04, 0x17
        /*000a*/ 	.short	(.L_223 - .L_222)
.L_222:
        /*000c*/ 	.word	0x00000000
        /*0010*/ 	.short	0x0000
        /*0012*/ 	.short	0x0070
        /*0014*/ 	.byte	0x00, 0xf0, 0x01, 0x28


	//----- nvinfo : EIATTR_SPARSE_MMA_MASK
	.align		4
.L_223:
        /*0018*/ 	.byte	0x03, 0x50
        /*001a*/ 	.short	0x0000


	//----- nvinfo : EIATTR_MAXREG_COUNT
	.align		4
        /*001c*/ 	.byte	0x03, 0x1b
        /*001e*/ 	.short	0x0080


	//----- nvinfo : EIATTR_NUM_BARRIERS
	.align		4
        /*0020*/ 	.byte	0x02, 0x4c
        /*0022*/ 	.byte	0x10
	.zero		1


	//----- nvinfo : EIATTR_EXTERNS
	.align		4
        /*0024*/ 	.byte	0x04, 0x0f
        /*0026*/ 	.short	(.L_225 - .L_224)


	//   ....[0]....
	.align		4
.L_224:
        /*0028*/ 	.word	index@(__assertfail)


	//----- nvinfo : EIATTR_ANNOTATIONS
	.align		4
.L_225:
        /*002c*/ 	.byte	0x04, 0x55
        /*002e*/ 	.short	(.L_227 - .L_226)


	//   ....[0]....
.L_226:
        /* <DEDUP_REMOVED lines=60> */


	//----- nvinfo : EIATTR_MERCURY_ISA_VERSION
	.align		4
.L_227:
        /*03d8*/ 	.byte	0x03, 0x5f
        /*03da*/ 	.short	0x0101


	//----- nvinfo : EIATTR_UNUSED_LOAD_BYTE_OFFSET
	.align		4
        /*03dc*/ 	.byte	0x04, 0x44
        /*03de*/ 	.short	(.L_229 - .L_228)


	//   ....[0]....
.L_228:
        /*03e0*/ 	.word	0x00000b10
        /*03e4*/ 	.word	0x0000fff0


	//   ....[1]....
        /*03e8*/ 	.word	0x0001a2c0
        /*03ec*/ 	.word	0x0000fff0


	//----- nvinfo : EIATTR_INT_WARP_WIDE_INSTR_OFFSETS
	.align		4
.L_229:
        /*03f0*/ 	.byte	0x04, 0x31
        /*03f2*/ 	.short	(.L_231 - .L_230)


	//   ....[0]....
.L_230:
        /*03f4*/ 	.word	0x000001c0


	//   ....[1]....
        /*03f8*/ 	.word	0x00000200


	//   ....[2]....
        /*03fc*/ 	.word	0x00000270


	//   ....[3]....
        /*0400*/ 	.word	0x0001e1a0


	//   ....[4]....
        /*0404*/ 	.word	0x0001e230


	//   ....[5]....
        /*0408*/ 	.word	0x0001e6e0


	//   ....[6]....
        /*040c*/ 	.word	0x0001e720


	//   ....[7]....
        /*0410*/ 	.word	0x0001e860


	//   ....[8]....
        /*0414*/ 	.word	0x0001e930


	//   ....[9]....
        /*0418*/ 	.word	0x00020850


	//   ....[10]....
        /*041c*/ 	.word	0x000208e0


	//----- nvinfo : EIATTR_COOP_GROUP_MASK_REGIDS
	.align		4
.L_231:
        /*0420*/ 	.byte	0x04, 0x29
        /*0422*/ 	.short	(.L_233 - .L_232)


	//   ....[0]....
.L_232:
        /*0424*/ 	.word	0xffffffff


	//   ....[1]....
        /*0428*/ 	.word	0xffffffff


	//   ....[2]....
        /*042c*/ 	.word	0xffffffff


	//   ....[3]....
        /*0430*/ 	.word	0xffffffff


	//   ....[4]....
        /*0434*/ 	.word	0xffffffff


	//   ....[5]....
        /*0438*/ 	.word	0xffffffff


	//   ....[6]....
        /*043c*/ 	.word	0xffffffff


	//   ....[7]....
        /*0440*/ 	.word	0xffffffff


	//   ....[8]....
        /*0444*/ 	.word	0xffffffff


	//   ....[9]....
        /*0448*/ 	.word	0xffffffff


	//   ....[10]....
        /*044c*/ 	.word	0xffffffff


	//   ....[11]....
        /*0450*/ 	.word	0xffffffff


	//   ....[12]....
        /*0454*/ 	.word	0xffffffff


	//   ....[13]....
        /*0458*/ 	.word	0xffffffff


	//   ....[14]....
        /*045c*/ 	.word	0xffffffff


	//   ....[15]....
        /*0460*/ 	.word	0xffffffff


	//   ....[16]....
        /*0464*/ 	.word	0xffffffff


	//   ....[17]....
        /*0468*/ 	.word	0xffffffff


	//   ....[18]....
        /*046c*/ 	.word	0xffffffff


	//   ....[19]....
        /*0470*/ 	.word	0xffffffff


	//   ....[20]....
        /*0474*/ 	.word	0xffffffff


	//   ....[21]....
        /*0478*/ 	.word	0xffffffff


	//   ....[22]....
        /*047c*/ 	.word	0xffffffff


	//   ....[23]....
        /*0480*/ 	.word	0xffffffff


	//   ....[24]....
        /*0484*/ 	.word	0xffffffff


	//   ....[25]....
        /*0488*/ 	.word	0xffffffff


	//   ....[26]....
        /*048c*/ 	.word	0xffffffff


	//   ....[27]....
        /*0490*/ 	.word	0xffffffff


	//   ....[28]....
        /*0494*/ 	.word	0xffffffff


	//   ....[29]....
        /*0498*/ 	.word	0xffffffff


	//   ....[30]....
        /*049c*/ 	.word	0xffffffff


	//   ....[31]....
        /*04a0*/ 	.word	0xffffffff


	//   ....[32]....
        /*04a4*/ 	.word	0xffffffff


	//   ....[33]....
        /*04a8*/ 	.word	0xffffffff


	//   ....[34]....
        /*04ac*/ 	.word	0xffffffff


	//   ....[35]....
        /*04b0*/ 	.word	0xffffffff


	//   ....[36]....
        /*04b4*/ 	.word	0xffffffff


	//   ....[37]....
        /*04b8*/ 	.word	0xffffffff


	//   ....[38]....
        /*04bc*/ 	.word	0xffffffff


	//   ....[39]....
        /*04c0*/ 	.word	0xffffffff


	//   ....[40]....
        /*04c4*/ 	.word	0xffffffff


	//   ....[41]....
        /*04c8*/ 	.word	0xffffffff


	//   ....[42]....
        /*04cc*/ 	.word	0xffffffff


	//   ....[43]....
        /*04d0*/ 	.word	0xffffffff


	//   ....[44]....
        /*04d4*/ 	.word	0xffffffff


	//   ....[45]....
        /*04d8*/ 	.word	0xffffffff


	//   ....[46]....
        /*04dc*/ 	.word	0xffffffff


	//   ....[47]....
        /*04e0*/ 	.word	0xffffffff


	//   ....[48]....
        /*04e4*/ 	.word	0xffffffff


	//   ....[49]....
        /*04e8*/ 	.word	0xffffffff


	//   ....[50]....
        /*04ec*/ 	.word	0xffffffff


	//   ....[51]....
        /*04f0*/ 	.word	0xffffffff


	//   ....[52]....
        /*04f4*/ 	.word	0xffffffff


	//   ....[53]....
        /*04f8*/ 	.word	0xffffffff


	//   ....[54]....
        /*04fc*/ 	.word	0xffffffff


	//   ....[55]....
        /*0500*/ 	.word	0xffffffff


	//   ....[56]....
        /*0504*/ 	.word	0xffffffff


	//   ....[57]....
        /*0508*/ 	.word	0xffffffff


	//   ....[58]....
        /*050c*/ 	.word	0xffffffff


	//   ....[59]....
        /*0510*/ 	.word	0xffffffff


	//   ....[60]....
        /*0514*/ 	.word	0xffffffff


	//   ....[61]....
        /*0518*/ 	.word	0xffffffff


	//   ....[62]....
        /*051c*/ 	.word	0xffffffff


	//   ....[63]....
        /*0520*/ 	.word	0xffffffff


	//   ....[64]....
        /*0524*/ 	.word	0xffffffff


	//   ....[65]....
        /*0528*/ 	.word	0xffffffff


	//   ....[66]....
        /*052c*/ 	.word	0x0500000f


	//   ....[67]....
        /*0530*/ 	.word	0x0500000f


	//   ....[68]....
        /*0534*/ 	.word	0x0500000f


	//   ....[69]....
        /*0538*/ 	.word	0x0500000f


	//   ....[70]....
        /*053c*/ 	.word	0x0500000f


	//   ....[71]....
        /*0540*/ 	.word	0x0500000f


	//   ....[72]....
        /*0544*/ 	.word	0x0500000f


	//   ....[73]....
        /*0548*/ 	.word	0x0500000f


	//   ....[74]....
        /*054c*/ 	.word	0x0500000f


	//   ....[75]....
        /*0550*/ 	.word	0x0500000f


	//   ....[76]....
        /*0554*/ 	.word	0x0500000f


	//   ....[77]....
        /*0558*/ 	.word	0x0500000f


	//   ....[78]....
        /*055c*/ 	.word	0x0500000f


	//   ....[79]....
        /*0560*/ 	.word	0x0500000f


	//   ....[80]....
        /*0564*/ 	.word	0x0500000f


	//   ....[81]....
        /*0568*/ 	.word	0x0500000f


	//   ....[82]....
        /*056c*/ 	.word	0x0500000f


	//   ....[83]....
        /*0570*/ 	.word	0x0500000f


	//   ....[84]....
        /*0574*/ 	.word	0x0500000f


	//   ....[85]....
        /*0578*/ 	.word	0x0500000f


	//   ....[86]....
        /*057c*/ 	.word	0x0500000f


	//   ....[87]....
        /*0580*/ 	.word	0x0500000f


	//   ....[88]....
        /*0584*/ 	.word	0x0500000f


	//   ....[89]....
        /*0588*/ 	.word	0x0500000f


	//   ....[90]....
        /*058c*/ 	.word	0x0500000f


	//   ....[91]....
        /*0590*/ 	.word	0x0500000f


	//   ....[92]....
        /*0594*/ 	.word	0x0500000f


	//   ....[93]....
        /*0598*/ 	.word	0x0500000f


	//   ....[94]....
        /*059c*/ 	.word	0x0500000f


	//----- nvinfo : EIATTR_COOP_GROUP_INSTR_OFFSETS
	.align		4
.L_233:
        /*05a0*/ 	.byte	0x04, 0x28
        /*05a2*/ 	.short	(.L_235 - .L_234)


	//   ....[0]....
.L_234:
        /*05a4*/ 	.word	0x00000070


	//   ....[1]....
        /*05a8*/ 	.word	0x000001d0


	//   ....[2]....
        /*05ac*/ 	.word	0x00000220


	//   ....[3]....
        /*05b0*/ 	.word	0x00000450


	//   ....[4]....
        /*05b4*/ 	.word	0x000005b0


	//   ....[5]....
        /*05b8*/ 	.word	0x000006d0


	//   ....[6]....
        /*05bc*/ 	.word	0x00000830


	//   ....[7]....
        /*05c0*/ 	.word	0x00007170


	//   ....[8]....
        /*05c4*/ 	.word	0x0000d6d0


	//   ....[9]....
        /*05c8*/ 	.word	0x0000d780


	//   ....[10]....
        /*05cc*/ 	.word	0x0000dd60


	//   ....[11]....
        /*05d0*/ 	.word	0x0000dd80


	//   ....[12]....
        /*05d4*/ 	.word	0x0000ec70


	//   ....[13]....
        /*05d8*/ 	.word	0x000112a0


	//   ....[14]....
        /*05dc*/ 	.word	0x000113a0


	//   ....[15]....
        /*05e0*/ 	.word	0x00011c50


	//   ....[16]....
        /*05e4*/ 	.word	0x00011cb0


	//   ....[17]....
        /*05e8*/ 	.word	0x00012b90


	//   ....[18]....
        /*05ec*/ 	.word	0x00013de0


	//   ....[19]....
        /*05f0*/ 	.word	0x00013e40


	//   ....[20]....
        /*05f4*/ 	.word	0x00014540


	//   ....[21]....
        /*05f8*/ 	.word	0x00014560


	//   ....[22]....
        /*05fc*/ 	.word	0x000159d0


	//   ....[23]....
        /*0600*/ 	.word	0x00017aa0


	//   ....[24]....
        /*0604*/ 	.word	0x00017ac0


	//   ....[25]....
        /*0608*/ 	.word	0x00018760


	//   ....[26]....
        /*060c*/ 	.word	0x00018780


	//   ....[27]....
        /*0610*/ 	.word	0x00019620


	//   ....[28]....
        /*0614*/ 	.word	0x00019820


	//   ....[29]....
        /*0618*/ 	.word	0x00019850


	//   ....[30]....
        /*061c*/ 	.word	0x00019980


	//   ....[31]....
        /*0620*/ 	.word	0x00019dd0


	//   ....[32]....
        /*0624*/ 	.word	0x0001bc10


	//   ....[33]....
        /*0628*/ 	.word	0x0001bdb0


	//   ....[34]....
        /*062c*/ 	.word	0x0001bde0


	//   ....[35]....
        /*0630*/ 	.word	0x0001be10


	//   ....[36]....
        /*0634*/ 	.word	0x0001be50


	//   ....[37]....
        /*0638*/ 	.word	0x0001bea0


	//   ....[38]....
        /*063c*/ 	.word	0x0001bf00


	//   ....[39]....
        /*0640*/ 	.word	0x0001c0c0


	//   ....[40]....
        /*0644*/ 	.word	0x0001c120


	//   ....[41]....
        /*0648*/ 	.word	0x0001c160


	//   ....[42]....
        /*064c*/ 	.word	0x0001c1a0


	//   ....[43]....
        /*0650*/ 	.word	0x0001c1d0


	//   ....[44]....
        /*0654*/ 	.word	0x0001c200


	//   ....[45]....
        /*0658*/ 	.word	0x0001c2a0


	//   ....[46]....
        /*065c*/ 	.word	0x0001c300


	//   ....[47]....
        /*0660*/ 	.word	0x0001c390


	//   ....[48]....
        /*0664*/ 	.word	0x00020c50


	//   ....[49]....
        /*0668*/ 	.word	0x00020c60


	//   ....[50]....
        /*066c*/ 	.word	0x00020d50


	//   ....[51]....
        /*0670*/ 	.word	0x00020db0


	//   ....[52]....
        /*0674*/ 	.word	0x00020df0


	//   ....[53]....
        /*0678*/ 	.word	0x00020e30


	//   ....[54]....
        /*067c*/ 	.word	0x00020e60


	//   ....[55]....
        /*0680*/ 	.word	0x00020e90


	//   ....[56]....
        /*0684*/ 	.word	0x00021000


	//   ....[57]....
        /*0688*/ 	.word	0x00021060


	//   ....[58]....
        /*068c*/ 	.word	0x000210a0


	//   ....[59]....
        /*0690*/ 	.word	0x000210e0


	//   ....[60]....
        /*0694*/ 	.word	0x00021110


	//   ....[61]....
        /*0698*/ 	.word	0x00021140


	//   ....[62]....
        /*069c*/ 	.word	0x00021200


	//   ....[63]....
        /*06a0*/ 	.word	0x00021220


	//   ....[64]....
        /*06a4*/ 	.word	0x00021290


	//   ....[65]....
        /*06a8*/ 	.word	0x00021900


	//   ....[66]....
        /*06ac*/ 	.word	0x00021d10


	//   ....[67]....
        /*06b0*/ 	.word	0x00021db0


	//   ....[68]....
        /*06b4*/ 	.word	0x00021e50


	//   ....[69]....
        /*06b8*/ 	.word	0x00021ef0


	//   ....[70]....
        /*06bc*/ 	.word	0x00021f90


	//   ....[71]....
        /*06c0*/ 	.word	0x00022070


	//   ....[72]....
        /*06c4*/ 	.word	0x00022110


	//   ....[73]....
        /*06c8*/ 	.word	0x000221b0


	//   ....[74]....
        /*06cc*/ 	.word	0x00022250


	//   ....[75]....
        /*06d0*/ 	.word	0x000225e0


	//   ....[76]....
        /*06d4*/ 	.word	0x000228c0


	//   ....[77]....
        /*06d8*/ 	.word	0x00022cb0


	//   ....[78]....
        /*06dc*/ 	.word	0x00022d40


	//   ....[79]....
        /*06e0*/ 	.word	0x00022de0


	//   ....[80]....
        /*06e4*/ 	.word	0x00022e90


	//   ....[81]....
        /*06e8*/ 	.word	0x00022f10


	//   ....[82]....
        /*06ec*/ 	.word	0x00022f90


	//   ....[83]....
        /*06f0*/ 	.word	0x00023010


	//   ....[84]....
        /*06f4*/ 	.word	0x00023090


	//   ....[85]....
        /*06f8*/ 	.word	0x00023120


	//   ....[86]....
        /*06fc*/ 	.word	0x000231d0


	//   ....[87]....
        /*0700*/ 	.word	0x00023250


	//   ....[88]....
        /*0704*/ 	.word	0x000232d0


	//   ....[89]....
        /*0708*/ 	.word	0x00023350


	//   ....[90]....
        /*070c*/ 	.word	0x000233d0


	//   ....[91]....
        /*0710*/ 	.word	0x00023440


	//   ....[92]....
        /*0714*/ 	.word	0x000234e0


	//   ....[93]....
        /*0718*/ 	.word	0x00023570


	//   ....[94]....
        /*071c*/ 	.word	0x00023690


	//----- nvinfo : EIATTR_REG_RECONFIG
	.align		4
.L_235:
        /*0720*/ 	.byte	0x01, 0x54
	.zero		2


	//----- nvinfo : EIATTR_SYSCALL_OFFSETS
	.align		4
        /*0724*/ 	.byte	0x04, 0x46
        /*0726*/ 	.short	(.L_237 - .L_236)


	//   ....[0]....
.L_236:
        /*0728*/ 	.word	0x00001be0


	//   ....[1]....
        /*072c*/ 	.word	0x00001d30


	//   ....[2]....
        /*0730*/ 	.word	0x00007390


	//   ....[3]....
        /*0734*/ 	.word	0x000076d0


	//   ....[4]....
        /*0738*/ 	.word	0x0001e3b0


	//   ....[5]....
        /*073c*/ 	.word	0x0001e4e0


	//   ....[6]....
        /*0740*/ 	.word	0x0001e5e0


	//----- nvinfo : EIATTR_MBARRIER_INSTR_OFFSETS
	.align		4
.L_237:
        /*0744*/ 	.byte	0x04, 0x39
        /*0746*/ 	.short	(.L_239 - .L_238)


	//   ....[0]....
.L_238:
        /*0748*/ 	.word	0x00000300
        /*074c*/ 	.word	0x000000ff
        /*0750*/ 	.word	0x0002d800
        /*0754*/ 	.short	0x0100
        /*0756*/ 	.byte	0x08
	.zero		1


	//   ....[1]....
        /*0758*/ 	.word	0x00000310
        /*075c*/ 	.word	0x000000ff
        /*0760*/ 	.word	0x0002d820
        /*0764*/ 	.short	0x0100
        /*0766*/ 	.byte	0x08
	.zero		1


	//   ....[2]....
        /*0768*/ 	.word	0x00000400
        /*076c*/ 	.word	0x000000ff
        /*0770*/ 	.word	0x0002d830
        /*0774*/ 	.short	0x0100
        /*0776*/ 	.byte	0x08
	.zero		1


	//   ....[3]....
        /*0778*/ 	.word	0x00000410
        /*077c*/ 	.word	0x000000ff
        /*0780*/ 	.word	0x0002d840
        /*0784*/ 	.short	0x0100
        /*0786*/ 	.byte	0x08
	.zero		1


	//   ....[4]....
        /*0788*/ 	.word	0x00000420
        /*078c*/ 	.word	0x000000ff
        /*0790*/ 	.word	0x0002d838
        /*0794*/ 	.short	0x0100
        /*0796*/ 	.byte	0x08
	.zero		1


	//   ....[5]....
        /*0798*/ 	.word	0x00000430
        /*079c*/ 	.word	0x000000ff
        /*07a0*/ 	.word	0x0002d848
        /*07a4*/ 	.short	0x0100
        /*07a6*/ 	.byte	0x08
	.zero		1


	//   ....[6]....
        /*07a8*/ 	.word	0x00000560
        /*07ac*/ 	.word	0x000000ff
        /*07b0*/ 	.word	0x0002d850
        /*07b4*/ 	.short	0x0100
        /*07b6*/ 	.byte	0x08
	.zero		1


	//   ....[7]....
        /*07b8*/ 	.word	0x00000570
        /*07bc*/ 	.word	0x000000ff
        /*07c0*/ 	.word	0x0002d860
        /*07c4*/ 	.short	0x0100
        /*07c6*/ 	.byte	0x08
	.zero		1


	//   ....[8]....
        /*07c8*/ 	.word	0x00000580
        /*07cc*/ 	.word	0x000000ff
        /*07d0*/ 	.word	0x0002d858
        /*07d4*/ 	.short	0x0100
        /*07d6*/ 	.byte	0x08
	.zero		1


	//   ....[9]....
        /*07d8*/ 	.word	0x00000590
        /*07dc*/ 	.word	0x000000ff
        /*07e0*/ 	.word	0x0002d868
        /*07e4*/ 	.short	0x0100
        /*07e6*/ 	.byte	0x08
	.zero		1


	//   ....[10]....
        /*07e8*/ 	.word	0x00000680
        /*07ec*/ 	.word	0x000000ff
        /*07f0*/ 	.word	0x0002d870
        /*07f4*/ 	.short	0x0100
        /*07f6*/ 	.byte	0x06
	.zero		1


	//   ....[11]....
        /*07f8*/ 	.word	0x00000690
        /*07fc*/ 	.word	0x000000ff
        /*0800*/ 	.word	0x0002d880
        /*0804*/ 	.short	0x0100
        /*0806*/ 	.byte	0x06
	.zero		1


	//   ....[12]....
        /*0808*/ 	.word	0x000006a0
        /*080c*/ 	.word	0x000000ff
        /*0810*/ 	.word	0x0002d878
        /*0814*/ 	.short	0x0100
        /*0816*/ 	.byte	0x06
	.zero		1


	//   ....[13]....
        /*0818*/ 	.word	0x000006b0
        /*081c*/ 	.word	0x000000ff
        /*0820*/ 	.word	0x0002d888
        /*0824*/ 	.short	0x0100
        /*0826*/ 	.byte	0x06
	.zero		1


	//   ....[14]....
        /*0828*/ 	.word	0x000007e0
        /*082c*/ 	.word	0x000000ff
        /*0830*/ 	.word	0x0002d890
        /*0834*/ 	.short	0x0100
        /*0836*/ 	.byte	0x08
	.zero		1


	//   ....[15]....
        /*0838*/ 	.word	0x000007f0
        /*083c*/ 	.word	0x000000ff
        /*0840*/ 	.word	0x0002d8a0
        /*0844*/ 	.short	0x0100
        /*0846*/ 	.byte	0x08
	.zero		1


	//   ....[16]....
        /*0848*/ 	.word	0x00000800
        /*084c*/ 	.word	0x000000ff
        /*0850*/ 	.word	0x0002d898
        /*0854*/ 	.short	0x0100
        /*0856*/ 	.byte	0x08
	.zero		1


	//   ....[17]....
        /*0858*/ 	.word	0x00000810
        /*085c*/ 	.word	0x000000ff
        /*0860*/ 	.word	0x0002d8a8
        /*0864*/ 	.short	0x0100
        /*0866*/ 	.byte	0x08
	.zero		1


	//   ....[18]....
        /*0868*/ 	.word	0x00000940
        /*086c*/ 	.word	0x000000ff
        /*0870*/ 	.word	0x0002d8b0
        /*0874*/ 	.short	0x0100
        /*0876*/ 	.byte	0x08
	.zero		1


	//   ....[19]....
        /*0878*/ 	.word	0x00000950
        /*087c*/ 	.word	0x000000ff
        /*0880*/ 	.word	0x0002d8c0
        /*0884*/ 	.short	0x0100
        /*0886*/ 	.byte	0x08
	.zero		1


	//   ....[20]....
        /*0888*/ 	.word	0x00000960
        /*088c*/ 	.word	0x000000ff
        /*0890*/ 	.word	0x0002d8b8
        /*0894*/ 	.short	0x0100
        /*0896*/ 	.byte	0x08
	.zero		1


	//   ....[21]....
        /*0898*/ 	.word	0x00000970
        /*089c*/ 	.word	0x000000ff
        /*08a0*/ 	.word	0x0002d8c8
        /*08a4*/ 	.short	0x0100
        /*08a6*/ 	.byte	0x08
	.zero		1


	//   ....[22]....
        /*08a8*/ 	.word	0x00003200
        /*08ac*/ 	.word	0x0000000f
        /*08b0*/ 	.word	0x0002d890
        /*08b4*/ 	.short	0x010a
        /*08b6*/ 	.byte	0x3f
	.zero		1


	//   ....[23]....
        /*08b8*/ 	.word	0x00004be0
        /*08bc*/ 	.word	0x0000000f
        /*08c0*/ 	.word	0x0002d890
        /*08c4*/ 	.short	0x010a
        /*08c6*/ 	.byte	0x3f
	.zero		1


	//   ....[24]....
        /*08c8*/ 	.word	0x00006500
        /*08cc*/ 	.word	0x0000000f
        /*08d0*/ 	.word	0x0002d890
        /*08d4*/ 	.short	0x010a
        /*08d6*/ 	.byte	0x3f
	.zero		1


	//   ....[25]....
        /*08d8*/ 	.word	0x00006770
        /*08dc*/ 	.word	0x0000001c
        /*08e0*/ 	.word	0x00000000
        /*08e4*/ 	.short	0x0101
        /*08e6*/ 	.byte	0x3f
	.zero		1


	//   ....[26]....
        /*08e8*/ 	.word	0x000067b0
        /*08ec*/ 	.word	0x0000000f
        /*08f0*/ 	.word	0x0002d8b0
        /*08f4*/ 	.short	0x010a
        /*08f6*/ 	.byte	0x3f
	.zero		1


	//   ....[27]....
        /*08f8*/ 	.word	0x00006b10
        /*08fc*/ 	.word	0x0000000f
        /*0900*/ 	.word	0x00000000
        /*0904*/ 	.short	0x0101
        /*0906*/ 	.byte	0x3f
	.zero		1


	//   ....[28]....
        /*0908*/ 	.word	0x00007430
        /*090c*/ 	.word	0x00000002
        /*0910*/ 	.word	0x0002d800
        /*0914*/ 	.short	0x010a
        /*0916*/ 	.byte	0x3f
	.zero		1


	//   ....[29]....
        /*0918*/ 	.word	0x00007480
        /*091c*/ 	.word	0x00000002
        /*0920*/ 	.word	0x0002d800
        /*0924*/ 	.short	0x010a
        /*0926*/ 	.byte	0x3f
	.zero		1


	//   ....[30]....
        /*0928*/ 	.word	0x00007fd0
        /*092c*/ 	.word	0x00000002
        /*0930*/ 	.word	0x0002d800
        /*0934*/ 	.short	0x010a
        /*0936*/ 	.byte	0x3f
	.zero		1


	//   ....[31]....
        /*0938*/ 	.word	0x00009b30
        /*093c*/ 	.word	0x00000002
        /*0940*/ 	.word	0x0002d800
        /*0944*/ 	.short	0x010a
        /*0946*/ 	.byte	0x3f
	.zero		1


	//   ....[32]....
        /*0948*/ 	.word	0x0000b280
        /*094c*/ 	.word	0x00000000
        /*0950*/ 	.word	0x0002d830
        /*0954*/ 	.short	0x010a
        /*0956*/ 	.byte	0x3f
	.zero		1


	//   ....[33]....
        /*0958*/ 	.word	0x0000b3e0
        /*095c*/ 	.word	0x00000000
        /*0960*/ 	.word	0x0002d830
        /*0964*/ 	.short	0x010a
        /*0966*/ 	.byte	0x3f
	.zero		1


	//   ....[34]....
        /*0968*/ 	.word	0x0000bc50
        /*096c*/ 	.word	0x00000032
        /*0970*/ 	.word	0x00000000
        /*0974*/ 	.short	0x0101
        /*0976*/ 	.byte	0x3f
	.zero		1


	//   ....[35]....
        /*0978*/ 	.word	0x0000f1a0
        /*097c*/ 	.word	0x00000009
        /*0980*/ 	.word	0x0002d830
        /*0984*/ 	.short	0x010a
        /*0986*/ 	.byte	0x3f
	.zero		1


	//   ....[36]....
        /*0988*/ 	.word	0x0000f1f0
        /*098c*/ 	.word	0x00000009
        /*0990*/ 	.word	0x0002d830
        /*0994*/ 	.short	0x010a
        /*0996*/ 	.byte	0x3f
	.zero		1


	//   ....[37]....
        /*0998*/ 	.word	0x0000f610
        /*099c*/ 	.word	0x00000009
        /*09a0*/ 	.word	0x0002d850
        /*09a4*/ 	.short	0x010a
        /*09a6*/ 	.byte	0x3f
	.zero		1


	//   ....[38]....
        /*09a8*/ 	.word	0x0000f650
        /*09ac*/ 	.word	0x00000009
        /*09b0*/ 	.word	0x0002d850
        /*09b4*/ 	.short	0x010a
        /*09b6*/ 	.byte	0x3f
	.zero		1


	//   ....[39]....
        /*09b8*/ 	.word	0x00010030
        /*09bc*/ 	.word	0x00000030
        /*09c0*/ 	.word	0x00000000
        /*09c4*/ 	.short	0x0101
        /*09c6*/ 	.byte	0x3f
	.zero		1


	//   ....[40]....
        /*09c8*/ 	.word	0x00010e40
        /*09cc*/ 	.word	0x00000008
        /*09d0*/ 	.word	0x00000000
        /*09d4*/ 	.short	0x0101
        /*09d6*/ 	.byte	0x3f
	.zero		1


	//   ....[41]....
        /*09d8*/ 	.word	0x00012f30
        /*09dc*/ 	.word	0x0000000b
        /*09e0*/ 	.word	0x0002d830
        /*09e4*/ 	.short	0x010a
        /*09e6*/ 	.byte	0x3f
	.zero		1


	//   ....[42]....
        /*09e8*/ 	.word	0x00012f80
        /*09ec*/ 	.word	0x0000000b
        /*09f0*/ 	.word	0x0002d830
        /*09f4*/ 	.short	0x010a
        /*09f6*/ 	.byte	0x3f
	.zero		1


	//   ....[43]....
        /*09f8*/ 	.word	0x000133a0
        /*09fc*/ 	.word	0x0000000b
        /*0a00*/ 	.word	0x0002d850
        /*0a04*/ 	.short	0x010a
        /*0a06*/ 	.byte	0x3f
	.zero		1


	//   ....[44]....
        /*0a08*/ 	.word	0x000133e0
        /*0a0c*/ 	.word	0x0000000b
        /*0a10*/ 	.word	0x0002d850
        /*0a14*/ 	.short	0x010a
        /*0a16*/ 	.byte	0x3f
	.zero		1


	//   ....[45]....
        /*0a18*/ 	.word	0x00014cf0
        /*0a1c*/ 	.word	0x0000000b
        /*0a20*/ 	.word	0x00000000
        /*0a24*/ 	.short	0x0101
        /*0a26*/ 	.byte	0x3f
	.zero		1


	//   ....[46]....
        /*0a28*/ 	.word	0x00014d00
        /*0a2c*/ 	.word	0x00000009
        /*0a30*/ 	.word	0x00000000
        /*0a34*/ 	.short	0x0101
        /*0a36*/ 	.byte	0x3f
	.zero		1


	//   ....[47]....
        /*0a38*/ 	.word	0x00015ba0
        /*0a3c*/ 	.word	0x0000000c
        /*0a40*/ 	.word	0x0002d830
        /*0a44*/ 	.short	0x010a
        /*0a46*/ 	.byte	0x3f
	.zero		1


	//   ....[48]....
        /*0a48*/ 	.word	0x00015bf0
        /*0a4c*/ 	.word	0x0000000c
        /*0a50*/ 	.word	0x0002d830
        /*0a54*/ 	.short	0x010a
        /*0a56*/ 	.byte	0x3f
	.zero		1


	//   ....[49]....
        /*0a58*/ 	.word	0x00016010
        /*0a5c*/ 	.word	0x0000000d
        /*0a60*/ 	.word	0x0002d850
        /*0a64*/ 	.short	0x010a
        /*0a66*/ 	.byte	0x3f
	.zero		1


	//   ....[50]....
        /*0a68*/ 	.word	0x00016050
        /*0a6c*/ 	.word	0x0000000d
        /*0a70*/ 	.word	0x0002d850
        /*0a74*/ 	.short	0x010a
        /*0a76*/ 	.byte	0x3f
	.zero		1


	//   ....[51]....
        /*0a78*/ 	.word	0x00016ae0
        /*0a7c*/ 	.word	0x00000032
        /*0a80*/ 	.word	0x00000000
        /*0a84*/ 	.short	0x0101
        /*0a86*/ 	.byte	0x3f
	.zero		1


	//   ....[52]....
        /*0a88*/ 	.word	0x00017890
        /*0a8c*/ 	.word	0x0000000b
        /*0a90*/ 	.word	0x00000000
        /*0a94*/ 	.short	0x0101
        /*0a96*/ 	.byte	0x3f
	.zero		1


	//   ....[53]....
        /*0a98*/ 	.word	0x000196a0
        /*0a9c*/ 	.word	0x0000000b
        /*0aa0*/ 	.word	0x0002d850
        /*0aa4*/ 	.short	0x010a
        /*0aa6*/ 	.byte	0x3f
	.zero		1


	//   ....[54]....
        /*0aa8*/ 	.word	0x00019750
        /*0aac*/ 	.word	0x0000000b
        /*0ab0*/ 	.word	0x0002d850
        /*0ab4*/ 	.short	0x010a
        /*0ab6*/ 	.byte	0x3f
	.zero		1


	//   ....[55]....
        /*0ab8*/ 	.word	0x00019f30
        /*0abc*/ 	.word	0x00000009
        /*0ac0*/ 	.word	0x00000000
        /*0ac4*/ 	.short	0x0101
        /*0ac6*/ 	.byte	0x3f
	.zero		1


	//   ....[56]....
        /*0ac8*/ 	.word	0x0001b100
        /*0acc*/ 	.word	0x00000000
        /*0ad0*/ 	.word	0x00000000
        /*0ad4*/ 	.short	0x0101
        /*0ad6*/ 	.byte	0x3f
	.zero		1


	//   ....[57]....
        /*0ad8*/ 	.word	0x0001d340
        /*0adc*/ 	.word	0x00000008
        /*0ae0*/ 	.word	0x0002d820
        /*0ae4*/ 	.short	0x010a
        /*0ae6*/ 	.byte	0x3f
	.zero		1


	//   ....[58]....
        /*0ae8*/ 	.word	0x0001d3b0
        /*0aec*/ 	.word	0x0000000a
        /*0af0*/ 	.word	0x0002d8a0
        /*0af4*/ 	.short	0x010a
        /*0af6*/ 	.byte	0x3f
	.zero		1


	//   ....[59]....
        /*0af8*/ 	.word	0x0001d600
        /*0afc*/ 	.word	0x0000000a
        /*0b00*/ 	.word	0x0002d8c0
        /*0b04*/ 	.short	0x010a
        /*0b06*/ 	.byte	0x3f
	.zero		1


	//   ....[60]....
        /*0b08*/ 	.word	0x0001d8f0
        /*0b0c*/ 	.word	0x0000000b
        /*0b10*/ 	.word	0x0002d8a0
        /*0b14*/ 	.short	0x010a
        /*0b16*/ 	.byte	0x3f
	.zero		1


	//   ....[61]....
        /*0b18*/ 	.word	0x0001db30
        /*0b1c*/ 	.word	0x0000000b
        /*0b20*/ 	.word	0x0002d8c0
        /*0b24*/ 	.short	0x010a
        /*0b26*/ 	.byte	0x3f
	.zero		1


	//   ....[62]....
        /*0b28*/ 	.word	0x0001ec10
        /*0b2c*/ 	.word	0x00000005
        /*0b30*/ 	.word	0x0002d840
        /*0b34*/ 	.short	0x010a
        /*0b36*/ 	.byte	0x3f
	.zero		1


	//   ....[63]....
        /*0b38*/ 	.word	0x0001f120
        /*0b3c*/ 	.word	0x0000001b
        /*0b40*/ 	.word	0x0002d820
        /*0b44*/ 	.short	0x010a
        /*0b46*/ 	.byte	0x3f
	.zero		1


	//   ....[64]....
        /*0b48*/ 	.word	0x0001f410
        /*0b4c*/ 	.word	0x00000003
        /*0b50*/ 	.word	0x0002d840
        /*0b54*/ 	.short	0x010a
        /*0b56*/ 	.byte	0x3f
	.zero		1


	//   ....[65]....
        /*0b58*/ 	.word	0x0001f690
        /*0b5c*/ 	.word	0x00000002
        /*0b60*/ 	.word	0x00000060
        /*0b64*/ 	.short	0x010a
        /*0b66*/ 	.byte	0x3f
	.zero		1


	//   ....[66]....
        /*0b68*/ 	.word	0x0001fbd0
        /*0b6c*/ 	.word	0x00000003
        /*0b70*/ 	.word	0x0002d840
        /*0b74*/ 	.short	0x010a
        /*0b76*/ 	.byte	0x3f
	.zero		1


	//   ....[67]....
        /*0b78*/ 	.word	0x0001fe50
        /*0b7c*/ 	.word	0x00000003
        /*0b80*/ 	.word	0x00000060
        /*0b84*/ 	.short	0x010a
        /*0b86*/ 	.byte	0x3f
	.zero		1


	//   ....[68]....
        /*0b88*/ 	.word	0x000202d0
        /*0b8c*/ 	.word	0x00000002
        /*0b90*/ 	.word	0x0002d840
        /*0b94*/ 	.short	0x010a
        /*0b96*/ 	.byte	0x3f
	.zero		1


	//   ....[69]....
        /*0b98*/ 	.word	0x00020570
        /*0b9c*/ 	.word	0x00000002
        /*0ba0*/ 	.word	0x00000060
        /*0ba4*/ 	.short	0x010a
        /*0ba6*/ 	.byte	0x3f
	.zero		1


	//   ....[70]....
        /*0ba8*/ 	.word	0x00020950
        /*0bac*/ 	.word	0x00000003
        /*0bb0*/ 	.word	0x0002d860
        /*0bb4*/ 	.short	0x010a
        /*0bb6*/ 	.byte	0x3f
	.zero		1


	//   ....[71]....
        /*0bb8*/ 	.word	0x00021880
        /*0bbc*/ 	.word	0x00000009
        /*0bc0*/ 	.word	0x0002d820
        /*0bc4*/ 	.short	0x010a
        /*0bc6*/ 	.byte	0x3f
	.zero		1


	//   ....[72]....
        /*0bc8*/ 	.word	0x00021a10
        /*0bcc*/ 	.word	0x00000007
        /*0bd0*/ 	.word	0x00000000
        /*0bd4*/ 	.short	0x010a
        /*0bd6*/ 	.byte	0x3f
	.zero		1


	//   ....[73]....
        /*0bd8*/ 	.word	0x00021a80
        /*0bdc*/ 	.word	0x00000003
        /*0be0*/ 	.word	0x00000000
        /*0be4*/ 	.short	0x010a
        /*0be6*/ 	.byte	0x3f
	.zero		1


	//   ....[74]....
        /*0be8*/ 	.word	0x00021ae0
        /*0bec*/ 	.word	0x00000005
        /*0bf0*/ 	.word	0x00000000
        /*0bf4*/ 	.short	0x010a
        /*0bf6*/ 	.byte	0x3f
	.zero		1


	//   ....[75]....
        /*0bf8*/ 	.word	0x00021b10
        /*0bfc*/ 	.word	0x00000003
        /*0c00*/ 	.word	0x00000000
        /*0c04*/ 	.short	0x010a
        /*0c06*/ 	.byte	0x3f
	.zero		1


	//   ....[76]....
        /*0c08*/ 	.word	0x00021b70
        /*0c0c*/ 	.word	0x0000000f
        /*0c10*/ 	.word	0x0002d890
        /*0c14*/ 	.short	0x010a
        /*0c16*/ 	.byte	0x3f
	.zero		1


	//   ....[77]....
        /*0c18*/ 	.word	0x00021bc0
        /*0c1c*/ 	.word	0x0000000f
        /*0c20*/ 	.word	0x0002d890
        /*0c24*/ 	.short	0x010a
        /*0c26*/ 	.byte	0x3f
	.zero		1


	//   ....[78]....
        /*0c28*/ 	.word	0x00021c10
        /*0c2c*/ 	.word	0x0000000f
        /*0c30*/ 	.word	0x0002d890
        /*0c34*/ 	.short	0x010a
        /*0c36*/ 	.byte	0x3f
	.zero		1


	//   ....[79]....
        /*0c38*/ 	.word	0x00021c60
        /*0c3c*/ 	.word	0x0000000f
        /*0c40*/ 	.word	0x0002d8b0
        /*0c44*/ 	.short	0x010a
        /*0c46*/ 	.byte	0x3f
	.zero		1


	//   ....[80]....
        /*0c48*/ 	.word	0x00021fd0
        /*0c4c*/ 	.word	0x00000002
        /*0c50*/ 	.word	0x0002d800
        /*0c54*/ 	.short	0x010a
        /*0c56*/ 	.byte	0x3f
	.zero		1


	//   ....[81]....
        /*0c58*/ 	.word	0x00022290
        /*0c5c*/ 	.word	0x00000002
        /*0c60*/ 	.word	0x0002d800
        /*0c64*/ 	.short	0x010a
        /*0c66*/ 	.byte	0x3f
	.zero		1


	//   ....[82]....
        /*0c68*/ 	.word	0x000222e0
        /*0c6c*/ 	.word	0x00000000
        /*0c70*/ 	.word	0x0002d830
        /*0c74*/ 	.short	0x010a
        /*0c76*/ 	.byte	0x3f
	.zero		1


	//   ....[83]....
        /*0c78*/ 	.word	0x00022330
        /*0c7c*/ 	.word	0x00000009
        /*0c80*/ 	.word	0x0002d830
        /*0c84*/ 	.short	0x010a
        /*0c86*/ 	.byte	0x3f
	.zero		1


	//   ....[84]....
        /*0c88*/ 	.word	0x00022380
        /*0c8c*/ 	.word	0x00000009
        /*0c90*/ 	.word	0x0002d850
        /*0c94*/ 	.short	0x010a
        /*0c96*/ 	.byte	0x3f
	.zero		1


	//   ....[85]....
        /*0c98*/ 	.word	0x000223d0
        /*0c9c*/ 	.word	0x0000000b
        /*0ca0*/ 	.word	0x0002d830
        /*0ca4*/ 	.short	0x010a
        /*0ca6*/ 	.byte	0x3f
	.zero		1


	//   ....[86]....
        /*0ca8*/ 	.word	0x00022420
        /*0cac*/ 	.word	0x0000000b
        /*0cb0*/ 	.word	0x0002d850
        /*0cb4*/ 	.short	0x010a
        /*0cb6*/ 	.byte	0x3f
	.zero		1


	//   ....[87]....
        /*0cb8*/ 	.word	0x00022470
        /*0cbc*/ 	.word	0x0000000c
        /*0cc0*/ 	.word	0x0002d830
        /*0cc4*/ 	.short	0x010a
        /*0cc6*/ 	.byte	0x3f
	.zero		1


	//   ....[88]....
        /*0cc8*/ 	.word	0x000224c0
        /*0ccc*/ 	.word	0x0000000d
        /*0cd0*/ 	.word	0x0002d850
        /*0cd4*/ 	.short	0x010a
        /*0cd6*/ 	.byte	0x3f
	.zero		1


	//   ....[89]....
        /*0cd8*/ 	.word	0x00022510
        /*0cdc*/ 	.word	0x0000000b
        /*0ce0*/ 	.word	0x0002d850
        /*0ce4*/ 	.short	0x010a
        /*0ce6*/ 	.byte	0x3f
	.zero		1


	//   ....[90]....
        /*0ce8*/ 	.word	0x000226a0
        /*0cec*/ 	.word	0x00000008
        /*0cf0*/ 	.word	0x0002d820
        /*0cf4*/ 	.short	0x010a
        /*0cf6*/ 	.byte	0x3f
	.zero		1


	//   ....[91]....
        /*0cf8*/ 	.word	0x000226f0
        /*0cfc*/ 	.word	0x0000000a
        /*0d00*/ 	.word	0x0002d8a0
        /*0d04*/ 	.short	0x010a
        /*0d06*/ 	.byte	0x3f
	.zero		1


	//   ....[92]....
        /*0d08*/ 	.word	0x00022740
        /*0d0c*/ 	.word	0x0000000a
        /*0d10*/ 	.word	0x0002d8c0
        /*0d14*/ 	.short	0x010a
        /*0d16*/ 	.byte	0x3f
	.zero		1


	//   ....[93]....
        /*0d18*/ 	.word	0x00022790
        /*0d1c*/ 	.word	0x0000000b
        /*0d20*/ 	.word	0x0002d8a0
        /*0d24*/ 	.short	0x010a
        /*0d26*/ 	.byte	0x3f
	.zero		1


	//   ....[94]....
        /*0d28*/ 	.word	0x000227e0
        /*0d2c*/ 	.word	0x0000000b
        /*0d30*/ 	.word	0x0002d8c0
        /*0d34*/ 	.short	0x010a
        /*0d36*/ 	.byte	0x3f
	.zero		1


	//   ....[95]....
        /*0d38*/ 	.word	0x00022980
        /*0d3c*/ 	.word	0x00000005
        /*0d40*/ 	.word	0x0002d840
        /*0d44*/ 	.short	0x010a
        /*0d46*/ 	.byte	0x3f
	.zero		1


	//   ....[96]....
        /*0d48*/ 	.word	0x000229d0
        /*0d4c*/ 	.word	0x0000001b
        /*0d50*/ 	.word	0x0002d820
        /*0d54*/ 	.short	0x010a
        /*0d56*/ 	.byte	0x3f
	.zero		1


	//   ....[97]....
        /*0d58*/ 	.word	0x00022a20
        /*0d5c*/ 	.word	0x00000003
        /*0d60*/ 	.word	0x0002d840
        /*0d64*/ 	.short	0x010a
        /*0d66*/ 	.byte	0x3f
	.zero		1


	//   ....[98]....
        /*0d68*/ 	.word	0x00022a70
        /*0d6c*/ 	.word	0x00000002
        /*0d70*/ 	.word	0x00000060
        /*0d74*/ 	.short	0x010a
        /*0d76*/ 	.byte	0x3f
	.zero		1


	//   ....[99]....
        /*0d78*/ 	.word	0x00022ac0
        /*0d7c*/ 	.word	0x00000003
        /*0d80*/ 	.word	0x0002d840
        /*0d84*/ 	.short	0x010a
        /*0d86*/ 	.byte	0x3f
	.zero		1


	//   ....[100]....
        /*0d88*/ 	.word	0x00022b10
        /*0d8c*/ 	.word	0x00000003
        /*0d90*/ 	.word	0x00000060
        /*0d94*/ 	.short	0x010a
        /*0d96*/ 	.byte	0x3f
	.zero		1


	//   ....[101]....
        /*0d98*/ 	.word	0x00022b60
        /*0d9c*/ 	.word	0x00000002
        /*0da0*/ 	.word	0x0002d840
        /*0da4*/ 	.short	0x010a
        /*0da6*/ 	.byte	0x3f
	.zero		1


	//   ....[102]....
        /*0da8*/ 	.word	0x00022bb0
        /*0dac*/ 	.word	0x00000002
        /*0db0*/ 	.word	0x00000060
        /*0db4*/ 	.short	0x010a
        /*0db6*/ 	.byte	0x3f
	.zero		1


	//   ....[103]....
        /*0db8*/ 	.word	0x00022c00
        /*0dbc*/ 	.word	0x00000003
        /*0dc0*/ 	.word	0x0002d860
        /*0dc4*/ 	.short	0x010a
        /*0dc6*/ 	.byte	0x3f
	.zero		1


	//   ....[104]....
        /*0dc8*/ 	.word	0x000235b0
        /*0dcc*/ 	.word	0x00000009
        /*0dd0*/ 	.word	0x0002d820
        /*0dd4*/ 	.short	0x010a
        /*0dd6*/ 	.byte	0x3f
	.zero		1


	//   ....[105]....
        /*0dd8*/ 	.word	0x00023750
        /*0ddc*/ 	.word	0x00000007
        /*0de0*/ 	.word	0x00000000
        /*0de4*/ 	.short	0x010a
        /*0de6*/ 	.byte	0x3f
	.zero		1


	//   ....[106]....
        /*0de8*/ 	.word	0x000237a0
        /*0dec*/ 	.word	0x00000003
        /*0df0*/ 	.word	0x00000000
        /*0df4*/ 	.short	0x010a
        /*0df6*/ 	.byte	0x3f
	.zero		1


	//   ....[107]....
        /*0df8*/ 	.word	0x000237f0
        /*0dfc*/ 	.word	0x00000005
        /*0e00*/ 	.word	0x00000000
        /*0e04*/ 	.short	0x010a
        /*0e06*/ 	.byte	0x3f
	.zero		1


	//----- nvinfo : EIATTR_NUM_MBARRIERS
	.align		4
.L_239:
        /*0e08*/ 	.byte	0x03, 0x38
        /*0e0a*/ 	.short	0x0016


	//----- nvinfo : EIATTR_EXIT_INSTR_OFFSETS
	.align		4
        /*0e0c*/ 	.byte	0x04, 0x1c
        /*0e0e*/ 	.short	(.L_241 - .L_240)


	//   ....[0]....
.L_240:
        /*0e10*/ 	.word	0x00021b60


	//----- nvinfo : EIATTR_MAX_THREADS
	.align		4
.L_241:
        /*0e14*/ 	.byte	0x04, 0x05
        /*0e16*/ 	.short	(.L_243 - .L_242)
.L_242:
        /*0e18*/ 	.word	0x00000200
        /*0e1c*/ 	.word	0x00000001
        /*0e20*/ 	.word	0x00000001


	//----- nvinfo : EIATTR_CRS_STACK_SIZE
	.align		4
.L_243:
        /*0e24*/ 	.byte	0x04, 0x1e
        /*0e26*/ 	.short	(.L_245 - .L_244)
.L_244:
        /*0e28*/ 	.word	0x00000000


	//----- nvinfo : EIATTR_CBANK_PARAM_SIZE
	.align		4
.L_245:
        /*0e2c*/ 	.byte	0x03, 0x19
        /*0e2e*/ 	.short	0x0a70


	//----- nvinfo : EIATTR_PARAM_CBANK
	.align		4
        /*0e30*/ 	.byte	0x04, 0x0a
        /*0e32*/ 	.short	(.L_247 - .L_246)
	.align		4
.L_246:
        /*0e34*/ 	.word	index@(.nv.constant0._ZN7cutlass13device_kernelIN5flash11enable_sm90INS1_16FlashAttnFwdSm90INS1_25CollectiveMainloopFwdSm90ILi2EN4cute5tupleIJNS5_1CILi1EEES8_S8_EEENS6_IJNS7_ILi192EEENS7_ILi128EEENS7_ILi96EEEEEELi96ENS_6half_tEfNS_4arch4Sm90ELb0ELb1ELb1ELb1ELb0ELb1ELb0ELb0ELb1ELb0ELb0ELb0EEENS1_21CollectiveEpilogueFwdINS6_IJSA_SC_SB_EEES9_SE_SG_Li384ELb1ELb0ELb0ELb0EEENS1_36VarlenDynamicPersistentTileSchedulerILi192ELi128ELi384ELi32ELb0ELb0ELb1ELb1ELb0ELb1EEEEEEEEEvNT_6ParamsE)
        /*0e38*/ 	.short	0x0210
        /*0e3a*/ 	.short	0x0a70


	//----- nvinfo : EIATTR_SW_WAR
	.align		4
.L_247:
        /*0e3c*/ 	.byte	0x04, 0x36
        /*0e3e*/ 	.short	(.L_249 - .L_248)
.L_248:
        /*0e40*/ 	.word	0x00000008
.L_249:


//--------------------- .nv.info._ZN7cutlass13device_kernelIN5flash11enable_sm90INS1_16FlashAttnFwdSm90INS1_25CollectiveMainloopFwdSm90ILi2EN4cute5tupleIJNS5_1CILi1EEES8_S8_EEENS6_IJNS7_ILi192EEENS7_ILi144EEENS7_ILi96EEEEEELi96ENS_6half_tEfNS_4arch4Sm90ELb1ELb0ELb1ELb0ELb0ELb0ELb0ELb0ELb1ELb0ELb0ELb0EEENS1_21CollectiveEpilogueFwdINS6_IJSA_SC_SB_EEES9_SE_SG_Li384ELb0ELb0ELb0ELb0EEENS1_30DynamicPersistentTileSchedulerILi384ELi32ELb0ELb0ELb1EEEEEEEEEvNT_6ParamsE --------------------------
	.section	.nv.info._ZN7cutlass13device_kernelIN5flash11enable_sm90INS1_16FlashAttnFwdSm90INS1_25CollectiveMainloopFwdSm90ILi2EN4cute5tupleIJNS5_1CILi1EEES8_S8_EEENS6_IJNS7_ILi192EEENS7_ILi144EEENS7_ILi96EEEEEELi96ENS_6half_tEfNS_4arch4Sm90ELb1ELb0ELb1ELb0ELb0ELb0ELb0ELb0ELb1ELb0ELb0ELb0EEENS1_21CollectiveEpilogueFwdINS6_IJSA_SC_SB_EEES9_SE_SG_Li384ELb0ELb0ELb0ELb0EEENS1_30DynamicPersistentTileSchedulerILi384ELi32ELb0ELb0ELb1EEEEEEEEEvNT_6ParamsE,"",@"SHT_CUDA_INFO"
	.sectionflags	@""
	.align	4


	//----- nvinfo : EIATTR_CUDA_API_VERSION
	.align		4
        /*0000*/ 	.byte	0x04, 0x37
        /*0002*/ 	.short	(.L_251 - .L_250)
.L_250:
        /*0004*/ 	.word	0x00000082


	//----- nvinfo : EIATTR_KPARAM_INFO
	.align		4
.L_251:
        /*0008*/ 	.byte	0x04, 0x17
        /*000a*/ 	.short	(.L_253 - .L_252)
.L_252:
        /*000c*/ 	.word	0x00000000
        /*0010*/ 	.short	0x0000
        /*0012*/ 	.short	0x0070
        /*0014*/ 	.byte	0x00, 0xf0, 0x01, 0x2e


	//----- nvinfo : EIATTR_SPARSE_MMA_MASK
	.align		4
.L_253:
        /*0018*/ 	.byte	0x03, 0x50
        /*001a*/ 	.short	0x0000


	//----- nvinfo : EIATTR_MAXREG_COUNT
	.align		4
        /*001c*/ 	.byte	0x03, 0x1b
        /*001e*/ 	.short	0x0080


	//----- nvinfo : EIATTR_NUM_BARRIERS
	.align		4
        /*0020*/ 	.byte	0x02, 0x4c
        /*0022*/ 	.byte	0x10
	.zero		1


	//----- nvinfo : EIATTR_EXTERNS
	.align		4
        /*0024*/ 	.byte	0x04, 0x0f
        /*0026*/ 	.short	(.L_255 - .L_254)


	//   ....[0]....
	.align		4
.L_254:
        /*0028*/ 	.word	index@(__assertfail)


	//----- nvinfo : EIATTR_MERCURY_ISA_VERSION
	.align		4
.L_255:
        /*002c*/ 	.byte	0x03, 0x5f
        /*002e*/ 	.short	0x0101


	//----- nvinfo : EIATTR_INT_WARP_WIDE_INSTR_OFFSETS
	.align		4
        /*0030*/ 	.byte	0x04, 0x31
        /*0032*/ 	.short	(.L_257 - .L_256)


	//   ....[0]....
.L_256:
        /*0034*/ 	.word	0x00000170


	//   ....[1]....
        /*0038*/ 	.word	0x000001b0


	//   ....[2]....
        /*003c*/ 	.word	0x00000240


	//   ....[3]....
        /*0040*/ 	.word	0x00010830


	//   ....[4]....
        /*0044*/ 	.word	0x000108d0


	//   ....[5]....
        /*0048*/ 	.word	0x00010de0


	//   ....[6]....
        /*004c*/ 	.word	0x00012ae0


	//   ....[7]....
        /*0050*/ 	.word	0x00012b80


	//----- nvinfo : EIATTR_COOP_GROUP_MASK_REGIDS
	.align		4
.L_257:
        /*0054*/ 	.byte	0x04, 0x29
        /*0056*/ 	.short	(.L_259 - .L_258)


	//   ....[0]....
.L_258:
        /*0058*/ 	.word	0xffffffff


	//   ....[1]....
        /*005c*/ 	.word	0xffffffff


	//   ....[2]....
        /*0060*/ 	.word	0xffffffff


	//   ....[3]....
        /*0064*/ 	.word	0xffffffff


	//   ....[4]....
        /*0068*/ 	.word	0xffffffff


	//   ....[5]....
        /*006c*/ 	.word	0xffffffff


	//   ....[6]....
        /*0070*/ 	.word	0xffffffff


	//   ....[7]....
        /*0074*/ 	.word	0xffffffff


	//   ....[8]....
        /*0078*/ 	.word	0xffffffff


	//   ....[9]....
        /*007c*/ 	.word	0xffffffff


	//   ....[10]....
        /*0080*/ 	.word	0xffffffff


	//   ....[11]....
        /*0084*/ 	.word	0xffffffff


	//   ....[12]....
        /*0088*/ 	.word	0xffffffff


	//   ....[13]....
        /*008c*/ 	.word	0xffffffff


	//   ....[14]....
        /*0090*/ 	.word	0xffffffff


	//   ....[15]....
        /*0094*/ 	.word	0xffffffff


	//   ....[16]....
        /*0098*/ 	.word	0xffffffff


	//   ....[17]....
        /*009c*/ 	.word	0xffffffff


	//   ....[18]....
        /*00a0*/ 	.word	0xffffffff


	//   ....[19]....
        /*00a4*/ 	.word	0xffffffff


	//   ....[20]....
        /*00a8*/ 	.word	0xffffffff


	//   ....[21]....
        /*00ac*/ 	.word	0xffffffff


	//   ....[22]....
        /*00b0*/ 	.word	0xffffffff


	//   ....[23]....
        /*00b4*/ 	.word	0xffffffff


	//   ....[24]....
        /*00b8*/ 	.word	0xffffffff


	//   ....[25]....
        /*00bc*/ 	.word	0xffffffff


	//   ....[26]....
        /*00c0*/ 	.word	0xffffffff


	//   ....[27]....
        /*00c4*/ 	.word	0xffffffff


	//   ....[28]....
        /*00c8*/ 	.word	0xffffffff


	//   ....[29]....
        /*00cc*/ 	.word	0xffffffff


	//   ....[30]....
        /*00d0*/ 	.word	0xffffffff


	//   ....[31]....
        /*00d4*/ 	.word	0x0500000f


	//   ....[32]....
        /*00d8*/ 	.word	0x0500000f


	//----- nvinfo : EIATTR_COOP_GROUP_INSTR_OFFSETS
	.align		4
.L_259:
        /*00dc*/ 	.byte	0x04, 0x28
        /*00de*/ 	.short	(.L_261 - .L_260)


	//   ....[0]....
.L_260:
        /*00e0*/ 	.word	0x00000050


	//   ....[1]....
        /*00e4*/ 	.word	0x00000180


	//   ....[2]....
        /*00e8*/ 	.word	0x00000220


	//   ....[3]....
        /*00ec*/ 	.word	0x000003b0


	//   ....[4]....
        /*00f0*/ 	.word	0x00000510


	//   ....[5]....
        /*00f4*/ 	.word	0x00000630


	//   ....[6]....
        /*00f8*/ 	.word	0x00000790


	//   ....[7]....
        /*00fc*/ 	.word	0x000014d0


	//   ....[8]....
        /*0100*/ 	.word	0x00003e90


	//   ....[9]....
        /*0104*/ 	.word	0x00003ef0


	//   ....[10]....
        /*0108*/ 	.word	0x000049b0


	//   ....[11]....
        /*010c*/ 	.word	0x00004a30


	//   ....[12]....
        /*0110*/ 	.word	0x00005a90


	//   ....[13]....
        /*0114*/ 	.word	0x00008600


	//   ....[14]....
        /*0118*/ 	.word	0x00008710


	//   ....[15]....
        /*011c*/ 	.word	0x00009390


	//   ....[16]....
        /*0120*/ 	.word	0x000093f0


	//   ....[17]....
        /*0124*/ 	.word	0x0000a740


	//   ....[18]....
        /*0128*/ 	.word	0x0000cb50


	//   ....[19]....
        /*012c*/ 	.word	0x0000cbc0


	//   ....[20]....
        /*0130*/ 	.word	0x0000d3e0


	//   ....[21]....
        /*0134*/ 	.word	0x0000d460


	//   ....[22]....
        /*0138*/ 	.word	0x0000e810


	//   ....[23]....
        /*013c*/ 	.word	0x0000e950


	//   ....[24]....
        /*0140*/ 	.word	0x0000e990


	//   ....[25]....
        /*0144*/ 	.word	0x0000ead0


	//   ....[26]....
        /*0148*/ 	.word	0x0000eb00


	//   ....[27]....
        /*014c*/ 	.word	0x0000f9d0


	//   ....[28]....
        /*0150*/ 	.word	0x000102d0


	//   ....[29]....
        /*0154*/ 	.word	0x00012ed0


	//   ....[30]....
        /*0158*/ 	.word	0x00013040


	//   ....[31]....
        /*015c*/ 	.word	0x00013570


	//   ....[32]....
        /*0160*/ 	.word	0x00013940


	//----- nvinfo : EIATTR_REG_RECONFIG
	.align		4
.L_261:
        /*0164*/ 	.byte	0x01, 0x54
	.zero		2


	//----- nvinfo : EIATTR_SYSCALL_OFFSETS
	.align		4
        /*0168*/ 	.byte	0x04, 0x46
        /*016a*/ 	.short	(.L_263 - .L_262)


	//   ....[0]....
.L_262:
        /*016c*/ 	.word	0x000016b0


	//   ....[1]....
        /*0170*/ 	.word	0x00010a50


	//   ....[2]....
        /*0174*/ 	.word	0x00010b80


	//   ....[3]....
        /*0178*/ 	.word	0x00010c70


	//----- nvinfo : EIATTR_MBARRIER_INSTR_OFFSETS
	.align		4
.L_263:
        /*017c*/ 	.byte	0x04, 0x39
        /*017e*/ 	.short	(.L_265 - .L_264)


	//   ....[0]....
.L_264:
        /*0180*/ 	.word	0x00000260
        /*0184*/ 	.word	0x000000ff
        /*0188*/ 	.word	0x00031c00
        /*018c*/ 	.short	0x0100
        /*018e*/ 	.byte	0x06
	.zero		1


	//   ....[1]....
        /*0190*/ 	.word	0x00000270
        /*0194*/ 	.word	0x000000ff
        /*0198*/ 	.word	0x00031c20
        /*019c*/ 	.short	0x0100
        /*019e*/ 	.byte	0x06
	.zero		1


	//   ....[2]....
        /*01a0*/ 	.word	0x00000360
        /*01a4*/ 	.word	0x000000ff
        /*01a8*/ 	.word	0x00031c30
        /*01ac*/ 	.short	0x0100
        /*01ae*/ 	.byte	0x08
	.zero		1


	//   ....[3]....
        /*01b0*/ 	.word	0x00000370
        /*01b4*/ 	.word	0x000000ff
        /*01b8*/ 	.word	0x00031c40
        /*01bc*/ 	.short	0x0100
        /*01be*/ 	.byte	0x08
	.zero		1


	//   ....[4]....
        /*01c0*/ 	.word	0x00000380
        /*01c4*/ 	.word	0x000000ff
        /*01c8*/ 	.word	0x00031c38
        /*01cc*/ 	.short	0x0100
        /*01ce*/ 	.byte	0x08
	.zero		1


	//   ....[5]....
        /*01d0*/ 	.word	0x00000390
        /*01d4*/ 	.word	0x000000ff
        /*01d8*/ 	.word	0x00031c48
        /*01dc*/ 	.short	0x0100
        /*01de*/ 	.byte	0x08
	.zero		1


	//   ....[6]....
        /*01e0*/ 	.word	0x000004c0
        /*01e4*/ 	.word	0x000000ff
        /*01e8*/ 	.word	0x00031c50
        /*01ec*/ 	.short	0x0100
        /*01ee*/ 	.byte	0x08
	.zero		1


	//   ....[7]....
        /*01f0*/ 	.word	0x000004d0
        /*01f4*/ 	.word	0x000000ff
        /*01f8*/ 	.word	0x00031c60
        /*01fc*/ 	.short	0x0100
        /*01fe*/ 	.byte	0x08
	.zero		1


	//   ....[8]....
        /*0200*/ 	.word	0x000004e0
        /*0204*/ 	.word	0x000000ff
        /*0208*/ 	.word	0x00031c58
        /*020c*/ 	.short	0x0100
        /*020e*/ 	.byte	0x08
	.zero		1


	//   ....[9]....
        /*0210*/ 	.word	0x000004f0
        /*0214*/ 	.word	0x000000ff
        /*0218*/ 	.word	0x00031c68
        /*021c*/ 	.short	0x0100
        /*021e*/ 	.byte	0x08
	.zero		1


	//   ....[10]....
        /*0220*/ 	.word	0x000005e0
        /*0224*/ 	.word	0x000000ff
        /*0228*/ 	.word	0x00031c70
        /*022c*/ 	.short	0x0100
        /*022e*/ 	.byte	0x06
	.zero		1


	//   ....[11]....
        /*0230*/ 	.word	0x000005f0
        /*0234*/ 	.word	0x000000ff
        /*0238*/ 	.word	0x00031c80
        /*023c*/ 	.short	0x0100
        /*023e*/ 	.byte	0x06
	.zero		1


	//   ....[12]....
        /*0240*/ 	.word	0x00000600
        /*0244*/ 	.word	0x000000ff
        /*0248*/ 	.word	0x00031c78
        /*024c*/ 	.short	0x0100
        /*024e*/ 	.byte	0x06
	.zero		1


	//   ....[13]....
        /*0250*/ 	.word	0x00000610
        /*0254*/ 	.word	0x000000ff
        /*0258*/ 	.word	0x00031c88
        /*025c*/ 	.short	0x0100
        /*025e*/ 	.byte	0x06
	.zero		1


	//   ....[14]....
        /*0260*/ 	.word	0x00000740
        /*0264*/ 	.word	0x000000ff
        /*0268*/ 	.word	0x00031c90
        /*026c*/ 	.short	0x0100
        /*026e*/ 	.byte	0x08
	.zero		1


	//   ....[15]....
        /*0270*/ 	.word	0x00000750
        /*0274*/ 	.word	0x000000ff
        /*0278*/ 	.word	0x00031ca0
        /*027c*/ 	.short	0x0100
        /*027e*/ 	.byte	0x08
	.zero		1


	//   ....[16]....
        /*0280*/ 	.word	0x00000760
        /*0284*/ 	.word	0x000000ff
        /*0288*/ 	.word	0x00031c98
        /*028c*/ 	.short	0x0100
        /*028e*/ 	.byte	0x08
	.zero		1


	//   ....[17]....
        /*0290*/ 	.word	0x00000770
        /*0294*/ 	.word	0x000000ff
        /*0298*/ 	.word	0x00031ca8
        /*029c*/ 	.short	0x0100
        /*029e*/ 	.byte	0x08
	.zero		1


	//   ....[18]....
        /*02a0*/ 	.word	0x000008a0
        /*02a4*/ 	.word	0x000000ff
        /*02a8*/ 	.word	0x00031cb0
        /*02ac*/ 	.short	0x0100
        /*02ae*/ 	.byte	0x08
	.zero		1


	//   ....[19]....
        /*02b0*/ 	.word	0x000008b0
        /*02b4*/ 	.word	0x000000ff
        /*02b8*/ 	.word	0x00031cc0
        /*02bc*/ 	.short	0x0100
        /*02be*/ 	.byte	0x08
	.zero		1


	//   ....[20]....
        /*02c0*/ 	.word	0x000008c0
        /*02c4*/ 	.word	0x000000ff
        /*02c8*/ 	.word	0x00031cb8
        /*02cc*/ 	.short	0x0100
        /*02ce*/ 	.byte	0x08
	.zero		1


	//   ....[21]....
        /*02d0*/ 	.word	0x000008d0
        /*02d4*/ 	.word	0x000000ff
        /*02d8*/ 	.word	0x00031cc8
        /*02dc*/ 	.short	0x0100
        /*02de*/ 	.byte	0x08
	.zero		1


	//   ....[22]....
        /*02e0*/ 	.word	0x00001710
        /*02e4*/ 	.word	0x000000ff
        /*02e8*/ 	.word	0x00031c00
        /*02ec*/ 	.short	0x010a
        /*02ee*/ 	.byte	0x2f
	.zero		1


	//   ....[23]....
        /*02f0*/ 	.word	0x000017a0
        /*02f4*/ 	.word	0x00000000
        /*02f8*/ 	.word	0x00031c30
        /*02fc*/ 	.short	0x010a
        /*02fe*/ 	.byte	0x3f
	.zero		1


	//   ....[24]....
        /*0300*/ 	.word	0x00001800
        /*0304*/ 	.word	0x00000000
        /*0308*/ 	.word	0x00031c30
        /*030c*/ 	.short	0x010a
        /*030e*/ 	.byte	0x3f
	.zero		1


	//   ....[25]....
        /*0310*/ 	.word	0x00004ce0
        /*0314*/ 	.word	0x00000004
        /*0318*/ 	.word	0x00000000
        /*031c*/ 	.short	0x0101
        /*031e*/ 	.byte	0x3f
	.zero		1


	//   ....[26]....
        /*0320*/ 	.word	0x00005db0
        /*0324*/ 	.word	0x000000ff
        /*0328*/ 	.word	0x00031c30
        /*032c*/ 	.short	0x010a
        /*032e*/ 	.byte	0x06
	.zero		1


	//   ....[27]....
        /*0330*/ 	.word	0x00005df0
        /*0334*/ 	.word	0x000000ff
        /*0338*/ 	.word	0x00031c30
        /*033c*/ 	.short	0x010a
        /*033e*/ 	.byte	0x06
	.zero		1


	//   ....[28]....
        /*0340*/ 	.word	0x000074a0
        /*0344*/ 	.word	0x000000ff
        /*0348*/ 	.word	0x00031c50
        /*034c*/ 	.short	0x010a
        /*034e*/ 	.byte	0x06
	.zero		1


	//   ....[29]....
        /*0350*/ 	.word	0x000074e0
        /*0354*/ 	.word	0x000000ff
        /*0358*/ 	.word	0x00031c50
        /*035c*/ 	.short	0x010a
        /*035e*/ 	.byte	0x06
	.zero		1


	//   ....[30]....
        /*0360*/ 	.word	0x00009ac0
        /*0364*/ 	.word	0x00000069
        /*0368*/ 	.word	0x00000000
        /*036c*/ 	.short	0x0101
        /*036e*/ 	.byte	0x3f
	.zero		1


	//   ....[31]....
        /*0370*/ 	.word	0x00009b50
        /*0374*/ 	.word	0x00000071
        /*0378*/ 	.word	0x00000000
        /*037c*/ 	.short	0x0101
        /*037e*/ 	.byte	0x3f
	.zero		1


	//   ....[32]....
        /*0380*/ 	.word	0x0000a8d0
        /*0384*/ 	.word	0x000000ff
        /*0388*/ 	.word	0x00031c30
        /*038c*/ 	.short	0x010a
        /*038e*/ 	.byte	0x06
	.zero		1


	//   ....[33]....
        /*0390*/ 	.word	0x0000a910
        /*0394*/ 	.word	0x000000ff
        /*0398*/ 	.word	0x00031c30
        /*039c*/ 	.short	0x010a
        /*039e*/ 	.byte	0x06
	.zero		1


	//   ....[34]....
        /*03a0*/ 	.word	0x0000bfc0
        /*03a4*/ 	.word	0x000000ff
        /*03a8*/ 	.word	0x00031c50
        /*03ac*/ 	.short	0x010a
        /*03ae*/ 	.byte	0x06
	.zero		1


	//   ....[35]....
        /*03b0*/ 	.word	0x0000c000
        /*03b4*/ 	.word	0x000000ff
        /*03b8*/ 	.word	0x00031c50
        /*03bc*/ 	.short	0x010a
        /*03be*/ 	.byte	0x06
	.zero		1


	//   ....[36]....
        /*03c0*/ 	.word	0x0000db40
        /*03c4*/ 	.word	0x0000006f
        /*03c8*/ 	.word	0x00000000
        /*03cc*/ 	.short	0x0101
        /*03ce*/ 	.byte	0x3f
	.zero		1


	//   ....[37]....
        /*03d0*/ 	.word	0x0000dbd0
        /*03d4*/ 	.word	0x00000077
        /*03d8*/ 	.word	0x00000000
        /*03dc*/ 	.short	0x0101
        /*03de*/ 	.byte	0x3f
	.zero		1


	//   ....[38]....
        /*03e0*/ 	.word	0x0000e8a0
        /*03e4*/ 	.word	0x000000ff
        /*03e8*/ 	.word	0x00031c50
        /*03ec*/ 	.short	0x010a
        /*03ee*/ 	.byte	0x0a
	.zero		1


	//   ....[39]....
        /*03f0*/ 	.word	0x0000e8e0
        /*03f4*/ 	.word	0x000000ff
        /*03f8*/ 	.word	0x00031c50
        /*03fc*/ 	.short	0x010a
        /*03fe*/ 	.byte	0x0a
	.zero		1


	//   ....[40]....
        /*0400*/ 	.word	0x0000f120
        /*0404*/ 	.word	0x00000007
        /*0408*/ 	.word	0x00000000
        /*040c*/ 	.short	0x0101
        /*040e*/ 	.byte	0x3f
	.zero		1


	//   ....[41]....
        /*0410*/ 	.word	0x0000fbc0
        /*0414*/ 	.word	0x000000ff
        /*0418*/ 	.word	0x00000000
        /*041c*/ 	.short	0x0101
        /*041e*/ 	.byte	0x05
	.zero		1


	//   ....[42]....
        /*0420*/ 	.word	0x000110c0
        /*0424*/ 	.word	0x0000000d
        /*0428*/ 	.word	0x00031c40
        /*042c*/ 	.short	0x010a
        /*042e*/ 	.byte	0x3f
	.zero		1


	//   ....[43]....
        /*0430*/ 	.word	0x00011580
        /*0434*/ 	.word	0x00000018
        /*0438*/ 	.word	0x00031c20
        /*043c*/ 	.short	0x010a
        /*043e*/ 	.byte	0x3f
	.zero		1


	//   ....[44]....
        /*0440*/ 	.word	0x00011810
        /*0444*/ 	.word	0x00000003
        /*0448*/ 	.word	0x00031c40
        /*044c*/ 	.short	0x010a
        /*044e*/ 	.byte	0x3f
	.zero		1


	//   ....[45]....
        /*0450*/ 	.word	0x00011a50
        /*0454*/ 	.word	0x00000002
        /*0458*/ 	.word	0x00000060
        /*045c*/ 	.short	0x010a
        /*045e*/ 	.byte	0x3f
	.zero		1


	//   ....[46]....
        /*0460*/ 	.word	0x00011f30
        /*0464*/ 	.word	0x0000000a
        /*0468*/ 	.word	0x00031c40
        /*046c*/ 	.short	0x010a
        /*046e*/ 	.byte	0x3f
	.zero		1


	//   ....[47]....
        /*0470*/ 	.word	0x00012170
        /*0474*/ 	.word	0x00000003
        /*0478*/ 	.word	0x00000060
        /*047c*/ 	.short	0x010a
        /*047e*/ 	.byte	0x3f
	.zero		1


	//   ....[48]....
        /*0480*/ 	.word	0x000125c0
        /*0484*/ 	.word	0x00000003
        /*0488*/ 	.word	0x00031c40
        /*048c*/ 	.short	0x010a
        /*048e*/ 	.byte	0x3f
	.zero		1


	//   ....[49]....
        /*0490*/ 	.word	0x00012820
        /*0494*/ 	.word	0x00000003
        /*0498*/ 	.word	0x00000060
        /*049c*/ 	.short	0x010a
        /*049e*/ 	.byte	0x3f
	.zero		1


	//   ....[50]....
        /*04a0*/ 	.word	0x00012c00
        /*04a4*/ 	.word	0x00000003
        /*04a8*/ 	.word	0x00031c60
        /*04ac*/ 	.short	0x010a
        /*04ae*/ 	.byte	0x3f
	.zero		1


	//   ....[51]....
        /*04b0*/ 	.word	0x00013020
        /*04b4*/ 	.word	0x00000009
        /*04b8*/ 	.word	0x00031c20
        /*04bc*/ 	.short	0x010a
        /*04be*/ 	.byte	0x3f
	.zero		1


	//   ....[52]....
        /*04c0*/ 	.word	0x00013130
        /*04c4*/ 	.word	0x00000005
        /*04c8*/ 	.word	0x00000000
        /*04cc*/ 	.short	0x010a
        /*04ce*/ 	.byte	0x3f
	.zero		1


	//   ....[53]....
        /*04d0*/ 	.word	0x000131a0
        /*04d4*/ 	.word	0x00000003
        /*04d8*/ 	.word	0x00000000
        /*04dc*/ 	.short	0x010a
        /*04de*/ 	.byte	0x3f
	.zero		1


	//   ....[54]....
        /*04e0*/ 	.word	0x00013200
        /*04e4*/ 	.word	0x00000013
        /*04e8*/ 	.word	0x00000000
        /*04ec*/ 	.short	0x010a
        /*04ee*/ 	.byte	0x3f
	.zero		1


	//   ....[55]....
        /*04f0*/ 	.word	0x00013230
        /*04f4*/ 	.word	0x00000007
        /*04f8*/ 	.word	0x00000000
        /*04fc*/ 	.short	0x010a
        /*04fe*/ 	.byte	0x3f
	.zero		1


	//   ....[56]....
        /*0500*/ 	.word	0x000132a0
        /*0504*/ 	.word	0x00000003
        /*0508*/ 	.word	0x00031c00
        /*050c*/ 	.short	0x010a
        /*050e*/ 	.byte	0x3f
	.zero		1


	//   ....[57]....
        /*0510*/ 	.word	0x000132f0
        /*0514*/ 	.word	0x00000000
        /*0518*/ 	.word	0x00031c30
        /*051c*/ 	.short	0x010a
        /*051e*/ 	.byte	0x3f
	.zero		1


	//   ....[58]....
        /*0520*/ 	.word	0x00013350
        /*0524*/ 	.word	0x0000000a
        /*0528*/ 	.word	0x00031c30
        /*052c*/ 	.short	0x010a
        /*052e*/ 	.byte	0x3f
	.zero		1


	//   ....[59]....
        /*0530*/ 	.word	0x000133b0
        /*0534*/ 	.word	0x0000000a
        /*0538*/ 	.word	0x00031c50
        /*053c*/ 	.short	0x010a
        /*053e*/ 	.byte	0x3f
	.zero		1


	//   ....[60]....
        /*0540*/ 	.word	0x00013410
        /*0544*/ 	.word	0x00000007
        /*0548*/ 	.word	0x00031c30
        /*054c*/ 	.short	0x010a
        /*054e*/ 	.byte	0x3f
	.zero		1


	//   ....[61]....
        /*0550*/ 	.word	0x00013470
        /*0554*/ 	.word	0x00000007
        /*0558*/ 	.word	0x00031c50
        /*055c*/ 	.short	0x010a
        /*055e*/ 	.byte	0x3f
	.zero		1


	//   ....[62]....
        /*0560*/ 	.word	0x000134d0
        /*0564*/ 	.word	0x00000005
        /*0568*/ 	.word	0x00031c50
        /*056c*/ 	.short	0x010a
        /*056e*/ 	.byte	0x3f
	.zero		1


	//   ....[63]....
        /*0570*/ 	.word	0x00013620
        /*0574*/ 	.word	0x0000000d
        /*0578*/ 	.word	0x00031c40
        /*057c*/ 	.short	0x010a
        /*057e*/ 	.byte	0x3f
	.zero		1


	//   ....[64]....
        /*0580*/ 	.word	0x00013670
        /*0584*/ 	.word	0x00000018
        /*0588*/ 	.word	0x00031c20
        /*058c*/ 	.short	0x010a
        /*058e*/ 	.byte	0x3f
	.zero		1


	//   ....[65]....
        /*0590*/ 	.word	0x000136c0
        /*0594*/ 	.word	0x00000003
        /*0598*/ 	.word	0x00031c40
        /*059c*/ 	.short	0x010a
        /*059e*/ 	.byte	0x3f
	.zero		1


	//   ....[66]....
        /*05a0*/ 	.word	0x00013710
        /*05a4*/ 	.word	0x00000002
        /*05a8*/ 	.word	0x00000060
        /*05ac*/ 	.short	0x010a
        /*05ae*/ 	.byte	0x3f
	.zero		1


	//   ....[67]....
        /*05b0*/ 	.word	0x00013760
        /*05b4*/ 	.word	0x0000000a
        /*05b8*/ 	.word	0x00031c40
        /*05bc*/ 	.short	0x010a
        /*05be*/ 	.byte	0x3f
	.zero		1


	//   ....[68]....
        /*05c0*/ 	.word	0x000137b0
        /*05c4*/ 	.word	0x00000003
        /*05c8*/ 	.word	0x00000060
        /*05cc*/ 	.short	0x010a
        /*05ce*/ 	.byte	0x3f
	.zero		1


	//   ....[69]....
        /*05d0*/ 	.word	0x00013800
        /*05d4*/ 	.word	0x00000003
        /*05d8*/ 	.word	0x00031c40
        /*05dc*/ 	.short	0x010a
        /*05de*/ 	.byte	0x3f
	.zero		1


	//   ....[70]....
        /*05e0*/ 	.word	0x00013850
        /*05e4*/ 	.word	0x00000003
        /*05e8*/ 	.word	0x00000060
        /*05ec*/ 	.short	0x010a
        /*05ee*/ 	.byte	0x3f
	.zero		1


	//   ....[71]....
        /*05f0*/ 	.word	0x000138a0
        /*05f4*/ 	.word	0x00000003
        /*05f8*/ 	.word	0x00031c60
        /*05fc*/ 	.short	0x010a
        /*05fe*/ 	.byte	0x3f
	.zero		1


	//   ....[72]....
        /*0600*/ 	.word	0x00013980
        /*0604*/ 	.word	0x00000009
        /*0608*/ 	.word	0x00031c20
        /*060c*/ 	.short	0x010a
        /*060e*/ 	.byte	0x3f
	.zero		1


	//   ....[73]....
        /*0610*/ 	.word	0x000139d0
        /*0614*/ 	.word	0x00000005
        /*0618*/ 	.word	0x00000000
        /*061c*/ 	.short	0x010a
        /*061e*/ 	.byte	0x3f
	.zero		1


	//   ....[74]....
        /*0620*/ 	.word	0x00013a20
        /*0624*/ 	.word	0x00000003
        /*0628*/ 	.word	0x00000000
        /*062c*/ 	.short	0x010a
        /*062e*/ 	.byte	0x3f
	.zero		1


	//   ....[75]....
        /*0630*/ 	.word	0x00013a70
        /*0634*/ 	.word	0x00000013
        /*0638*/ 	.word	0x00000000
        /*063c*/ 	.short	0x010a
        /*063e*/ 	.byte	0x3f
	.zero		1


	//----- nvinfo : EIATTR_NUM_MBARRIERS
	.align		4
.L_265:
        /*0640*/ 	.byte	0x03, 0x38
        /*0642*/ 	.short	0x0016


	//----- nvinfo : EIATTR_EXIT_INSTR_OFFSETS
	.align		4
        /*0644*/ 	.byte	0x04, 0x1c
        /*0646*/ 	.short	(.L_267 - .L_266)


	//   ....[0]....
.L_266:
        /*0648*/ 	.word	0x00000a20


	//   ....[1]....
        /*064c*/ 	.word	0x00010290


	//   ....[2]....
        /*0650*/ 	.word	0x000102f0


	//   ....[3]....
        /*0654*/ 	.word	0x00013060


	//   ....[4]....
        /*0658*/ 	.word	0x00013280


	//----- nvinfo : EIATTR_MAX_THREADS
	.align		4
.L_267:
        /*065c*/ 	.byte	0x04, 0x05
        /*065e*/ 	.short	(.L_269 - .L_268)
.L_268:
        /*0660*/ 	.word	0x00000200
        /*0664*/ 	.word	0x00000001
        /*0668*/ 	.word	0x00000001


	//----- nvinfo : EIATTR_CRS_STACK_SIZE
	.align		4
.L_269:
        /*066c*/ 	.byte	0x04, 0x1e
        /*066e*/ 	.short	(.L_271 - .L_270)
.L_270:
        /*0670*/ 	.word	0x00000000


	//----- nvinfo : EIATTR_CBANK_PARAM_SIZE
	.align		4
.L_271:
        /*0674*/ 	.byte	0x03, 0x19
        /*0676*/ 	.short	0x0bf0


	//----- nvinfo : EIATTR_PARAM_CBANK
	.align		4
        /*0678*/ 	.byte	0x04, 0x0a
        /*067a*/ 	.short	(.L_273 - .L_272)
	.align		4
.L_272:
        /*067c*/ 	.word	index@(.nv.constant0._ZN7cutlass13device_kernelIN5flash11enable_sm90INS1_16FlashAttnFwdSm90INS1_25CollectiveMainloopFwdSm90ILi2EN4cute5tupleIJNS5_1CILi1EEES8_S8_EEENS6_IJNS7_ILi192EEENS7_ILi144EEENS7_ILi96EEEEEELi96ENS_6half_tEfNS_4arch4Sm90ELb1ELb0ELb1ELb0ELb0ELb0ELb0ELb0ELb1ELb0ELb0ELb0EEENS1_21CollectiveEpilogueFwdINS6_IJSA_SC_SB_EEES9_SE_SG_Li384ELb0ELb0ELb0ELb0EEENS1_30DynamicPersistentTileSchedulerILi384ELi32ELb0ELb0ELb1EEEEEEEEEvNT_6ParamsE)
        /*0680*/ 	.short	0x0210
        /*0682*/ 	.short	0x0bf0


	//----- nvinfo : EIATTR_SW_WAR
	.align		4
.L_273:
        /*0684*/ 	.byte	0x04, 0x36
        /*0686*/ 	.short	(.L_275 - .L_274)
.L_274:
        /*0688*/ 	.word	0x00000008
.L_275:


//--------------------- .nv.info._ZN7cutlass13device_kernelIN5flash11enable_sm90INS1_16FlashAttnFwdSm90INS1_25CollectiveMainloopFwdSm90ILi2EN4cute5tupleIJNS5_1CILi1EEES8_S8_EEENS6_IJNS7_ILi192EEENS7_ILi144EEENS7_ILi96EEEEEELi96ENS_6half_tEfNS_4arch4Sm90ELb1ELb0ELb1ELb1ELb0ELb0ELb0ELb0ELb1ELb0ELb0ELb0EEENS1_21CollectiveEpilogueFwdINS6_IJSA_SC_SB_EEES9_SE_SG_Li384ELb1ELb0ELb0ELb0EEENS1_36VarlenDynamicPersistentTileSchedulerILi192ELi144ELi384ELi32ELb0ELb0ELb1ELb1ELb1ELb1EEEEEEEEEvNT_6ParamsE --------------------------
	.section	.nv.info._ZN7cutlass13device_kernelIN5flash11enable_sm90INS1_16FlashAttnFwdSm90INS1_25CollectiveMainloopFwdSm90ILi2EN4cute5tupleIJNS5_1CILi1EEES8_S8_EEENS6_IJNS7_ILi192EEENS7_ILi144EEENS7_ILi96EEEEEELi96ENS_6half_tEfNS_4arch4Sm90ELb1ELb0ELb1ELb1ELb0ELb0ELb0ELb0ELb1ELb0ELb0ELb0EEENS1_21CollectiveEpilogueFwdINS6_IJSA_SC_SB_EEES9_SE_SG_Li384ELb1ELb0ELb0ELb0EEENS1_36VarlenDynamicPersistentTileSchedulerILi192ELi144ELi384ELi32ELb0ELb0ELb1ELb1ELb1ELb1EEEEEEEEEvNT_6ParamsE,"",@"SHT_CUDA_INFO"
	.sectionflags	@""
	.align	4


	//----- nvinfo : EIATTR_CUDA_API_VERSION
	.align		4
        /*0000*/ 	.byte	0x04, 0x37
        /*0002*/ 	.short	(.L_277 - .L_276)
.L_276:
        /*0004*/ 	.word	0x00000082


	//----- nvinfo : EIATTR_KPARAM_INFO
	.align		4
.L_277:
        /*0008*/ 	.byte	0x04, 0x17
        /*000a*/ 	.short	(.L_279 - .L_278)
.L_278:
        /*000c*/ 	.word	0x00000000
        /*0010*/ 	.short	0x0000
        /*0012*/ 	.short	0x0070
        /*0014*/ 	.byte	0x00, 0xf0, 0x01, 0x28


	//----- nvinfo : EIATTR_SPARSE_MMA_MASK
	.align		4
.L_279:
        /*0018*/ 	.byte	0x03, 0x50
        /*001a*/ 	.short	0x0000


	//----- nvinfo : EIATTR_MAXREG_COUNT
	.align		4
        /*001c*/ 	.byte	0x03, 0x1b
        /*001e*/ 	.short	0x0080


	//----- nvinfo : EIATTR_NUM_BARRIERS
	.align		4
        /*0020*/ 	.byte	0x02, 0x4c
        /*0022*/ 	.byte	0x10
	.zero		1


	//----- nvinfo : EIATTR_EXTERNS
	.align		4
        /*0024*/ 	.byte	0x04, 0x0f
        /*0026*/ 	.short	(.L_281 - .L_280)


	//   ....[0]....
	.align		4
.L_280:
        /*0028*/ 	.word	index@(__assertfail)


	//----- nvinfo : EIATTR_ANNOTATIONS
	.align		4
.L_281:
        /*002c*/ 	.byte	0x04, 0x55
        /*002e*/ 	.short	(.L_283 - .L_282)


	//   ....[0]....
.L_282:
        /*0030*/ 	.word	0x00000001
        /*0034*/ 	.byte	0x80, 0x09, 0x00, 0x00, 0x01, 0x00, 0x00, 0x00, 0xd0, 0x0a, 0x00, 0x00, 0x01, 0x00, 0x00, 0x00
        /*0044*/ 	.byte	0x00, 0x1c, 0x01, 0x00, 0x01, 0x00, 0x00, 0x00, 0xa0, 0x1c, 0x01, 0x00, 0x01, 0x00, 0x00, 0x00
        /*0054*/ 	.byte	0x40, 0x1e, 0x01, 0x00, 0x01, 0x00, 0x00, 0x00, 0x20, 0x1f, 0x01, 0x00, 0x01, 0x00, 0x00, 0x00
        /*0064*/ 	.byte	0xd0, 0x26, 0x01, 0x00, 0x01, 0x00, 0x00, 0x00, 0x00, 0x27, 0x01, 0x00, 0x01, 0x00, 0x00, 0x00
        /*0074*/ 	.byte	0x90, 0x2f, 0x01, 0x00, 0x01, 0x00, 0x00, 0x00, 0x00, 0x32, 0x01, 0x00, 0x01, 0x00, 0x00, 0x00
        /*0084*/ 	.byte	0x00, 0x59, 0x01, 0x00, 0x01, 0x00, 0x00, 0x00, 0xa0, 0x5a, 0x01, 0x00


	//----- nvinfo : EIATTR_MERCURY_ISA_VERSION
	.align		4
.L_283:
        /*0090*/ 	.byte	0x03, 0x5f
        /*0092*/ 	.short	0x0101


	//----- nvinfo : EIATTR_UNUSED_LOAD_BYTE_OFFSET
	.align		4
        /*0094*/ 	.byte	0x04, 0x44
        /*0096*/ 	.short	(.L_285 - .L_284)


	//   ....[0]....
.L_284:
        /*0098*/ 	.word	0x00000a90
        /*009c*/ 	.word	0x0000fff0


	//   ....[1]....
        /*00a0*/ 	.word	0x0000f5f0
        /*00a4*/ 	.word	0x0000fff0


	//----- nvinfo : EIATTR_INT_WARP_WIDE_INSTR_OFFSETS
	.align		4
.L_285:
        /*00a8*/ 	.byte	0x04, 0x31
        /*00aa*/ 	.short	(.L_287 - .L_286)


	//   ....[0]....
.L_286:
        /*00ac*/ 	.word	0x00000160


	//   ....[1]....
        /*00b0*/ 	.word	0x000001a0


	//   ....[2]....
        /*00b4*/ 	.word	0x00000210


	//   ....[3]....
        /*00b8*/ 	.word	0x00012270


	//   ....[4]....
        /*00bc*/ 	.word	0x00012310


	//   ....[5]....
        /*00c0*/ 	.word	0x00012770


	//   ....[6]....
        /*00c4*/ 	.word	0x000127a0


	//   ....[7]....
        /*00c8*/ 	.word	0x00012960


	//   ....[8]....
        /*00cc*/ 	.word	0x00012a30


	//   ....[9]....
        /*00d0*/ 	.word	0x00014930


	//   ....[10]....
        /*00d4*/ 	.word	0x000149d0


	//----- nvinfo : EIATTR_COOP_GROUP_MASK_REGIDS
	.align		4
.L_287:
        /*00d8*/ 	.byte	0x04, 0x29
        /*00da*/ 	.short	(.L_289 - .L_288)


	//   ....[0]....
.L_288:
        /*00dc*/ 	.word	0xffffffff


	//   ....[1]....
        /*00e0*/ 	.word	0xffffffff


	//   ....[2]....
        /*00e4*/ 	.word	0xffffffff


	//   ....[3]....
        /*00e8*/ 	.word	0xffffffff


	//   ....[4]....
        /*00ec*/ 	.word	0xffffffff


	//   ....[5]....
        /*00f0*/ 	.word	0xffffffff


	//   ....[6]....
        /*00f4*/ 	.word	0xffffffff


	//   ....[7]....
        /*00f8*/ 	.word	0xffffffff


	//   ....[8]....
        /*00fc*/ 	.word	0xffffffff


	//   ....[9]....
        /*0100*/ 	.word	0xffffffff


	//   ....[10]....
        /*0104*/ 	.word	0xffffffff


	//   ....[11]....
        /*0108*/ 	.word	0xffffffff


	//   ....[12]....
        /*010c*/ 	.word	0xffffffff


	//   ....[13]....
        /*0110*/ 	.word	0xffffffff


	//   ....[14]....
        /*0114*/ 	.word	0xffffffff


	//   ....[15]....
        /*0118*/ 	.word	0xffffffff


	//   ....[16]....
        /*011c*/ 	.word	0xffffffff


	//   ....[17]....
        /*0120*/ 	.word	0xffffffff


	//   ....[18]....
        /*0124*/ 	.word	0xffffffff


	//   ....[19]....
        /*0128*/ 	.word	0xffffffff


	//   ....[20]....
        /*012c*/ 	.word	0xffffffff


	//   ....[21]....
        /*0130*/ 	.word	0xffffffff


	//   ....[22]....
        /*0134*/ 	.word	0xffffffff


	//   ....[23]....
        /*0138*/ 	.word	0xffffffff


	//   ....[24]....
        /*013c*/ 	.word	0xffffffff


	//   ....[25]....
        /*0140*/ 	.word	0xffffffff


	//   ....[26]....
        /*0144*/ 	.word	0xffffffff


	//   ....[27]....
        /*0148*/ 	.word	0xffffffff


	//   ....[28]....
        /*014c*/ 	.word	0xffffffff


	//   ....[29]....
        /*0150*/ 	.word	0xffffffff


	//   ....[30]....
        /*0154*/ 	.word	0xffffffff


	//   ....[31]....
        /*0158*/ 	.word	0xffffffff


	//   ....[32]....
        /*015c*/ 	.word	0xffffffff


	//   ....[33]....
        /*0160*/ 	.word	0xffffffff


	//   ....[34]....
        /*0164*/ 	.word	0xffffffff


	//   ....[35]....
        /*0168*/ 	.word	0xffffffff


	//   ....[36]....
        /*016c*/ 	.word	0xffffffff


	//   ....[37]....
        /*0170*/ 	.word	0xffffffff


	//   ....[38]....
        /*0174*/ 	.word	0xffffffff


	//   ....[39]....
        /*0178*/ 	.word	0xffffffff


	//   ....[40]....
        /*017c*/ 	.word	0xffffffff


	//   ....[41]....
        /*0180*/ 	.word	0xffffffff


	//   ....[42]....
        /*0184*/ 	.word	0xffffffff


	//   ....[43]....
        /*0188*/ 	.word	0xffffffff


	//   ....[44]....
        /*018c*/ 	.word	0xffffffff


	//   ....[45]....
        /*0190*/ 	.word	0xffffffff


	//   ....[46]....
        /*0194*/ 	.word	0xffffffff


	//   ....[47]....
        /*0198*/ 	.word	0xffffffff


	//   ....[48]....
        /*019c*/ 	.word	0xffffffff


	//   ....[49]....
        /*01a0*/ 	.word	0xffffffff


	//   ....[50]....
        /*01a4*/ 	.word	0xffffffff


	//   ....[51]....
        /*01a8*/ 	.word	0xffffffff


	//   ....[52]....
        /*01ac*/ 	.word	0xffffffff


	//   ....[53]....
        /*01b0*/ 	.word	0xffffffff


	//   ....[54]....
        /*01b4*/ 	.word	0xffffffff


	//   ....[55]....
        /*01b8*/ 	.word	0xffffffff


	//   ....[56]....
        /*01bc*/ 	.word	0xffffffff


	//   ....[57]....
        /*01c0*/ 	.word	0xffffffff


	//   ....[58]....
        /*01c4*/ 	.word	0xffffffff


	//   ....[59]....
        /*01c8*/ 	.word	0xffffffff


	//   ....[60]....
        /*01cc*/ 	.word	0xffffffff


	//   ....[61]....
        /*01d0*/ 	.word	0x0500000f


	//   ....[62]....
        /*01d4*/ 	.word	0x0500000f


	//   ....[63]....
        /*01d8*/ 	.word	0x0500000f


	//   ....[64]....
        /*01dc*/ 	.word	0x0500000f


	//   ....[65]....
        /*01e0*/ 	.word	0x0500000f


	//   ....[66]....
        /*01e4*/ 	.word	0x0500000f


	//   ....[67]....
        /*01e8*/ 	.word	0x0500000f


	//   ....[68]....
        /*01ec*/ 	.word	0x0500000f


	//   ....[69]....
        /*01f0*/ 	.word	0x0500000f


	//   ....[70]....
        /*01f4*/ 	.word	0x0500000f


	//   ....[71]....
        /*01f8*/ 	.word	0x0500000f


	//   ....[72]....
        /*01fc*/ 	.word	0x0500000f


	//   ....[73]....
        /*0200*/ 	.word	0x0500000f


	//   ....[74]....
        /*0204*/ 	.word	0x0500000f


	//   ....[75]....
        /*0208*/ 	.word	0x0500000f


	//   ....[76]....
        /*020c*/ 	.word	0x0500000f


	//   ....[77]....
        /*0210*/ 	.word	0x0500000f


	//   ....[78]....
        /*0214*/ 	.word	0x0500000f


	//   ....[79]....
        /*0218*/ 	.word	0x0500000f


	//----- nvinfo : EIATTR_COOP_GROUP_INSTR_OFFSETS
	.align		4
.L_289:
        /*021c*/ 	.byte	0x04, 0x28
        /*021e*/ 	.short	(.L_291 - .L_290)


	//   ....[0]....
.L_290:
        /*0220*/ 	.word	0x00000070


	//   ....[1]....
        /*0224*/ 	.word	0x00000170


	//   ....[2]....
        /*0228*/ 	.word	0x000001c0


	//   ....[3]....
        /*022c*/ 	.word	0x000003f0


	//   ....[4]....
        /*0230*/ 	.word	0x00000550


	//   ....[5]....
        /*0234*/ 	.word	0x00000670


	//   ....[6]....
        /*0238*/ 	.word	0x000007d0


	//   ....[7]....
        /*023c*/ 	.word	0x00001790


	//   ....[8]....
        /*0240*/ 	.word	0x00004230


	//   ....[9]....
        /*0244*/ 	.word	0x00004300


	//   ....[10]....
        /*0248*/ 	.word	0x00004d50


	//   ....[11]....
        /*024c*/ 	.word	0x00004dd0


	//   ....[12]....
        /*0250*/ 	.word	0x00005e20


	//   ....[13]....
        /*0254*/ 	.word	0x00008950


	//   ....[14]....
        /*0258*/ 	.word	0x00008a90


	//   ....[15]....
        /*025c*/ 	.word	0x00009630


	//   ....[16]....
        /*0260*/ 	.word	0x000096d0


	//   ....[17]....
        /*0264*/ 	.word	0x0000aa50


	//   ....[18]....
        /*0268*/ 	.word	0x0000ce50


	//   ....[19]....
        /*026c*/ 	.word	0x0000ceb0


	//   ....[20]....
        /*0270*/ 	.word	0x0000d6d0


	//   ....[21]....
        /*0274*/ 	.word	0x0000d730


	//   ....[22]....
        /*0278*/ 	.word	0x0000eb00


	//   ....[23]....
        /*027c*/ 	.word	0x0000ec10


	//   ....[24]....
        /*0280*/ 	.word	0x0000ec70


	//   ....[25]....
        /*0284*/ 	.word	0x0000ed90


	//   ....[26]....
        /*0288*/ 	.word	0x0000edc0


	//   ....[27]....
        /*028c*/ 	.word	0x00011080


	//   ....[28]....
        /*0290*/ 	.word	0x00011220


	//   ....[29]....
        /*0294*/ 	.word	0x00011250


	//   ....[30]....
        /*0298*/ 	.word	0x00011290


	//   ....[31]....
        /*029c*/ 	.word	0x000112f0


	//   ....[32]....
        /*02a0*/ 	.word	0x00011350


	//   ....[33]....
        /*02a4*/ 	.word	0x00011390


	//   ....[34]....
        /*02a8*/ 	.word	0x00011530


	//   ....[35]....
        /*02ac*/ 	.word	0x00011590


	//   ....[36]....
        /*02b0*/ 	.word	0x000115d0


	//   ....[37]....
        /*02b4*/ 	.word	0x00011610


	//   ....[38]....
        /*02b8*/ 	.word	0x00011640


	//   ....[39]....
        /*02bc*/ 	.word	0x00011670


	//   ....[40]....
        /*02c0*/ 	.word	0x00011710


	//   ....[41]....
        /*02c4*/ 	.word	0x00011770


	//   ....[42]....
        /*02c8*/ 	.word	0x00011800


	//   ....[43]....
        /*02cc*/ 	.word	0x00014d40


	//   ....[44]....
        /*02d0*/ 	.word	0x00014d50


	//   ....[45]....
        /*02d4*/ 	.word	0x00014e50


	//   ....[46]....
        /*02d8*/ 	.word	0x00014eb0


	//   ....[47]....
        /*02dc*/ 	.word	0x00014ef0


	//   ....[48]....
        /*02e0*/ 	.word	0x00014f30


	//   ....[49]....
        /*02e4*/ 	.word	0x00014f60


	//   ....[50]....
        /*02e8*/ 	.word	0x00014f90


	//   ....[51]....
        /*02ec*/ 	.word	0x00015110


	//   ....[52]....
        /*02f0*/ 	.word	0x00015170


	//   ....[53]....
        /*02f4*/ 	.word	0x000151b0


	//   ....[54]....
        /*02f8*/ 	.word	0x000151f0


	//   ....[55]....
        /*02fc*/ 	.word	0x00015220


	//   ....[56]....
        /*0300*/ 	.word	0x00015250


	//   ....[57]....
        /*0304*/ 	.word	0x00015310


	//   ....[58]....
        /*0308*/ 	.word	0x00015330


	//   ....[59]....
        /*030c*/ 	.word	0x000153a0


	//   ....[60]....
        /*0310*/ 	.word	0x00015a20


	//   ....[61]....
        /*0314*/ 	.word	0x00015fe0


	//   ....[62]....
        /*0318*/ 	.word	0x000163d0


	//   ....[63]....
        /*031c*/ 	.word	0x00016460


	//   ....[64]....
        /*0320*/ 	.word	0x00016500


	//   ....[65]....
        /*0324*/ 	.word	0x000165b0


	//   ....[66]....
        /*0328*/ 	.word	0x00016630


	//   ....[67]....
        /*032c*/ 	.word	0x000166b0


	//   ....[68]....
        /*0330*/ 	.word	0x00016730


	//   ....[69]....
        /*0334*/ 	.word	0x000167b0


	//   ....[70]....
        /*0338*/ 	.word	0x00016840


	//   ....[71]....
        /*033c*/ 	.word	0x000168f0


	//   ....[72]....
        /*0340*/ 	.word	0x00016970


	//   ....[73]....
        /*0344*/ 	.word	0x000169f0


	//   ....[74]....
        /*0348*/ 	.word	0x00016a70


	//   ....[75]....
        /*034c*/ 	.word	0x00016af0


	//   ....[76]....
        /*0350*/ 	.word	0x00016b60


	//   ....[77]....
        /*0354*/ 	.word	0x00016c00


	//   ....[78]....
        /*0358*/ 	.word	0x00016c90


	//   ....[79]....
        /*035c*/ 	.word	0x00016db0


	//----- nvinfo : EIATTR_REG_RECONFIG
	.align		4
.L_291:
        /*0360*/ 	.byte	0x01, 0x54
	.zero		2


	//----- nvinfo : EIATTR_SYSCALL_OFFSETS
	.align		4
        /*0364*/ 	.byte	0x04, 0x46
        /*0366*/ 	.short	(.L_293 - .L_292)


	//   ....[0]....
.L_292:
        /*0368*/ 	.word	0x00001990


	//   ....[1]....
        /*036c*/ 	.word	0x00012490


	//   ....[2]....
        /*0370*/ 	.word	0x000125c0


	//   ....[3]....
        /*0374*/ 	.word	0x000126c0


	//----- nvinfo : EIATTR_MBARRIER_INSTR_OFFSETS
	.align		4
.L_293:
        /*0378*/ 	.byte	0x04, 0x39
        /*037a*/ 	.short	(.L_295 - .L_294)


	//   ....[0]....
.L_294:
        /*037c*/ 	.word	0x000002a0
        /*0380*/ 	.word	0x000000ff
        /*0384*/ 	.word	0x00031c00
        /*0388*/ 	.short	0x0100
        /*038a*/ 	.byte	0x08
	.zero		1


	//   ....[1]....
        /*038c*/ 	.word	0x000002b0
        /*0390*/ 	.word	0x000000ff
        /*0394*/ 	.word	0x00031c20
        /*0398*/ 	.short	0x0100
        /*039a*/ 	.byte	0x08
	.zero		1


	//   ....[2]....
        /*039c*/ 	.word	0x000003a0
        /*03a0*/ 	.word	0x000000ff
        /*03a4*/ 	.word	0x00031c30
        /*03a8*/ 	.short	0x0100
        /*03aa*/ 	.byte	0x08
	.zero		1


	//   ....[3]....
        /*03ac*/ 	.word	0x000003b0
        /*03b0*/ 	.word	0x000000ff
        /*03b4*/ 	.word	0x00031c40
        /*03b8*/ 	.short	0x0100
        /*03ba*/ 	.byte	0x08
	.zero		1


	//   ....[4]....
        /*03bc*/ 	.word	0x000003c0
        /*03c0*/ 	.word	0x000000ff
        /*03c4*/ 	.word	0x00031c38
        /*03c8*/ 	.short	0x0100
        /*03ca*/ 	.byte	0x08
	.zero		1


	//   ....[5]....
        /*03cc*/ 	.word	0x000003d0
        /*03d0*/ 	.word	0x000000ff
        /*03d4*/ 	.word	0x00031c48
        /*03d8*/ 	.short	0x0100
        /*03da*/ 	.byte	0x08
	.zero		1


	//   ....[6]....
        /*03dc*/ 	.word	0x00000500
        /*03e0*/ 	.word	0x000000ff
        /*03e4*/ 	.word	0x00031c50
        /*03e8*/ 	.short	0x0100
        /*03ea*/ 	.byte	0x08
	.zero		1


	//   ....[7]....
        /*03ec*/ 	.word	0x00000510
        /*03f0*/ 	.word	0x000000ff
        /*03f4*/ 	.word	0x00031c60
        /*03f8*/ 	.short	0x0100
        /*03fa*/ 	.byte	0x08
	.zero		1


	//   ....[8]....
        /*03fc*/ 	.word	0x00000520
        /*0400*/ 	.word	0x000000ff
        /*0404*/ 	.word	0x00031c58
        /*0408*/ 	.short	0x0100
        /*040a*/ 	.byte	0x08
	.zero		1


	//   ....[9]....
        /*040c*/ 	.word	0x00000530
        /*0410*/ 	.word	0x000000ff
        /*0414*/ 	.word	0x00031c68
        /*0418*/ 	.short	0x0100
        /*041a*/ 	.byte	0x08
	.zero		1


	//   ....[10]....
        /*041c*/ 	.word	0x00000620
        /*0420*/ 	.word	0x000000ff
        /*0424*/ 	.word	0x00031c70
        /*0428*/ 	.short	0x0100
        /*042a*/ 	.byte	0x06
	.zero		1


	//   ....[11]....
        /*042c*/ 	.word	0x00000630
        /*0430*/ 	.word	0x000000ff
        /*0434*/ 	.word	0x00031c80
        /*0438*/ 	.short	0x0100
        /*043a*/ 	.byte	0x06
	.zero		1


	//   ....[12]....
        /*043c*/ 	.word	0x00000640
        /*0440*/ 	.word	0x000000ff
        /*0444*/ 	.word	0x00031c78
        /*0448*/ 	.short	0x0100
        /*044a*/ 	.byte	0x06
	.zero		1


	//   ....[13]....
        /*044c*/ 	.word	0x00000650
        /*0450*/ 	.word	0x000000ff
        /*0454*/ 	.word	0x00031c88
        /*0458*/ 	.short	0x0100
        /*045a*/ 	.byte	0x06
	.zero		1


	//   ....[14]....
        /*045c*/ 	.word	0x00000780
        /*0460*/ 	.word	0x000000ff
        /*0464*/ 	.word	0x00031c90
        /*0468*/ 	.short	0x0100
        /*046a*/ 	.byte	0x08
	.zero		1


	//   ....[15]....
        /*046c*/ 	.word	0x00000790
        /*0470*/ 	.word	0x000000ff
        /*0474*/ 	.word	0x00031ca0
        /*0478*/ 	.short	0x0100
        /*047a*/ 	.byte	0x08
	.zero		1


	//   ....[16]....
        /*047c*/ 	.word	0x000007a0
        /*0480*/ 	.word	0x000000ff
        /*0484*/ 	.word	0x00031c98
        /*0488*/ 	.short	0x0100
        /*048a*/ 	.byte	0x08
	.zero		1


	//   ....[17]....
        /*048c*/ 	.word	0x000007b0
        /*0490*/ 	.word	0x000000ff
        /*0494*/ 	.word	0x00031ca8
        /*0498*/ 	.short	0x0100
        /*049a*/ 	.byte	0x08
	.zero		1


	//   ....[18]....
        /*049c*/ 	.word	0x000008e0
        /*04a0*/ 	.word	0x000000ff
        /*04a4*/ 	.word	0x00031cb0
        /*04a8*/ 	.short	0x0100
        /*04aa*/ 	.byte	0x08
	.zero		1


	//   ....[19]....
        /*04ac*/ 	.word	0x000008f0
        /*04b0*/ 	.word	0x000000ff
        /*04b4*/ 	.word	0x00031cc0
        /*04b8*/ 	.short	0x0100
        /*04ba*/ 	.byte	0x08
	.zero		1


	//   ....[20]....
        /*04bc*/ 	.word	0x00000900
        /*04c0*/ 	.word	0x000000ff
        /*04c4*/ 	.word	0x00031cb8
        /*04c8*/ 	.short	0x0100
        /*04ca*/ 	.byte	0x08
	.zero		1


	//   ....[21]....
        /*04cc*/ 	.word	0x00000910
        /*04d0*/ 	.word	0x000000ff
        /*04d4*/ 	.word	0x00031cc8
        /*04d8*/ 	.short	0x0100
        /*04da*/ 	.byte	0x08
	.zero		1


	//   ....[22]....
        /*04dc*/ 	.word	0x00001a30
        /*04e0*/ 	.word	0x000000ff
        /*04e4*/ 	.word	0x00031c00
        /*04e8*/ 	.short	0x010a
        /*04ea*/ 	.byte	0x25
	.zero		1


	//   ....[23]....
        /*04ec*/ 	.word	0x00001ab0
        /*04f0*/ 	.word	0x00000000
        /*04f4*/ 	.word	0x00031c30
        /*04f8*/ 	.short	0x010a
        /*04fa*/ 	.byte	0x3f
	.zero		1


	//   ....[24]....
        /*04fc*/ 	.word	0x00001b20
        /*0500*/ 	.word	0x00000000
        /*0504*/ 	.word	0x00031c30
        /*0508*/ 	.short	0x010a
        /*050a*/ 	.byte	0x3f
	.zero		1


	//   ....[25]....
        /*050c*/ 	.word	0x00004fa0
        /*0510*/ 	.word	0x00000004
        /*0514*/ 	.word	0x00000000
        /*0518*/ 	.short	0x0101
        /*051a*/ 	.byte	0x3f
	.zero		1


	//   ....[26]....
        /*051c*/ 	.word	0x000060e0
        /*0520*/ 	.word	0x000000ff
        /*0524*/ 	.word	0x00031c30
        /*0528*/ 	.short	0x010a
        /*052a*/ 	.byte	0x04
	.zero		1


	//   ....[27]....
        /*052c*/ 	.word	0x00006120
        /*0530*/ 	.word	0x000000ff
        /*0534*/ 	.word	0x00031c30
        /*0538*/ 	.short	0x010a
        /*053a*/ 	.byte	0x04
	.zero		1


	//   ....[28]....
        /*053c*/ 	.word	0x000077b0
        /*0540*/ 	.word	0x000000ff
        /*0544*/ 	.word	0x00031c50
        /*0548*/ 	.short	0x010a
        /*054a*/ 	.byte	0x04
	.zero		1


	//   ....[29]....
        /*054c*/ 	.word	0x000077f0
        /*0550*/ 	.word	0x000000ff
        /*0554*/ 	.word	0x00031c50
        /*0558*/ 	.short	0x010a
        /*055a*/ 	.byte	0x04
	.zero		1


	//   ....[30]....
        /*055c*/ 	.word	0x00009db0
        /*0560*/ 	.word	0x0000000a
        /*0564*/ 	.word	0x00000000
        /*0568*/ 	.short	0x0101
        /*056a*/ 	.byte	0x3f
	.zero		1


	//   ....[31]....
        /*056c*/ 	.word	0x00009e50
        /*0570*/ 	.word	0x00000078
        /*0574*/ 	.word	0x00000000
        /*0578*/ 	.short	0x0101
        /*057a*/ 	.byte	0x3f
	.zero		1


	//   ....[32]....
        /*057c*/ 	.word	0x0000abc0
        /*0580*/ 	.word	0x000000ff
        /*0584*/ 	.word	0x00031c30
        /*0588*/ 	.short	0x010a
        /*058a*/ 	.byte	0x04
	.zero		1


	//   ....[33]....
        /*058c*/ 	.word	0x0000ac00
        /*0590*/ 	.word	0x000000ff
        /*0594*/ 	.word	0x00031c30
        /*0598*/ 	.short	0x010a
        /*059a*/ 	.byte	0x04
	.zero		1


	//   ....[34]....
        /*059c*/ 	.word	0x0000c290
        /*05a0*/ 	.word	0x000000ff
        /*05a4*/ 	.word	0x00031c50
        /*05a8*/ 	.short	0x010a
        /*05aa*/ 	.byte	0x04
	.zero		1


	//   ....[35]....
        /*05ac*/ 	.word	0x0000c2d0
        /*05b0*/ 	.word	0x000000ff
        /*05b4*/ 	.word	0x00031c50
        /*05b8*/ 	.short	0x010a
        /*05ba*/ 	.byte	0x04
	.zero		1


	//   ....[36]....
        /*05bc*/ 	.word	0x0000de60
        /*05c0*/ 	.word	0x0000000c
        /*05c4*/ 	.word	0x00000000
        /*05c8*/ 	.short	0x0101
        /*05ca*/ 	.byte	0x3f
	.zero		1


	//   ....[37]....
        /*05cc*/ 	.word	0x0000df00
        /*05d0*/ 	.word	0x0000000d
        /*05d4*/ 	.word	0x00000000
        /*05d8*/ 	.short	0x0101
        /*05da*/ 	.byte	0x3f
	.zero		1


	//   ....[38]....
        /*05dc*/ 	.word	0x0000eb80
        /*05e0*/ 	.word	0x000000ff
        /*05e4*/ 	.word	0x00031c50
        /*05e8*/ 	.short	0x010a
        /*05ea*/ 	.byte	0x06
	.zero		1


	//   ....[39]....
        /*05ec*/ 	.word	0x0000ebc0
        /*05f0*/ 	.word	0x000000ff
        /*05f4*/ 	.word	0x00031c50
        /*05f8*/ 	.short	0x010a
        /*05fa*/ 	.byte	0x06
	.zero		1


	//   ....[40]....
        /*05fc*/ 	.word	0x0000f290
        /*0600*/ 	.word	0x00000004
        /*0604*/ 	.word	0x00000000
        /*0608*/ 	.short	0x0101
        /*060a*/ 	.byte	0x3f
	.zero		1


	//   ....[41]....
        /*060c*/ 	.word	0x000103a0
        /*0610*/ 	.word	0x000000ff
        /*0614*/ 	.word	0x00000000
        /*0618*/ 	.short	0x0101
        /*061a*/ 	.byte	0x04
	.zero		1


	//   ....[42]....
        /*061c*/ 	.word	0x00012d20
        /*0620*/ 	.word	0x00000005
        /*0624*/ 	.word	0x00031c40
        /*0628*/ 	.short	0x010a
        /*062a*/ 	.byte	0x3f
	.zero		1


	//   ....[43]....
        /*062c*/ 	.word	0x00013240
        /*0630*/ 	.word	0x00000019
        /*0634*/ 	.word	0x00031c20
        /*0638*/ 	.short	0x010a
        /*063a*/ 	.byte	0x3f
	.zero		1


	//   ....[44]....
        /*063c*/ 	.word	0x00013510
        /*0640*/ 	.word	0x00000003
        /*0644*/ 	.word	0x00031c40
        /*0648*/ 	.short	0x010a
        /*064a*/ 	.byte	0x3f
	.zero		1


	//   ....[45]....
        /*064c*/ 	.word	0x00013790
        /*0650*/ 	.word	0x00000002
        /*0654*/ 	.word	0x00000060
        /*0658*/ 	.short	0x010a
        /*065a*/ 	.byte	0x3f
	.zero		1


	//   ....[46]....
        /*065c*/ 	.word	0x00013ca0
        /*0660*/ 	.word	0x00000003
        /*0664*/ 	.word	0x00031c40
        /*0668*/ 	.short	0x010a
        /*066a*/ 	.byte	0x3f
	.zero		1


	//   ....[47]....
        /*066c*/ 	.word	0x00013f20
        /*0670*/ 	.word	0x00000003
        /*0674*/ 	.word	0x00000060
        /*0678*/ 	.short	0x010a
        /*067a*/ 	.byte	0x3f
	.zero		1


	//   ....[48]....
        /*067c*/ 	.word	0x000143a0
        /*0680*/ 	.word	0x00000002
        /*0684*/ 	.word	0x00031c40
        /*0688*/ 	.short	0x010a
        /*068a*/ 	.byte	0x3f
	.zero		1


	//   ....[49]....
        /*068c*/ 	.word	0x00014640
        /*0690*/ 	.word	0x00000002
        /*0694*/ 	.word	0x00000060
        /*0698*/ 	.short	0x010a
        /*069a*/ 	.byte	0x3f
	.zero		1


	//   ....[50]....
        /*069c*/ 	.word	0x00014a40
        /*06a0*/ 	.word	0x00000003
        /*06a4*/ 	.word	0x00031c60
        /*06a8*/ 	.short	0x010a
        /*06aa*/ 	.byte	0x3f
	.zero		1


	//   ....[51]....
        /*06ac*/ 	.word	0x000159a0
        /*06b0*/ 	.word	0x00000009
        /*06b4*/ 	.word	0x00031c20
        /*06b8*/ 	.short	0x010a
        /*06ba*/ 	.byte	0x3f
	.zero		1


	//   ....[52]....
        /*06bc*/ 	.word	0x00015b60
        /*06c0*/ 	.word	0x00000007
        /*06c4*/ 	.word	0x00000000
        /*06c8*/ 	.short	0x010a
        /*06ca*/ 	.byte	0x3f
	.zero		1


	//   ....[53]....
        /*06cc*/ 	.word	0x00015bd0
        /*06d0*/ 	.word	0x00000003
        /*06d4*/ 	.word	0x00000000
        /*06d8*/ 	.short	0x010a
        /*06da*/ 	.byte	0x3f
	.zero		1


	//   ....[54]....
        /*06dc*/ 	.word	0x00015c30
        /*06e0*/ 	.word	0x00000005
        /*06e4*/ 	.word	0x00000000
        /*06e8*/ 	.short	0x010a
        /*06ea*/ 	.byte	0x3f
	.zero		1


	//   ....[55]....
        /*06ec*/ 	.word	0x00015c60
        /*06f0*/ 	.word	0x00000003
        /*06f4*/ 	.word	0x00000000
        /*06f8*/ 	.short	0x010a
        /*06fa*/ 	.byte	0x3f
	.zero		1


	//   ....[56]....
        /*06fc*/ 	.word	0x00015cd0
        /*0700*/ 	.word	0x00000003
        /*0704*/ 	.word	0x00031c00
        /*0708*/ 	.short	0x010a
        /*070a*/ 	.byte	0x3f
	.zero		1


	//   ....[57]....
        /*070c*/ 	.word	0x00015d20
        /*0710*/ 	.word	0x00000000
        /*0714*/ 	.word	0x00031c30
        /*0718*/ 	.short	0x010a
        /*071a*/ 	.byte	0x3f
	.zero		1


	//   ....[58]....
        /*071c*/ 	.word	0x00015d80
        /*0720*/ 	.word	0x00000008
        /*0724*/ 	.word	0x00031c30
        /*0728*/ 	.short	0x010a
        /*072a*/ 	.byte	0x3f
	.zero		1


	//   ....[59]....
        /*072c*/ 	.word	0x00015de0
        /*0730*/ 	.word	0x00000008
        /*0734*/ 	.word	0x00031c50
        /*0738*/ 	.short	0x010a
        /*073a*/ 	.byte	0x3f
	.zero		1


	//   ....[60]....
        /*073c*/ 	.word	0x00015e40
        /*0740*/ 	.word	0x00000007
        /*0744*/ 	.word	0x00031c30
        /*0748*/ 	.short	0x010a
        /*074a*/ 	.byte	0x3f
	.zero		1


	//   ....[61]....
        /*074c*/ 	.word	0x00015ea0
        /*0750*/ 	.word	0x00000007
        /*0754*/ 	.word	0x00031c50
        /*0758*/ 	.short	0x010a
        /*075a*/ 	.byte	0x3f
	.zero		1


	//   ....[62]....
        /*075c*/ 	.word	0x00015f00
        /*0760*/ 	.word	0x00000005
        /*0764*/ 	.word	0x00031c50
        /*0768*/ 	.short	0x010a
        /*076a*/ 	.byte	0x3f
	.zero		1


	//   ....[63]....
        /*076c*/ 	.word	0x000160a0
        /*0770*/ 	.word	0x00000005
        /*0774*/ 	.word	0x00031c40
        /*0778*/ 	.short	0x010a
        /*077a*/ 	.byte	0x3f
	.zero		1


	//   ....[64]....
        /*077c*/ 	.word	0x000160f0
        /*0780*/ 	.word	0x00000019
        /*0784*/ 	.word	0x00031c20
        /*0788*/ 	.short	0x010a
        /*078a*/ 	.byte	0x3f
	.zero		1


	//   ....[65]....
        /*078c*/ 	.word	0x00016140
        /*0790*/ 	.word	0x00000003
        /*0794*/ 	.word	0x00031c40
        /*0798*/ 	.short	0x010a
        /*079a*/ 	.byte	0x3f
	.zero		1


	//   ....[66]....
        /*079c*/ 	.word	0x00016190
        /*07a0*/ 	.word	0x00000002
        /*07a4*/ 	.word	0x00000060
        /*07a8*/ 	.short	0x010a
        /*07aa*/ 	.byte	0x3f
	.zero		1


	//   ....[67]....
        /*07ac*/ 	.word	0x000161e0
        /*07b0*/ 	.word	0x00000003
        /*07b4*/ 	.word	0x00031c40
        /*07b8*/ 	.short	0x010a
        /*07ba*/ 	.byte	0x3f
	.zero		1


	//   ....[68]....
        /*07bc*/ 	.word	0x00016230
        /*07c0*/ 	.word	0x00000003
        /*07c4*/ 	.word	0x00000060
        /*07c8*/ 	.short	0x010a
        /*07ca*/ 	.byte	0x3f
	.zero		1


	//   ....[69]....
        /*07cc*/ 	.word	0x00016280
        /*07d0*/ 	.word	0x00000002
        /*07d4*/ 	.word	0x00031c40
        /*07d8*/ 	.short	0x010a
        /*07da*/ 	.byte	0x3f
	.zero		1


	//   ....[70]....
        /*07dc*/ 	.word	0x000162d0
        /*07e0*/ 	.word	0x00000002
        /*07e4*/ 	.word	0x00000060
        /*07e8*/ 	.short	0x010a
        /*07ea*/ 	.byte	0x3f
	.zero		1


	//   ....[71]....
        /*07ec*/ 	.word	0x00016320
        /*07f0*/ 	.word	0x00000003
        /*07f4*/ 	.word	0x00031c60
        /*07f8*/ 	.short	0x010a
        /*07fa*/ 	.byte	0x3f
	.zero		1


	//   ....[72]....
        /*07fc*/ 	.word	0x00016cd0
        /*0800*/ 	.word	0x00000009
        /*0804*/ 	.word	0x00031c20
        /*0808*/ 	.short	0x010a
        /*080a*/ 	.byte	0x3f
	.zero		1


	//   ....[73]....
        /*080c*/ 	.word	0x00016e70
        /*0810*/ 	.word	0x00000007
        /*0814*/ 	.word	0x00000000
        /*0818*/ 	.short	0x010a
        /*081a*/ 	.byte	0x3f
	.zero		1


	//   ....[74]....
        /*081c*/ 	.word	0x00016ec0
        /*0820*/ 	.word	0x00000003
        /*0824*/ 	.word	0x00000000
        /*0828*/ 	.short	0x010a
        /*082a*/ 	.byte	0x3f
	.zero		1


	//   ....[75]....
        /*082c*/ 	.word	0x00016f10
        /*0830*/ 	.word	0x00000005
        /*0834*/ 	.word	0x00000000
        /*0838*/ 	.short	0x010a
        /*083a*/ 	.byte	0x3f
	.zero		1


	//----- nvinfo : EIATTR_NUM_MBARRIERS
	.align		4
.L_295:
        /*083c*/ 	.byte	0x03, 0x38
        /*083e*/ 	.short	0x0016


	//----- nvinfo : EIATTR_EXIT_INSTR_OFFSETS
	.align		4
        /*0840*/ 	.byte	0x04, 0x1c
        /*0842*/ 	.short	(.L_297 - .L_296)


	//   ....[0]....
.L_296:
        /*0844*/ 	.word	0x00000ac0


	//   ....[1]....
        /*0848*/ 	.word	0x00011040


	//   ....[2]....
        /*084c*/ 	.word	0x000110a0


	//   ....[3]....
        /*0850*/ 	.word	0x00015cb0


	//----- nvinfo : EIATTR_MAX_THREADS
	.align		4
.L_297:
        /*0854*/ 	.byte	0x04, 0x05
        /*0856*/ 	.short	(.L_299 - .L_298)
.L_298:
        /*0858*/ 	.word	0x00000200
        /*085c*/ 	.word	0x00000001
        /*0860*/ 	.word	0x00000001


	//----- nvinfo : EIATTR_CRS_STACK_SIZE
	.align		4
.L_299:
        /*0864*/ 	.byte	0x04, 0x1e
        /*0866*/ 	.short	(.L_301 - .L_300)
.L_300:
        /*0868*/ 	.word	0x00000000


	//----- nvinfo : EIATTR_CBANK_PARAM_SIZE
	.align		4
.L_301:
        /*086c*/ 	.byte	0x03, 0x19
        /*086e*/ 	.short	0x0a70


	//----- nvinfo : EIATTR_PARAM_CBANK
	.align		4
        /*0870*/ 	.byte	0x04, 0x0a
        /*0872*/ 	.short	(.L_303 - .L_302)
	.align		4
.L_302:
        /*0874*/ 	.word	index@(.nv.constant0._ZN7cutlass13device_kernelIN5flash11enable_sm90INS1_16FlashAttnFwdSm90INS1_25CollectiveMainloopFwdSm90ILi2EN4cute5tupleIJNS5_1CILi1EEES8_S8_EEENS6_IJNS7_ILi192EEENS7_ILi144EEENS7_ILi96EEEEEELi96ENS_6half_tEfNS_4arch4Sm90ELb1ELb0ELb1ELb1ELb0ELb0ELb0ELb0ELb1ELb0ELb0ELb0EEENS1_21CollectiveEpilogueFwdINS6_IJSA_SC_SB_EEES9_SE_SG_Li384ELb1ELb0ELb0ELb0EEENS1_36VarlenDynamicPersistentTileSchedulerILi192ELi144ELi384ELi32ELb0ELb0ELb1ELb1ELb1ELb1EEEEEEEEEvNT_6ParamsE)
        /*0878*/ 	.short	0x0210
        /*087a*/ 	.short	0x0a70


	//----- nvinfo : EIATTR_SW_WAR
	.align		4
.L_303:
        /*087c*/ 	.byte	0x04, 0x36
        /*087e*/ 	.short	(.L_305 - .L_304)
.L_304:
        /*0880*/ 	.word	0x00000008
.L_305:


//--------------------- .nv.info._ZN7cutlass13device_kernelIN5flash11enable_sm90INS1_16FlashAttnFwdSm90INS1_25CollectiveMainloopFwdSm90ILi2EN4cute5tupleIJNS5_1CILi1EEES8_S8_EEENS6_IJNS7_ILi192EEENS7_ILi144EEENS7_ILi96EEEEEELi96ENS_6half_tEfNS_4arch4Sm90ELb1ELb0ELb1ELb1ELb0ELb1ELb0ELb0ELb1ELb0ELb0ELb0EEENS1_21CollectiveEpilogueFwdINS6_IJSA_SC_SB_EEES9_SE_SG_Li384ELb1ELb0ELb0ELb0EEENS1_36VarlenDynamicPersistentTileSchedulerILi192ELi144ELi384ELi32ELb0ELb0ELb1ELb1ELb1ELb1EEEEEEEEEvNT_6ParamsE --------------------------
	.section	.nv.info._ZN7cutlass13device_kernelIN5flash11enable_sm90INS1_16FlashAttnFwdSm90INS1_25CollectiveMainloopFwdSm90ILi2EN4cute5tupleIJNS5_1CILi1EEES8_S8_EEENS6_IJNS7_ILi192EEENS7_ILi144EEENS7_ILi96EEEEEELi96ENS_6half_tEfNS_4arch4Sm90ELb1ELb0ELb1ELb1ELb0ELb1ELb0ELb0ELb1ELb0ELb0ELb0EEENS1_21CollectiveEpilogueFwdINS6_IJSA_SC_SB_EEES9_SE_SG_Li384ELb1ELb0ELb0ELb0EEENS1_36VarlenDynamicPersistentTileSchedulerILi192ELi144ELi384ELi32ELb0ELb0ELb1ELb1ELb1ELb1EEEEEEEEEvNT_6ParamsE,"",@"SHT_CUDA_INFO"
	.sectionflags	@""
	.align	4


	//----- nvinfo : EIATTR_CUDA_API_VERSION
	.align		4
        /*0000*/ 	.byte	0x04, 0x37
        /*0002*/ 	.short	(.L_307 - .L_306)
.L_306:
        /*0004*/ 	.word	0x00000082


	//----- nvinfo : EIATTR_KPARAM_INFO
	.align		4
.L_307:
        /*0008*/ 	.byte	0x04, 0x17
        /*000a*/ 	.short	(.L_309 - .L_308)
.L_308:
        /*000c*/ 	.word	0x00000000
        /*0010*/ 	.short	0x0000
        /*0012*/ 	.short	0x0070
        /*0014*/ 	.byte	0x00, 0xf0, 0x01, 0x28


	//----- nvinfo : EIATTR_SPARSE_MMA_MASK
	.align		4
.L_309:
        /*0018*/ 	.byte	0x03, 0x50
        /*001a*/ 	.short	0x0000


	//----- nvinfo : EIATTR_MAXREG_COUNT
	.align		4
        /*001c*/ 	.byte	0x03, 0x1b
        /*001e*/ 	.short	0x0080


	//----- nvinfo : EIATTR_NUM_BARRIERS
	.align		4
        /*0020*/ 	.byte	0x02, 0x4c
        /*0022*/ 	.byte	0x10
	.zero		1


	//----- nvinfo : EIATTR_EXTERNS
	.align		4
        /*0024*/ 	.byte	0x04, 0x0f
        /*0026*/ 	.short	(.L_311 - .L_310)


	//   ....[0]....
	.align		4
.L_310:
        /*0028*/ 	.word	index@(__assertfail)


	//----- nvinfo : EIATTR_ANNOTATIONS
	.align		4
.L_311:
        /*002c*/ 	.byte	0x04, 0x55
        /*002e*/ 	.short	(.L_313 - .L_312)


	//   ....[0]....
.L_312:
        /* <DEDUP_REMOVED lines=98> */


	//----- nvinfo : EIATTR_MERCURY_ISA_VERSION
	.align		4
.L_313:
        /*0640*/ 	.byte	0x03, 0x5f
        /*0642*/ 	.short	0x0101


	//----- nvinfo : EIATTR_UNUSED_LOAD_BYTE_OFFSET
	.align		4
        /*0644*/ 	.byte	0x04, 0x44
        /*0646*/ 	.short	(.L_315 - .L_314)


	//   ....[0]....
.L_314:
        /*0648*/ 	.word	0x00000b00
        /*064c*/ 	.word	0x0000fff0


	//   ....[1]....
        /*0650*/ 	.word	0x0001b890
        /*0654*/ 	.word	0x0000fff0


	//----- nvinfo : EIATTR_INT_WARP_WIDE_INSTR_OFFSETS
	.align		4
.L_315:
        /*0658*/ 	.byte	0x04, 0x31
        /*065a*/ 	.short	(.L_317 - .L_316)


	//   ....[0]....
.L_316:
        /*065c*/ 	.word	0x000001c0


	//   ....[1]....
        /*0660*/ 	.word	0x00000200


	//   ....[2]....
        /*0664*/ 	.word	0x00000270


	//   ....[3]....
        /*0668*/ 	.word	0x0001f170


	//   ....[4]....
        /*066c*/ 	.word	0x0001f210


	//   ....[5]....
        /*0670*/ 	.word	0x0001f670


	//   ....[6]....
        /*0674*/ 	.word	0x0001f6a0


	//   ....[7]....
        /*0678*/ 	.word	0x0001f870


	//   ....[8]....
        /*067c*/ 	.word	0x0001f940


	//   ....[9]....
        /*0680*/ 	.word	0x00021860


	//   ....[10]....
        /*0684*/ 	.word	0x00021900


	//----- nvinfo : EIATTR_COOP_GROUP_MASK_REGIDS
	.align		4
.L_317:
        /*0688*/ 	.byte	0x04, 0x29
        /*068a*/ 	.short	(.L_319 - .L_318)


	//   ....[0]....
.L_318:
        /*068c*/ 	.word	0xffffffff


	//   ....[1]....
        /*0690*/ 	.word	0xffffffff


	//   ....[2]....
        /*0694*/ 	.word	0xffffffff


	//   ....[3]....
        /*0698*/ 	.word	0xffffffff


	//   ....[4]....
        /*069c*/ 	.word	0xffffffff


	//   ....[5]....
        /*06a0*/ 	.word	0xffffffff


	//   ....[6]....
        /*06a4*/ 	.word	0xffffffff


	//   ....[7]....
        /*06a8*/ 	.word	0xffffffff


	//   ....[8]....
        /*06ac*/ 	.word	0xffffffff


	//   ....[9]....
        /*06b0*/ 	.word	0xffffffff


	//   ....[10]....
        /*06b4*/ 	.word	0xffffffff


	//   ....[11]....
        /*06b8*/ 	.word	0xffffffff


	//   ....[12]....
        /*06bc*/ 	.word	0xffffffff


	//   ....[13]....
        /*06c0*/ 	.word	0xffffffff


	//   ....[14]....
        /*06c4*/ 	.word	0xffffffff


	//   ....[15]....
        /*06c8*/ 	.word	0xffffffff


	//   ....[16]....
        /*06cc*/ 	.word	0xffffffff


	//   ....[17]....
        /*06d0*/ 	.word	0xffffffff


	//   ....[18]....
        /*06d4*/ 	.word	0xffffffff


	//   ....[19]....
        /*06d8*/ 	.word	0xffffffff


	//   ....[20]....
        /*06dc*/ 	.word	0xffffffff


	//   ....[21]....
        /*06e0*/ 	.word	0xffffffff


	//   ....[22]....
        /*06e4*/ 	.word	0xffffffff


	//   ....[23]....
        /*06e8*/ 	.word	0xffffffff


	//   ....[24]....
        /*06ec*/ 	.word	0xffffffff


	//   ....[25]....
        /*06f0*/ 	.word	0xffffffff


	//   ....[26]....
        /*06f4*/ 	.word	0xffffffff


	//   ....[27]....
        /*06f8*/ 	.word	0xffffffff


	//   ....[28]....
        /*06fc*/ 	.word	0xffffffff


	//   ....[29]....
        /*0700*/ 	.word	0xffffffff


	//   ....[30]....
        /*0704*/ 	.word	0xffffffff


	//   ....[31]....
        /*0708*/ 	.word	0xffffffff


	//   ....[32]....
        /*070c*/ 	.word	0xffffffff


	//   ....[33]....
        /*0710*/ 	.word	0xffffffff


	//   ....[34]....
        /*0714*/ 	.word	0xffffffff


	//   ....[35]....
        /*0718*/ 	.word	0xffffffff


	//   ....[36]....
        /*071c*/ 	.word	0xffffffff


	//   ....[37]....
        /*0720*/ 	.word	0xffffffff


	//   ....[38]....
        /*0724*/ 	.word	0xffffffff


	//   ....[39]....
        /*0728*/ 	.word	0xffffffff


	//   ....[40]....
        /*072c*/ 	.word	0xffffffff


	//   ....[41]....
        /*0730*/ 	.word	0xffffffff


	//   ....[42]....
        /*0734*/ 	.word	0xffffffff


	//   ....[43]....
        /*0738*/ 	.word	0xffffffff


	//   ....[44]....
        /*073c*/ 	.word	0xffffffff


	//   ....[45]....
        /*0740*/ 	.word	0xffffffff


	//   ....[46]....
        /*0744*/ 	.word	0xffffffff


	//   ....[47]....
        /*0748*/ 	.word	0xffffffff


	//   ....[48]....
        /*074c*/ 	.word	0xffffffff


	//   ....[49]....
        /*0750*/ 	.word	0xffffffff


	//   ....[50]....
        /*0754*/ 	.word	0xffffffff


	//   ....[51]....
        /*0758*/ 	.word	0xffffffff


	//   ....[52]....
        /*075c*/ 	.word	0xffffffff


	//   ....[53]....
        /*0760*/ 	.word	0xffffffff


	//   ....[54]....
        /*0764*/ 	.word	0xffffffff


	//   ....[55]....
        /*0768*/ 	.word	0xffffffff


	//   ....[56]....
        /*076c*/ 	.word	0xffffffff


	//   ....[57]....
        /*0770*/ 	.word	0xffffffff


	//   ....[58]....
        /*0774*/ 	.word	0xffffffff


	//   ....[59]....
        /*0778*/ 	.word	0xffffffff


	//   ....[60]....
        /*077c*/ 	.word	0xffffffff


	//   ....[61]....
        /*0780*/ 	.word	0x0500000f


	//   ....[62]....
        /*0784*/ 	.word	0x0500000f


	//   ....[63]....
        /*0788*/ 	.word	0x0500000f


	//   ....[64]....
        /*078c*/ 	.word	0x0500000f


	//   ....[65]....
        /*0790*/ 	.word	0x0500000f


	//   ....[66]....
        /*0794*/ 	.word	0x0500000f


	//   ....[67]....
        /*0798*/ 	.word	0x0500000f


	//   ....[68]....
        /*079c*/ 	.word	0x0500000f


	//   ....[69]....
        /*07a0*/ 	.word	0x0500000f


	//   ....[70]....
        /*07a4*/ 	.word	0x0500000f


	//   ....[71]....
        /*07a8*/ 	.word	0x0500000f


	//   ....[72]....
        /*07ac*/ 	.word	0x0500000f


	//   ....[73]....
        /*07b0*/ 	.word	0x0500000f


	//   ....[74]....
        /*07b4*/ 	.word	0x0500000f


	//   ....[75]....
        /*07b8*/ 	.word	0x0500000f


	//   ....[76]....
        /*07bc*/ 	.word	0x0500000f


	//   ....[77]....
        /*07c0*/ 	.word	0x0500000f


	//   ....[78]....
        /*07c4*/ 	.word	0x0500000f


	//   ....[79]....
        /*07c8*/ 	.word	0x0500000f


	//   ....[80]....
        /*07cc*/ 	.word	0x0500000f


	//   ....[81]....
        /*07d0*/ 	.word	0x0500000f


	//   ....[82]....
        /*07d4*/ 	.word	0x0500000f


	//   ....[83]....
        /*07d8*/ 	.word	0x0500000f


	//   ....[84]....
        /*07dc*/ 	.word	0x0500000f


	//   ....[85]....
        /*07e0*/ 	.word	0x0500000f


	//   ....[86]....
        /*07e4*/ 	.word	0x0500000f


	//   ....[87]....
        /*07e8*/ 	.word	0x0500000f


	//   ....[88]....
        /*07ec*/ 	.word	0x0500000f


	//   ....[89]....
        /*07f0*/ 	.word	0x0500000f


	//----- nvinfo : EIATTR_COOP_GROUP_INSTR_OFFSETS
	.align		4
.L_319:
        /*07f4*/ 	.byte	0x04, 0x28
        /*07f6*/ 	.short	(.L_321 - .L_320)


	//   ....[0]....
.L_320:
        /*07f8*/ 	.word	0x00000070


	//   ....[1]....
        /*07fc*/ 	.word	0x000001d0


	//   ....[2]....
        /*0800*/ 	.word	0x00000220


	//   ....[3]....
        /*0804*/ 	.word	0x00000450


	//   ....[4]....
        /*0808*/ 	.word	0x000005b0


	//   ....[5]....
        /*080c*/ 	.word	0x000006d0


	//   ....[6]....
        /*0810*/ 	.word	0x00000830


	//   ....[7]....
        /*0814*/ 	.word	0x00006dd0


	//   ....[8]....
        /*0818*/ 	.word	0x0000dc80


	//   ....[9]....
        /*081c*/ 	.word	0x0000dca0


	//   ....[10]....
        /*0820*/ 	.word	0x0000e830


	//   ....[11]....
        /*0824*/ 	.word	0x0000e860


	//   ....[12]....
        /*0828*/ 	.word	0x0000fbd0


	//   ....[13]....
        /*082c*/ 	.word	0x00013670


	//   ....[14]....
        /*0830*/ 	.word	0x000136c0


	//   ....[15]....
        /*0834*/ 	.word	0x00013fd0


	//   ....[16]....
        /*0838*/ 	.word	0x00013ff0


	//   ....[17]....
        /*083c*/ 	.word	0x000158e0


	//   ....[18]....
        /*0840*/ 	.word	0x00018760


	//   ....[19]....
        /*0844*/ 	.word	0x000187d0


	//   ....[20]....
        /*0848*/ 	.word	0x000191a0


	//   ....[21]....
        /*084c*/ 	.word	0x000191c0


	//   ....[22]....
        /*0850*/ 	.word	0x0001aac0


	//   ....[23]....
        /*0854*/ 	.word	0x0001af40


	//   ....[24]....
        /*0858*/ 	.word	0x0001b240


	//   ....[25]....
        /*085c*/ 	.word	0x0001b270


	//   ....[26]....
        /*0860*/ 	.word	0x0001b2b0


	//   ....[27]....
        /*0864*/ 	.word	0x0001d100


	//   ....[28]....
        /*0868*/ 	.word	0x0001d2b0


	//   ....[29]....
        /*086c*/ 	.word	0x0001d2e0


	//   ....[30]....
        /*0870*/ 	.word	0x0001d310


	//   ....[31]....
        /*0874*/ 	.word	0x0001d350


	//   ....[32]....
        /*0878*/ 	.word	0x0001d3a0


	//   ....[33]....
        /*087c*/ 	.word	0x0001d400


	//   ....[34]....
        /*0880*/ 	.word	0x0001d5d0


	//   ....[35]....
        /*0884*/ 	.word	0x0001d630


	//   ....[36]....
        /*0888*/ 	.word	0x0001d670


	//   ....[37]....
        /*088c*/ 	.word	0x0001d6b0


	//   ....[38]....
        /*0890*/ 	.word	0x0001d6e0


	//   ....[39]....
        /*0894*/ 	.word	0x0001d710


	//   ....[40]....
        /*0898*/ 	.word	0x0001d7c0


	//   ....[41]....
        /*089c*/ 	.word	0x0001d820


	//   ....[42]....
        /*08a0*/ 	.word	0x0001d8b0


	//   ....[43]....
        /*08a4*/ 	.word	0x00021c70


	//   ....[44]....
        /*08a8*/ 	.word	0x00021c80


	//   ....[45]....
        /*08ac*/ 	.word	0x00021d80


	//   ....[46]....
        /*08b0*/ 	.word	0x00021de0


	//   ....[47]....
        /*08b4*/ 	.word	0x00021e20


	//   ....[48]....
        /*08b8*/ 	.word	0x00021e60


	//   ....[49]....
        /*08bc*/ 	.word	0x00021e90


	//   ....[50]....
        /*08c0*/ 	.word	0x00021ec0


	//   ....[51]....
        /*08c4*/ 	.word	0x00022040


	//   ....[52]....
        /*08c8*/ 	.word	0x000220a0


	//   ....[53]....
        /*08cc*/ 	.word	0x000220e0


	//   ....[54]....
        /*08d0*/ 	.word	0x00022120


	//   ....[55]....
        /*08d4*/ 	.word	0x00022150


	//   ....[56]....
        /*08d8*/ 	.word	0x00022180


	//   ....[57]....
        /*08dc*/ 	.word	0x00022240


	//   ....[58]....
        /*08e0*/ 	.word	0x00022260


	//   ....[59]....
        /*08e4*/ 	.word	0x000222d0


	//   ....[60]....
        /*08e8*/ 	.word	0x00022950


	//   ....[61]....
        /*08ec*/ 	.word	0x00022d50


	//   ....[62]....
        /*08f0*/ 	.word	0x00022df0


	//   ....[63]....
        /*08f4*/ 	.word	0x00022e90


	//   ....[64]....
        /*08f8*/ 	.word	0x00022f30


	//   ....[65]....
        /*08fc*/ 	.word	0x00022fd0


	//   ....[66]....
        /*0900*/ 	.word	0x000230b0


	//   ....[67]....
        /*0904*/ 	.word	0x00023150


	//   ....[68]....
        /*0908*/ 	.word	0x000231f0


	//   ....[69]....
        /*090c*/ 	.word	0x00023290


	//   ....[70]....
        /*0910*/ 	.word	0x00023590


	//   ....[71]....
        /*0914*/ 	.word	0x00023870


	//   ....[72]....
        /*0918*/ 	.word	0x00023c60


	//   ....[73]....
        /*091c*/ 	.word	0x00023cf0


	//   ....[74]....
        /*0920*/ 	.word	0x00023d90


	//   ....[75]....
        /*0924*/ 	.word	0x00023e40


	//   ....[76]....
        /*0928*/ 	.word	0x00023ec0


	//   ....[77]....
        /*092c*/ 	.word	0x00023f40


	//   ....[78]....
        /*0930*/ 	.word	0x00023fc0


	//   ....[79]....
        /*0934*/ 	.word	0x00024040


	//   ....[80]....
        /*0938*/ 	.word	0x000240d0


	//   ....[81]....
        /*093c*/ 	.word	0x00024180


	//   ....[82]....
        /*0940*/ 	.word	0x00024200


	//   ....[83]....
        /*0944*/ 	.word	0x00024280


	//   ....[84]....
        /*0948*/ 	.word	0x00024300


	//   ....[85]....
        /*094c*/ 	.word	0x00024380


	//   ....[86]....
        /*0950*/ 	.word	0x000243f0


	//   ....[87]....
        /*0954*/ 	.word	0x00024490


	//   ....[88]....
        /*0958*/ 	.word	0x00024520


	//   ....[89]....
        /*095c*/ 	.word	0x00024640


	//----- nvinfo : EIATTR_REG_RECONFIG
	.align		4
.L_321:
        /*0960*/ 	.byte	0x01, 0x54
	.zero		2


	//----- nvinfo : EIATTR_SYSCALL_OFFSETS
	.align		4
        /*0964*/ 	.byte	0x04, 0x46
        /*0966*/ 	.short	(.L_323 - .L_322)


	//   ....[0]....
.L_322:
        /*0968*/ 	.word	0x00001a50


	//   ....[1]....
        /*096c*/ 	.word	0x00001ba0


	//   ....[2]....
        /*0970*/ 	.word	0x00006fa0


	//   ....[3]....
        /*0974*/ 	.word	0x000072e0


	//   ....[4]....
        /*0978*/ 	.word	0x0001f390


	//   ....[5]....
        /*097c*/ 	.word	0x0001f4c0


	//   ....[6]....
        /*0980*/ 	.word	0x0001f5c0


	//----- nvinfo : EIATTR_MBARRIER_INSTR_OFFSETS
	.align		4
.L_323:
        /*0984*/ 	.byte	0x04, 0x39
        /*0986*/ 	.short	(.L_325 - .L_324)


	//   ....[0]....
.L_324:
        /*0988*/ 	.word	0x00000300
        /*098c*/ 	.word	0x000000ff
        /*0990*/ 	.word	0x00031c00
        /*0994*/ 	.short	0x0100
        /*0996*/ 	.byte	0x08
	.zero		1


	//   ....[1]....
        /*0998*/ 	.word	0x00000310
        /*099c*/ 	.word	0x000000ff
        /*09a0*/ 	.word	0x00031c20
        /*09a4*/ 	.short	0x0100
        /*09a6*/ 	.byte	0x08
	.zero		1


	//   ....[2]....
        /*09a8*/ 	.word	0x00000400
        /*09ac*/ 	.word	0x000000ff
        /*09b0*/ 	.word	0x00031c30
        /*09b4*/ 	.short	0x0100
        /*09b6*/ 	.byte	0x08
	.zero		1


	//   ....[3]....
        /*09b8*/ 	.word	0x00000410
        /*09bc*/ 	.word	0x000000ff
        /*09c0*/ 	.word	0x00031c40
        /*09c4*/ 	.short	0x0100
        /*09c6*/ 	.byte	0x08
	.zero		1


	//   ....[4]....
        /*09c8*/ 	.word	0x00000420
        /*09cc*/ 	.word	0x000000ff
        /*09d0*/ 	.word	0x00031c38
        /*09d4*/ 	.short	0x0100
        /*09d6*/ 	.byte	0x08
	.zero		1


	//   ....[5]....
        /*09d8*/ 	.word	0x00000430
        /*09dc*/ 	.word	0x000000ff
        /*09e0*/ 	.word	0x00031c48
        /*09e4*/ 	.short	0x0100
        /*09e6*/ 	.byte	0x08
	.zero		1


	//   ....[6]....
        /*09e8*/ 	.word	0x00000560
        /*09ec*/ 	.word	0x000000ff
        /*09f0*/ 	.word	0x00031c50
        /*09f4*/ 	.short	0x0100
        /*09f6*/ 	.byte	0x08
	.zero		1


	//   ....[7]....
        /*09f8*/ 	.word	0x00000570
        /*09fc*/ 	.word	0x000000ff
        /*0a00*/ 	.word	0x00031c60
        /*0a04*/ 	.short	0x0100
        /*0a06*/ 	.byte	0x08
	.zero		1


	//   ....[8]....
        /*0a08*/ 	.word	0x00000580
        /*0a0c*/ 	.word	0x000000ff
        /*0a10*/ 	.word	0x00031c58
        /*0a14*/ 	.short	0x0100
        /*0a16*/ 	.byte	0x08
	.zero		1


	//   ....[9]....
        /*0a18*/ 	.word	0x00000590
        /*0a1c*/ 	.word	0x000000ff
        /*0a20*/ 	.word	0x00031c68
        /*0a24*/ 	.short	0x0100
        /*0a26*/ 	.byte	0x08
	.zero		1


	//   ....[10]....
        /*0a28*/ 	.word	0x00000680
        /*0a2c*/ 	.word	0x000000ff
        /*0a30*/ 	.word	0x00031c70
        /*0a34*/ 	.short	0x0100
        /*0a36*/ 	.byte	0x06
	.zero		1


	//   ....[11]....
        /*0a38*/ 	.word	0x00000690
        /*0a3c*/ 	.word	0x000000ff
        /*0a40*/ 	.word	0x00031c80
        /*0a44*/ 	.short	0x0100
        /*0a46*/ 	.byte	0x06
	.zero		1


	//   ....[12]....
        /*0a48*/ 	.word	0x000006a0
        /*0a4c*/ 	.word	0x000000ff
        /*0a50*/ 	.word	0x00031c78
        /*0a54*/ 	.short	0x0100
        /*0a56*/ 	.byte	0x06
	.zero		1


	//   ....[13]....
        /*0a58*/ 	.word	0x000006b0
        /*0a5c*/ 	.word	0x000000ff
        /*0a60*/ 	.word	0x00031c88
        /*0a64*/ 	.short	0x0100
        /*0a66*/ 	.byte	0x06
	.zero		1


	//   ....[14]....
        /*0a68*/ 	.word	0x000007e0
        /*0a6c*/ 	.word	0x000000ff
        /*0a70*/ 	.word	0x00031c90
        /*0a74*/ 	.short	0x0100
        /*0a76*/ 	.byte	0x08
	.zero		1


	//   ....[15]....
        /*0a78*/ 	.word	0x000007f0
        /*0a7c*/ 	.word	0x000000ff
        /*0a80*/ 	.word	0x00031ca0
        /*0a84*/ 	.short	0x0100
        /*0a86*/ 	.byte	0x08
	.zero		1


	//   ....[16]....
        /*0a88*/ 	.word	0x00000800
        /*0a8c*/ 	.word	0x000000ff
        /*0a90*/ 	.word	0x00031c98
        /*0a94*/ 	.short	0x0100
        /*0a96*/ 	.byte	0x08
	.zero		1


	//   ....[17]....
        /*0a98*/ 	.word	0x00000810
        /*0a9c*/ 	.word	0x000000ff
        /*0aa0*/ 	.word	0x00031ca8
        /*0aa4*/ 	.short	0x0100
        /*0aa6*/ 	.byte	0x08
	.zero		1


	//   ....[18]....
        /*0aa8*/ 	.word	0x00000940
        /*0aac*/ 	.word	0x000000ff
        /*0ab0*/ 	.word	0x00031cb0
        /*0ab4*/ 	.short	0x0100
        /*0ab6*/ 	.byte	0x08
	.zero		1


	//   ....[19]....
        /*0ab8*/ 	.word	0x00000950
        /*0abc*/ 	.word	0x000000ff
        /*0ac0*/ 	.word	0x00031cc0
        /*0ac4*/ 	.short	0x0100
        /*0ac6*/ 	.byte	0x08
	.zero		1


	//   ....[20]....
        /*0ac8*/ 	.word	0x00000960
        /*0acc*/ 	.word	0x000000ff
        /*0ad0*/ 	.word	0x00031cb8
        /*0ad4*/ 	.short	0x0100
        /*0ad6*/ 	.byte	0x08
	.zero		1


	//   ....[21]....
        /*0ad8*/ 	.word	0x00000970
        /*0adc*/ 	.word	0x000000ff
        /*0ae0*/ 	.word	0x00031cc8
        /*0ae4*/ 	.short	0x0100
        /*0ae6*/ 	.byte	0x08
	.zero		1


	//   ....[22]....
        /*0ae8*/ 	.word	0x000030a0
        /*0aec*/ 	.word	0x00000014
        /*0af0*/ 	.word	0x00031c90
        /*0af4*/ 	.short	0x010a
        /*0af6*/ 	.byte	0x3f
	.zero		1


	//   ....[23]....
        /*0af8*/ 	.word	0x00004b20
        /*0afc*/ 	.word	0x00000014
        /*0b00*/ 	.word	0x00031c90
        /*0b04*/ 	.short	0x010a
        /*0b06*/ 	.byte	0x3f
	.zero		1


	//   ....[24]....
        /*0b08*/ 	.word	0x00006480
        /*0b0c*/ 	.word	0x00000014
        /*0b10*/ 	.word	0x00031c90
        /*0b14*/ 	.short	0x010a
        /*0b16*/ 	.byte	0x3f
	.zero		1


	//   ....[25]....
        /*0b18*/ 	.word	0x000066f0
        /*0b1c*/ 	.word	0x00000024
        /*0b20*/ 	.word	0x00000000
        /*0b24*/ 	.short	0x0101
        /*0b26*/ 	.byte	0x3f
	.zero		1


	//   ....[26]....
        /*0b28*/ 	.word	0x00006730
        /*0b2c*/ 	.word	0x00000014
        /*0b30*/ 	.word	0x00031cb0
        /*0b34*/ 	.short	0x010a
        /*0b36*/ 	.byte	0x3f
	.zero		1


	//   ....[27]....
        /*0b38*/ 	.word	0x00006a90
        /*0b3c*/ 	.word	0x00000014
        /*0b40*/ 	.word	0x00000000
        /*0b44*/ 	.short	0x0101
        /*0b46*/ 	.byte	0x3f
	.zero		1


	//   ....[28]....
        /*0b48*/ 	.word	0x00007040
        /*0b4c*/ 	.word	0x00000010
        /*0b50*/ 	.word	0x00031c00
        /*0b54*/ 	.short	0x010a
        /*0b56*/ 	.byte	0x3f
	.zero		1


	//   ....[29]....
        /*0b58*/ 	.word	0x00007090
        /*0b5c*/ 	.word	0x00000010
        /*0b60*/ 	.word	0x00031c00
        /*0b64*/ 	.short	0x010a
        /*0b66*/ 	.byte	0x3f
	.zero		1


	//   ....[30]....
        /*0b68*/ 	.word	0x00007c00
        /*0b6c*/ 	.word	0x00000010
        /*0b70*/ 	.word	0x00031c00
        /*0b74*/ 	.short	0x010a
        /*0b76*/ 	.byte	0x3f
	.zero		1


	//   ....[31]....
        /*0b78*/ 	.word	0x00009730
        /*0b7c*/ 	.word	0x00000010
        /*0b80*/ 	.word	0x00031c00
        /*0b84*/ 	.short	0x010a
        /*0b86*/ 	.byte	0x3f
	.zero		1


	//   ....[32]....
        /*0b88*/ 	.word	0x0000aee0
        /*0b8c*/ 	.word	0x00000000
        /*0b90*/ 	.word	0x00031c30
        /*0b94*/ 	.short	0x010a
        /*0b96*/ 	.byte	0x3f
	.zero		1


	//   ....[33]....
        /*0b98*/ 	.word	0x0000afb0
        /*0b9c*/ 	.word	0x00000000
        /*0ba0*/ 	.word	0x00031c30
        /*0ba4*/ 	.short	0x010a
        /*0ba6*/ 	.byte	0x3f
	.zero		1


	//   ....[34]....
        /*0ba8*/ 	.word	0x0000ec30
        /*0bac*/ 	.word	0x00000018
        /*0bb0*/ 	.word	0x00000000
        /*0bb4*/ 	.short	0x0101
        /*0bb6*/ 	.byte	0x3f
	.zero		1


	//   ....[35]....
        /*0bb8*/ 	.word	0x0000fe90
        /*0bbc*/ 	.word	0x00000014
        /*0bc0*/ 	.word	0x00031c30
        /*0bc4*/ 	.short	0x010a
        /*0bc6*/ 	.byte	0x3f
	.zero		1


	//   ....[36]....
        /*0bc8*/ 	.word	0x0000fee0
        /*0bcc*/ 	.word	0x00000014
        /*0bd0*/ 	.word	0x00031c30
        /*0bd4*/ 	.short	0x010a
        /*0bd6*/ 	.byte	0x3f
	.zero		1


	//   ....[37]....
        /*0bd8*/ 	.word	0x00012310
        /*0bdc*/ 	.word	0x00000015
        /*0be0*/ 	.word	0x00031c50
        /*0be4*/ 	.short	0x010a
        /*0be6*/ 	.byte	0x3f
	.zero		1


	//   ....[38]....
        /*0be8*/ 	.word	0x00012350
        /*0bec*/ 	.word	0x00000015
        /*0bf0*/ 	.word	0x00031c50
        /*0bf4*/ 	.short	0x010a
        /*0bf6*/ 	.byte	0x3f
	.zero		1


	//   ....[39]....
        /*0bf8*/ 	.word	0x000147d0
        /*0bfc*/ 	.word	0x0000000f
        /*0c00*/ 	.word	0x00000000
        /*0c04*/ 	.short	0x0101
        /*0c06*/ 	.byte	0x3f
	.zero		1


	//   ....[40]....
        /*0c08*/ 	.word	0x000147e0
        /*0c0c*/ 	.word	0x00000055
        /*0c10*/ 	.word	0x00000000
        /*0c14*/ 	.short	0x0101
        /*0c16*/ 	.byte	0x3f
	.zero		1


	//   ....[41]....
        /*0c18*/ 	.word	0x00015a60
        /*0c1c*/ 	.word	0x00000014
        /*0c20*/ 	.word	0x00031c30
        /*0c24*/ 	.short	0x010a
        /*0c26*/ 	.byte	0x3f
	.zero		1


	//   ....[42]....
        /*0c28*/ 	.word	0x00015ab0
        /*0c2c*/ 	.word	0x00000014
        /*0c30*/ 	.word	0x00031c30
        /*0c34*/ 	.short	0x010a
        /*0c36*/ 	.byte	0x3f
	.zero		1


	//   ....[43]....
        /*0c38*/ 	.word	0x00017ec0
        /*0c3c*/ 	.word	0x00000014
        /*0c40*/ 	.word	0x00031c50
        /*0c44*/ 	.short	0x010a
        /*0c46*/ 	.byte	0x3f
	.zero		1


	//   ....[44]....
        /*0c48*/ 	.word	0x00017f00
        /*0c4c*/ 	.word	0x00000014
        /*0c50*/ 	.word	0x00031c50
        /*0c54*/ 	.short	0x010a
        /*0c56*/ 	.byte	0x3f
	.zero		1


	//   ....[45]....
        /*0c58*/ 	.word	0x00019b50
        /*0c5c*/ 	.word	0x0000006f
        /*0c60*/ 	.word	0x00000000
        /*0c64*/ 	.short	0x0101
        /*0c66*/ 	.byte	0x3f
	.zero		1


	//   ....[46]....
        /*0c68*/ 	.word	0x00019b60
        /*0c6c*/ 	.word	0x0000006c
        /*0c70*/ 	.word	0x00000000
        /*0c74*/ 	.short	0x0101
        /*0c76*/ 	.byte	0x3f
	.zero		1


	//   ....[47]....
        /*0c78*/ 	.word	0x0001ab50
        /*0c7c*/ 	.word	0x00000007
        /*0c80*/ 	.word	0x00031c50
        /*0c84*/ 	.short	0x010a
        /*0c86*/ 	.byte	0x3f
	.zero		1


	//   ....[48]....
        /*0c88*/ 	.word	0x0001ac00
        /*0c8c*/ 	.word	0x00000007
        /*0c90*/ 	.word	0x00031c50
        /*0c94*/ 	.short	0x010a
        /*0c96*/ 	.byte	0x3f
	.zero		1


	//   ....[49]....
        /*0c98*/ 	.word	0x0001b5b0
        /*0c9c*/ 	.word	0x00000008
        /*0ca0*/ 	.word	0x00000000
        /*0ca4*/ 	.short	0x0101
        /*0ca6*/ 	.byte	0x3f
	.zero		1


	//   ....[50]....
        /*0ca8*/ 	.word	0x0001c560
        /*0cac*/ 	.word	0x00000000
        /*0cb0*/ 	.word	0x00000000
        /*0cb4*/ 	.short	0x0101
        /*0cb6*/ 	.byte	0x3f
	.zero		1


	//   ....[51]....
        /*0cb8*/ 	.word	0x0001e640
        /*0cbc*/ 	.word	0x00000006
        /*0cc0*/ 	.word	0x00031c20
        /*0cc4*/ 	.short	0x010a
        /*0cc6*/ 	.byte	0x3f
	.zero		1


	//   ....[52]....
        /*0cc8*/ 	.word	0x0001e6b0
        /*0ccc*/ 	.word	0x00000008
        /*0cd0*/ 	.word	0x00031ca0
        /*0cd4*/ 	.short	0x010a
        /*0cd6*/ 	.byte	0x3f
	.zero		1


	//   ....[53]....
        /*0cd8*/ 	.word	0x0001e900
        /*0cdc*/ 	.word	0x00000008
        /*0ce0*/ 	.word	0x00031cc0
        /*0ce4*/ 	.short	0x010a
        /*0ce6*/ 	.byte	0x3f
	.zero		1


	//   ....[54]....
        /*0ce8*/ 	.word	0x0001ebf0
        /*0cec*/ 	.word	0x00000007
        /*0cf0*/ 	.word	0x00031ca0
        /*0cf4*/ 	.short	0x010a
        /*0cf6*/ 	.byte	0x3f
	.zero		1


	//   ....[55]....
        /*0cf8*/ 	.word	0x0001ee30
        /*0cfc*/ 	.word	0x00000007
        /*0d00*/ 	.word	0x00031cc0
        /*0d04*/ 	.short	0x010a
        /*0d06*/ 	.byte	0x3f
	.zero		1


	//   ....[56]....
        /*0d08*/ 	.word	0x0001fc40
        /*0d0c*/ 	.word	0x00000005
        /*0d10*/ 	.word	0x00031c40
        /*0d14*/ 	.short	0x010a
        /*0d16*/ 	.byte	0x3f
	.zero		1


	//   ....[57]....
        /*0d18*/ 	.word	0x00020150
        /*0d1c*/ 	.word	0x0000001b
        /*0d20*/ 	.word	0x00031c20
        /*0d24*/ 	.short	0x010a
        /*0d26*/ 	.byte	0x3f
	.zero		1


	//   ....[58]....
        /*0d28*/ 	.word	0x00020430
        /*0d2c*/ 	.word	0x00000003
        /*0d30*/ 	.word	0x00031c40
        /*0d34*/ 	.short	0x010a
        /*0d36*/ 	.byte	0x3f
	.zero		1


	//   ....[59]....
        /*0d38*/ 	.word	0x000206b0
        /*0d3c*/ 	.word	0x00000002
        /*0d40*/ 	.word	0x00000060
        /*0d44*/ 	.short	0x010a
        /*0d46*/ 	.byte	0x3f
	.zero		1


	//   ....[60]....
        /*0d48*/ 	.word	0x00020bd0
        /*0d4c*/ 	.word	0x00000003
        /*0d50*/ 	.word	0x00031c40
        /*0d54*/ 	.short	0x010a
        /*0d56*/ 	.byte	0x3f
	.zero		1


	//   ....[61]....
        /*0d58*/ 	.word	0x00020e50
        /*0d5c*/ 	.word	0x00000003
        /*0d60*/ 	.word	0x00000060
        /*0d64*/ 	.short	0x010a
        /*0d66*/ 	.byte	0x3f
	.zero		1


	//   ....[62]....
        /*0d68*/ 	.word	0x000212d0
        /*0d6c*/ 	.word	0x00000002
        /*0d70*/ 	.word	0x00031c40
        /*0d74*/ 	.short	0x010a
        /*0d76*/ 	.byte	0x3f
	.zero		1


	//   ....[63]....
        /*0d78*/ 	.word	0x00021570
        /*0d7c*/ 	.word	0x00000002
        /*0d80*/ 	.word	0x00000060
        /*0d84*/ 	.short	0x010a
        /*0d86*/ 	.byte	0x3f
	.zero		1


	//   ....[64]....
        /*0d88*/ 	.word	0x00021970
        /*0d8c*/ 	.word	0x00000003
        /*0d90*/ 	.word	0x00031c60
        /*0d94*/ 	.short	0x010a
        /*0d96*/ 	.byte	0x3f
	.zero		1


	//   ....[65]....
        /*0d98*/ 	.word	0x000228d0
        /*0d9c*/ 	.word	0x00000009
        /*0da0*/ 	.word	0x00031c20
        /*0da4*/ 	.short	0x010a
        /*0da6*/ 	.byte	0x3f
	.zero		1


	//   ....[66]....
        /*0da8*/ 	.word	0x00022a60
        /*0dac*/ 	.word	0x00000007
        /*0db0*/ 	.word	0x00000000
        /*0db4*/ 	.short	0x010a
        /*0db6*/ 	.byte	0x3f
	.zero		1


	//   ....[67]....
        /*0db8*/ 	.word	0x00022ad0
        /*0dbc*/ 	.word	0x00000003
        /*0dc0*/ 	.word	0x00000000
        /*0dc4*/ 	.short	0x010a
        /*0dc6*/ 	.byte	0x3f
	.zero		1


	//   ....[68]....
        /*0dc8*/ 	.word	0x00022b30
        /*0dcc*/ 	.word	0x00000005
        /*0dd0*/ 	.word	0x00000000
        /*0dd4*/ 	.short	0x010a
        /*0dd6*/ 	.byte	0x3f
	.zero		1


	//   ....[69]....
        /*0dd8*/ 	.word	0x00022b60
        /*0ddc*/ 	.word	0x00000003
        /*0de0*/ 	.word	0x00000000
        /*0de4*/ 	.short	0x010a
        /*0de6*/ 	.byte	0x3f
	.zero		1


	//   ....[70]....
        /*0de8*/ 	.word	0x00022bc0
        /*0dec*/ 	.word	0x00000014
        /*0df0*/ 	.word	0x00031c90
        /*0df4*/ 	.short	0x010a
        /*0df6*/ 	.byte	0x3f
	.zero		1


	//   ....[71]....
        /*0df8*/ 	.word	0x00022c10
        /*0dfc*/ 	.word	0x00000014
        /*0e00*/ 	.word	0x00031c90
        /*0e04*/ 	.short	0x010a
        /*0e06*/ 	.byte	0x3f
	.zero		1


	//   ....[72]....
        /*0e08*/ 	.word	0x00022c60
        /*0e0c*/ 	.word	0x00000014
        /*0e10*/ 	.word	0x00031c90
        /*0e14*/ 	.short	0x010a
        /*0e16*/ 	.byte	0x3f
	.zero		1


	//   ....[73]....
        /*0e18*/ 	.word	0x00022cb0
        /*0e1c*/ 	.word	0x00000014
        /*0e20*/ 	.word	0x00031cb0
        /*0e24*/ 	.short	0x010a
        /*0e26*/ 	.byte	0x3f
	.zero		1


	//   ....[74]....
        /*0e28*/ 	.word	0x00023010
        /*0e2c*/ 	.word	0x00000010
        /*0e30*/ 	.word	0x00031c00
        /*0e34*/ 	.short	0x010a
        /*0e36*/ 	.byte	0x3f
	.zero		1


	//   ....[75]....
        /*0e38*/ 	.word	0x000232d0
        /*0e3c*/ 	.word	0x00000010
        /*0e40*/ 	.word	0x00031c00
        /*0e44*/ 	.short	0x010a
        /*0e46*/ 	.byte	0x3f
	.zero		1


	//   ....[76]....
        /*0e48*/ 	.word	0x00023320
        /*0e4c*/ 	.word	0x00000000
        /*0e50*/ 	.word	0x00031c30
        /*0e54*/ 	.short	0x010a
        /*0e56*/ 	.byte	0x3f
	.zero		1


	//   ....[77]....
        /*0e58*/ 	.word	0x00023370
        /*0e5c*/ 	.word	0x00000014
        /*0e60*/ 	.word	0x00031c30
        /*0e64*/ 	.short	0x010a
        /*0e66*/ 	.byte	0x3f
	.zero		1


	//   ....[78]....
        /*0e68*/ 	.word	0x000233c0
        /*0e6c*/ 	.word	0x00000015
        /*0e70*/ 	.word	0x00031c50
        /*0e74*/ 	.short	0x010a
        /*0e76*/ 	.byte	0x3f
	.zero		1


	//   ....[79]....
        /*0e78*/ 	.word	0x00023410
        /*0e7c*/ 	.word	0x00000014
        /*0e80*/ 	.word	0x00031c30
        /*0e84*/ 	.short	0x010a
        /*0e86*/ 	.byte	0x3f
	.zero		1


	//   ....[80]....
        /*0e88*/ 	.word	0x00023460
        /*0e8c*/ 	.word	0x00000014
        /*0e90*/ 	.word	0x00031c50
        /*0e94*/ 	.short	0x010a
        /*0e96*/ 	.byte	0x3f
	.zero		1


	//   ....[81]....
        /*0e98*/ 	.word	0x000234b0
        /*0e9c*/ 	.word	0x00000007
        /*0ea0*/ 	.word	0x00031c50
        /*0ea4*/ 	.short	0x010a
        /*0ea6*/ 	.byte	0x3f
	.zero		1


	//   ....[82]....
        /*0ea8*/ 	.word	0x00023650
        /*0eac*/ 	.word	0x00000006
        /*0eb0*/ 	.word	0x00031c20
        /*0eb4*/ 	.short	0x010a
        /*0eb6*/ 	.byte	0x3f
	.zero		1


	//   ....[83]....
        /*0eb8*/ 	.word	0x000236a0
        /*0ebc*/ 	.word	0x00000008
        /*0ec0*/ 	.word	0x00031ca0
        /*0ec4*/ 	.short	0x010a
        /*0ec6*/ 	.byte	0x3f
	.zero		1


	//   ....[84]....
        /*0ec8*/ 	.word	0x000236f0
        /*0ecc*/ 	.word	0x00000008
        /*0ed0*/ 	.word	0x00031cc0
        /*0ed4*/ 	.short	0x010a
        /*0ed6*/ 	.byte	0x3f
	.zero		1


	//   ....[85]....
        /*0ed8*/ 	.word	0x00023740
        /*0edc*/ 	.word	0x00000007
        /*0ee0*/ 	.word	0x00031ca0
        /*0ee4*/ 	.short	0x010a
        /*0ee6*/ 	.byte	0x3f
	.zero		1


	//   ....[86]....
        /*0ee8*/ 	.word	0x00023790
        /*0eec*/ 	.word	0x00000007
        /*0ef0*/ 	.word	0x00031cc0
        /*0ef4*/ 	.short	0x010a
        /*0ef6*/ 	.byte	0x3f
	.zero		1


	//   ....[87]....
        /*0ef8*/ 	.word	0x00023930
        /*0efc*/ 	.word	0x00000005
        /*0f00*/ 	.word	0x00031c40
        /*0f04*/ 	.short	0x010a
        /*0f06*/ 	.byte	0x3f
	.zero		1


	//   ....[88]....
        /*0f08*/ 	.word	0x00023980
        /*0f0c*/ 	.word	0x0000001b
        /*0f10*/ 	.word	0x00031c20
        /*0f14*/ 	.short	0x010a
        /*0f16*/ 	.byte	0x3f
	.zero		1


	//   ....[89]....
        /*0f18*/ 	.word	0x000239d0
        /*0f1c*/ 	.word	0x00000003
        /*0f20*/ 	.word	0x00031c40
        /*0f24*/ 	.short	0x010a
        /*0f26*/ 	.byte	0x3f
	.zero		1


	//   ....[90]....
        /*0f28*/ 	.word	0x00023a20
        /*0f2c*/ 	.word	0x00000002
        /*0f30*/ 	.word	0x00000060
        /*0f34*/ 	.short	0x010a
        /*0f36*/ 	.byte	0x3f
	.zero		1


	//   ....[91]....
        /*0f38*/ 	.word	0x00023a70
        /*0f3c*/ 	.word	0x00000003
        /*0f40*/ 	.word	0x00031c40
        /*0f44*/ 	.short	0x010a
        /*0f46*/ 	.byte	0x3f
	.zero		1


	//   ....[92]....
        /*0f48*/ 	.word	0x00023ac0
        /*0f4c*/ 	.word	0x00000003
        /*0f50*/ 	.word	0x00000060
        /*0f54*/ 	.short	0x010a
        /*0f56*/ 	.byte	0x3f
	.zero		1


	//   ....[93]....
        /*0f58*/ 	.word	0x00023b10
        /*0f5c*/ 	.word	0x00000002
        /*0f60*/ 	.word	0x00031c40
        /*0f64*/ 	.short	0x010a
        /*0f66*/ 	.byte	0x3f
	.zero		1


	//   ....[94]....
        /*0f68*/ 	.word	0x00023b60
        /*0f6c*/ 	.word	0x00000002
        /*0f70*/ 	.word	0x00000060
        /*0f74*/ 	.short	0x010a
        /*0f76*/ 	.byte	0x3f
	.zero		1


	//   ....[95]....
        /*0f78*/ 	.word	0x00023bb0
        /*0f7c*/ 	.word	0x00000003
        /*0f80*/ 	.word	0x00031c60
        /*0f84*/ 	.short	0x010a
        /*0f86*/ 	.byte	0x3f
	.zero		1


	//   ....[96]....
        /*0f88*/ 	.word	0x00024560
        /*0f8c*/ 	.word	0x00000009
        /*0f90*/ 	.word	0x00031c20
        /*0f94*/ 	.short	0x010a
        /*0f96*/ 	.byte	0x3f
	.zero		1


	//   ....[97]....
        /*0f98*/ 	.word	0x00024700
        /*0f9c*/ 	.word	0x00000007
        /*0fa0*/ 	.word	0x00000000
        /*0fa4*/ 	.short	0x010a
        /*0fa6*/ 	.byte	0x3f
	.zero		1


	//   ....[98]....
        /*0fa8*/ 	.word	0x00024750
        /*0fac*/ 	.word	0x00000003
        /*0fb0*/ 	.word	0x00000000
        /*0fb4*/ 	.short	0x010a
        /*0fb6*/ 	.byte	0x3f
	.zero		1


	//   ....[99]....
        /*0fb8*/ 	.word	0x000247a0
        /*0fbc*/ 	.word	0x00000005
        /*0fc0*/ 	.word	0x00000000
        /*0fc4*/ 	.short	0x010a
        /*0fc6*/ 	.byte	0x3f
	.zero		1


	//----- nvinfo : EIATTR_NUM_MBARRIERS
	.align		4
.L_325:
        /*0fc8*/ 	.byte	0x03, 0x38
        /*0fca*/ 	.short	0x0016


	//----- nvinfo : EIATTR_EXIT_INSTR_OFFSETS
	.align		4
        /*0fcc*/ 	.byte	0x04, 0x1c
        /*0fce*/ 	.short	(.L_327 - .L_326)


	//   ....[0]....
.L_326:
        /*0fd0*/ 	.word	0x00022bb0


	//----- nvinfo : EIATTR_MAX_THREADS
	.align		4
.L_327:
        /*0fd4*/ 	.byte	0x04, 0x05
        /*0fd6*/ 	.short	(.L_329 - .L_328)
.L_328:
        /*0fd8*/ 	.word	0x00000200
        /*0fdc*/ 	.word	0x00000001
        /*0fe0*/ 	.word	0x00000001


	//----- nvinfo : EIATTR_CRS_STACK_SIZE
	.align		4
.L_329:
        /*0fe4*/ 	.byte	0x04, 0x1e
        /*0fe6*/ 	.short	(.L_331 - .L_330)
.L_330:
        /*0fe8*/ 	.word	0x00000000


	//----- nvinfo : EIATTR_CBANK_PARAM_SIZE
	.align		4
.L_331:
        /*0fec*/ 	.byte	0x03, 0x19
        /*0fee*/ 	.short	0x0a70


	//----- nvinfo : EIATTR_PARAM_CBANK
	.align		4
        /*0ff0*/ 	.byte	0x04, 0x0a
        /*0ff2*/ 	.short	(.L_333 - .L_332)
	.align		4
.L_332:
        /*0ff4*/ 	.word	index@(.nv.constant0._ZN7cutlass13device_kernelIN5flash11enable_sm90INS1_16FlashAttnFwdSm90INS1_25CollectiveMainloopFwdSm90ILi2EN4cute5tupleIJNS5_1CILi1EEES8_S8_EEENS6_IJNS7_ILi192EEENS7_ILi144EEENS7_ILi96EEEEEELi96ENS_6half_tEfNS_4arch4Sm90ELb1ELb0ELb1ELb1ELb0ELb1ELb0ELb0ELb1ELb0ELb0ELb0EEENS1_21CollectiveEpilogueFwdINS6_IJSA_SC_SB_EEES9_SE_SG_Li384ELb1ELb0ELb0ELb0EEENS1_36VarlenDynamicPersistentTileSchedulerILi192ELi144ELi384ELi32ELb0ELb0ELb1ELb1ELb1ELb1EEEEEEEEEvNT_6ParamsE)
        /*0ff8*/ 	.short	0x0210
        /*0ffa*/ 	.short	0x0a70


	//----- nvinfo : EIATTR_SW_WAR
	.align		4
.L_333:
        /*0ffc*/ 	.byte	0x04, 0x36
        /*0ffe*/ 	.short	(.L_335 - .L_334)
.L_334:
        /*1000*/ 	.word	0x00000008
.L_335:


//--------------------- .nv.callgraph             --------------------------
	.section	.nv.callgraph,"",@"SHT_CUDA_CALLGRAPH"
	.align	4
	.sectionentsize	8
	.align		4
        /*0000*/ 	.word	0x00000000
	.align		4
        /*0004*/ 	.word	0xffffffff
	.align		4
        /*0008*/ 	.word	index@(_ZN7cutlass13device_kernelIN5flash11enable_sm90INS1_16FlashAttnFwdSm90INS1_25CollectiveMainloopFwdSm90ILi2EN4cute5tupleIJNS5_1CILi1EEES8_S8_EEENS6_IJNS7_ILi192EEENS7_ILi144EEENS7_ILi96EEEEEELi96ENS_6half_tEfNS_4arch4Sm90ELb0ELb0ELb1ELb0ELb0ELb0ELb0ELb0ELb1ELb0ELb0ELb0EEENS1_21CollectiveEpilogueFwdINS6_IJSA_SC_SB_EEES9_SE_SG_Li384ELb0ELb0ELb0ELb0EEENS1_29StaticPersistentTileSchedulerILb0EEEEEEEEEvNT_6ParamsE)
	.align		4
        /*000c*/ 	.word	index@(__assertfail)
	.align		4
        /*0010*/ 	.word	index@(_ZN7cutlass13device_kernelIN5flash11enable_sm90INS1_16FlashAttnFwdSm90INS1_25CollectiveMainloopFwdSm90ILi2EN4cute5tupleIJNS5_1CILi1EEES8_S8_EEENS6_IJNS7_ILi192EEENS7_ILi144EEENS7_ILi96EEEEEELi96ENS_6half_tEfNS_4arch4Sm90ELb0ELb0ELb1ELb1ELb0ELb0ELb0ELb0ELb1ELb0ELb0ELb0EEENS1_21CollectiveEpilogueFwdINS6_IJSA_SC_SB_EEES9_SE_SG_Li384ELb1ELb0ELb0ELb0EEENS1_36VarlenDynamicPersistentTileSchedulerILi192ELi144ELi384ELi32ELb0ELb0ELb1ELb0ELb1ELb1EEEEEEEEEvNT_6ParamsE)
	.align		4
        /*0014*/ 	.word	index@(__assertfail)
	.align		4
        /*0018*/ 	.word	index@(_ZN7cutlass13device_kernelIN5flash11enable_sm90INS1_16FlashAttnFwdSm90INS1_25CollectiveMainloopFwdSm90ILi2EN4cute5tupleIJNS5_1CILi1EEES8_S8_EEENS6_IJNS7_ILi192EEENS7_ILi144EEENS7_ILi96EEEEEELi96ENS_6half_tEfNS_4arch4Sm90ELb0ELb0ELb1ELb1ELb0ELb1ELb0ELb0ELb1ELb0ELb0ELb0EEENS1_21CollectiveEpilogueFwdINS6_IJSA_SC_SB_EEES9_SE_SG_Li384ELb1ELb0ELb0ELb0EEENS1_36VarlenDynamicPersistentTileSchedulerILi192ELi144ELi384ELi32ELb0ELb0ELb1ELb0ELb1ELb1EEEEEEEEEvNT_6ParamsE)
	.align		4
        /*001c*/ 	.word	index@(__assertfail)
	.align		4
        /*0020*/ 	.word	index@(_ZN7cutlass13device_kernelIN5flash11enable_sm90INS1_16FlashAttnFwdSm90INS1_25CollectiveMainloopFwdSm90ILi2EN4cute5tupleIJNS5_1CILi1EEES8_S8_EEENS6_IJNS7_ILi192EEENS7_ILi128EEENS7_ILi96EEEEEELi96ENS_6half_tEfNS_4arch4Sm90ELb0ELb1ELb1ELb0ELb0ELb0ELb0ELb0ELb1ELb0ELb0ELb0EEENS1_21CollectiveEpilogueFwdINS6_IJSA_SC_SB_EEES9_SE_SG_Li384ELb0ELb0ELb0ELb0EEENS1_30DynamicPersistentTileSchedulerILi384ELi32ELb0ELb0ELb1EEEEEEEEEvNT_6ParamsE)
	.align		4
        /*0024*/ 	.word	index@(__assertfail)
	.align		4
        /*0028*/ 	.word	index@(_ZN7cutlass13device_kernelIN5flash11enable_sm90INS1_16FlashAttnFwdSm90INS1_25CollectiveMainloopFwdSm90ILi2EN4cute5tupleIJNS5_1CILi1EEES8_S8_EEENS6_IJNS7_ILi192EEENS7_ILi128EEENS7_ILi96EEEEEELi96ENS_6half_tEfNS_4arch4Sm90ELb0ELb1ELb1ELb1ELb0ELb0ELb0ELb0ELb1ELb0ELb0ELb0EEENS1_21CollectiveEpilogueFwdINS6_IJSA_SC_SB_EEES9_SE_SG_Li384ELb1ELb0ELb0ELb0EEENS1_36VarlenDynamicPersistentTileSchedulerILi192ELi128ELi384ELi32ELb0ELb0ELb1ELb1ELb0ELb1EEEEEEEEEvNT_6ParamsE)
	.align		4
        /*002c*/ 	.word	index@(__assertfail)
	.align		4
        /*0030*/ 	.word	index@(_ZN7cutlass13device_kernelIN5flash11enable_sm90INS1_16FlashAttnFwdSm90INS1_25CollectiveMainloopFwdSm90ILi2EN4cute5tupleIJNS5_1CILi1EEES8_S8_EEENS6_IJNS7_ILi192EEENS7_ILi128EEENS7_ILi96EEEEEELi96ENS_6half_tEfNS_4arch4Sm90ELb0ELb1ELb1ELb1ELb0ELb1ELb0ELb0ELb1ELb0ELb0ELb0EEENS1_21CollectiveEpilogueFwdINS6_IJSA_SC_SB_EEES9_SE_SG_Li384ELb1ELb0ELb0ELb0EEENS1_36VarlenDynamicPersistentTileSchedulerILi192ELi128ELi384ELi32ELb0ELb0ELb1ELb1ELb0ELb1EEEEEEEEEvNT_6ParamsE)
	.align		4
        /*0034*/ 	.word	index@(__assertfail)
	.align		4
        /*0038*/ 	.word	index@(_ZN7cutlass13device_kernelIN5flash11enable_sm90INS1_16FlashAttnFwdSm90INS1_25CollectiveMainloopFwdSm90ILi2EN4cute5tupleIJNS5_1CILi1EEES8_S8_EEENS6_IJNS7_ILi192EEENS7_ILi144EEENS7_ILi96EEEEEELi96ENS_6half_tEfNS_4arch4Sm90ELb1ELb0ELb1ELb0ELb0ELb0ELb0ELb0ELb1ELb0ELb0ELb0EEENS1_21CollectiveEpilogueFwdINS6_IJSA_SC_SB_EEES9_SE_SG_Li384ELb0ELb0ELb0ELb0EEENS1_30DynamicPersistentTileSchedulerILi384ELi32ELb0ELb0ELb1EEEEEEEEEvNT_6ParamsE)
	.align		4
        /*003c*/ 	.word	index@(__assertfail)
	.align		4
        /*0040*/ 	.word	index@(_ZN7cutlass13device_kernelIN5flash11enable_sm90INS1_16FlashAttnFwdSm90INS1_25CollectiveMainloopFwdSm90ILi2EN4cute5tupleIJNS5_1CILi1EEES8_S8_EEENS6_IJNS7_ILi192EEENS7_ILi144EEENS7_ILi96EEEEEELi96ENS_6half_tEfNS_4arch4Sm90ELb1ELb0ELb1ELb1ELb0ELb0ELb0ELb0ELb1ELb0ELb0ELb0EEENS1_21CollectiveEpilogueFwdINS6_IJSA_SC_SB_EEES9_SE_SG_Li384ELb1ELb0ELb0ELb0EEENS1_36VarlenDynamicPersistentTileSchedulerILi192ELi144ELi384ELi32ELb0ELb0ELb1ELb1ELb1ELb1EEEEEEEEEvNT_6ParamsE)
	.align		4
        /*0044*/ 	.word	index@(__assertfail)
	.align		4
        /*0048*/ 	.word	index@(_ZN7cutlass13device_kernelIN5flash11enable_sm90INS1_16FlashAttnFwdSm90INS1_25CollectiveMainloopFwdSm90ILi2EN4cute5tupleIJNS5_1CILi1EEES8_S8_EEENS6_IJNS7_ILi192EEENS7_ILi144EEENS7_ILi96EEEEEELi96ENS_6half_tEfNS_4arch4Sm90ELb1ELb0ELb1ELb1ELb0ELb1ELb0ELb0ELb1ELb0ELb0ELb0EEENS1_21CollectiveEpilogueFwdINS6_IJSA_SC_SB_EEES9_SE_SG_Li384ELb1ELb0ELb0ELb0EEENS1_36VarlenDynamicPersistentTileSchedulerILi192ELi144ELi384ELi32ELb0ELb0ELb1ELb1ELb1ELb1EEEEEEEEEvNT_6ParamsE)
	.align		4
        /*004c*/ 	.word	index@(__assertfail)
	.align		4
        /*0050*/ 	.word	0x00000000
	.align		4
        /*0054*/ 	.word	0xfffffffe
	.align		4
        /*0058*/ 	.word	0x00000000
	.align		4
        /*005c*/ 	.word	0xfffffffd
	.align		4
        /*0060*/ 	.word	0x00000000
	.align		4
        /*0064*/ 	.word	0xfffffffc


//--------------------- .nv.constant4             --------------------------
	.section	.nv.constant4,"a",@progbits
	.align	8
	.align		8
.nv.constant4:
        /*0000*/ 	.dword	__assertfail
	.align		8
        /*0008*/ 	.dword	__unnamed_1
	.align		8
        /*0010*/ 	.dword	__unnamed_2
	.align		8
        /*0018*/ 	.dword	__unnamed_3
	.align		8
        /*0020*/ 	.dword	__unnamed_4
	.align		8
        /*0028*/ 	.dword	__unnamed_5
	.align		8
        /*0030*/ 	.dword	__unnamed_6
	.align		8
        /*0038*/ 	.dword	__unnamed_7
	.align		8
        /*0040*/ 	.dword	__unnamed_8
	.align		8
        /*0048*/ 	.dword	__unnamed_9
	.align		8
        /*0050*/ 	.dword	_ZN73_INTERNAL_ba21d7ba_37_flash_fwd_hdim96_fp16_softcap_sm90_cu_59c7631c_35684cuda3std3__45__cpo5beginE
	.align		8
        /*0058*/ 	.dword	_ZN73_INTERNAL_ba21d7ba_37_flash_fwd_hdim96_fp16_softcap_sm90_cu_59c7631c_35684cuda3std3__45__cpo3endE
	.align		8
        /*0060*/ 	.dword	_ZN73_INTERNAL_ba21d7ba_37_flash_fwd_hdim96_fp16_softcap_sm90_cu_59c7631c_35684cuda3std3__45__cpo6cbeginE
	.align		8
        /*0068*/ 	.dword	_ZN73_INTERNAL_ba21d7ba_37_flash_fwd_hdim96_fp16_softcap_sm90_cu_59c7631c_35684cuda3std3__45__cpo4cendE
	.align		8
        /*0070*/ 	.dword	_ZN73_INTERNAL_ba21d7ba_37_flash_fwd_hdim96_fp16_softcap_sm90_cu_59c7631c_35684cuda3std3__475_GLOBAL__N__ba21d7ba_37_flash_fwd_hdim96_fp16_softcap_sm90_cu_59c7631c_35686ignoreE
	.align		8
        /*0078*/ 	.dword	_ZN73_INTERNAL_ba21d7ba_37_flash_fwd_hdim96_fp16_softcap_sm90_cu_59c7631c_35684cuda3std3__419piecewise_constructE
	.align		8
        /*0080*/ 	.dword	_ZN73_INTERNAL_ba21d7ba_37_flash_fwd_hdim96_fp16_softcap_sm90_cu_59c7631c_35684cuda3std3__48in_placeE
	.align		8
        /*0088*/ 	.dword	_ZN73_INTERNAL_ba21d7ba_37_flash_fwd_hdim96_fp16_softcap_sm90_cu_59c7631c_35684cuda3std6ranges3__45__cpo4swapE
	.align		8
        /*0090*/ 	.dword	_ZN73_INTERNAL_ba21d7ba_37_flash_fwd_hdim96_fp16_softcap_sm90_cu_59c7631c_35684cuda3std6ranges3__45__cpo9iter_moveE
	.align		8
        /*0098*/ 	.dword	_ZN73_INTERNAL_ba21d7ba_37_flash_fwd_hdim96_fp16_softcap_sm90_cu_59c7631c_35684cute7productE
	.align		8
        /*00a0*/ 	.dword	_ZN73_INTERNAL_ba21d7ba_37_flash_fwd_hdim96_fp16_softcap_sm90_cu_59c7631c_35684cute1_E
	.align		8
        /*00a8*/ 	.dword	$str$20
	.align		8
        /*00b0*/ 	.dword	$str$21


//--------------------- .text._ZN7cutlass13device_kernelIN5flash11enable_sm90INS1_16FlashAttnFwdSm90INS1_25CollectiveMainloopFwdSm90ILi2EN4cute5tupleIJNS5_1CILi1EEES8_S8_EEENS6_IJNS7_ILi192EEENS7_ILi144EEENS7_ILi96EEEEEELi96ENS_6half_tEfNS_4arch4Sm90ELb0ELb0ELb1ELb0ELb0ELb0ELb0ELb0ELb1ELb0ELb0ELb0EEENS1_21CollectiveEpilogueFwdINS6_IJSA_SC_SB_EEES9_SE_SG_Li384ELb0ELb0ELb0ELb0EEENS1_29StaticPersistentTileSchedulerILb0EEEEEEEEEvNT_6ParamsE --------------------------
	.section	.text._ZN7cutlass13device_kernelIN5flash11enable_sm90INS1_16FlashAttnFwdSm90INS1_25CollectiveMainloopFwdSm90ILi2EN4cute5tupleIJNS5_1CILi1EEES8_S8_EEENS6_IJNS7_ILi192EEENS7_ILi144EEENS7_ILi96EEEEEELi96ENS_6half_tEfNS_4arch4Sm90ELb0ELb0ELb1ELb0ELb0ELb0ELb0ELb0ELb1ELb0ELb0ELb0EEENS1_21CollectiveEpilogueFwdINS6_IJSA_SC_SB_EEES9_SE_SG_Li384ELb0ELb0ELb0ELb0EEENS1_29StaticPersistentTileSchedulerILb0EEEEEEEEEvNT_6ParamsE,"ax",@progbits
	.align	128
.text._ZN7cutlass13device_kernelIN5flash11enable_sm90INS1_16FlashAttnFwdSm90INS1_25CollectiveMainloopFwdSm90ILi2EN4cute5tupleIJNS5_1CILi1EEES8_S8_EEENS6_IJNS7_ILi192EEENS7_ILi144EEENS7_ILi96EEEEEELi96ENS_6half_tEfNS_4arch4Sm90ELb0ELb0ELb1ELb0ELb0ELb0ELb0ELb0ELb1ELb0ELb0ELb0EEENS1_21CollectiveEpilogueFwdINS6_IJSA_SC_SB_EEES9_SE_SG_Li384ELb0ELb0ELb0ELb0EEENS1_29StaticPersistentTileSchedulerILb0EEEEEEEEEvNT_6ParamsE:
        .type           _ZN7cutlass13device_kernelIN5flash11enable_sm90INS1_16FlashAttnFwdSm90INS1_25CollectiveMainloopFwdSm90ILi2EN4cute5tupleIJNS5_1CILi1EEES8_S8_EEENS6_IJNS7_ILi192EEENS7_ILi144EEENS7_ILi96EEEEEELi96ENS_6half_tEfNS_4arch4Sm90ELb0ELb0ELb1ELb0ELb0ELb0ELb0ELb0ELb1ELb0ELb0ELb0EEENS1_21CollectiveEpilogueFwdINS6_IJSA_SC_SB_EEES9_SE_SG_Li384ELb0ELb0ELb0ELb0EEENS1_29StaticPersistentTileSchedulerILb0EEEEEEEEEvNT_6ParamsE,@function
        .size           _ZN7cutlass13device_kernelIN5flash11enable_sm90INS1_16FlashAttnFwdSm90INS1_25CollectiveMainloopFwdSm90ILi2EN4cute5tupleIJNS5_1CILi1EEES8_S8_EEENS6_IJNS7_ILi192EEENS7_ILi144EEENS7_ILi96EEEEEELi96ENS_6half_tEfNS_4arch4Sm90ELb0ELb0ELb1ELb0ELb0ELb0ELb0ELb0ELb1ELb0ELb0ELb0EEENS1_21CollectiveEpilogueFwdINS6_IJSA_SC_SB_EEES9_SE_SG_Li384ELb0ELb0ELb0ELb0EEENS1_29StaticPersistentTileSchedulerILb0EEEEEEEEEvNT_6ParamsE,(.L_x_2204 - _ZN7cutlass13device_kernelIN5flash11enable_sm90INS1_16FlashAttnFwdSm90INS1_25CollectiveMainloopFwdSm90ILi2EN4cute5tupleIJNS5_1CILi1EEES8_S8_EEENS6_IJNS7_ILi192EEENS7_ILi144EEENS7_ILi96EEEEEELi96ENS_6half_tEfNS_4arch4Sm90ELb0ELb0ELb1ELb0ELb0ELb0ELb0ELb0ELb1ELb0ELb0ELb0EEENS1_21CollectiveEpilogueFwdINS6_IJSA_SC_SB_EEES9_SE_SG_Li384ELb0ELb0ELb0ELb0EEENS1_29StaticPersistentTileSchedulerILb0EEEEEEEEEvNT_6ParamsE)
        .other          _ZN7cutlass13device_kernelIN5flash11enable_sm90INS1_16FlashAttnFwdSm90INS1_25CollectiveMainloopFwdSm90ILi2EN4cute5tupleIJNS5_1CILi1EEES8_S8_EEENS6_IJNS7_ILi192EEENS7_ILi144EEENS7_ILi96EEEEEELi96ENS_6half_tEfNS_4arch4Sm90ELb0ELb0ELb1ELb0ELb0ELb0ELb0ELb0ELb1ELb0ELb0ELb0EEENS1_21CollectiveEpilogueFwdINS6_IJSA_SC_SB_EEES9_SE_SG_Li384ELb0ELb0ELb0ELb0EEENS1_29StaticPersistentTileSchedulerILb0EEEEEEEEEvNT_6ParamsE,@"STO_CUDA_ENTRY STV_DEFAULT"
_ZN7cutlass13device_kernelIN5flash11enable_sm90INS1_16FlashAttnFwdSm90INS1_25CollectiveMainloopFwdSm90ILi2EN4cute5tupleIJNS5_1CILi1EEES8_S8_EEENS6_IJNS7_ILi192EEENS7_ILi144EEENS7_ILi96EEEEEELi96ENS_6half_tEfNS_4arch4Sm90ELb0ELb0ELb1ELb0ELb0ELb0ELb0ELb0ELb1ELb0ELb0ELb0EEENS1_21CollectiveEpilogueFwdINS6_IJSA_SC_SB_EEES9_SE_SG_Li384ELb0ELb0ELb0ELb0EEENS1_29StaticPersistentTileSchedulerILb0EEEEEEEEEvNT_6ParamsE:
[----:B------:R-:W1:Y:S02]  /*0000*/  LDC R1, c[0x0][0x28] ;  /* 0x00000a00ff017b82 */ /* 0x000e640000000800 */
[----:B-1----:R-:W-:Y:S01]  /*0010*/  VIADD R1, R1, 0xfffffff8 ;  /* 0xfffffff801017836 */ /* 0x002fe20000000000 */
[----:B------:R-:W1:Y:S01]  /*0020*/  S2R R3, SR_TID.X ;  /* 0x0000000000037919 */ /* 0x000e620000002100 */
[----:B------:R-:W-:Y:S01]  /*0030*/  ELECT P0, URZ, PT ;  /* 0x00000000003f782f */ /* 0x000fe20003800000 */
[----:B------:R-:W-:Y:S01]  /*0040*/  BSSY B0, `(.L_x_0) ;  /* 0x0000013000007945 */ /* 0x000fe20003800000 */
[----:B-1----:R-:W-:-:S05]  /*0050*/  SHF.R.U32.HI R0, RZ, 0x5, R3 ;  /* 0x00000005ff007819 */ /* 0x002fca0000011603 */
[----:B------:R-:W1:Y:S02]  /*0060*/  SHFL.IDX PT, R2, R0, RZ, 0x1f ;  /* 0x00001fff00027589 */ /* 0x000e6400000e0000 */
[----:B-1----:R-:W-:-:S13]  /*0070*/  ISETP.EQ.AND P0, PT, R2, RZ, P0 ;  /* 0x000000ff0200720c */ /* 0x002fda0000702270 */
[----:B------:R-:W-:Y:S05]  /*0080*/  @!P0 BRA `(.L_x_1) ;  /* 0x0000000000388947 */ /* 0x000fea0003800000 */
[----:B------:R-:W-:Y:S02]  /*0090*/  ULDC.64 UR4, c[0x0][0x198] ;  /* 0x0000660000047ab9 */ /* 0x000fe40000000a00 */
[----:B------:R-:W-:Y:S02]  /*00a0*/  UIADD3 UR6, UP0, UR4, 0x270, URZ ;  /* 0x0000027004067890 */ /* 0x000fe4000ff1e03f */
[----:B------:R-:W-:Y:S02]  /*00b0*/  UIADD3 UR8, UP1, UR4, 0x370, URZ ;  /* 0x0000037004087890 */ /* 0x000fe4000ff3e03f */
[----:B------:R-:W-:Y:S02]  /*00c0*/  UIADD3 UR10, UP2, UR4, 0x470, URZ ;  /* 0x00000470040a7890 */ /* 0x000fe4000ff5e03f */
[----:B------:R-:W-:Y:S02]  /*00d0*/  UIADD3 UR4, UP3, UR4, 0x9f0, URZ ;  /* 0x000009f004047890 */ /* 0x000fe4000ff7e03f */
[----:B------:R-:W-:-:S02]  /*00e0*/  UIADD3.X UR7, URZ, UR5, URZ, UP0, !UPT ;  /* 0x000000053f077290 */ /* 0x000fc400087fe43f */
[----:B------:R-:W-:Y:S02]  /*00f0*/  UIADD3.X UR9, URZ, UR5, URZ, UP1, !UPT ;  /* 0x000000053f097290 */ /* 0x000fe40008ffe43f */
[----:B------:R-:W-:Y:S02]  /*0100*/  UIADD3.X UR11, URZ, UR5, URZ, UP2, !UPT ;  /* 0x000000053f0b7290 */ /* 0x000fe400097fe43f */
[----:B------:R-:W-:-:S03]  /*0110*/  UIADD3.X UR5, URZ, UR5, URZ, UP3, !UPT ;  /* 0x000000053f057290 */ /* 0x000fc60009ffe43f */
[----:B------:R1:W-:Y:S02]  /*0120*/  UTMACCTL.PF [UR6] ;  /* 0x00000000060079b9 */ /* 0x0003e40008040000 */
[----:B------:R1:W-:Y:S02]  /*0130*/  UTMACCTL.PF [UR8] ;  /* 0x00000000080079b9 */ /* 0x0003e40008040000 */
[----:B------:R1:W-:Y:S02]  /*0140*/  UTMACCTL.PF [UR10] ;  /* 0x000000000a0079b9 */ /* 0x0003e40008040000 */
[----:B------:R1:W-:Y:S02]  /*0150*/  UTMACCTL.PF [UR4] ;  /* 0x00000000040079b9 */ /* 0x0003e40008040000 */
[----:B-1----:R-:W-:Y:S01]  /*0160*/  NOP ;  /* 0x0000000000007918 */ /* 0x002fe20000000000 */
.L_x_1:
[----:B------:R-:W-:Y:S05]  /*0170*/  BSYNC B0 ;  /* 0x0000000000007941 */ /* 0x000fea0003800000 */
.L_x_0:
[----:B------:R-:W-:Y:S01]  /*0180*/  VOTEU.ANY UP0, P0 ;  /* 0x00000000003f7886 */ /* 0x000fe20000000100 */
[----:B------:R-:W1:Y:S01]  /*0190*/  SHFL.IDX PT, R2, R0, RZ, 0x1f ;  /* 0x00001fff00027589 */ /* 0x000e6200000e0000 */
[----:B------:R-:W-:Y:S01]  /*01a0*/  UMOV UR4, 0x1 ;  /* 0x0000000100047882 */ /* 0x000fe20000000000 */
[----:B------:R-:W-:Y:S01]  /*01b0*/  SHF.R.U32.HI R3, RZ, 0x7, R3 ;  /* 0x00000007ff037819 */ /* 0x000fe20000011603 */
[----:B------:R-:W-:Y:S01]  /*01c0*/  VOTEU.ANY UP1, P0 ;  /* 0x00000000003f7886 */ /* 0x000fe20000020100 */
[----:B------:R-:W2:Y:S01]  /*01d0*/  @UP0 S2UR UR7, SR_CgaCtaId ;  /* 0x00000000000709c3 */ /* 0x000ea20000008800 */
[----:B------:R-:W-:Y:S01]  /*01e0*/  @UP0 UMOV UR6, 0x400 ;  /* 0x0000040000060882 */ /* 0x000fe20000000000 */
[----:B------:R-:W-:-:S04]  /*01f0*/  @UP0 UIADD3 UR4, -UR4, 0x100000, URZ ;  /* 0x0010000004040890 */ /* 0x000fc8000fffe13f */
[----:B------:R-:W-:Y:S02]  /*0200*/  @UP0 USHF.L.U32 UR5, UR4, 0xb, URZ ;  /* 0x0000000b04050899 */ /* 0x000fe4000800063f */
[----:B------:R-:W-:Y:S01]  /*0210*/  @UP0 USHF.L.U32 UR4, UR4, 0x1, URZ ;  /* 0x0000000104040899 */ /* 0x000fe2000800063f */
[----:B-1----:R-:W-:Y:S02]  /*0220*/  ISETP.NE.AND P1, PT, R2, RZ, PT ;  /* 0x000000ff0200720c */ /* 0x002fe40003f25270 */
[----:B------:R1:W3:Y:S01]  /*0230*/  SHFL.IDX PT, R2, R3, RZ, 0x1f ;  /* 0x00001fff03027589 */ /* 0x0002e200000e0000 */
[----:B--2---:R-:W-:Y:S01]  /*0240*/  @UP0 ULEA UR6, UR7, UR6, 0x18 ;  /* 0x0000000607060291 */ /* 0x004fe2000f8ec03f */
[----:B------:R-:W-:Y:S02]  /*0250*/  VOTEU.ANY UP0, P0 ;  /* 0x00000000003f7886 */ /* 0x000fe40000000100 */
[----:B------:R-:W2:Y:S09]  /*0260*/  FENCE.VIEW.ASYNC.S ;  /* 0x00000000000073c6 */ /* 0x000eb20000000000 */
[----:B--2---:R1:W2:Y:S01]  /*0270*/  @UP0 SYNCS.EXCH.64 URZ, [UR6+0x31c00], UR4 ;  /* 0x031c0004063f05b2 */ /* 0x0042a20008000100 */
[----:B------:R1:W4:Y:S02]  /*0280*/  @UP1 SYNCS.EXCH.64 URZ, [UR6+0x31c20], UR4 ;  /* 0x031c2004063f15b2 */ /* 0x0003240008000100 */
[----:B-1----:R-:W-:Y:S05]  /*0290*/  @P1 BRA `(.L_x_2) ;  /* 0x0000000000481947 */ /* 0x002fea0003800000 */
[----:B------:R-:W1:Y:S01]  /*02a0*/  S2UR UR5, SR_CgaCtaId ;  /* 0x00000000000579c3 */ /* 0x000e620000008800 */
[----:B------:R-:W-:Y:S01]  /*02b0*/  UMOV UR4, 0x400 ;  /* 0x0000040000047882 */ /* 0x000fe20000000000 */
[----:B------:R-:W-:Y:S01]  /*02c0*/  UMOV UR6, 0x1 ;  /* 0x0000000100067882 */ /* 0x000fe20000000000 */
[----:B------:R-:W-:Y:S01]  /*02d0*/  UMOV UR9, 0x3 ;  /* 0x0000000300097882 */ /* 0x000fe20000000000 */
[----:B------:R-:W-:-:S04]  /*02e0*/  UIADD3 UR6, -UR6, 0x100000, URZ ;  /* 0x0010000006067890 */ /* 0x000fc8000fffe13f */
[----:B------:R-:W-:Y:S02]  /*02f0*/  USHF.L.U32 UR7, UR6, 0xb, URZ ;  /* 0x0000000b06077899 */ /* 0x000fe4000800063f */
[----:B------:R-:W-:Y:S01]  /*0300*/  USHF.L.U32 UR6, UR6, 0x1, URZ ;  /* 0x0000000106067899 */ /* 0x000fe2000800063f */
[----:B------:R-:W-:Y:S01]  /*0310*/  ELECT P0, URZ, PT ;  /* 0x00000000003f782f */ /* 0x000fe20003800000 */
[----:B-1----:R-:W-:Y:S02]  /*0320*/  ULEA UR8, UR5, UR4, 0x18 ;  /* 0x0000000405087291 */ /* 0x002fe4000f8ec03f */
[----:B------:R-:W-:-:S04]  /*0330*/  UIADD3 UR4, -UR9, 0x100000, URZ ;  /* 0x0010000009047890 */ /* 0x000fc8000fffe13f */
[----:B------:R-:W-:Y:S02]  /*0340*/  USHF.L.U32 UR5, UR4, 0xb, URZ ;  /* 0x0000000b04057899 */ /* 0x000fe4000800063f */
[----:B------:R-:W-:Y:S01]  /*0350*/  USHF.L.U32 UR4, UR4, 0x1, URZ ;  /* 0x0000000104047899 */ /* 0x000fe2000800063f */
[----:B------:R-:W1:Y:S03]  /*0360*/  FENCE.VIEW.ASYNC.S ;  /* 0x00000000000073c6 */ /* 0x000e660000000000 */
[----:B-1----:R1:W1:Y:S08]  /*0370*/  SYNCS.EXCH.64 URZ, [UR8+0x31c30], UR6 ;  /* 0x031c3006083f75b2 */ /* 0x0022700008000100 */
[----:B------:R1:W1:Y:S01]  /*0380*/  SYNCS.EXCH.64 URZ, [UR8+0x31c40], UR4 ;  /* 0x031c4004083f75b2 */ /* 0x0002620008000100 */
[----:B------:R1:W1:Y:S01]  /*0390*/  SYNCS.EXCH.64 URZ, [UR8+0x31c38], UR6 ;  /* 0x031c3806083f75b2 */ /* 0x0002620008000100 */
[----:B------:R1:W1:Y:S01]  /*03a0*/  SYNCS.EXCH.64 URZ, [UR8+0x31c48], UR4 ;  /* 0x031c4804083f75b2 */ /* 0x0002620008000100 */
[----:B------:R-:W-:Y:S01]  /*03b0*/  NOP ;  /* 0x0000000000007918 */ /* 0x000fe20000000000 */
.L_x_2:
[----:B------:R-:W5:Y:S01]  /*03c0*/  SHFL.IDX PT, R3, R0, RZ, 0x1f ;  /* 0x00001fff00037589 */ /* 0x000f6200000e0000 */
[----:B------:R-:W-:Y:S01]  /*03d0*/  NOP ;  /* 0x0000000000007918 */ /* 0x000fe20000000000 */
[----:B-----5:R-:W-:-:S13]  /*03e0*/  ISETP.NE.AND P0, PT, R3, RZ, PT ;  /* 0x000000ff0300720c */ /* 0x020fda0003f05270 */
[----:B------:R-:W-:Y:S05]  /*03f0*/  @P0 BRA `(.L_x_3) ;  /* 0x0000000000480947 */ /* 0x000fea0003800000 */
[----:B-1----:R-:W1:Y:S01]  /*0400*/  S2UR UR5, SR_CgaCtaId ;  /* 0x00000000000579c3 */ /* 0x002e620000008800 */
[----:B------:R-:W-:Y:S01]  /*0410*/  UMOV UR4, 0x400 ;  /* 0x0000040000047882 */ /* 0x000fe20000000000 */
[----:B------:R-:W-:Y:S01]  /*0420*/  UMOV UR6, 0x1 ;  /* 0x0000000100067882 */ /* 0x000fe20000000000 */
[----:B------:R-:W-:Y:S01]  /*0430*/  UMOV UR7, 0x3 ;  /* 0x0000000300077882 */ /* 0x000fe20000000000 */
[----:B------:R-:W-:Y:S01]  /*0440*/  ELECT P0, URZ, PT ;  /* 0x00000000003f782f */ /* 0x000fe20003800000 */
[----:B-1----:R-:W-:Y:S02]  /*0450*/  ULEA UR8, UR5, UR4, 0x18 ;  /* 0x0000000405087291 */ /* 0x002fe4000f8ec03f */
[----:B------:R-:W-:-:S04]  /*0460*/  UIADD3 UR4, -UR6, 0x100000, URZ ;  /* 0x0010000006047890 */ /* 0x000fc8000fffe13f */
[----:B------:R-:W-:Y:S02]  /*0470*/  USHF.L.U32 UR5, UR4, 0xb, URZ ;  /* 0x0000000b04057899 */ /* 0x000fe4000800063f */
[----:B------:R-:W-:Y:S02]  /*0480*/  USHF.L.U32 UR4, UR4, 0x1, URZ ;  /* 0x0000000104047899 */ /* 0x000fe4000800063f */
        /* <DEDUP_REMOVED lines=9> */
.L_x_3:
[----:B------:R-:W5:Y:S01]  /*0520*/  SHFL.IDX PT, R3, R0, RZ, 0x1f ;  /* 0x00001fff00037589 */ /* 0x000f6200000e0000 */
[----:B------:R-:W-:Y:S01]  /*0530*/  NOP ;  /* 0x0000000000007918 */ /* 0x000fe20000000000 */
[----:B-----5:R-:W-:-:S13]  /*0540*/  ISETP.NE.AND P0, PT, R3, RZ, PT ;  /* 0x000000ff0300720c */ /* 0x020fda0003f05270 */
[----:B------:R-:W-:Y:S05]  /*0550*/  @P0 BRA `(.L_x_4) ;  /* 0x0000000000380947 */ /* 0x000fea0003800000 */
[----:B-1----:R-:W1:Y:S01]  /*0560*/  S2UR UR5, SR_CgaCtaId ;  /* 0x00000000000579c3 */ /* 0x002e620000008800 */
[----:B------:R-:W-:Y:S01]  /*0570*/  UMOV UR4, 0x400 ;  /* 0x0000040000047882 */ /* 0x000fe20000000000 */
[----:B------:R-:W-:Y:S01]  /*0580*/  UMOV UR7, 0x1 ;  /* 0x0000000100077882 */ /* 0x000fe20000000000 */
[----:B------:R-:W-:Y:S01]  /*0590*/  ELECT P0, URZ, PT ;  /* 0x00000000003f782f */ /* 0x000fe20003800000 */
[----:B-1----:R-:W-:Y:S02]  /*05a0*/  ULEA UR6, UR5, UR4, 0x18 ;  /* 0x0000000405067291 */ /* 0x002fe4000f8ec03f */
[----:B------:R-:W-:-:S04]  /*05b0*/  UIADD3 UR4, -UR7, 0x100000, URZ ;  /* 0x0010000007047890 */ /* 0x000fc8000fffe13f */
[----:B------:R-:W-:Y:S02]  /*05c0*/  USHF.L.U32 UR5, UR4, 0xb, URZ ;  /* 0x0000000b04057899 */ /* 0x000fe4000800063f */
[----:B------:R-:W-:Y:S01]  /*05d0*/  USHF.L.U32 UR4, UR4, 0x1, URZ ;  /* 0x0000000104047899 */ /* 0x000fe2000800063f */
[----:B------:R-:W1:Y:S11]  /*05e0*/  FENCE.VIEW.ASYNC.S ;  /* 0x00000000000073c6 */ /* 0x000e760000000000 */
[----:B-1----:R1:W1:Y:S01]  /*05f0*/  SYNCS.EXCH.64 URZ, [UR6+0x31c70], UR4 ;  /* 0x031c7004063f75b2 */ /* 0x0022620008000100 */
[----:B------:R1:W1:Y:S01]  /*0600*/  SYNCS.EXCH.64 URZ, [UR6+0x31c80], UR4 ;  /* 0x031c8004063f75b2 */ /* 0x0002620008000100 */
[----:B------:R1:W1:Y:S01]  /*0610*/  SYNCS.EXCH.64 URZ, [UR6+0x31c78], UR4 ;  /* 0x031c7804063f75b2 */ /* 0x0002620008000100 */
[----:B------:R1:W1:Y:S01]  /*0620*/  SYNCS.EXCH.64 URZ, [UR6+0x31c88], UR4 ;  /* 0x031c8804063f75b2 */ /* 0x0002620008000100 */
[----:B------:R-:W-:Y:S01]  /*0630*/  NOP ;  /* 0x0000000000007918 */ /* 0x000fe20000000000 */
.L_x_4:
        /* <DEDUP_REMOVED lines=22> */
.L_x_5:
        /* <DEDUP_REMOVED lines=22> */
.L_x_6:
[----:B---3--:R-:W-:Y:S01]  /*0900*/  ISETP.NE.AND P0, PT, R2, RZ, PT ;  /* 0x000000ff0200720c */ /* 0x008fe20003f05270 */
[----:B------:R-:W-:Y:S01]  /*0910*/  IMAD.MOV.U32 R2, RZ, RZ, 0x1 ;  /* 0x00000001ff027424 */ /* 0x000fe200078e00ff */
[----:B------:R-:W-:-:S04]  /*0920*/  NOP ;  /* 0x0000000000007918 */ /* 0x000fc80000000000 */
[----:B------:R-:W-:-:S05]  /*0930*/  SEL R2, R2, 0x2, !P0 ;  /* 0x0000000202027807 */ /* 0x000fca0004000000 */
[----:B------:R3:W-:Y:S01]  /*0940*/  STL [R1], R2 ;  /* 0x0000000201007387 */ /* 0x0007e20000100800 */
[----:B-12-4-:R-:W-:Y:S06]  /*0950*/  BAR.SYNC.DEFER_BLOCKING 0x0 ;  /* 0x0000000000007b1d */ /* 0x016fec0000010000 */
[----:B------:R-:W-:Y:S05]  /*0960*/  @!P0 BRA `(.L_x_7) ;  /* 0x0000009c00908947 */ /* 0x000fea0003800000 */
.L_x_8:
[----:B------:R-:W-:-:S08]  /*0970*/  NOP ;  /* 0x0000000000007918 */ /* 0x000fd00000000000 */
[----:B------:R-:W1:Y:S02]  /*0980*/  USETMAXREG.TRY_ALLOC.CTAPOOL UP0, 0xa0 ;  /* 0x000000a0000079c8 */ /* 0x000e640008000600 */
[----:B-1----:R-:W-:-:S13]  /*0990*/  PLOP3.LUT P0, PT, PT, PT, UP0, 0x80, 0x0 ;  /* 0x000000000000781c */ /* 0x002fda0003f0f008 */
[----:B------:R-:W-:Y:S05]  /*09a0*/  @!P0 BRA `(.L_x_8) ;  /* 0xfffffffc00f08947 */ /* 0x000fea000383ffff */
[----:B---3--:R-:W1:Y:S01]  /*09b0*/  S2R R2, SR_TID.X ;  /* 0x0000000000027919 */ /* 0x008e620000002100 */
[----:B------:R-:W2:Y:S08]  /*09c0*/  S2UR UR7, SR_CTAID.X ;  /* 0x00000000000779c3 */ /* 0x000eb00000002500 */
[----:B------:R-:W-:Y:S06]  /*09d0*/  BAR.ARV 0x8, 0x1a0 ;  /* 0x0206800000007b1d */ /* 0x000fec0000002000 */
[----:B-1----:R-:W-:-:S04]  /*09e0*/  LOP3.LUT R0, R2, 0xffffff80, RZ, 0xc0, !PT ;  /* 0xffffff8002007812 */ /* 0x002fc800078ec0ff */
[----:B------:R-:W-:Y:S02]  /*09f0*/  ISETP.NE.AND P0, PT, R0, 0x80, PT ;  /* 0x000000800000780c */ /* 0x000fe40003f05270 */
[----:B------:R-:W2:Y:S11]  /*0a00*/  LDC R0, c[0x0][0xda4] ;  /* 0x00036900ff007b82 */ /* 0x000eb60000000800 */
[----:B------:R-:W-:Y:S06]  /*0a10*/  @!P0 BAR.ARV 0x9, 0x100 ;  /* 0x0244000000008b1d */ /* 0x000fec0000002000 */
[----:B--2---:R-:W-:-:S13]  /*0a20*/  ISETP.LE.AND P0, PT, R0, UR7, PT ;  /* 0x0000000700007c0c */ /* 0x004fda000bf03270 */
[----:B------:R-:W-:Y:S05]  /*0a30*/  @P0 EXIT ;  /* 0x000000000000094d */ /* 0x000fea0003800000 */
[----:B------:R-:W2:Y:S01]  /*0a40*/  LDL.LU R12, [R1] ;  /* 0x00000000010c7983 */ /* 0x000ea20000300800 */
[----:B------:R-:W-:Y:S01]  /*0a50*/  VIADD R146, R2, 0xffffff80 ;  /* 0xffffff8002927836 */ /* 0x000fe20000000000 */
[----:B------:R-:W1:Y:S04]  /*0a60*/  S2UR UR4, SR_CgaCtaId ;  /* 0x00000000000479c3 */ /* 0x000e680000008800 */
[----:B------:R-:W-:-:S04]  /*0a70*/  SHF.R.S32.HI R3, RZ, 0x1f, R146 ;  /* 0x0000001fff037819 */ /* 0x000fc80000011492 */
[----:B------:R-:W-:-:S04]  /*0a80*/  LEA.HI R0, R3, R146, RZ, 0x4 ;  /* 0x0000009203007211 */ /* 0x000fc800078f20ff */
[----:B------:R-:W-:-:S04]  /*0a90*/  LOP3.LUT R5, R0, 0xfffffff0, RZ, 0xc0, !PT ;  /* 0xfffffff000057812 */ /* 0x000fc800078ec0ff */
[----:B------:R-:W-:Y:S02]  /*0aa0*/  IADD3 R5, R146, -R5, RZ ;  /* 0x8000000592057210 */ /* 0x000fe40007ffe0ff */
[CC--:B------:R-:W-:Y:S02]  /*0ab0*/  LEA.HI R149, R3.reuse, R146.reuse, RZ, 0x7 ;  /* 0x0000009203957211 */ /* 0x0c0fe400078f38ff */
[----:B------:R-:W-:Y:S02]  /*0ac0*/  SHF.R.S32.HI R2, RZ, 0x1f, R5 ;  /* 0x0000001fff027819 */ /* 0x000fe40000011405 */
[----:B------:R-:W-:Y:S02]  /*0ad0*/  LEA.HI R150, R3, R146, RZ, 0x5 ;  /* 0x0000009203967211 */ /* 0x000fe400078f28ff */
[----:B------:R-:W-:Y:S02]  /*0ae0*/  LEA.HI R4, R2, R5, RZ, 0x3 ;  /* 0x0000000502047211 */ /* 0x000fe400078f18ff */
[----:B------:R-:W-:-:S02]  /*0af0*/  LOP3.LUT R7, R149, 0xffffff80, RZ, 0xc0, !PT ;  /* 0xffffff8095077812 */ /* 0x000fc400078ec0ff */
[----:B------:R-:W-:Y:S01]  /*0b00*/  SHF.R.S32.HI R3, RZ, 0x4, R0 ;  /* 0x00000004ff037819 */ /* 0x000fe20000011400 */
[----:B------:R-:W-:Y:S01]  /*0b10*/  IMAD.SHL.U32 R6, R4, 0x10, RZ ;  /* 0x0000001004067824 */ /* 0x000fe200078e00ff */
[----:B------:R-:W-:Y:S01]  /*0b20*/  LEA.HI R2, R2, R5, RZ, 0x2 ;  /* 0x0000000502027211 */ /* 0x000fe200078f10ff */
[----:B------:R-:W-:Y:S01]  /*0b30*/  IMAD.IADD R146, R146, 0x1, -R7 ;  /* 0x0000000192927824 */ /* 0x000fe200078e0a07 */
[----:B------:R-:W-:Y:S02]  /*0b40*/  LEA.HI R0, R0, R3, RZ, 0x1 ;  /* 0x0000000300007211 */ /* 0x000fe400078f08ff */
[----:B------:R-:W-:Y:S02]  /*0b50*/  SHF.R.S32.HI R150, RZ, 0x5, R150 ;  /* 0x00000005ff967819 */ /* 0x000fe40000011496 */
[----:B------:R-:W-:Y:S02]  /*0b60*/  LOP3.LUT R0, R0, 0x1ffffffe, RZ, 0xc0, !PT ;  /* 0x1ffffffe00007812 */ /* 0x000fe400078ec0ff */
[----:B------:R-:W-:-:S02]  /*0b70*/  LOP3.LUT R4, R2, 0x7fffffc, RZ, 0xc0, !PT ;  /* 0x07fffffc02047812 */ /* 0x000fc400078ec0ff */
[----:B------:R-:W-:Y:S02]  /*0b80*/  LOP3.LUT R7, R6, 0x7fffff80, RZ, 0xc0, !PT ;  /* 0x7fffff8006077812 */ /* 0x000fe400078ec0ff */
[----:B------:R-:W-:Y:S01]  /*0b90*/  SHF.R.S32.HI R149, RZ, 0x7, R149 ;  /* 0x00000007ff957819 */ /* 0x000fe20000011495 */
[----:B------:R-:W3:Y:S01]  /*0ba0*/  S2UR UR6, SR_SWINHI ;  /* 0x00000000000679c3 */ /* 0x000ee20000002f00 */
[----:B------:R-:W-:Y:S01]  /*0bb0*/  SHF.R.S32.HI R9, RZ, 0x1f, R146 ;  /* 0x0000001fff097819 */ /* 0x000fe20000011492 */
[----:B------:R-:W-:Y:S01]  /*0bc0*/  IMAD.IADD R0, R3, 0x1, -R0 ;  /* 0x0000000103007824 */ /* 0x000fe200078e0a00 */
[----:B------:R-:W-:Y:S01]  /*0bd0*/  SHF.R.S32.HI R2, RZ, 0x2, R2 ;  /* 0x00000002ff027819 */ /* 0x000fe20000011402 */
[----:B------:R-:W-:Y:S01]  /*0be0*/  IMAD.IADD R4, R5, 0x1, -R4 ;  /* 0x0000000105047824 */ /* 0x000fe200078e0a04 */
[----:B------:R-:W-:Y:S01]  /*0bf0*/  LEA R7, R150, R7, 0x8 ;  /* 0x0000000796077211 */ /* 0x000fe200078e40ff */
[----:B------:R-:W-:Y:S01]  /*0c00*/  IMAD.HI R3, R149, 0x55555556, RZ ;  /* 0x5555555695037827 */ /* 0x000fe200078e02ff */
[----:B------:R-:W-:-:S03]  /*0c10*/  LEA.HI R8, R9, R146, RZ, 0x2 ;  /* 0x0000009209087211 */ /* 0x000fc600078f10ff */
[----:B------:R-:W-:Y:S01]  /*0c20*/  IMAD.SHL.U32 R2, R2, 0x40, RZ ;  /* 0x0000004002027824 */ /* 0x000fe200078e00ff */
[--C-:B------:R-:W-:Y:S01]  /*0c30*/  SHF.R.S32.HI R10, RZ, 0x2, R8.reuse ;  /* 0x00000002ff0a7819 */ /* 0x100fe20000011408 */
[----:B------:R-:W-:Y:S01]  /*0c40*/  IMAD R7, R4, 0x10, R7 ;  /* 0x0000001004077824 */ /* 0x000fe200078e0207 */
[----:B------:R-:W-:Y:S01]  /*0c50*/  SHF.R.S32.HI R11, RZ, 0x1f, R8 ;  /* 0x0000001fff0b7819 */ /* 0x000fe20000011408 */
[----:B------:R-:W-:Y:S01]  /*0c60*/  IMAD R6, R150, 0x10, R5 ;  /* 0x0000001096067824 */ /* 0x000fe200078e0205 */
[----:B------:R-:W-:Y:S01]  /*0c70*/  LEA.HI R4, R3, R3, RZ, 0x1 ;  /* 0x0000000303047211 */ /* 0x000fe200078f08ff */
[----:B------:R-:W-:Y:S01]  /*0c80*/  IMAD.SHL.U32 R3, R0, 0x8, RZ ;  /* 0x0000000800037824 */ /* 0x000fe200078e00ff */
[----:B------:R-:W-:Y:S02]  /*0c90*/  LEA.HI R11, R11, R10, RZ, 0x3 ;  /* 0x0000000a0b0b7211 */ /* 0x000fe400078f18ff */
[----:B------:R-:W-:Y:S02]  /*0ca0*/  LOP3.LUT R2, R2, 0x40, RZ, 0xc0, !PT ;  /* 0x0000004002027812 */ /* 0x000fe400078ec0ff */
[----:B------:R-:W-:Y:S01]  /*0cb0*/  LEA.HI R0, R9, R146, RZ, 0x5 ;  /* 0x0000009209007211 */ /* 0x000fe200078f28ff */
[----:B------:R-:W-:Y:S01]  /*0cc0*/  UMOV UR39, 0x400 ;  /* 0x0000040000277882 */ /* 0x000fe20000000000 */
[----:B------:R-:W-:-:S02]  /*0cd0*/  LEA R9, R6, R3, 0x5 ;  /* 0x0000000306097211 */ /* 0x000fc400078e28ff */
[----:B------:R-:W-:Y:S02]  /*0ce0*/  LOP3.LUT R11, R11, 0xfffffff8, RZ, 0xc0, !PT ;  /* 0xfffffff80b0b7812 */ /* 0x000fe400078ec0ff */
[----:B------:R-:W-:Y:S01]  /*0cf0*/  LOP3.LUT R3, R2, 0x8, R3, 0xf8, !PT ;  /* 0x0000000802037812 */ /* 0x000fe200078ef803 */
[----:B-1----:R-:W-:Y:S01]  /*0d00*/  ULEA UR39, UR4, UR39, 0x18 ;  /* 0x0000002704277291 */ /* 0x002fe2000f8ec03f */
[----:B------:R-:W-:Y:S01]  /*0d10*/  SHF.R.U32.HI R2, RZ, 0x3, R2 ;  /* 0x00000003ff027819 */ /* 0x000fe20000011602 */
[----:B------:R-:W-:Y:S01]  /*0d20*/  IMAD.IADD R11, R10, 0x1, -R11 ;  /* 0x000000010a0b7824 */ /* 0x000fe200078e0a0b */
[----:B------:R-:W-:Y:S02]  /*0d30*/  LOP3.LUT R5, R8, 0x7ffffffc, RZ, 0xc0, !PT ;  /* 0x7ffffffc08057812 */ /* 0x000fe400078ec0ff */
[----:B------:R-:W-:Y:S02]  /*0d40*/  LOP3.LUT R2, R3, R2, RZ, 0x3c, !PT ;  /* 0x0000000203027212 */ /* 0x000fe400078e3cff */
[----:B------:R-:W-:Y:S01]  /*0d50*/  SHF.R.S32.HI R0, RZ, 0x5, R0 ;  /* 0x00000005ff007819 */ /* 0x000fe20000011400 */
[----:B------:R-:W-:Y:S01]  /*0d60*/  UMOV UR4, UR39 ;  /* 0x0000002700047c82 */ /* 0x000fe20008000000 */
[----:B---3--:R-:W-:Y:S01]  /*0d70*/  UMOV UR5, UR6 ;  /* 0x0000000600057c82 */ /* 0x008fe20008000000 */
[----:B------:R-:W-:Y:S01]  /*0d80*/  MOV R152, 0xfffffffe ;  /* 0xfffffffe00987802 */ /* 0x000fe20000000f00 */
[----:B------:R-:W-:Y:S01]  /*0d90*/  IMAD.IADD R2, R2, 0x1, R7 ;  /* 0x0000000102027824 */ /* 0x000fe200078e0207 */
[----:B------:R-:W-:Y:S01]  /*0da0*/  LEA R11, R0, R11, 0x4 ;  /* 0x0000000b000b7211 */ /* 0x000fe200078e20ff */
[----:B------:R-:W-:-:S02]  /*0db0*/  IMAD.IADD R5, R146, 0x1, -R5 ;  /* 0x0000000192057824 */ /* 0x000fc400078e0a05 */
[----:B------:R-:W-:Y:S02]  /*0dc0*/  IMAD.U32 R16, RZ, RZ, UR4 ;  /* 0x00000004ff107e24 */ /* 0x000fe4000f8e00ff */
[----:B------:R-:W-:Y:S02]  /*0dd0*/  IMAD.U32 R17, RZ, RZ, UR5 ;  /* 0x00000005ff117e24 */ /* 0x000fe4000f8e00ff */
[----:B------:R-:W-:Y:S01]  /*0de0*/  IMAD R4, R4, -0x3, R149 ;  /* 0xfffffffd04047824 */ /* 0x000fe200078e0295 */
[----:B------:R-:W-:Y:S01]  /*0df0*/  MOV R145, RZ ;  /* 0x000000ff00917202 */ /* 0x000fe20000000f00 */
[----:B------:R-:W-:Y:S01]  /*0e00*/  IMAD R152, R5, R152, 0x90 ;  /* 0x0000009005987424 */ /* 0x000fe200078e0298 */
[----:B------:R-:W-:Y:S01]  /*0e10*/  LEA R2, R2, UR39, 0x1 ;  /* 0x0000002702027c11 */ /* 0x000fe2000f8e08ff */
[----:B------:R-:W-:Y:S01]  /*0e20*/  IMAD.WIDE R16, R9, 0x2, R16 ;  /* 0x0000000209107825 */ /* 0x000fe200078e0210 */
[----:B------:R-:W-:-:S03]  /*0e30*/  UMOV UR60, URZ ;  /* 0x0000003f003c7c82 */ /* 0x000fc60008000000 */
[----:B------:R-:W-:Y:S02]  /*0e40*/  IMAD R151, R4, 0x40, R11 ;  /* 0x0000004004977824 */ /* 0x000fe400078e020b */
[----:B------:R-:W-:Y:S01]  /*0e50*/  IMAD.U32 R144, RZ, RZ, UR7 ;  /* 0x00000007ff907e24 */ /* 0x000fe2000f8e00ff */
[----:B------:R-:W-:Y:S01]  /*0e60*/  UMOV UR38, URZ ;  /* 0x0000003f00267c82 */ /* 0x000fe20008000000 */
[----:B--2---:R-:W-:-:S07]  /*0e70*/  LOP3.LUT R19, R12, 0x1, RZ, 0xfc, !PT ;  /* 0x000000010c137812 */ /* 0x004fce00078efcff */
.L_x_31:
[----:B------:R-:W1:Y:S01]  /*0e80*/  SHFL.IDX PT, R0, R149, RZ, 0x1f ;  /* 0x00001fff95007589 */ /* 0x000e6200000e0000 */
[----:B------:R-:W-:Y:S01]  /*0e90*/  ULDC UR4, c[0x0][0xda8] ;  /* 0x00036a0000047ab9 */ /* 0x000fe20000000800 */
[----:B------:R-:W-:Y:S01]  /*0ea0*/  R2UR UR11, R144 ;  /* 0x00000000900b72ca */ /* 0x000fe200000e0000 */
[----:B------:R-:W-:Y:S01]  /*0eb0*/  UISETP.NE.AND UP1, UPT, UR4, 0x1, UPT ;  /* 0x000000010400788c */ /* 0x000fe2000bf25270 */
[----:B--2---:R-:W2:Y:S01]  /*0ec0*/  LDC R23, c[0x0][0x2e0] ;  /* 0x0000b800ff177b82 */ /* 0x004ea20000000800 */
[----:B------:R-:W-:Y:S01]  /*0ed0*/  ULDC.64 UR6, c[0x0][0x3f8] ;  /* 0x0000fe0000067ab9 */ /* 0x000fe20000000a00 */
[----:B------:R-:W-:Y:S01]  /*0ee0*/  ULDC UR4, c[0x0][0xdb4] ;  /* 0x00036d0000047ab9 */ /* 0x000fe20000000800 */
[----:B------:R-:W-:Y:S02]  /*0ef0*/  UISETP.NE.U32.AND UP0, UPT, UR6, URZ, UPT ;  /* 0x0000003f0600728c */ /* 0x000fe4000bf05070 */
[----:B------:R-:W-:Y:S02]  /*0f00*/  UISETP.NE.AND UP2, UPT, UR4, 0x1, UPT ;  /* 0x000000010400788c */ /* 0x000fe4000bf45270 */
[----:B------:R-:W-:Y:S01]  /*0f10*/  UISETP.NE.AND.EX UP0, UPT, UR7, URZ, UPT, UP0 ;  /* 0x0000003f0700728c */ /* 0x000fe2000bf05300 */
[----:B------:R-:W-:-:S02]  /*0f20*/  ULDC UR8, c[0x0][0x404] ;  /* 0x0001010000087ab9 */ /* 0x000fc40000000800 */
[----:B------:R-:W-:Y:S01]  /*0f30*/  @UP1 ULDC UR4, c[0x0][0xdac] ;  /* 0x00036b0000041ab9 */ /* 0x000fe20000000800 */
[----:B------:R-:W-:Y:S01]  /*0f40*/  @UP1 ULDC UR10, c[0x0][0xdb0] ;  /* 0x00036c00000a1ab9 */ /* 0x000fe20000000800 */
[----:B------:R-:W-:Y:S02]  /*0f50*/  UIMAD.WIDE.U32 UR4, UR11, UR4, URZ ;  /* 0x000000040b0472a5 */ /* 0x000fe4000f8e003f */
[----:B------:R-:W-:Y:S01]  /*0f60*/  UMOV UR12, UR11 ;  /* 0x0000000b000c7c82 */ /* 0x000fe20008000000 */
[----:B------:R-:W-:Y:S02]  /*0f70*/  UIADD3 UR9, UR39, 0x24300, URZ ;  /* 0x0002430027097890 */ /* 0x000fe4000fffe03f */
[----:B------:R-:W-:Y:S02]  /*0f80*/  @UP1 USHF.R.U32.HI UR12, URZ, UR10, UR5 ;  /* 0x0000000a3f0c1299 */ /* 0x000fe40008011605 */
[----:B------:R-:W-:Y:S01]  /*0f90*/  USEL UR8, UR8, 0x1, UP0 ;  /* 0x0000000108087887 */ /* 0x000fe20008000000 */
[----:B-1----:R-:W-:Y:S01]  /*0fa0*/  R2UR UR61, R0 ;  /* 0x00000000003d72ca */ /* 0x002fe200000e0000 */
[----:B------:R-:W-:-:S02]  /*0fb0*/  ULOP3.LUT UP0, URZ, UR9, 0x9f, URZ, 0xc0, !UPT ;  /* 0x0000009f093f7892 */ /* 0x000fc4000f80c03f */
[----:B------:R-:W-:Y:S01]  /*0fc0*/  IMAD.U32 R148, RZ, RZ, UR12 ;  /* 0x0000000cff947e24 */ /* 0x000fe2000f8e00ff */
[----:B------:R-:W-:Y:S01]  /*0fd0*/  UMOV UR36, UR12 ;  /* 0x0000000c00247c82 */ /* 0x000fe20008000000 */
[----:B--2---:R-:W-:Y:S02]  /*0fe0*/  IMAD R23, R23, UR8, RZ ;  /* 0x0000000817177c24 */ /* 0x004fe4000f8e02ff */
[----:B------:R-:W-:Y:S02]  /*0ff0*/  PLOP3.LUT P0, PT, PT, PT, UP0, 0x80, 0x0 ;  /* 0x000000000000781c */ /* 0x000fe40003f0f008 */
[----:B------:R-:W-:-:S04]  /*1000*/  VIADD R0, R23, 0x8f ;  /* 0x0000008f17007836 */ /* 0x000fc80000000000 */
[----:B------:R-:W-:Y:S01]  /*1010*/  UIMAD.WIDE UR6, UR61, 0x55555556, URZ ;  /* 0x555555563d0678a5 */ /* 0x000fe2000f8e023f */
[----:B------:R-:W-:-:S03]  /*1020*/  IMAD.HI R0, R0, 0x38e38e39, RZ ;  /* 0x38e38e3900007827 */ /* 0x000fc600078e02ff */
[----:B------:R-:W-:Y:S02]  /*1030*/  ULEA.HI UR37, UR7, UR7, URZ, 0x1 ;  /* 0x0000000707257291 */ /* 0x000fe4000f8f083f */
[----:B------:R-:W-:Y:S01]  /*1040*/  SHF.R.U32.HI R3, RZ, 0x1f, R0 ;  /* 0x0000001fff037819 */ /* 0x000fe20000011600 */
[----:B------:R-:W-:Y:S01]  /*1050*/  @UP2 ULDC.64 UR6, c[0x0][0xdb8] ;  /* 0x00036e0000062ab9 */ /* 0x000fe20000000a00 */
[----:B------:R-:W-:Y:S02]  /*1060*/  UIMAD UR37, UR37, -0x3, UR61 ;  /* 0xfffffffd252578a4 */ /* 0x000fe4000f8e023d */
[----:B------:R-:W-:Y:S01]  /*1070*/  UIMAD.WIDE.U32 UR4, UR12, UR6, URZ ;  /* 0x000000060c0472a5 */ /* 0x000fe2000f8e003f */
[----:B------:R-:W-:Y:S01]  /*1080*/  LEA.HI.SX32 R22, R0, R3, 0x1b ;  /* 0x0000000300167211 */ /* 0x000fe200078fdaff */
[----:B------:R-:W-:Y:S02]  /*1090*/  ULEA UR6, UR37, UR9, 0xb ;  /* 0x0000000925067291 */ /* 0x000fe4000f8e583f */
[----:B------:R-:W-:-:S02]  /*10a0*/  @UP2 USHF.R.U32.HI UR36, URZ, UR7, UR5 ;  /* 0x000000073f242299 */ /* 0x000fc40008011605 */
[----:B------:R-:W-:-:S04]  /*10b0*/  USHF.R.U32.HI UR6, URZ, 0x4, UR6 ;  /* 0x000000043f067899 */ /* 0x000fc80008011606 */
[----:B------:R-:W-:-:S06]  /*10c0*/  ULOP3.LUT UR4, UR6, 0x3fff, URZ, 0xc0, !UPT ;  /* 0x00003fff06047892 */ /* 0x000fcc000f8ec03f */
[----:B---3--:R-:W-:Y:S01]  /*10d0*/  IMAD.U32 R18, RZ, RZ, UR4 ;  /* 0x00000004ff127e24 */ /* 0x008fe2000f8e00ff */
[----:B------:R-:W-:Y:S02]  /*10e0*/  UMOV UR4, UR11 ;  /* 0x0000000b00047c82 */ /* 0x000fe40008000000 */
[----:B------:R-:W-:Y:S01]  /*10f0*/  MOV R147, UR4 ;  /* 0x0000000400937c02 */ /* 0x000fe20008000f00 */
[----:B------:R-:W-:Y:S06]  /*1100*/  @!P0 BRA `(.L_x_9) ;  /* 0x0000000000408947 */ /* 0x000fec0003800000 */
[----:B------:R-:W-:Y:S01]  /*1110*/  MOV R0, 0x0 ;  /* 0x0000000000007802 */ /* 0x000fe20000000f00 */
[----:B------:R-:W-:Y:S01]  /*1120*/  ULDC.64 UR4, c[0x4][0xa8] ;  /* 0x01002a0000047ab9 */ /* 0x000fe20000000a00 */
[----:B------:R-:W-:Y:S01]  /*1130*/  ULDC.64 UR6, c[0x4][0x20] ;  /* 0x0100080000067ab9 */ /* 0x000fe20000000a00 */
[----:B------:R-:W-:Y:S01]  /*1140*/  IMAD.U32 R4, RZ, RZ, UR4 ;  /* 0x00000004ff047e24 */ /* 0x000fe2000f8e00ff */
[----:B------:R1:W2:Y:S01]  /*1150*/  LDC.64 R14, c[0x4][R0] ;  /* 0x01000000000e7b82 */ /* 0x0002a20000000a00 */
[----:B------:R-:W-:Y:S01]  /*1160*/  IMAD.U32 R5, RZ, RZ, UR5 ;  /* 0x00000005ff057e24 */ /* 0x000fe2000f8e00ff */
[----:B------:R-:W-:Y:S01]  /*1170*/  ULDC.64 UR4, c[0x4][0xb0] ;  /* 0x01002c0000047ab9 */ /* 0x000fe20000000a00 */
[----:B------:R-:W-:Y:S01]  /*1180*/  IMAD.U32 R10, RZ, RZ, UR6 ;  /* 0x00000006ff0a7e24 */ /* 0x000fe2000f8e00ff */
[----:B------:R-:W-:Y:S01]  /*1190*/  MOV R7, UR5 ;  /* 0x0000000500077c02 */ /* 0x000fe20008000f00 */
[----:B------:R-:W-:Y:S01]  /*11a0*/  IMAD.U32 R6, RZ, RZ, UR4 ;  /* 0x00000004ff067e24 */ /* 0x000fe2000f8e00ff */
[----:B------:R-:W-:Y:S01]  /*11b0*/  MOV R12, 0x1 ;  /* 0x00000001000c7802 */ /* 0x000fe20000000f00 */
[----:B------:R-:W-:-:S02]  /*11c0*/  IMAD.U32 R11, RZ, RZ, UR7 ;  /* 0x00000007ff0b7e24 */ /* 0x000fc4000f8e00ff */
[----:B------:R-:W-:Y:S02]  /*11d0*/  IMAD.MOV.U32 R8, RZ, RZ, 0x70 ;  /* 0x00000070ff087424 */ /* 0x000fe400078e00ff */
[----:B-1----:R-:W-:-:S07]  /*11e0*/  IMAD.MOV.U32 R13, RZ, RZ, RZ ;  /* 0x000000ffff0d7224 */ /* 0x002fce00078e00ff */
[----:B------:R-:W-:-:S07]  /*11f0*/  LEPC R20, `(.L_x_9) ;  /* 0x000000001014794e */ /* 0x000fce0000000000 */
[----:B--2---:R-:W-:Y:S05]  /*1200*/  CALL.ABS.NOINC R14 ;  /* 0x000000000e007343 */ /* 0x004fea0003c00000 */
.L_x_9:
[----:B------:R-:W-:Y:S02]  /*1210*/  LOP3.LUT R0, R145, 0x1, RZ, 0xc0, !PT ;  /* 0x0000000191007812 */ /* 0x000fe400078ec0ff */
[----:B------:R-:W-:Y:S02]  /*1220*/  ISETP.NE.AND P0, PT, R19, 0x3, PT ;  /* 0x000000031300780c */ /* 0x000fe40003f05270 */
[----:B------:R-:W-:-:S04]  /*1230*/  SHF.L.U32 R0, R0, 0x1f, RZ ;  /* 0x0000001f00007819 */ /* 0x000fc800000006ff */
[----:B------:R-:W1:Y:S02]  /*1240*/  SYNCS.PHASECHK.TRANS64.TRYWAIT P1, [UR39+0x31c00], R0 ;  /* 0x031c0000ff0075a7 */ /* 0x000e640008020167 */
[----:B-1----:R-:W-:Y:S05]  /*1250*/  @!P1 BRA `(.L_x_10) ;  /* 0x000000c000c09947 */ /* 0x002fea0003800000 */
.L_x_89:
[----:B------:R-:W-:Y:S05]  /*1260*/  @!P0 BRA `(.L_x_11) ;  /* 0x0000000000048947 */ /* 0x000fea0003800000 */
[----:B------:R-:W-:Y:S01]  /*1270*/  BPT.TRAP 0x1 ;  /* 0x000000040000795c */ /* 0x000fe20000300000 */
.L_x_11:
[----:B-1----:R-:W-:Y:S02]  /*1280*/  IMAD.U32 R0, RZ, RZ, UR38 ;  /* 0x00000026ff007e24 */ /* 0x002fe4000f8e00ff */
[----:B------:R-:W-:-:S03]  /*1290*/  IMAD.U32 R3, RZ, RZ, UR60 ;  /* 0x0000003cff037e24 */ /* 0x000fc6000f8e00ff */
[----:B------:R-:W-:Y:S02]  /*12a0*/  LEA R0, R0, UR39, 0x3 ;  /* 0x0000002700007c11 */ /* 0x000fe4000f8e18ff */
[----:B------:R-:W-:-:S04]  /*12b0*/  SHF.L.U32 R3, R3, 0x1f, RZ ;  /* 0x0000001f03037819 */ /* 0x000fc800000006ff */
[----:B------:R1:W2:Y:S01]  /*12c0*/  SYNCS.PHASECHK.TRANS64.TRYWAIT P2, [R0+URZ+0x31c30], R3 ;  /* 0x031c3003000075a7 */ /* 0x0002a2000804017f */
[----:B------:R-:W-:Y:S05]  /*12d0*/  @!P0 BRA `(.L_x_12) ;  /* 0x0000000000048947 */ /* 0x000fea0003800000 */
[----:B------:R-:W-:Y:S01]  /*12e0*/  BPT.TRAP 0x1 ;  /* 0x000000040000795c */ /* 0x000fe20000300000 */
.L_x_12:
[----:B------:R-:W3:Y:S01]  /*12f0*/  S2R R4, SR_TID.X ;  /* 0x0000000000047919 */ /* 0x000ee20000002100 */
[----:B------:R-:W-:Y:S02]  /*1300*/  MOV R71, RZ ;  /* 0x000000ff00477202 */ /* 0x000fe40000000f00 */
[----:B---3--:R-:W-:Y:S01]  /*1310*/  LOP3.LUT P1, RZ, R4, 0x7f, RZ, 0xc0, !PT ;  /* 0x0000007f04ff7812 */ /* 0x008fe2000782c0ff */
[----:B--2---:R-:W-:-:S12]  /*1320*/  @P2 BRA `(.L_x_13) ;  /* 0x0000000000082947 */ /* 0x004fd80003800000 */
[----:B------:R-:W2:Y:S02]  /*1330*/  SYNCS.PHASECHK.TRANS64.TRYWAIT P2, [R0+URZ+0x31c30], R3 ;  /* 0x031c3003000075a7 */ /* 0x000ea4000804017f */
[----:B--2---:R-:W-:Y:S05]  /*1340*/  @!P2 BRA `(.L_x_14) ;  /* 0x000000c0009ca947 */ /* 0x004fea0003800000 */
.L_x_13:
[----:B------:R-:W-:Y:S05]  /*1350*/  WARPSYNC.ALL ;  /* 0x0000000000007948 */ /* 0x000fea0003800000 */
[----:B------:R-:W-:Y:S01]  /*1360*/  UIADD3 UR4, UR39, 0x16a00, URZ ;  /* 0x00016a0027047890 */ /* 0x000fe2000fffe03f */
[----:B------:R-:W-:Y:S01]  /*1370*/  WARPGROUP.ARRIVE ;  /* 0x00000000000079c5 */ /* 0x000fe20000000000 */
[----:B------:R-:W-:Y:S01]  /*1380*/  ULEA UR37, UR37, UR39, 0xc ;  /* 0x0000002725257291 */ /* 0x000fe2000f8e603f */
[----:B------:R-:W-:Y:S01]  /*1390*/  P2R R68, PR, RZ, 0x1 ;  /* 0x00000001ff447803 */ /* 0x000fe20000000000 */
[----:B------:R-:W-:Y:S01]  /*13a0*/  USHF.R.U32.HI UR4, URZ, 0x4, UR4 ;  /* 0x000000043f047899 */ /* 0x000fe20008011604 */
[----:B-12---:R-:W-:Y:S01]  /*13b0*/  @!P1 VIADD R0, R0, 0x31c40 ;  /* 0x00031c4000009836 */ /* 0x006fe20000000000 */
[----:B------:R-:W-:-:S02]  /*13c0*/  UIADD3 UR37, UR37, 0xda00, URZ ;  /* 0x0000da0025257890 */ /* 0x000fc4000fffe03f */
[----:B------:R-:W-:Y:S02]  /*13d0*/  ULOP3.LUT UR4, UR4, 0x3fff, URZ, 0xc0, !UPT ;  /* 0x00003fff04047892 */ /* 0x000fe4000f8ec03f */
[----:B------:R-:W-:Y:S02]  /*13e0*/  USHF.R.U32.HI UR5, URZ, 0x4, UR37 ;  /* 0x000000043f057899 */ /* 0x000fe40008011625 */
[----:B------:R-:W-:Y:S02]  /*13f0*/  ULOP3.LUT UR37, UR4, 0x10000, URZ, 0xfc, !UPT ;  /* 0x0001000004257892 */ /* 0x000fe4000f8efc3f */
[----:B------:R-:W-:Y:S02]  /*1400*/  ULOP3.LUT UR5, UR5, 0x3fff, URZ, 0xc0, !UPT ;  /* 0x00003fff05057892 */ /* 0x000fe4000f8ec03f */
[----:B------:R-:W-:Y:S02]  /*1410*/  UIMAD UR4, UR38, 0x6c0, UR37 ;  /* 0x000006c0260478a4 */ /* 0x000fe4000f8e0225 */
[----:B------:R-:W-:Y:S01]  /*1420*/  ULOP3.LUT UR5, UR5, 0x10000, URZ, 0xfc, !UPT ;  /* 0x0001000005057892 */ /* 0x000fe2000f8efc3f */
[----:B------:R-:W-:Y:S01]  /*1430*/  UMOV UR31, 0x80000020 ;  /* 0x80000020001f7882 */ /* 0x000fe20000000000 */
[----:B------:R-:W-:Y:S01]  /*1440*/  UMOV UR29, 0x80000020 ;  /* 0x80000020001d7882 */ /* 0x000fe20000000000 */
[----:B------:R-:W-:-:S02]  /*1450*/  UIADD3 UR10, UR4, 0x40, URZ ;  /* 0x00000040040a7890 */ /* 0x000fc4000fffe03f */
[----:B------:R-:W-:Y:S02]  /*1460*/  UMOV UR30, UR4 ;  /* 0x00000004001e7c82 */ /* 0x000fe40008000000 */
[----:B------:R-:W-:Y:S01]  /*1470*/  UMOV UR28, UR5 ;  /* 0x00000005001c7c82 */ /* 0x000fe20008000000 */
[----:B------:R-:W-:Y:S01]  /*1480*/  UMOV UR9, UR29 ;  /* 0x0000001d00097c82 */ /* 0x000fe20008000000 */
[----:B------:R-:W-:Y:S01]  /*1490*/  HGMMA.64x16x16.F32 R96, gdesc[UR28], RZ, !UPT, gsb0 ;  /* 0x002000001c6079f0 */ /* 0x000fe2000c0008ff */
[----:B------:R-:W-:Y:S01]  /*14a0*/  UMOV UR8, UR28 ;  /* 0x0000001c00087c82 */ /* 0x000fe20008000000 */
[----:B------:R-:W-:Y:S01]  /*14b0*/  UMOV UR11, 0x80000020 ;  /* 0x80000020000b7882 */ /* 0x000fe20000000000 */
[----:B------:R-:W-:Y:S02]  /*14c0*/  UIADD3 UR6, UR4, 0x80, URZ ;  /* 0x0000008004067890 */ /* 0x000fe4000fffe03f */
[----:B------:R-:W-:Y:S02]  /*14d0*/  UIADD3 UR7, UR4, 0xc0, URZ ;  /* 0x000000c004077890 */ /* 0x000fe4000fffe03f */
[----:B------:R-:W-:-:S02]  /*14e0*/  UIADD3 UR12, UR4, 0x100, URZ ;  /* 0x00000100040c7890 */ /* 0x000fc4000fffe03f */
[----:B------:R-:W-:Y:S02]  /*14f0*/  UIADD3 UR13, UR4, 0x140, URZ ;  /* 0x00000140040d7890 */ /* 0x000fe4000fffe03f */
[----:B------:R-:W-:Y:S01]  /*1500*/  UIADD3 UR14, UR5, 0x300, URZ ;  /* 0x00000300050e7890 */ /* 0x000fe2000fffe03f */
[----:B------:R-:W-:Y:S01]  /*1510*/  UMOV UR15, 0x80000020 ;  /* 0x80000020000f7882 */ /* 0x000fe20000000000 */
[----:B------:R-:W-:Y:S02]  /*1520*/  UIADD3 UR16, UR5, 0x302, URZ ;  /* 0x0000030205107890 */ /* 0x000fe4000fffe03f */
[----:B------:R-:W-:Y:S01]  /*1530*/  UIADD3 UR18, UR4, 0x242, URZ ;  /* 0x0000024204127890 */ /* 0x000fe2000fffe03f */
[----:B------:R-:W-:Y:S01]  /*1540*/  UMOV UR17, 0x80000020 ;  /* 0x8000002000117882 */ /* 0x000fe20000000000 */
[----:B------:R-:W-:Y:S01]  /*1550*/  UMOV UR19, 0x80000020 ;  /* 0x8000002000137882 */ /* 0x000fe20000000000 */
[----:B------:R-:W-:Y:S02]  /*1560*/  UIADD3 UR20, UR5, 0x600, URZ ;  /* 0x0000060005147890 */ /* 0x000fe4000fffe03f */
[----:B------:R-:W-:Y:S01]  /*1570*/  UIADD3 UR22, UR4, 0x480, URZ ;  /* 0x0000048004167890 */ /* 0x000fe2000fffe03f */
[----:B------:R-:W-:Y:S01]  /*1580*/  UMOV UR21, 0x80000020 ;  /* 0x8000002000157882 */ /* 0x000fe20000000000 */
[----:B------:R-:W-:Y:S01]  /*1590*/  UMOV UR23, 0x80000020 ;  /* 0x8000002000177882 */ /* 0x000fe20000000000 */
[----:B------:R-:W-:-:S02]  /*15a0*/  UIADD3 UR24, UR5, 0x602, URZ ;  /* 0x0000060205187890 */ /* 0x000fc4000fffe03f */
[----:B------:R-:W-:Y:S01]  /*15b0*/  UIADD3 UR26, UR4, 0x482, URZ ;  /* 0x00000482041a7890 */ /* 0x000fe2000fffe03f */
[----:B------:R-:W-:Y:S01]  /*15c0*/  UMOV UR25, 0x80000020 ;  /* 0x8000002000197882 */ /* 0x000fe20000000000 */
[----:B------:R-:W-:Y:S01]  /*15d0*/  UMOV UR27, 0x80000020 ;  /* 0x80000020001b7882 */ /* 0x000fe20000000000 */
[----:B------:R-:W-:Y:S02]  /*15e0*/  WARPGROUP.DEPBAR.LE gsb0, 0x0 ;  /* 0x00008000000079c5 */ /* 0x000fe40000010000 */
[----:B------:R-:W-:-:S06]  /*15f0*/  WARPGROUP.ARRIVE ;  /* 0x00000000000079c5 */ /* 0x000fcc0000000000 */
[----:B------:R-:W-:Y:S01]  /*1600*/  HGMMA.64x16x16.F32 R88, gdesc[UR8], RZ, !UPT, gsb0 ;  /* 0x00200000085879f0 */ /* 0x000fe2000c0008ff */
[----:B------:R-:W-:Y:S01]  /*1610*/  UMOV UR8, UR28 ;  /* 0x0000001c00087c82 */ /* 0x000fe20008000000 */
[----:B------:R-:W-:Y:S01]  /*1620*/  UMOV UR9, UR29 ;  /* 0x0000001d00097c82 */ /* 0x000fe20008000000 */
[----:B------:R-:W-:Y:S01]  /*1630*/  UMOV UR10, UR6 ;  /* 0x00000006000a7c82 */ /* 0x000fe20008000000 */
[----:B------:R-:W-:Y:S01]  /*1640*/  UMOV UR11, 0x80000020 ;  /* 0x80000020000b7882 */ /* 0x000fe20000000000 */
[----:B------:R-:W-:Y:S01]  /*1650*/  UIADD3 UR6, UR4, 0x180, URZ ;  /* 0x0000018004067890 */ /* 0x000fe2000fffe03f */
        /* <DEDUP_REMOVED lines=23> */
[----:B------:R-:W-:Y:S02]  /*17d0*/  UIADD3 UR13, UR5, 0x2, URZ ;  /* 0x00000002050d7890 */ /* 0x000fe4000fffe03f */
        /* <DEDUP_REMOVED lines=29> */
[----:B------:R-:W-:Y:S01]  /*19b0*/  UMOV UR9, 0x80000020 ;  /* 0x8000002000097882 */ /* 0x000fe20000000000 */
[----:B------:R-:W-:Y:S01]  /*19c0*/  UMOV UR10, UR6 ;  /* 0x00000006000a7c82 */ /* 0x000fe20008000000 */
[----:B------:R-:W-:Y:S01]  /*19d0*/  UMOV UR11, 0x80000020 ;  /* 0x80000020000b7882 */ /* 0x000fe20000000000 */
[----:B------:R-:W-:Y:S02]  /*19e0*/  UIADD3 UR6, UR4, 0x82, URZ ;  /* 0x0000008204067890 */ /* 0x000fe4000fffe03f */
[----:B------:R-:W-:Y:S01]  /*19f0*/  UIADD3 UR13, UR4, 0x142, URZ ;  /* 0x00000142040d7890 */ /* 0x000fe2000fffe03f */
[----:B------:R-:W-:Y:S02]  /*1a00*/  WARPGROUP.DEPBAR.LE gsb0, 0x0 ;  /* 0x00008000000079c5 */ /* 0x000fe40000010000 */
[----:B------:R-:W-:-:S06]  /*1a10*/  WARPGROUP.ARRIVE ;  /* 0x00000000000079c5 */ /* 0x000fcc0000000000 */
[----:B------:R-:W-:Y:S01]  /*1a20*/  HGMMA.64x16x16.F32 R96, gdesc[UR8], R96, gsb0 ;  /* 0x00200000086079f0 */ /* 0x000fe20008000860 */
[----:B------:R-:W-:Y:S01]  /*1a30*/  UIADD3 UR10, UR4, 0x42, URZ ;  /* 0x00000042040a7890 */ /* 0x000fe2000fffe03f */
[----:B------:R-:W-:Y:S01]  /*1a40*/  UMOV UR11, 0x80000020 ;  /* 0x80000020000b7882 */ /* 0x000fe20000000000 */
[----:B------:R-:W-:Y:S02]  /*1a50*/  WARPGROUP.DEPBAR.LE gsb0, 0x0 ;  /* 0x00008000000079c5 */ /* 0x000fe40000010000 */
[----:B------:R-:W-:-:S06]  /*1a60*/  WARPGROUP.ARRIVE ;  /* 0x00000000000079c5 */ /* 0x000fcc0000000000 */
[----:B------:R-:W-:Y:S01]  /*1a70*/  HGMMA.64x16x16.F32 R88, gdesc[UR8], R88, gsb0 ;  /* 0x00200000085879f0 */ /* 0x000fe20008000858 */
[----:B------:R-:W-:Y:S01]  /*1a80*/  UMOV UR10, UR6 ;  /* 0x00000006000a7c82 */ /* 0x000fe20008000000 */
[----:B------:R-:W-:Y:S01]  /*1a90*/  UMOV UR11, 0x80000020 ;  /* 0x80000020000b7882 */ /* 0x000fe20000000000 */
[----:B------:R-:W-:Y:S01]  /*1aa0*/  UIADD3 UR6, UR4, 0x182, URZ ;  /* 0x0000018204067890 */ /* 0x000fe2000fffe03f */
        /* <DEDUP_REMOVED lines=35> */
[----:B------:R-:W-:Y:S01]  /*1ce0*/  UMOV UR12, UR14 ;  /* 0x0000000e000c7c82 */ /* 0x000fe20008000000 */
[----:B------:R-:W-:Y:S01]  /*1cf0*/  UMOV UR14, UR6 ;  /* 0x00000006000e7c82 */ /* 0x000fe20008000000 */
[----:B------:R-:W-:Y:S01]  /*1d00*/  UIADD3 UR6, UR4, 0x2c0, URZ ;  /* 0x000002c004067890 */ /* 0x000fe2000fffe03f */
[----:B------:R-:W-:Y:S02]  /*1d10*/  WARPGROUP.DEPBAR.LE gsb0, 0x0 ;  /* 0x00008000000079c5 */ /* 0x000fe40000010000 */
[----:B------:R-:W-:-:S06]  /*1d20*/  WARPGROUP.ARRIVE ;  /* 0x00000000000079c5 */ /* 0x000fcc0000000000 */
[----:B------:R-:W-:Y:S01]  /*1d30*/  HGMMA.64x16x16.F32 R24, gdesc[UR8], R24, gsb0 ;  /* 0x00200000081879f0 */ /* 0x000fe20008000818 */
        /* <DEDUP_REMOVED lines=51> */
[----:B------:R-:W-:Y:S03]  /*2070*/  HGMMA.64x16x16.F32 R24, gdesc[UR12], R24, gsb0 ;  /* 0x002000000c1879f0 */ /* 0x000fe60008000818 */
        /* <DEDUP_REMOVED lines=45> */
[----:B------:R-:W-:Y:S01]  /*2350*/  ULDC UR10, c[0x0][0x9d8] ;  /* 0x00027600000a7ab9 */ /* 0x000fe20000000800 */
        /* <DEDUP_REMOVED lines=49> */
[----:B------:R-:W-:Y:S01]  /*2670*/  UMOV UR5, UR25 ;  /* 0x0000001900057c82 */ /* 0x000fe20008000000 */
        /* <DEDUP_REMOVED lines=9> */
[----:B------:R-:W-:Y:S01]  /*2710*/  WARPGROUP.ARRIVE ;  /* 0x00000000000079c5 */ /* 0x000fe20000000000 */
[----:B------:R-:W-:Y:S01]  /*2720*/  FMUL.FTZ R4, R96, UR10 ;  /* 0x0000000a60047c20 */ /* 0x000fe20008410000 */
[----:B------:R-:W-:Y:S01]  /*2730*/  FMUL.FTZ R8, R97, UR10 ;  /* 0x0000000a61087c20 */ /* 0x000fe20008410000 */
[----:B------:R-:W-:Y:S01]  /*2740*/  FMUL.FTZ R9, R101, UR10 ;  /* 0x0000000a65097c20 */ /* 0x000fe20008410000 */
[----:B------:R-:W-:Y:S01]  /*2750*/  FMUL.FTZ R7, R100, UR10 ;  /* 0x0000000a64077c20 */ /* 0x000fe20008410000 */
[----:B------:R-:W-:Y:S01]  /*2760*/  FMUL.FTZ R3, R98, UR10 ;  /* 0x0000000a62037c20 */ /* 0x000fe20008410000 */
[----:B------:R-:W-:Y:S01]  /*2770*/  HGMMA.64x16x16.F32 R88, gdesc[UR24], R88, gsb0 ;  /* 0x00200000185879f0 */ /* 0x000fe20008000858 */
[----:B------:R-:W-:Y:S01]  /*2780*/  UIADD3 UR26, UR4, 0x502, URZ ;  /* 0x00000502041a7890 */ /* 0x000fe2000fffe03f */
[----:B------:R-:W-:Y:S01]  /*2790*/  MUFU.TANH R4, R4 ;  /* 0x0000000400047308 */ /* 0x000fe20000002400 */
[----:B------:R-:W-:Y:S01]  /*27a0*/  UMOV UR27, 0x80000020 ;  /* 0x80000020001b7882 */ /* 0x000fe20000000000 */
[----:B------:R-:W-:Y:S01]  /*27b0*/  FMUL.FTZ R5, R99, UR10 ;  /* 0x0000000a63057c20 */ /* 0x000fe20008410000 */
[----:B------:R-:W-:Y:S01]  /*27c0*/  FMUL.FTZ R13, R102, UR10 ;  /* 0x0000000a660d7c20 */ /* 0x000fe20008410000 */
[----:B------:R-:W-:-:S04]  /*27d0*/  FMUL.FTZ R12, R103, UR10 ;  /* 0x0000000a670c7c20 */ /* 0x000fc80008410000 */
[----:B------:R-:W1:Y:S08]  /*27e0*/  MUFU.TANH R8, R8 ;  /* 0x0000000800087308 */ /* 0x000e700000002400 */
[----:B------:R-:W-:Y:S08]  /*27f0*/  MUFU.TANH R9, R9 ;  /* 0x0000000900097308 */ /* 0x000ff00000002400 */
[----:B------:R-:W2:Y:S08]  /*2800*/  MUFU.TANH R7, R7 ;  /* 0x0000000700077308 */ /* 0x000eb00000002400 */
[----:B------:R-:W3:Y:S08]  /*2810*/  MUFU.TANH R3, R3 ;  /* 0x0000000300037308 */ /* 0x000ef00000002400 */
[----:B------:R-:W-:Y:S08]  /*2820*/  MUFU.TANH R5, R5 ;  /* 0x0000000500057308 */ /* 0x000ff00000002400 */
[----:B------:R-:W-:Y:S01]  /*2830*/  MUFU.TANH R13, R13 ;  /* 0x0000000d000d7308 */ /* 0x000fe20000002400 */
[----:B------:R-:W-:-:S02]  /*2840*/  WARPGROUP.DEPBAR.LE gsb0, 0x0 ;  /* 0x00008000000079c5 */ /* 0x000fc40000010000 */
        /* <DEDUP_REMOVED lines=13> */
[----:B------:R-:W-:Y:S08]  /*2920*/  MUFU.TANH R10, R10 ;  /* 0x0000000a000a7308 */ /* 0x000ff00000002400 */
[----:B------:R-:W-:Y:S08]  /*2930*/  MUFU.TANH R11, R11 ;  /* 0x0000000b000b7308 */ /* 0x000ff00000002400 */
[----:B------:R-:W-:Y:S08]  /*2940*/  MUFU.TANH R69, R69 ;  /* 0x0000004500457308 */ /* 0x000ff00000002400 */
[----:B------:R-:W4:Y:S08]  /*2950*/  MUFU.TANH R12, R12 ;  /* 0x0000000c000c7308 */ /* 0x000f300000002400 */
[----:B------:R-:W5:Y:S08]  /*2960*/  MUFU.TANH R15, R15 ;  /* 0x0000000f000f7308 */ /* 0x000f700000002400 */
        /* <DEDUP_REMOVED lines=10> */
[----:B------:R-:W5:Y:S01]  /*2a10*/  MUFU.TANH R66, R66 ;  /* 0x0000004200427308 */ /* 0x000f620000002400 */
[----:B------:R-:W-:Y:S01]  /*2a20*/  UMOV UR27, 0x80000020 ;  /* 0x80000020001b7882 */ /* 0x000fe20000000000 */
[----:B------:R-:W-:Y:S01]  /*2a30*/  FMUL.FTZ R80, R82, UR10 ;  /* 0x0000000a52507c20 */ /* 0x000fe20008410000 */
[----:B------:R-:W-:Y:S01]  /*2a40*/  FMUL.FTZ R67, R83, UR10 ;  /* 0x0000000a53437c20 */ /* 0x000fe20008410000 */
[----:B------:R-:W-:-:S04]  /*2a50*/  FMUL.FTZ R82, R87, UR10 ;  /* 0x0000000a57527c20 */ /* 0x000fc80008410000 */
[----:B------:R-:W5:Y:S08]  /*2a60*/  MUFU.TANH R65, R65 ;  /* 0x0000004100417308 */ /* 0x000f700000002400 */
[----:B------:R-:W5:Y:S08]  /*2a70*/  MUFU.TANH R64, R64 ;  /* 0x0000004000407308 */ /* 0x000f700000002400 */
[----:B------:R-:W5:Y:S08]  /*2a80*/  MUFU.TANH R81, R81 ;  /* 0x0000005100517308 */ /* 0x000f700000002400 */
[----:B------:R-:W5:Y:S08]  /*2a90*/  MUFU.TANH R21, R21 ;  /* 0x0000001500157308 */ /* 0x000f700000002400 */
[----:B------:R-:W5:Y:S08]  /*2aa0*/  MUFU.TANH R70, R70 ;  /* 0x0000004600467308 */ /* 0x000f700000002400 */
[----:B------:R-:W5:Y:S01]  /*2ab0*/  MUFU.TANH R80, R80 ;  /* 0x0000005000507308 */ /* 0x000f620000002400 */
        /* <DEDUP_REMOVED lines=24> */
[----:B------:R-:W-:Y:S02]  /*2c40*/  FMUL.FTZ R56, R57, UR10 ;  /* 0x0000000a39387c20 */ /* 0x000fe40008410000 */
[----:B------:R-:W5:Y:S01]  /*2c50*/  MUFU.TANH R85, R85 ;  /* 0x0000005500557308 */ /* 0x000f620000002400 */
[----:B------:R-:W-:Y:S01]  /*2c60*/  FMUL.FTZ R60, R60, UR10 ;  /* 0x0000000a3c3c7c20 */ /* 0x000fe20008410000 */
[----:B------:R-:W-:Y:S01]  /*2c70*/  HGMMA.64x16x16.F32 R48, gdesc[UR24], R48, gsb0 ;  /* 0x00200000183079f0 */ /* 0x000fe20008000830 */
[----:B------:R-:W-:Y:S01]  /*2c80*/  UIADD3 UR26, UR4, 0x602, URZ ;  /* 0x00000602041a7890 */ /* 0x000fe2000fffe03f */
[----:B------:R-:W-:Y:S01]  /*2c90*/  FMUL.FTZ R89, R61, UR10 ;  /* 0x0000000a3d597c20 */ /* 0x000fe20008410000 */
[----:B------:R-:W-:Y:S01]  /*2ca0*/  UMOV UR27, 0x80000020 ;  /* 0x80000020001b7882 */ /* 0x000fe20000000000 */
[----:B------:R-:W-:Y:S01]  /*2cb0*/  FMUL.FTZ R58, R58, UR10 ;  /* 0x0000000a3a3a7c20 */ /* 0x000fe20008410000 */
[----:B------:R-:W-:Y:S01]  /*2cc0*/  FMUL.FTZ R90, R63, UR10 ;  /* 0x0000000a3f5a7c20 */ /* 0x000fe20008410000 */
[----:B------:R-:W5:Y:S01]  /*2cd0*/  MUFU.TANH R86, R86 ;  /* 0x0000005600567308 */ /* 0x000f620000002400 */
[----:B------:R-:W-:-:S07]  /*2ce0*/  FMUL.FTZ R62, R62, UR10 ;  /* 0x0000000a3e3e7c20 */ /* 0x000fce0008410000 */
        /* <DEDUP_REMOVED lines=8> */
[----:B------:R-:W-:Y:S02]  /*2d70*/  IMAD.IADD R49, R152, 0x1, R23 ;  /* 0x0000000198317824 */ /* 0x000fe400078e0217 */
[----:B------:R-:W-:Y:S01]  /*2d80*/  FMUL.FTZ R53, R53, UR10 ;  /* 0x0000000a35357c20 */ /* 0x000fe20008410000 */
[----:B------:R-:W-:Y:S01]  /*2d90*/  FMUL.FTZ R92, R50, UR10 ;  /* 0x0000000a325c7c20 */ /* 0x000fe20008410000 */
[----:B------:R-:W-:Y:S01]  /*2da0*/  FMUL.FTZ R50, R51, UR10 ;  /* 0x0000000a33327c20 */ /* 0x000fe20008410000 */
[----:B------:R-:W-:Y:S01]  /*2db0*/  HGMMA.64x16x16.F32 R40, gdesc[UR24], R40, gsb0 ;  /* 0x00200000182879f0 */ /* 0x000fe20008000828 */
[----:B------:R-:W-:Y:S01]  /*2dc0*/  UIADD3 UR26, UR4, 0x642, URZ ;  /* 0x00000642041a7890 */ /* 0x000fe2000fffe03f */
[----:B------:R-:W-:Y:S01]  /*2dd0*/  IMAD R6, R22, -0x90, R49 ;  /* 0xffffff7016067824 */ /* 0x000fe200078e0231 */
[----:B------:R-:W-:Y:S01]  /*2de0*/  UMOV UR27, 0x80000020 ;  /* 0x80000020001b7882 */ /* 0x000fe20000000000 */
[----:B------:R-:W-:Y:S01]  /*2df0*/  FMUL.FTZ R55, R55, UR10 ;  /* 0x0000000a37377c20 */ /* 0x000fe20008410000 */
[----:B------:R-:W-:Y:S01]  /*2e00*/  FMUL.FTZ R54, R54, UR10 ;  /* 0x0000000a36367c20 */ /* 0x000fe20008410000 */
[----:B------:R-:W-:Y:S01]  /*2e10*/  UMOV UR4, UR24 ;  /* 0x0000001800047c82 */ /* 0x000fe20008000000 */
[----:B------:R-:W-:Y:S01]  /*2e20*/  ISETP.GT.AND P2, PT, R6, RZ, PT ;  /* 0x000000ff0600720c */ /* 0x000fe20003f44270 */
[----:B------:R-:W-:Y:S01]  /*2e30*/  FMUL.FTZ R48, R48, UR10 ;  /* 0x0000000a30307c20 */ /* 0x000fe20008410000 */
[C---:B------:R-:W-:Y:S01]  /*2e40*/  ISETP.GT.AND P6, PT, R6.reuse, 0x1, PT ;  /* 0x000000010600780c */ /* 0x040fe20003fc4270 */
[----:B------:R-:W5:Y:S01]  /*2e50*/  MUFU.TANH R89, R89 ;  /* 0x0000005900597308 */ /* 0x000f620000002400 */
[----:B------:R-:W-:Y:S01]  /*2e60*/  ISETP.GT.AND P4, PT, R6, 0x9, PT ;  /* 0x000000090600780c */ /* 0x000fe20003f84270 */
[----:B------:R-:W-:Y:S01]  /*2e70*/  FMUL.FTZ R52, R52, UR10 ;  /* 0x0000000a34347c20 */ /* 0x000fe20008410000 */
[----:B------:R-:W-:-:S02]  /*2e80*/  ISETP.GT.AND P3, PT, R6, 0x10, PT ;  /* 0x000000100600780c */ /* 0x000fc40003f64270 */
[----:B------:R-:W-:Y:S02]  /*2e90*/  ISETP.GT.AND P5, PT, R6, 0x8, PT ;  /* 0x000000080600780c */ /* 0x000fe40003fa4270 */
[----:B-1----:R-:W-:Y:S01]  /*2ea0*/  FSEL R8, R8, -INF , P6 ;  /* 0xff80000008087808 */ /* 0x002fe20003000000 */
[----:B------:R-:W1:Y:S01]  /*2eb0*/  MUFU.TANH R58, R58 ;  /* 0x0000003a003a7308 */ /* 0x000e620000002400 */
[----:B--2---:R-:W-:Y:S02]  /*2ec0*/  FSEL R49, R7, -INF , P5 ;  /* 0xff80000007317808 */ /* 0x004fe40002800000 */
[----:B---3--:R-:W-:Y:S02]  /*2ed0*/  FSEL R3, R3, -INF , P2 ;  /* 0xff80000003037808 */ /* 0x008fe40001000000 */
[----:B----4-:R-:W-:-:S03]  /*2ee0*/  FSEL R7, R12, -INF , P4 ;  /* 0xff8000000c077808 */ /* 0x010fc60002000000 */
[----:B------:R-:W2:Y:S08]  /*2ef0*/  MUFU.TANH R48, R48 ;  /* 0x0000003000307308 */ /* 0x000eb00000002400 */
[----:B------:R-:W3:Y:S08]  /*2f00*/  MUFU.TANH R88, R88 ;  /* 0x0000005800587308 */ /* 0x000ef00000002400 */
[----:B------:R-:W4:Y:S08]  /*2f10*/  MUFU.TANH R91, R91 ;  /* 0x0000005b005b7308 */ /* 0x000f300000002400 */
[----:B------:R-:W4:Y:S01]  /*2f20*/  MUFU.TANH R62, R62 ;  /* 0x0000003e003e7308 */ /* 0x000f220000002400 */
[----:B------:R-:W-:-:S02]  /*2f30*/  WARPGROUP.DEPBAR.LE gsb0, 0x0 ;  /* 0x00008000000079c5 */ /* 0x000fc40000010000 */
[----:B------:R-:W-:Y:S01]  /*2f40*/  WARPGROUP.ARRIVE ;  /* 0x00000000000079c5 */ /* 0x000fe20000000000 */
[----:B------:R-:W-:Y:S01]  /*2f50*/  FMUL.FTZ R131, R45, UR10 ;  /* 0x0000000a2d837c20 */ /* 0x000fe20008410000 */
[----:B------:R-:W-:Y:S01]  /*2f60*/  FMUL.FTZ R51, R40, UR10 ;  /* 0x0000000a28337c20 */ /* 0x000fe20008410000 */
[----:B------:R-:W-:Y:S02]  /*2f70*/  FSEL R45, R4, -INF , P2 ;  /* 0xff800000042d7808 */ /* 0x000fe40001000000 */
[----:B------:R5:W-:Y:S01]  /*2f80*/  MUFU.TANH R40, R53 ;  /* 0x0000003500287308 */ /* 0x000be20000002400 */
[----:B------:R-:W-:Y:S01]  /*2f90*/  FMUL.FTZ R129, R44, UR10 ;  /* 0x0000000a2c817c20 */ /* 0x000fe20008410000 */
[----:B------:R-:W-:Y:S01]  /*2fa0*/  HGMMA.64x16x16.F32 R32, gdesc[UR24], R32, gsb0 ;  /* 0x00200000182079f0 */ /* 0x000fe20008000820 */
[----:B------:R-:W-:Y:S01]  /*2fb0*/  ISETP.GT.AND P2, PT, R6, 0x11, PT ;  /* 0x000000110600780c */ /* 0x000fe20003f44270 */
[----:B------:R-:W-:Y:S01]  /*2fc0*/  FMUL.FTZ R57, R42, UR10 ;  /* 0x0000000a2a397c20 */ /* 0x000fe20008410000 */
[----:B------:R-:W-:Y:S01]  /*2fd0*/  FSEL R4, R5, -INF , P6 ;  /* 0xff80000005047808 */ /* 0x000fe20003000000 */
[----:B------:R-:W-:Y:S01]  /*2fe0*/  FMUL.FTZ R41, R41, UR10 ;  /* 0x0000000a29297c20 */ /* 0x000fe20008410000 */
[----:B------:R-:W-:Y:S01]  /*2ff0*/  ISETP.GT.AND P6, PT, R6, 0x18, PT ;  /* 0x000000180600780c */ /* 0x000fe20003fc4270 */
[----:B------:R1:W-:Y:S01]  /*3000*/  MUFU.TANH R44, R55 ;  /* 0x00000037002c7308 */ /* 0x0003e20000002400 */
[----:B-----5:R-:W-:Y:S01]  /*3010*/  FSEL R53, R9, -INF , P4 ;  /* 0xff80000009357808 */ /* 0x020fe20002000000 */
[----:B------:R-:W-:Y:S01]  /*3020*/  FMUL.FTZ R61, R43, UR10 ;  /* 0x0000000a2b3d7c20 */ /* 0x000fe20008410000 */
[----:B------:R-:W-:Y:S01]  /*3030*/  FSEL R9, R20, -INF , P3 ;  /* 0xff80000014097808 */ /* 0x000fe20001800000 */
[----:B------:R-:W-:Y:S01]  /*3040*/  FMUL.FTZ R93, R47, UR10 ;  /* 0x0000000a2f5d7c20 */ /* 0x000fe20008410000 */
[----:B------:R-:W-:Y:S01]  /*3050*/  FMNMX.FTZ R20, R45, R8, !PT ;  /* 0x000000082d147209 */ /* 0x000fe20007810000 */
[----:B------:R-:W-:Y:S01]  /*3060*/  FMUL.FTZ R63, R46, UR10 ;  /* 0x0000000a2e3f7c20 */ /* 0x000fe20008410000 */
[----:B------:R-:W-:Y:S01]  /*3070*/  FSEL R59, R11, -INF , P2 ;  /* 0xff8000000b3b7808 */ /* 0x000fe20001000000 */
[----:B------:R5:W-:Y:S01]  /*3080*/  MUFU.TANH R42, R54 ;  /* 0x00000036002a7308 */ /* 0x000be20000002400 */
[----:B------:R-:W-:-:S02]  /*3090*/  FMNMX.FTZ R20, R49, R20, !PT ;  /* 0x0000001431147209 */ /* 0x000fc40007810000 */
[----:B-1----:R-:W-:Y:S02]  /*30a0*/  FSEL R55, R10, -INF , P3 ;  /* 0xff8000000a377808 */ /* 0x002fe40001800000 */
[----:B------:R-:W-:Y:S02]  /*30b0*/  FMNMX.FTZ R20, R53, R20, !PT ;  /* 0x0000001435147209 */ /* 0x000fe40007810000 */
[----:B------:R-:W-:Y:S01]  /*30c0*/  FSEL R5, R13, -INF , P5 ;  /* 0xff8000000d057808 */ /* 0x000fe20002800000 */
[----:B------:R1:W-:Y:S01]  /*30d0*/  MUFU.TANH R12, R41 ;  /* 0x00000029000c7308 */ /* 0x0003e20000002400 */
[----:B------:R-:W-:Y:S02]  /*30e0*/  FMNMX.FTZ R20, R55, R20, !PT ;  /* 0x0000001437147209 */ /* 0x000fe40007810000 */
[----:B------:R-:W-:Y:S02]  /*30f0*/  ISETP.GT.AND P5, PT, R6, 0x19, PT ;  /* 0x000000190600780c */ /* 0x000fe40003fa4270 */
[----:B------:R-:W-:-:S02]  /*3100*/  FSEL R69, R69, -INF , P6 ;  /* 0xff80000045457808 */ /* 0x000fc40003000000 */
[----:B-----5:R-:W-:Y:S01]  /*3110*/  FMNMX.FTZ R54, R59, R20, !PT ;  /* 0x000000143b367209 */ /* 0x020fe20007810000 */
[----:B------:R5:W-:Y:S01]  /*3120*/  MUFU.TANH R46, R51 ;  /* 0x00000033002e7308 */ /* 0x000be20000002400 */
[C---:B------:R-:W-:Y:S02]  /*3130*/  ISETP.GT.AND P4, PT, R6.reuse, 0x20, PT ;  /* 0x000000200600780c */ /* 0x040fe40003f84270 */
[----:B------:R-:W-:Y:S02]  /*3140*/  FSEL R73, R15, -INF , P5 ;  /* 0xff8000000f497808 */ /* 0x000fe40002800000 */
[----:B------:R-:W-:Y:S02]  /*3150*/  FMNMX.FTZ R54, R69, R54, !PT ;  /* 0x0000003645367209 */ /* 0x000fe40007810000 */
[----:B------:R-:W-:Y:S01]  /*3160*/  ISETP.GT.AND P3, PT, R6, 0x21, PT ;  /* 0x000000210600780c */ /* 0x000fe20003f64270 */
[----:B------:R2:W-:Y:S01]  /*3170*/  MUFU.TANH R10, R57 ;  /* 0x00000039000a7308 */ /* 0x0005e20000002400 */
[----:B------:R-:W-:-:S02]  /*3180*/  FSEL R77, R66, -INF , P4 ;  /* 0xff800000424d7808 */ /* 0x000fc40002000000 */
[----:B------:R-:W-:Y:S02]  /*3190*/  FMNMX.FTZ R54, R73, R54, !PT ;  /* 0x0000003649367209 */ /* 0x000fe40007810000 */
[----:B------:R-:W-:Y:S02]  /*31a0*/  FSEL R11, R14, -INF , P2 ;  /* 0xff8000000e0b7808 */ /* 0x000fe40001000000 */
[----:B------:R-:W-:Y:S01]  /*31b0*/  ISETP.GT.AND P2, PT, R6, 0x28, PT ;  /* 0x000000280600780c */ /* 0x000fe20003f44270 */
[----:B------:R3:W-:Y:S01]  /*31c0*/  MUFU.TANH R14, R61 ;  /* 0x0000003d000e7308 */ /* 0x0007e20000002400 */
[----:B------:R-:W-:Y:S02]  /*31d0*/  FSEL R79, R65, -INF , P3 ;  /* 0xff800000414f7808 */ /* 0x000fe40001800000 */
[----:B------:R-:W-:Y:S02]  /*31e0*/  FMNMX.FTZ R54, R77, R54, !PT ;  /* 0x000000364d367209 */ /* 0x000fe40007810000 */
[----:B------:R-:W-:Y:S01]  /*31f0*/  FSEL R13, R64, -INF , P6 ;  /* 0xff800000400d7808 */ /* 0x000fe20003000000 */
[----:B------:R-:W-:-:S02]  /*3200*/  WARPGROUP.DEPBAR.LE gsb0, 0x0 ;  /* 0x00008000000079c5 */ /* 0x000fc40000010000 */
[----:B------:R-:W-:Y:S01]  /*3210*/  ISETP.GT.AND P6, PT, R6, 0x29, PT ;  /* 0x000000290600780c */ /* 0x000fe20003fc4270 */
[----:B------:R-:W-:Y:S01]  /*3220*/  WARPGROUP.ARRIVE ;  /* 0x00000000000079c5 */ /* 0x000fe20000000000 */
[----:B------:R-:W-:Y:S01]  /*3230*/  FSEL R81, R81, -INF , P2 ;  /* 0xff80000051517808 */ /* 0x000fe20001000000 */
[----:B------:R-:W4:Y:S01]  /*3240*/  MUFU.TANH R52, R52 ;  /* 0x0000003400347308 */ /* 0x000f220000002400 */
[----:B------:R-:W-:Y:S01]  /*3250*/  FMNMX.FTZ R54, R79, R54, !PT ;  /* 0x000000364f367209 */ /* 0x000fe20007810000 */
[----:B------:R-:W-:Y:S01]  /*3260*/  FMUL.FTZ R32, R32, UR10 ;  /* 0x0000000a20207c20 */ /* 0x000fe20008410000 */
[----:B------:R-:W-:Y:S01]  /*3270*/  FSEL R15, R21, -INF , P5 ;  /* 0xff800000150f7808 */ /* 0x000fe20002800000 */
[----:B------:R-:W-:Y:S01]  /*3280*/  HGMMA.64x16x16.F32 R24, gdesc[UR4], R24, gsb0 ;  /* 0x00200000041879f0 */ /* 0x000fe20008000818 */
[----:B------:R-:W-:Y:S01]  /*3290*/  ISETP.GT.AND P5, PT, R6, 0x30, PT ;  /* 0x000000300600780c */ /* 0x000fe20003fa4270 */
[----:B------:R-:W-:Y:S01]  /*32a0*/  FMUL.FTZ R36, R36, UR10 ;  /* 0x0000000a24247c20 */ /* 0x000fe20008410000 */
[----:B------:R-:W-:Y:S01]  /*32b0*/  FSEL R99, R70, -INF , P6 ;  /* 0xff80000046637808 */ /* 0x000fe20003000000 */
[----:B------:R-:W4:Y:S01]  /*32c0*/  MUFU.TANH R90, R90 ;  /* 0x0000005a005a7308 */ /* 0x000f220000002400 */
[----:B------:R-:W-:Y:S01]  /*32d0*/  FMNMX.FTZ R64, R81, R54, !PT ;  /* 0x0000003651407209 */ /* 0x000fe20007810000 */
[----:B------:R-:W-:Y:S01]  /*32e0*/  FMUL.FTZ R54, R33, UR10 ;  /* 0x0000000a21367c20 */ /* 0x000fe20008410000 */
[----:B------:R-:W-:Y:S01]  /*32f0*/  FSEL R21, R80, -INF , P4 ;  /* 0xff80000050157808 */ /* 0x000fe20002000000 */
[----:B------:R-:W-:Y:S01]  /*3300*/  FMUL.FTZ R34, R34, UR10 ;  /* 0x0000000a22227c20 */ /* 0x000fe20008410000 */
[----:B------:R-:W-:Y:S01]  /*3310*/  ISETP.GT.AND P4, PT, R6, 0x31, PT ;  /* 0x000000310600780c */ /* 0x000fe20003f84270 */
[----:B------:R-:W-:Y:S01]  /*3320*/  FMUL.FTZ R38, R38, UR10 ;  /* 0x0000000a26267c20 */ /* 0x000fe20008410000 */
[----:B------:R-:W-:Y:S01]  /*3330*/  FSEL R101, R83, -INF , P5 ;  /* 0xff80000053657808 */ /* 0x000fe20002800000 */
[----:B------:R4:W-:Y:S01]  /*3340*/  MUFU.TANH R20, R63 ;  /* 0x0000003f00147308 */ /* 0x0009e20000002400 */
[----:B------:R-:W-:Y:S01]  /*3350*/  FMNMX.FTZ R64, R99, R64, !PT ;  /* 0x0000004063407209 */ /* 0x000fe20007810000 */
[----:B------:R-:W-:Y:S01]  /*3360*/  ULDC UR4, c[0x0][0x988] ;  /* 0x0002620000047ab9 */ /* 0x000fe20000000800 */
[----:B-1----:R-:W-:-:S02]  /*3370*/  FSEL R41, R67, -INF , P3 ;  /* 0xff80000043297808 */ /* 0x002fc40001800000 */
[----:B------:R-:W-:Y:S02]  /*3380*/  ISETP.GT.AND P3, PT, R6, 0x38, PT ;  /* 0x000000380600780c */ /* 0x000fe40003f64270 */
[----:B------:R-:W-:Y:S01]  /*3390*/  FSEL R103, R72, -INF , P4 ;  /* 0xff80000048677808 */ /* 0x000fe20002000000 */
[----:B------:R-:W1:Y:S01]  /*33a0*/  MUFU.TANH R92, R92 ;  /* 0x0000005c005c7308 */ /* 0x000e620000002400 */
[----:B------:R-:W-:Y:S02]  /*33b0*/  FMNMX.FTZ R64, R101, R64, !PT ;  /* 0x0000004065407209 */ /* 0x000fe40007810000 */
[----:B------:R-:W-:Y:S02]  /*33c0*/  FSEL R43, R84, -INF , P2 ;  /* 0xff800000542b7808 */ /* 0x000fe40001000000 */
[----:B------:R-:W-:Y:S02]  /*33d0*/  ISETP.GT.AND P2, PT, R6, 0x39, PT ;  /* 0x000000390600780c */ /* 0x000fe40003f44270 */
[----:B------:R-:W-:Y:S01]  /*33e0*/  FSEL R105, R76, -INF , P3 ;  /* 0xff8000004c697808 */ /* 0x000fe20001800000 */
[----:B------:R-:W1:Y:S01]  /*33f0*/  MUFU.TANH R50, R50 ;  /* 0x0000003200327308 */ /* 0x000e620000002400 */
[----:B------:R-:W-:-:S02]  /*3400*/  FMNMX.FTZ R64, R103, R64, !PT ;  /* 0x0000004067407209 */ /* 0x000fc40007810000 */
[----:B------:R-:W-:Y:S02]  /*3410*/  FSEL R47, R82, -INF , P6 ;  /* 0xff800000522f7808 */ /* 0x000fe40003000000 */
[----:B------:R-:W-:Y:S02]  /*3420*/  ISETP.GT.AND P6, PT, R6, 0x40, PT ;  /* 0x000000400600780c */ /* 0x000fe40003fc4270 */
[----:B------:R-:W-:Y:S01]  /*3430*/  FSEL R107, R74, -INF , P2 ;  /* 0xff8000004a6b7808 */ /* 0x000fe20001000000 */
[----:B------:R-:W1:Y:S01]  /*3440*/  MUFU.TANH R129, R129 ;  /* 0x0000008100817308 */ /* 0x000e620000002400 */
[----:B------:R-:W-:Y:S01]  /*3450*/  FMNMX.FTZ R64, R105, R64, !PT ;  /* 0x0000004069407209 */ /* 0x000fe20007810000 */
[----:B------:R-:W-:Y:S01]  /*3460*/  IMAD.U32 R74, RZ, RZ, UR4 ;  /* 0x00000004ff4a7e24 */ /* 0x000fe2000f8e00ff */
[----:B-----5:R-:W-:Y:S02]  /*3470*/  FSEL R51, R85, -INF , P5 ;  /* 0xff80000055337808 */ /* 0x020fe40002800000 */
[----:B------:R-:W-:-:S02]  /*3480*/  ISETP.GT.AND P5, PT, R6, 0x41, PT ;  /* 0x000000410600780c */ /* 0x000fc40003fa4270 */
[----:B------:R-:W-:Y:S01]  /*3490*/  FSEL R109, R86, -INF , P6 ;  /* 0xff800000566d7808 */ /* 0x000fe20003000000 */
[----:B------:R-:W5:Y:S01]  /*34a0*/  MUFU.TANH R131, R131 ;  /* 0x0000008300837308 */ /* 0x000f620000002400 */
[----:B------:R-:W-:Y:S02]  /*34b0*/  FMNMX.FTZ R64, R107, R64, !PT ;  /* 0x000000406b407209 */ /* 0x000fe40007810000 */
[----:B--2---:R-:W-:Y:S02]  /*34c0*/  FSEL R57, R75, -INF , P4 ;  /* 0xff8000004b397808 */ /* 0x004fe40002000000 */
[----:B------:R-:W-:Y:S02]  /*34d0*/  ISETP.GT.AND P4, PT, R6, 0x48, PT ;  /* 0x000000480600780c */ /* 0x000fe40003f84270 */
[----:B------:R-:W-:Y:S01]  /*34e0*/  FSEL R111, R56, -INF , P5 ;  /* 0xff800000386f7808 */ /* 0x000fe20002800000 */
[----:B------:R-:W-:Y:S01]  /*34f0*/  FMUL.FTZ R56, R35, UR10 ;  /* 0x0000000a23387c20 */ /* 0x000fe20008410000 */
[----:B------:R-:W-:Y:S01]  /*3500*/  FMNMX.FTZ R64, R109, R64, !PT ;  /* 0x000000406d407209 */ /* 0x000fe20007810000 */
[----:B------:R-:W2:Y:S01]  /*3510*/  MUFU.TANH R32, R32 ;  /* 0x0000002000207308 */ /* 0x000ea20000002400 */
[----:B---3--:R-:W-:Y:S01]  /*3520*/  FSEL R61, R87, -INF , P3 ;  /* 0xff800000573d7808 */ /* 0x008fe20001800000 */
[----:B------:R-:W-:-:S02]  /*3530*/  WARPGROUP.DEPBAR.LE gsb0, 0x0 ;  /* 0x00008000000079c5 */ /* 0x000fc40000010000 */
[----:B------:R-:W-:Y:S01]  /*3540*/  ISETP.GT.AND P3, PT, R6, 0x49, PT ;  /* 0x000000490600780c */ /* 0x000fe20003f64270 */
[----:B------:R-:W-:Y:S01]  /*3550*/  FMUL.FTZ R24, R24, UR10 ;  /* 0x0000000a18187c20 */ /* 0x000fe20008410000 */
[----:B------:R-:W-:Y:S01]  /*3560*/  FSEL R113, R60, -INF , P4 ;  /* 0xff8000003c717808 */ /* 0x000fe20002000000 */
[----:B------:R-:W-:Y:S01]  /*3570*/  FMUL.FTZ R28, R28, UR10 ;  /* 0x0000000a1c1c7c20 */ /* 0x000fe20008410000 */
[----:B------:R-:W-:Y:S01]  /*3580*/  FMNMX.FTZ R64, R111, R64, !PT ;  /* 0x000000406f407209 */ /* 0x000fe20007810000 */
[----:B------:R-:W3:Y:S01]  /*3590*/  MUFU.TANH R54, R54 ;  /* 0x0000003600367308 */ /* 0x000ee20000002400 */
[----:B----4-:R-:W-:Y:S01]  /*35a0*/  FSEL R63, R78, -INF , P2 ;  /* 0xff8000004e3f7808 */ /* 0x010fe20001000000 */
[----:B------:R-:W-:Y:S01]  /*35b0*/  FMUL.FTZ R29, R29, UR10 ;  /* 0x0000000a1d1d7c20 */ /* 0x000fe20008410000 */
[----:B------:R-:W-:Y:S02]  /*35c0*/  ISETP.GT.AND P2, PT, R6, 0x50, PT ;  /* 0x000000500600780c */ /* 0x000fe40003f44270 */
[----:B------:R-:W-:-:S02]  /*35d0*/  FSEL R115, R89, -INF , P3 ;  /* 0xff80000059737808 */ /* 0x000fc40001800000 */
[----:B------:R-:W-:Y:S01]  /*35e0*/  FMNMX.FTZ R64, R113, R64, !PT ;  /* 0x0000004071407209 */ /* 0x000fe20007810000 */
[----:B------:R-:W4:Y:S01]  /*35f0*/  MUFU.TANH R36, R36 ;  /* 0x0000002400247308 */ /* 0x000f220000002400 */
[----:B------:R-:W-:Y:S02]  /*3600*/  FSEL R33, R58, -INF , P6 ;  /* 0xff8000003a217808 */ /* 0x000fe40003000000 */
[----:B------:R-:W-:Y:S02]  /*3610*/  ISETP.GT.AND P6, PT, R6, 0x51, PT ;  /* 0x000000510600780c */ /* 0x000fe40003fc4270 */
[----:B------:R-:W-:Y:S01]  /*3620*/  FSEL R117, R48, -INF , P2 ;  /* 0xff80000030757808 */ /* 0x000fe20001000000 */
[----:B------:R-:W-:Y:S01]  /*3630*/  FMUL.FTZ R48, R37, UR10 ;  /* 0x0000000a25307c20 */ /* 0x000fe20008410000 */
[----:B------:R-:W-:Y:S01]  /*3640*/  FMNMX.FTZ R64, R115, R64, !PT ;  /* 0x0000004073407209 */ /* 0x000fe20007810000 */
[----:B------:R-:W4:Y:S01]  /*3650*/  MUFU.TANH R93, R93 ;  /* 0x0000005d005d7308 */ /* 0x000f220000002400 */
[----:B------:R-:W-:-:S02]  /*3660*/  FSEL R65, R88, -INF , P5 ;  /* 0xff80000058417808 */ /* 0x000fc40002800000 */
[----:B------:R-:W-:Y:S02]  /*3670*/  ISETP.GT.AND P5, PT, R6, 0x58, PT ;  /* 0x000000580600780c */ /* 0x000fe40003fa4270 */
[----:B------:R-:W-:Y:S02]  /*3680*/  FSEL R119, R91, -INF , P6 ;  /* 0xff8000005b777808 */ /* 0x000fe40003000000 */
[----:B------:R-:W-:Y:S01]  /*3690*/  FMNMX.FTZ R64, R117, R64, !PT ;  /* 0x0000004075407209 */ /* 0x000fe20007810000 */
[----:B------:R-:W4:Y:S01]  /*36a0*/  MUFU.TANH R48, R48 ;  /* 0x0000003000307308 */ /* 0x000f220000002400 */
[----:B------:R-:W-:Y:S02]  /*36b0*/  FSEL R67, R62, -INF , P4 ;  /* 0xff8000003e437808 */ /* 0x000fe40002000000 */
        /* <DEDUP_REMOVED lines=10> */
[----:B-1----:R-:W-:-:S02]  /*3760*/  FSEL R83, R92, -INF , P2 ;  /* 0xff8000005c537808 */ /* 0x002fc40001000000 */
[----:B------:R-:W-:Y:S02]  /*3770*/  ISETP.GT.AND P2, PT, R6, 0x61, PT ;  /* 0x000000610600780c */ /* 0x000fe40003f44270 */
[----:B------:R-:W-:Y:S01]  /*3780*/  FSEL R125, R46, -INF , P3 ;  /* 0xff8000002e7d7808 */ /* 0x000fe20001800000 */
[----:B------:R-:W-:Y:S01]  /*3790*/  FMUL.FTZ R46, R39, UR10 ;  /* 0x0000000a272e7c20 */ /* 0x000fe20008410000 */
[----:B------:R-:W-:Y:S01]  /*37a0*/  FMNMX.FTZ R64, R123, R64, !PT ;  /* 0x000000407b407209 */ /* 0x000fe20007810000 */
[----:B------:R-:W1:Y:S01]  /*37b0*/  MUFU.TANH R56, R56 ;  /* 0x0000003800387308 */ /* 0x000e620000002400 */
[----:B------:R-:W-:Y:S02]  /*37c0*/  FSEL R85, R50, -INF , P6 ;  /* 0xff80000032557808 */ /* 0x000fe40003000000 */
[----:B------:R-:W-:Y:S02]  /*37d0*/  ISETP.GT.AND P6, PT, R6, 0x68, PT ;  /* 0x000000680600780c */ /* 0x000fe40003fc4270 */
[----:B------:R-:W-:-:S02]  /*37e0*/  FSEL R127, R12, -INF , P2 ;  /* 0xff8000000c7f7808 */ /* 0x000fc40001000000 */
[----:B------:R-:W-:Y:S01]  /*37f0*/  FMNMX.FTZ R64, R125, R64, !PT ;  /* 0x000000407d407209 */ /* 0x000fe20007810000 */
[----:B------:R-:W-:Y:S01]  /*3800*/  MUFU.TANH R38, R38 ;  /* 0x0000002600267308 */ /* 0x000fe20000002400 */
[----:B------:R-:W-:Y:S01]  /*3810*/  FSEL R37, R42, -INF , P5 ;  /* 0xff8000002a257808 */ /* 0x000fe20002800000 */
[----:B------:R-:W-:Y:S01]  /*3820*/  FMUL.FTZ R42, R26, UR10 ;  /* 0x0000000a1a2a7c20 */ /* 0x000fe20008410000 */
[----:B------:R-:W-:Y:S02]  /*3830*/  ISETP.GT.AND P5, PT, R6, 0x69, PT ;  /* 0x000000690600780c */ /* 0x000fe40003fa4270 */
[----:B------:R-:W-:Y:S02]  /*3840*/  FSEL R129, R129, -INF , P6 ;  /* 0xff80000081817808 */ /* 0x000fe40003000000 */
[----:B------:R-:W-:Y:S01]  /*3850*/  FMNMX.FTZ R64, R127, R64, !PT ;  /* 0x000000407f407209 */ /* 0x000fe20007810000 */
[----:B------:R-:W-:Y:S01]  /*3860*/  MUFU.TANH R28, R28 ;  /* 0x0000001c001c7308 */ /* 0x000fe20000002400 */
[----:B------:R-:W-:Y:S01]  /*3870*/  FSEL R87, R44, -INF , P4 ;  /* 0xff8000002c577808 */ /* 0x000fe20002000000 */
[----:B------:R-:W-:Y:S01]  /*3880*/  FMUL.FTZ R44, R27, UR10 ;  /* 0x0000000a1b2c7c20 */ /* 0x000fe20008410000 */
[----:B------:R-:W-:-:S02]  /*3890*/  ISETP.GT.AND P4, PT, R6, 0x70, PT ;  /* 0x000000700600780c */ /* 0x000fc40003f84270 */
[----:B------:R-:W-:Y:S01]  /*38a0*/  FSEL R89, R10, -INF , P3 ;  /* 0xff8000000a597808 */ /* 0x000fe20001800000 */
[----:B------:R-:W-:Y:S01]  /*38b0*/  FMUL.FTZ R10, R25, UR10 ;  /* 0x0000000a190a7c20 */ /* 0x000fe20008410000 */
[----:B-----5:R-:W-:Y:S01]  /*38c0*/  FSEL R131, R131, -INF , P5 ;  /* 0xff80000083837808 */ /* 0x020fe20002800000 */
[----:B------:R-:W-:Y:S01]  /*38d0*/  MUFU.TANH R46, R46 ;  /* 0x0000002e002e7308 */ /* 0x000fe20000002400 */
[----:B------:R-:W-:Y:S02]  /*38e0*/  FMNMX.FTZ R64, R129, R64, !PT ;  /* 0x0000004081407209 */ /* 0x000fe40007810000 */
[----:B------:R-:W-:Y:S02]  /*38f0*/  ISETP.GT.AND P3, PT, R6, 0x71, PT ;  /* 0x000000710600780c */ /* 0x000fe40003f64270 */
[----:B--2---:R-:W-:Y:S02]  /*3900*/  FSEL R137, R32, -INF , P4 ;  /* 0xff80000020897808 */ /* 0x004fe40002000000 */
[----:B------:R-:W-:Y:S01]  /*3910*/  FMNMX.FTZ R64, R131, R64, !PT ;  /* 0x0000004083407209 */ /* 0x000fe20007810000 */
[----:B------:R-:W2:Y:S01]  /*3920*/  MUFU.TANH R10, R10 ;  /* 0x0000000a000a7308 */ /* 0x000ea20000002400 */
[----:B------:R-:W-:-:S02]  /*3930*/  FSEL R25, R14, -INF , P2 ;  /* 0xff8000000e197808 */ /* 0x000fc40001000000 */
[----:B------:R-:W-:Y:S02]  /*3940*/  ISETP.GT.AND P2, PT, R6, 0x78, PT ;  /* 0x000000780600780c */ /* 0x000fe40003f44270 */
[----:B---3--:R-:W-:Y:S02]  /*3950*/  FSEL R139, R54, -INF , P3 ;  /* 0xff800000368b7808 */ /* 0x008fe40001800000 */
[----:B------:R-:W-:Y:S01]  /*3960*/  FMNMX.FTZ R64, R137, R64, !PT ;  /* 0x0000004089407209 */ /* 0x000fe20007810000 */
[----:B------:R-:W-:Y:S01]  /*3970*/  MUFU.TANH R42, R42 ;  /* 0x0000002a002a7308 */ /* 0x000fe20000002400 */
[----:B------:R-:W-:Y:S02]  /*3980*/  FSEL R91, R20, -INF , P6 ;  /* 0xff800000145b7808 */ /* 0x000fe40003000000 */
[----:B------:R-:W-:Y:S02]  /*3990*/  ISETP.GT.AND P6, PT, R6, 0x79, PT ;  /* 0x000000790600780c */ /* 0x000fe40003fc4270 */
[----:B----4-:R-:W-:-:S02]  /*39a0*/  FSEL R141, R36, -INF , P2 ;  /* 0xff800000248d7808 */ /* 0x010fc40001000000 */
[----:B------:R-:W-:Y:S01]  /*39b0*/  FMNMX.FTZ R64, R139, R64, !PT ;  /* 0x000000408b407209 */ /* 0x000fe20007810000 */
[----:B------:R3:W4:Y:S01]  /*39c0*/  MUFU.TANH R36, R29 ;  /* 0x0000001d00247308 */ /* 0x0007220000002400 */
[----:B------:R-:W-:Y:S02]  /*39d0*/  FSEL R93, R93, -INF , P5 ;  /* 0xff8000005d5d7808 */ /* 0x000fe40002800000 */
[----:B------:R-:W-:Y:S02]  /*39e0*/  ISETP.GT.AND P5, PT, R6, 0x80, PT ;  /* 0x000000800600780c */ /* 0x000fe40003fa4270 */
[----:B------:R-:W-:Y:S02]  /*39f0*/  FSEL R143, R48, -INF , P6 ;  /* 0xff800000308f7808 */ /* 0x000fe40003000000 */
[----:B------:R-:W-:Y:S01]  /*3a00*/  FMNMX.FTZ R64, R141, R64, !PT ;  /* 0x000000408d407209 */ /* 0x000fe20007810000 */
[----:B------:R-:W5:Y:S01]  /*3a10*/  MUFU.TANH R44, R44 ;  /* 0x0000002c002c7308 */ /* 0x000f620000002400 */
[----:B------:R-:W-:-:S02]  /*3a20*/  FSEL R95, R34, -INF , P4 ;  /* 0xff800000225f7808 */ /* 0x000fc40002000000 */
[----:B------:R-:W-:Y:S02]  /*3a30*/  ISETP.GT.AND P4, PT, R6, 0x81, PT ;  /* 0x000000810600780c */ /* 0x000fe40003f84270 */
[----:B------:R-:W-:Y:S02]  /*3a40*/  FSEL R153, R24, -INF , P5 ;  /* 0xff80000018997808 */ /* 0x000fe40002800000 */
[----:B------:R-:W-:Y:S01]  /*3a50*/  FMNMX.FTZ R64, R143, R64, !PT ;  /* 0x000000408f407209 */ /* 0x000fe20007810000 */
[----:B------:R-:W-:Y:S01]  /*3a60*/  MUFU.TANH R40, R40 ;  /* 0x0000002800287308 */ /* 0x000fe20000002400 */
[----:B-1----:R-:W-:Y:S02]  /*3a70*/  FSEL R97, R56, -INF , P3 ;  /* 0xff80000038617808 */ /* 0x002fe40001800000 */
[----:B------:R-:W-:Y:S02]  /*3a80*/  ISETP.GT.AND P3, PT, R6, 0x88, PT ;  /* 0x000000880600780c */ /* 0x000fe40003f64270 */
[----:B--2---:R-:W-:-:S02]  /*3a90*/  FSEL R155, R10, -INF , P4 ;  /* 0xff8000000a9b7808 */ /* 0x004fc40002000000 */
[----:B------:R-:W-:Y:S02]  /*3aa0*/  FMNMX.FTZ R64, R153, R64, !PT ;  /* 0x0000004099407209 */ /* 0x000fe40007810000 */
[----:B---3--:R-:W-:Y:S01]  /*3ab0*/  FSEL R29, R38, -INF , P2 ;  /* 0xff800000261d7808 */ /* 0x008fe20001000000 */
[----:B------:R-:W-:Y:S01]  /*3ac0*/  FMUL.FTZ R38, R31, UR10 ;  /* 0x0000000a1f267c20 */ /* 0x000fe20008410000 */
[----:B------:R-:W-:Y:S02]  /*3ad0*/  ISETP.GT.AND P2, PT, R6, 0x89, PT ;  /* 0x000000890600780c */ /* 0x000fe40003f44270 */
[----:B------:R-:W-:Y:S02]  /*3ae0*/  FSEL R157, R28, -INF , P3 ;  /* 0xff8000001c9d7808 */ /* 0x000fe40001800000 */
[----:B------:R-:W-:Y:S01]  /*3af0*/  FMNMX.FTZ R64, R155, R64, !PT ;  /* 0x000000409b407209 */ /* 0x000fe20007810000 */
[----:B------:R-:W1:Y:S01]  /*3b00*/  MUFU.TANH R38, R38 ;  /* 0x0000002600267308 */ /* 0x000e620000002400 */
[----:B----4-:R-:W-:-:S02]  /*3b10*/  FSEL R36, R36, -INF , P2 ;  /* 0xff80000024247808 */ /* 0x010fc40001000000 */
[----:B------:R-:W-:-:S04]  /*3b20*/  FMNMX.FTZ R75, R157, R64, !PT ;  /* 0x000000409d4b7209 */ /* 0x000fc80007810000 */
[----:B------:R-:W-:-:S05]  /*3b30*/  FMNMX.FTZ R6, R36, R75, !PT ;  /* 0x0000004b24067209 */ /* 0x000fca0007810000 */
[----:B------:R-:W2:Y:S02]  /*3b40*/  SHFL.BFLY PT, R75, R6, 0x2, 0x1f ;  /* 0x0c401f00064b7f89 */ /* 0x000ea400000e0000 */
[----:B--2---:R-:W-:-:S05]  /*3b50*/  FMNMX.FTZ R10, R6, R75, !PT ;  /* 0x0000004b060a7209 */ /* 0x004fca0007810000 */
[----:B------:R-:W2:Y:S02]  /*3b60*/  SHFL.BFLY PT, R75, R10, 0x1, 0x1f ;  /* 0x0c201f000a4b7f89 */ /* 0x000ea400000e0000 */
[----:B--2---:R-:W-:Y:S02]  /*3b70*/  FMNMX.FTZ R75, R10, R75, !PT ;  /* 0x0000004b0a4b7209 */ /* 0x004fe40007810000 */
[----:B------:R-:W-:Y:S02]  /*3b80*/  FMNMX.FTZ R10, R3, R4, !PT ;  /* 0x00000004030a7209 */ /* 0x000fe40007810000 */
[C---:B------:R-:W-:Y:S01]  /*3b90*/  FSETP.NEU.FTZ.AND P0, PT, R75.reuse, -INF , PT ;  /* 0xff8000004b00780b */ /* 0x040fe20003f1d000 */
[----:B------:R-:W-:Y:S01]  /*3ba0*/  FMUL.FTZ R34, R75, R74 ;  /* 0x0000004a4b227220 */ /* 0x000fe20000410000 */
[----:B------:R-:W-:-:S04]  /*3bb0*/  FMNMX.FTZ R10, R5, R10, !PT ;  /* 0x0000000a050a7209 */ /* 0x000fc80007810000 */
[----:B------:R-:W-:Y:S02]  /*3bc0*/  FMNMX.FTZ R12, R7, R10, !PT ;  /* 0x0000000a070c7209 */ /* 0x000fe40007810000 */
[----:B------:R-:W-:Y:S02]  /*3bd0*/  FSEL R34, R34, RZ, P0 ;  /* 0x000000ff22227208 */ /* 0x000fe40000000000 */
[----:B------:R-:W-:Y:S02]  /*3be0*/  FMNMX.FTZ R12, R9, R12, !PT ;  /* 0x0000000c090c7209 */ /* 0x000fe40007810000 */
[----:B------:R-:W-:Y:S01]  /*3bf0*/  ISETP.NE.AND P0, PT, R68, RZ, PT ;  /* 0x000000ff4400720c */ /* 0x000fe20003f05270 */
[--C-:B------:R-:W-:Y:S01]  /*3c00*/  FFMA.FTZ R6, R45, R74, -R34.reuse ;  /* 0x0000004a2d067223 */ /* 0x100fe20000010822 */
[----:B------:R-:W-:Y:S01]  /*3c10*/  FMNMX.FTZ R12, R11, R12, !PT ;  /* 0x0000000c0b0c7209 */ /* 0x000fe20007810000 */
[-CC-:B------:R-:W-:Y:S01]  /*3c20*/  FFMA.FTZ R105, R105, R74.reuse, -R34.reuse ;  /* 0x0000004a69697223 */ /* 0x180fe20000010822 */
[-CC-:B------:R-:W-:Y:S01]  /*3c30*/  FFMA.FTZ R45, R103, R74.reuse, -R34.reuse ;  /* 0x0000004a672d7223 */ /* 0x180fe20000010822 */
[----:B------:R-:W-:Y:S01]  /*3c40*/  FSEL R103, R46, -INF , P6 ;  /* 0xff8000002e677808 */ /* 0x000fe20003000000 */
[--C-:B------:R-:W-:Y:S01]  /*3c50*/  FFMA.FTZ R31, R107, R74, -R34.reuse ;  /* 0x0000004a6b1f7223 */ /* 0x100fe20000010822 */
[----:B------:R-:W-:Y:S01]  /*3c60*/  FMNMX.FTZ R12, R13, R12, !PT ;  /* 0x0000000c0d0c7209 */ /* 0x000fe20007810000 */
[-CC-:B------:R-:W-:Y:S01]  /*3c70*/  FFMA.FTZ R109, R109, R74.reuse, -R34.reuse ;  /* 0x0000004a6d6d7223 */ /* 0x180fe20000010822 */
[----:B-----5:R-:W-:Y:S01]  /*3c80*/  FSEL R107, R44, -INF , P4 ;  /* 0xff8000002c6b7808 */ /* 0x020fe20002000000 */
[--C-:B------:R-:W-:Y:S01]  /*3c90*/  FFMA.FTZ R32, R49, R74, -R34.reuse ;  /* 0x0000004a31207223 */ /* 0x100fe20000010822 */
[----:B------:R-:W-:Y:S01]  /*3ca0*/  FMNMX.FTZ R12, R15, R12, !PT ;  /* 0x0000000c0f0c7209 */ /* 0x000fe20007810000 */
[-CC-:B------:R-:W-:Y:S01]  /*3cb0*/  FFMA.FTZ R49, R111, R74.reuse, -R34.reuse ;  /* 0x0000004a6f317223 */ /* 0x180fe20000010822 */
[----:B-1----:R-:W-:Y:S01]  /*3cc0*/  FSEL R111, R38, -INF , P2 ;  /* 0xff800000266f7808 */ /* 0x002fe20001000000 */
[--C-:B------:R-:W-:Y:S01]  /*3cd0*/  FFMA.FTZ R39, R73, R74, -R34.reuse ;  /* 0x0000004a49277223 */ /* 0x100fe20000010822 */
[----:B------:R-:W-:Y:S01]  /*3ce0*/  FMNMX.FTZ R12, R21, R12, !PT ;  /* 0x0000000c150c7209 */ /* 0x000fe20007810000 */
[-CC-:B------:R-:W-:Y:S01]  /*3cf0*/  FFMA.FTZ R69, R69, R74.reuse, -R34.reuse ;  /* 0x0000004a45457223 */ /* 0x180fe20000010822 */
[-CC-:B------:R-:W-:Y:S01]  /*3d00*/  FFMA.FTZ R101, R101, R74.reuse, -R34.reuse ;  /* 0x0000004a65657223 */ /* 0x180fe20000010822 */
[--C-:B------:R-:W-:Y:S01]  /*3d10*/  FFMA.FTZ R113, R113, R74, -R34.reuse ;  /* 0x0000004a71717223 */ /* 0x100fe20000010822 */
[----:B------:R-:W-:Y:S01]  /*3d20*/  FMNMX.FTZ R12, R41, R12, !PT ;  /* 0x0000000c290c7209 */ /* 0x000fe20007810000 */
[-CC-:B------:R-:W-:Y:S01]  /*3d30*/  FFMA.FTZ R133, R8, R74.reuse, -R34.reuse ;  /* 0x0000004a08857223 */ /* 0x180fe20000010822 */
[-CC-:B------:R-:W-:Y:S01]  /*3d40*/  FFMA.FTZ R8, R55, R74.reuse, -R34.reuse ;  /* 0x0000004a37087223 */ /* 0x180fe20000010822 */
[--C-:B------:R-:W-:Y:S01]  /*3d50*/  FFMA.FTZ R135, R53, R74, -R34.reuse ;  /* 0x0000004a35877223 */ /* 0x100fe20000010822 */
[----:B------:R-:W-:Y:S01]  /*3d60*/  FMNMX.FTZ R12, R43, R12, !PT ;  /* 0x0000000c2b0c7209 */ /* 0x000fe20007810000 */
[-CC-:B------:R-:W-:Y:S01]  /*3d70*/  FFMA.FTZ R55, R59, R74.reuse, -R34.reuse ;  /* 0x0000004a3b377223 */ /* 0x180fe20000010822 */
[----:B------:R1:W-:Y:S01]  /*3d80*/  MUFU.EX2 R10, R69 ;  /* 0x00000045000a7308 */ /* 0x0003e20000000800 */
        /* <DEDUP_REMOVED lines=8> */
[--C-:B-1----:R-:W-:Y:S01]  /*3e10*/  FFMA.FTZ R69, R119, R74, -R34.reuse ;  /* 0x0000004a77457223 */ /* 0x102fe20000010822 */
        /* <DEDUP_REMOVED lines=11> */
[----:B------:R-:W-:Y:S01]  /*3ed0*/  FFMA.FTZ R115, R36, R74, -R34 ;  /* 0x0000004a24737223 */ /* 0x000fe20000010822 */
[----:B------:R-:W-:-:S04]  /*3ee0*/  FMNMX.FTZ R14, R33, R14, !PT ;  /* 0x0000000e210e7209 */ /* 0x000fc80007810000 */
[----:B------:R-:W-:Y:S02]  /*3ef0*/  FMNMX.FTZ R14, R65, R14, !PT ;  /* 0x0000000e410e7209 */ /* 0x000fe40007810000 */
[----:B------:R-:W-:Y:S01]  /*3f00*/  MUFU.EX2 R6, R6 ;  /* 0x0000000600067308 */ /* 0x000fe20000000800 */
[----:B-1----:R-:W-:Y:S01]  /*3f10*/  FFMA.FTZ R101, R143, R74, -R34 ;  /* 0x0000004a8f657223 */ /* 0x002fe20000010822 */
[----:B------:R-:W-:-:S04]  /*3f20*/  FMNMX.FTZ R14, R67, R14, !PT ;  /* 0x0000000e430e7209 */ /* 0x000fc80007810000 */
[----:B------:R-:W-:Y:S02]  /*3f30*/  FMNMX.FTZ R24, R35, R14, !PT ;  /* 0x0000000e23187209 */ /* 0x000fe40007810000 */
[----:B------:R1:W-:Y:S02]  /*3f40*/  MUFU.EX2 R14, R105 ;  /* 0x00000069000e7308 */ /* 0x0003e40000000800 */
[----:B------:R-:W-:-:S04]  /*3f50*/  FMNMX.FTZ R24, R83, R24, !PT ;  /* 0x0000001853187209 */ /* 0x000fc80007810000 */
[----:B------:R-:W-:Y:S02]  /*3f60*/  FMNMX.FTZ R24, R85, R24, !PT ;  /* 0x0000001855187209 */ /* 0x000fe40007810000 */
[----:B------:R-:W2:Y:S01]  /*3f70*/  MUFU.EX2 R133, R133 ;  /* 0x0000008500857308 */ /* 0x000ea20000000800 */
[----:B-1----:R-:W-:Y:S02]  /*3f80*/  FSEL R105, R42, -INF , P5 ;  /* 0xff8000002a697808 */ /* 0x002fe40002800000 */
[----:B------:R-:W-:-:S04]  /*3f90*/  FMNMX.FTZ R24, R37, R24, !PT ;  /* 0x0000001825187209 */ /* 0x000fc80007810000 */
[----:B------:R-:W-:Y:S01]  /*3fa0*/  FMNMX.FTZ R26, R87, R24, !PT ;  /* 0x00000018571a7209 */ /* 0x000fe20007810000 */
[----:B------:R-:W-:Y:S03]  /*3fb0*/  MUFU.EX2 R32, R32 ;  /* 0x0000002000207308 */ /* 0x000fe60000000800 */
[----:B------:R-:W-:-:S04]  /*3fc0*/  FMNMX.FTZ R26, R89, R26, !PT ;  /* 0x0000001a591a7209 */ /* 0x000fc80007810000 */
[----:B------:R-:W-:Y:S01]  /*3fd0*/  FMNMX.FTZ R26, R25, R26, !PT ;  /* 0x0000001a191a7209 */ /* 0x000fe20007810000 */
[----:B------:R1:W-:Y:S03]  /*3fe0*/  MUFU.EX2 R24, R109 ;  /* 0x0000006d00187308 */ /* 0x0003e60000000800 */
[----:B------:R-:W-:-:S04]  /*3ff0*/  FMNMX.FTZ R26, R91, R26, !PT ;  /* 0x0000001a5b1a7209 */ /* 0x000fc80007810000 */
[----:B------:R-:W-:Y:S01]  /*4000*/  FMNMX.FTZ R30, R93, R26, !PT ;  /* 0x0000001a5d1e7209 */ /* 0x000fe20007810000 */
[----:B------:R-:W-:Y:S01]  /*4010*/  MUFU.EX2 R135, R135 ;  /* 0x0000008700877308 */ /* 0x000fe20000000800 */
[----:B-1----:R-:W-:Y:S01]  /*4020*/  FSEL R109, R40, -INF , P3 ;  /* 0xff800000286d7808 */ /* 0x002fe20001800000 */
[----:B------:R-:W-:Y:S01]  /*4030*/  FFMA.FTZ R40, R125, R74, -R34 ;  /* 0x0000004a7d287223 */ /* 0x000fe20000010822 */
[----:B------:R-:W-:-:S04]  /*4040*/  FMNMX.FTZ R30, R95, R30, !PT ;  /* 0x0000001e5f1e7209 */ /* 0x000fc80007810000 */
[----:B------:R-:W-:Y:S01]  /*4050*/  FMNMX.FTZ R30, R97, R30, !PT ;  /* 0x0000001e611e7209 */ /* 0x000fe20007810000 */
[----:B------:R1:W-:Y:S03]  /*4060*/  MUFU.EX2 R26, R113 ;  /* 0x00000071001a7308 */ /* 0x0003e60000000800 */
[----:B------:R-:W-:-:S04]  /*4070*/  FMNMX.FTZ R30, R29, R30, !PT ;  /* 0x0000001e1d1e7209 */ /* 0x000fc80007810000 */
[----:B------:R-:W-:Y:S01]  /*4080*/  FMNMX.FTZ R42, R103, R30, !PT ;  /* 0x0000001e672a7209 */ /* 0x000fe20007810000 */
[----:B------:R-:W-:Y:S01]  /*4090*/  MUFU.EX2 R8, R8 ;  /* 0x0000000800087308 */ /* 0x000fe20000000800 */
[----:B-1----:R-:W-:Y:S02]  /*40a0*/  FFMA.FTZ R113, R155, R74, -R34 ;  /* 0x0000004a9b717223 */ /* 0x002fe40000010822 */
[----:B------:R-:W-:-:S04]  /*40b0*/  FMNMX.FTZ R42, R105, R42, !PT ;  /* 0x0000002a692a7209 */ /* 0x000fc80007810000 */
[----:B------:R-:W-:Y:S01]  /*40c0*/  FMNMX.FTZ R42, R107, R42, !PT ;  /* 0x0000002a6b2a7209 */ /* 0x000fe20007810000 */
[----:B------:R-:W-:Y:S03]  /*40d0*/  MUFU.EX2 R30, R117 ;  /* 0x00000075001e7308 */ /* 0x000fe60000000800 */
[----:B------:R-:W-:-:S04]  /*40e0*/  FMNMX.FTZ R42, R109, R42, !PT ;  /* 0x0000002a6d2a7209 */ /* 0x000fc80007810000 */
[----:B------:R-:W-:Y:S01]  /*40f0*/  FMNMX.FTZ R44, R111, R42, !PT ;  /* 0x0000002a6f2c7209 */ /* 0x000fe20007810000 */
[-CC-:B------:R-:W-:Y:S01]  /*4100*/  FFMA.FTZ R42, R129, R74.reuse, -R34.reuse ;  /* 0x0000004a812a7223 */ /* 0x180fe20000010822 */
[----:B------:R-:W-:Y:S03]  /*4110*/  MUFU.EX2 R55, R55 ;  /* 0x0000003700377308 */ /* 0x000fe60000000800 */
[----:B------:R-:W1:Y:S05]  /*4120*/  SHFL.BFLY PT, R73, R44, 0x2, 0x1f ;  /* 0x0c401f002c497f89 */ /* 0x000e6a00000e0000 */
[----:B------:R-:W-:Y:S08]  /*4130*/  MUFU.EX2 R39, R39 ;  /* 0x0000002700277308 */ /* 0x000ff00000000800 */
[----:B------:R-:W-:Y:S08]  /*4140*/  MUFU.EX2 R27, R27 ;  /* 0x0000001b001b7308 */ /* 0x000ff00000000800 */
[----:B------:R-:W-:Y:S01]  /*4150*/  MUFU.EX2 R28, R28 ;  /* 0x0000001c001c7308 */ /* 0x000fe20000000800 */
[----:B-1----:R-:W-:Y:S01]  /*4160*/  FMNMX.FTZ R50, R44, R73, !PT ;  /* 0x000000492c327209 */ /* 0x002fe20007810000 */
[----:B------:R-:W-:-:S04]  /*4170*/  FFMA.FTZ R44, R137, R74, -R34 ;  /* 0x0000004a892c7223 */ /* 0x000fc80000010822 */
[----:B------:R-:W1:Y:S02]  /*4180*/  SHFL.BFLY PT, R73, R50, 0x1, 0x1f ;  /* 0x0c201f0032497f89 */ /* 0x000e6400000e0000 */
[----:B------:R-:W-:Y:S08]  /*4190*/  MUFU.EX2 R20, R20 ;  /* 0x0000001400147308 */ /* 0x000ff00000000800 */
[----:B------:R-:W-:Y:S08]  /*41a0*/  MUFU.EX2 R53, R53 ;  /* 0x0000003500357308 */ /* 0x000ff00000000800 */
[----:B------:R-:W-:Y:S01]  /*41b0*/  MUFU.EX2 R45, R45 ;  /* 0x0000002d002d7308 */ /* 0x000fe20000000800 */
[----:B-1----:R-:W-:Y:S01]  /*41c0*/  FMNMX.FTZ R73, R50, R73, !PT ;  /* 0x0000004932497209 */ /* 0x002fe20007810000 */
[----:B------:R-:W-:-:S06]  /*41d0*/  FFMA.FTZ R50, R157, R74, -R34 ;  /* 0x0000004a9d327223 */ /* 0x000fcc0000010822 */
[----:B------:R-:W-:Y:S01]  /*41e0*/  MUFU.EX2 R31, R31 ;  /* 0x0000001f001f7308 */ /* 0x000fe20000000800 */
[C---:B------:R-:W-:Y:S01]  /*41f0*/  FSETP.NEU.FTZ.AND P2, PT, R73.reuse, -INF , PT ;  /* 0xff8000004900780b */ /* 0x040fe20003f5d000 */
[----:B------:R-:W-:-:S05]  /*4200*/  FMUL.FTZ R52, R73, R74 ;  /* 0x0000004a49347220 */ /* 0x000fca0000410000 */
[----:B------:R-:W-:Y:S01]  /*4210*/  FSEL R34, R52, RZ, P2 ;  /* 0x000000ff34227208 */ /* 0x000fe20001000000 */
[----:B------:R-:W-:Y:S01]  /*4220*/  MUFU.EX2 R49, R49 ;  /* 0x0000003100317308 */ /* 0x000fe20000000800 */
[----:B------:R-:W-:-:S03]  /*4230*/  ISETP.GE.AND P2, PT, R23, 0x91, PT ;  /* 0x000000911700780c */ /* 0x000fc60003f46270 */
[-CC-:B------:R-:W-:Y:S01]  /*4240*/  FFMA.FTZ R3, R3, R74.reuse, -R34.reuse ;  /* 0x0000004a03037223 */ /* 0x180fe20000010822 */
[-CC-:B------:R-:W-:Y:S01]  /*4250*/  FFMA.FTZ R4, R4, R74.reuse, -R34.reuse ;  /* 0x0000004a04047223 */ /* 0x180fe20000010822 */
[-CC-:B------:R-:W-:Y:S01]  /*4260*/  FFMA.FTZ R5, R5, R74.reuse, -R34.reuse ;  /* 0x0000004a05057223 */ /* 0x180fe20000010822 */
[-CC-:B------:R-:W-:Y:S01]  /*4270*/  FFMA.FTZ R7, R7, R74.reuse, -R34.reuse ;  /* 0x0000004a07077223 */ /* 0x180fe20000010822 */
[----:B------:R1:W-:Y:S01]  /*4280*/  MUFU.EX2 R66, R3 ;  /* 0x0000000300427308 */ /* 0x0003e20000000800 */
[-CC-:B------:R-:W-:Y:S01]  /*4290*/  FFMA.FTZ R9, R9, R74.reuse, -R34.reuse ;  /* 0x0000004a09097223 */ /* 0x180fe20000010822 */
[-CC-:B------:R-:W-:Y:S01]  /*42a0*/  FFMA.FTZ R36, R11, R74.reuse, -R34.reuse ;  /* 0x0000004a0b247223 */ /* 0x180fe20000010822 */
[-CC-:B------:R-:W-:Y:S01]  /*42b0*/  FFMA.FTZ R11, R13, R74.reuse, -R34.reuse ;  /* 0x0000004a0d0b7223 */ /* 0x180fe20000010822 */
[-CC-:B------:R-:W-:Y:S01]  /*42c0*/  FFMA.FTZ R64, R35, R74.reuse, -R34.reuse ;  /* 0x0000004a23407223 */ /* 0x180fe20000010822 */
[-CC-:B------:R-:W-:Y:S01]  /*42d0*/  FFMA.FTZ R52, R15, R74.reuse, -R34.reuse ;  /* 0x0000004a0f347223 */ /* 0x180fe20000010822 */
[-CC-:B------:R-:W-:Y:S01]  /*42e0*/  FFMA.FTZ R13, R43, R74.reuse, -R34.reuse ;  /* 0x0000004a2b0d7223 */ /* 0x180fe20000010822 */
[-CC-:B------:R-:W-:Y:S01]  /*42f0*/  FFMA.FTZ R54, R41, R74.reuse, -R34.reuse ;  /* 0x0000004a29367223 */ /* 0x180fe20000010822 */
[----:B------:R3:W4:Y:S01]  /*4300*/  MUFU.EX2 R117, R4 ;  /* 0x0000000400757308 */ /* 0x0007220000000800 */
[-CC-:B-1----:R-:W-:Y:S01]  /*4310*/  FFMA.FTZ R3, R21, R74.reuse, -R34.reuse ;  /* 0x0000004a15037223 */ /* 0x182fe20000010822 */
[-CC-:B------:R-:W-:Y:S01]  /*4320*/  FFMA.FTZ R56, R47, R74.reuse, -R34.reuse ;  /* 0x0000004a2f387223 */ /* 0x180fe20000010822 */
[-CC-:B------:R-:W-:Y:S01]  /*4330*/  FFMA.FTZ R15, R51, R74.reuse, -R34.reuse ;  /* 0x0000004a330f7223 */ /* 0x180fe20000010822 */
[-CC-:B------:R-:W-:Y:S01]  /*4340*/  FFMA.FTZ R58, R57, R74.reuse, -R34.reuse ;  /* 0x0000004a393a7223 */ /* 0x180fe20000010822 */
[-CC-:B------:R-:W-:Y:S01]  /*4350*/  FFMA.FTZ R41, R61, R74.reuse, -R34.reuse ;  /* 0x0000004a3d297223 */ /* 0x180fe20000010822 */
[-CC-:B------:R-:W-:Y:S01]  /*4360*/  FFMA.FTZ R60, R63, R74.reuse, -R34.reuse ;  /* 0x0000004a3f3c7223 */ /* 0x180fe20000010822 */
[-C--:B------:R-:W-:Y:S01]  /*4370*/  FFMA.FTZ R21, R33, R74.reuse, -R34 ;  /* 0x0000004a21157223 */ /* 0x080fe20000010822 */
[----:B------:R2:W1:Y:S01]  /*4380*/  MUFU.EX2 R68, R5 ;  /* 0x0000000500447308 */ /* 0x0004620000000800 */
[----:B---3--:R-:W-:Y:S01]  /*4390*/  @!P1 PRMT R4, RZ, 0x654, R0 ;  /* 0x00000654ff049816 */ /* 0x008fe20000000000 */
[-CC-:B------:R-:W-:Y:S01]  /*43a0*/  FFMA.FTZ R62, R65, R74.reuse, -R34.reuse ;  /* 0x0000004a413e7223 */ /* 0x180fe20000010822 */
[-CC-:B------:R-:W-:Y:S01]  /*43b0*/  FFMA.FTZ R33, R67, R74.reuse, -R34.reuse ;  /* 0x0000004a43217223 */ /* 0x180fe20000010822 */
[-CC-:B------:R-:W-:Y:S01]  /*43c0*/  FFMA.FTZ R83, R83, R74.reuse, -R34.reuse ;  /* 0x0000004a53537223 */ /* 0x180fe20000010822 */
[----:B------:R3:W-:Y:S01]  /*43d0*/  @!P1 SYNCS.ARRIVE.TRANS64.RED.A1T0 RZ, [R4+URZ], RZ ;  /* 0x000000ff04ff99a7 */ /* 0x0007e2000810043f */
[-CC-:B------:R-:W-:Y:S01]  /*43e0*/  FFMA.FTZ R23, R85, R74.reuse, -R34.reuse ;  /* 0x0000004a55177223 */ /* 0x180fe20000010822 */
[-CC-:B------:R-:W-:Y:S01]  /*43f0*/  FFMA.FTZ R89, R89, R74.reuse, -R34.reuse ;  /* 0x0000004a59597223 */ /* 0x180fe20000010822 */
[----:B------:R-:W5:Y:S01]  /*4400*/  MUFU.EX2 R7, R7 ;  /* 0x0000000700077308 */ /* 0x000f620000000800 */
[----:B--2---:R-:W-:Y:S01]  /*4410*/  FADD.FTZ R5, R6, R133 ;  /* 0x0000008506057221 */ /* 0x004fe20000010000 */
[----:B----4-:R-:W-:Y:S01]  /*4420*/  FADD.FTZ R35, R66, R117 ;  /* 0x0000007542237221 */ /* 0x010fe20000010000 */
[-CC-:B------:R-:W-:Y:S01]  /*4430*/  FFMA.FTZ R91, R91, R74.reuse, -R34.reuse ;  /* 0x0000004a5b5b7223 */ /* 0x180fe20000010822 */
[--C-:B------:R-:W-:Y:S01]  /*4440*/  FFMA.FTZ R93, R93, R74, -R34.reuse ;  /* 0x0000004a5d5d7223 */ /* 0x100fe20000010822 */
[----:B------:R-:W-:Y:S01]  /*4450*/  FADD.FTZ R70, R32, R5 ;  /* 0x0000000520467221 */ /* 0x000fe20000010000 */
[----:B------:R-:W-:Y:S01]  /*4460*/  F2FP.F16.F32.PACK_AB R5, R117, R66 ;  /* 0x000000427505723e */ /* 0x000fe200000000ff */
[----:B------:R-:W-:Y:S01]  /*4470*/  FFMA.FTZ R66, R25, R74, -R34 ;  /* 0x0000004a19427223 */ /* 0x000fe20000010822 */
[----:B------:R-:W2:Y:S01]  /*4480*/  MUFU.EX2 R9, R9 ;  /* 0x0000000900097308 */ /* 0x000ea20000000800 */
[----:B-1----:R-:W-:Y:S01]  /*4490*/  FADD.FTZ R72, R68, R35 ;  /* 0x0000002344487221 */ /* 0x002fe20000010000 */
[----:B------:R-:W-:Y:S01]  /*44a0*/  FADD.FTZ R43, R135, R70 ;  /* 0x00000046872b7221 */ /* 0x000fe20000010000 */
[----:B---3--:R-:W-:Y:S01]  /*44b0*/  F2FP.F16.F32.PACK_AB R4, R133, R6 ;  /* 0x000000068504723e */ /* 0x008fe200000000ff */
[--C-:B------:R-:W-:Y:S01]  /*44c0*/  FFMA.FTZ R35, R87, R74, -R34.reuse ;  /* 0x0000004a57237223 */ /* 0x100fe20000010822 */
[----:B------:R-:W-:Y:S01]  /*44d0*/  F2FP.F16.F32.PACK_AB R6, R135, R32 ;  /* 0x000000208706723e */ /* 0x000fe200000000ff */
[-CC-:B------:R-:W-:Y:S01]  /*44e0*/  FFMA.FTZ R32, R37, R74.reuse, -R34.reuse ;  /* 0x0000004a25207223 */ /* 0x180fe20000010822 */
[----:B------:R-:W-:Y:S01]  /*44f0*/  FFMA.FTZ R95, R95, R74, -R34 ;  /* 0x0000004a5f5f7223 */ /* 0x000fe20000010822 */
[----:B------:R-:W1:Y:S01]  /*4500*/  MUFU.EX2 R36, R36 ;  /* 0x0000002400247308 */ /* 0x000e620000000800 */
[C---:B-----5:R-:W-:Y:S01]  /*4510*/  FADD.FTZ R72, R7.reuse, R72 ;  /* 0x0000004807487221 */ /* 0x060fe20000010000 */
[----:B------:R-:W-:Y:S01]  /*4520*/  F2FP.F16.F32.PACK_AB R7, R7, R68 ;  /* 0x000000440707723e */ /* 0x000fe200000000ff */
[----:B------:R-:W-:Y:S01]  /*4530*/  FADD.FTZ R68, R8, R43 ;  /* 0x0000002b08447221 */ /* 0x000fe20000010000 */
[----:B------:R-:W-:Y:S01]  /*4540*/  F2FP.F16.F32.PACK_AB R8, R55, R8 ;  /* 0x000000083708723e */ /* 0x000fe200000000ff */
[-CC-:B------:R-:W-:Y:S01]  /*4550*/  FFMA.FTZ R97, R97, R74.reuse, -R34.reuse ;  /* 0x0000004a61617223 */ /* 0x180fe20000010822 */
[----:B------:R-:W-:Y:S01]  /*4560*/  FFMA.FTZ R103, R103, R74, -R34 ;  /* 0x0000004a67677223 */ /* 0x000fe20000010822 */
[----:B------:R-:W-:Y:S01]  /*4570*/  FADD.FTZ R37, R55, R68 ;  /* 0x0000004437257221 */ /* 0x000fe20000010000 */
[----:B------:R-:W3:Y:S01]  /*4580*/  MUFU.EX2 R11, R11 ;  /* 0x0000000b000b7308 */ /* 0x000ee20000000800 */
[----:B--2---:R-:W-:Y:S01]  /*4590*/  FADD.FTZ R25, R9, R72 ;  /* 0x0000004809197221 */ /* 0x004fe20000010000 */
[----:B------:R2:W-:Y:S01]  /*45a0*/  STSM.16.M88.4 [R2+0x24300], R4 ;  /* 0x0243000402007844 */ /* 0x0005e20000000200 */
[----:B------:R-:W-:Y:S01]  /*45b0*/  FADD.FTZ R70, R10, R37 ;  /* 0x000000250a467221 */ /* 0x000fe20000010000 */
[----:B------:R-:W-:Y:S01]  /*45c0*/  F2FP.F16.F32.PACK_AB R10, R39, R10 ;  /* 0x0000000a270a723e */ /* 0x000fe200000000ff */
[-CC-:B------:R-:W-:Y:S01]  /*45d0*/  FFMA.FTZ R105, R105, R74.reuse, -R34.reuse ;  /* 0x0000004a69697223 */ /* 0x180fe20000010822 */
[-C--:B------:R-:W-:Y:S01]  /*45e0*/  FFMA.FTZ R107, R107, R74.reuse, -R34 ;  /* 0x0000004a6b6b7223 */ /* 0x080fe20000010822 */
[----:B------:R-:W-:Y:S01]  /*45f0*/  FADD.FTZ R70, R39, R70 ;  /* 0x0000004627467221 */ /* 0x000fe20000010000 */
[----:B------:R-:W4:Y:S01]  /*4600*/  MUFU.EX2 R52, R52 ;  /* 0x0000003400347308 */ /* 0x000f220000000800 */
[C---:B-1----:R-:W-:Y:S01]  /*4610*/  FADD.FTZ R68, R36.reuse, R25 ;  /* 0x0000001924447221 */ /* 0x042fe20000010000 */
[-CC-:B------:R-:W-:Y:S01]  /*4620*/  FFMA.FTZ R25, R29, R74.reuse, -R34.reuse ;  /* 0x0000004a1d197223 */ /* 0x180fe20000010822 */
[----:B------:R-:W-:Y:S01]  /*4630*/  F2FP.F16.F32.PACK_AB R9, R36, R9 ;  /* 0x000000092409723e */ /* 0x000fe200000000ff */
[-CC-:B------:R-:W-:Y:S01]  /*4640*/  FFMA.FTZ R109, R109, R74.reuse, -R34.reuse ;  /* 0x0000004a6d6d7223 */ /* 0x180fe20000010822 */
[----:B------:R-:W-:Y:S01]  /*4650*/  FFMA.FTZ R34, R111, R74, -R34 ;  /* 0x0000004a6f227223 */ /* 0x000fe20000010822 */
[----:B------:R-:W-:-:S02]  /*4660*/  IMAD.MOV.U32 R67, RZ, RZ, R71 ;  /* 0x000000ffff437224 */ /* 0x000fc400078e0047 */
[----:B------:R-:W1:Y:S01]  /*4670*/  MUFU.EX2 R3, R3 ;  /* 0x0000000300037308 */ /* 0x000e620000000800 */
[----:B---3--:R-:W-:Y:S01]  /*4680*/  FADD.FTZ R37, R11, R68 ;  /* 0x000000440b257221 */ /* 0x008fe20000010000 */
[----:B--2---:R-:W-:Y:S01]  /*4690*/  F2FP.F16.F32.PACK_AB R4, R28, R27 ;  /* 0x0000001b1c04723e */ /* 0x004fe200000000ff */
[--C-:B------:R-:W-:Y:S02]  /*46a0*/  IMAD.MOV.U32 R65, RZ, RZ, R71.reuse ;  /* 0x000000ffff417224 */ /* 0x100fe400078e0047 */
[--C-:B------:R-:W-:Y:S02]  /*46b0*/  IMAD.MOV.U32 R63, RZ, RZ, R71.reuse ;  /* 0x000000ffff3f7224 */ /* 0x100fe400078e0047 */
[----:B------:R-:W-:Y:S01]  /*46c0*/  IMAD.MOV.U32 R61, RZ, RZ, R71 ;  /* 0x000000ffff3d7224 */ /* 0x000fe200078e0047 */
[----:B------:R-:W2:Y:S01]  /*46d0*/  MUFU.EX2 R54, R54 ;  /* 0x0000003600367308 */ /* 0x000ea20000000800 */
[C---:B----4-:R-:W-:Y:S01]  /*46e0*/  FADD.FTZ R68, R52.reuse, R37 ;  /* 0x0000002534447221 */ /* 0x050fe20000010000 */
[----:B------:R-:W-:Y:S01]  /*46f0*/  FADD.FTZ R37, R27, R70 ;  /* 0x000000461b257221 */ /* 0x000fe20000010000 */
[----:B------:R-:W-:Y:S01]  /*4700*/  F2FP.F16.F32.PACK_AB R11, R52, R11 ;  /* 0x0000000b340b723e */ /* 0x000fe200000000ff */
[----:B------:R-:W-:-:S02]  /*4710*/  IMAD.MOV.U32 R57, RZ, RZ, R71 ;  /* 0x000000ffff397224 */ /* 0x000fc400078e0047 */
[----:B------:R-:W-:Y:S01]  /*4720*/  FADD.FTZ R37, R28, R37 ;  /* 0x000000251c257221 */ /* 0x000fe20000010000 */
[----:B------:R-:W-:Y:S01]  /*4730*/  IMAD.MOV.U32 R55, RZ, RZ, R71 ;  /* 0x000000ffff377224 */ /* 0x000fe200078e0047 */
[----:B------:R-:W3:Y:S01]  /*4740*/  MUFU.EX2 R13, R13 ;  /* 0x0000000d000d7308 */ /* 0x000ee20000000800 */
[----:B-1----:R-:W-:Y:S01]  /*4750*/  FADD.FTZ R43, R3, R68 ;  /* 0x00000044032b7221 */ /* 0x002fe20000010000 */
[----:B------:R-:W-:Y:S01]  /*4760*/  FADD.FTZ R70, R20, R37 ;  /* 0x0000002514467221 */ /* 0x000fe20000010000 */
[----:B------:R-:W-:Y:S01]  /*4770*/  STSM.16.M88.4 [R2+0x25b00], R8 ;  /* 0x025b000802007844 */ /* 0x000fe20000000200 */
[--C-:B------:R-:W-:Y:S02]  /*4780*/  IMAD.MOV.U32 R51, RZ, RZ, R71.reuse ;  /* 0x000000ffff337224 */ /* 0x100fe400078e0047 */
[----:B------:R-:W-:Y:S01]  /*4790*/  FADD.FTZ R47, R53, R70 ;  /* 0x00000046352f7221 */ /* 0x000fe20000010000 */
[----:B------:R-:W-:Y:S01]  /*47a0*/  IMAD.MOV.U32 R39, RZ, RZ, R71 ;  /* 0x000000ffff277224 */ /* 0x000fe200078e0047 */
[----:B------:R-:W1:Y:S01]  /*47b0*/  MUFU.EX2 R56, R56 ;  /* 0x0000003800387308 */ /* 0x000e620000000800 */
[----:B--2---:R-:W-:Y:S01]  /*47c0*/  FADD.FTZ R68, R54, R43 ;  /* 0x0000002b36447221 */ /* 0x004fe20000010000 */
[----:B------:R-:W-:Y:S01]  /*47d0*/  FADD.FTZ R70, R12, R47 ;  /* 0x0000002f0c467221 */ /* 0x000fe20000010000 */
[----:B------:R-:W-:-:S02]  /*47e0*/  F2FP.F16.F32.PACK_AB R5, R54, R3 ;  /* 0x000000033605723e */ /* 0x000fc400000000ff */
[C---:B------:R-:W-:Y:S01]  /*47f0*/  F2FP.F16.F32.PACK_AB R12, R45.reuse, R12 ;  /* 0x0000000c2d0c723e */ /* 0x040fe200000000ff */
[----:B------:R-:W-:Y:S01]  /*4800*/  FADD.FTZ R47, R45, R70 ;  /* 0x000000462d2f7221 */ /* 0x000fe20000010000 */
[----:B------:R-:W-:Y:S01]  /*4810*/  MOV R70, R71 ;  /* 0x0000004700467202 */ /* 0x000fe20000000f00 */
[----:B------:R-:W2:Y:S01]  /*4820*/  MUFU.EX2 R15, R15 ;  /* 0x0000000f000f7308 */ /* 0x000ea20000000800 */
[----:B---3--:R-:W-:Y:S01]  /*4830*/  FADD.FTZ R37, R13, R68 ;  /* 0x000000440d257221 */ /* 0x008fe20000010000 */
[----:B------:R-:W-:Y:S01]  /*4840*/  FADD.FTZ R6, R14, R47 ;  /* 0x0000002f0e067221 */ /* 0x000fe20000010000 */
[----:B------:R-:W-:-:S03]  /*4850*/  F2FP.F16.F32.PACK_AB R14, R31, R14 ;  /* 0x0000000e1f0e723e */ /* 0x000fc600000000ff */
[----:B------:R-:W-:Y:S01]  /*4860*/  FADD.FTZ R27, R31, R6 ;  /* 0x000000061f1b7221 */ /* 0x000fe20000010000 */
[----:B------:R-:W-:Y:S01]  /*4870*/  F2FP.F16.F32.PACK_AB R6, R53, R20 ;  /* 0x000000143506723e */ /* 0x000fe200000000ff */
[----:B------:R-:W3:Y:S01]  /*4880*/  MUFU.EX2 R58, R58 ;  /* 0x0000003a003a7308 */ /* 0x000ee20000000800 */
[----:B-1----:R-:W-:Y:S01]  /*4890*/  FADD.FTZ R68, R56, R37 ;  /* 0x0000002538447221 */ /* 0x002fe20000010000 */
[----:B------:R-:W-:Y:S01]  /*48a0*/  FADD.FTZ R52, R24, R27 ;  /* 0x0000001b18347221 */ /* 0x000fe20000010000 */
[----:B------:R-:W-:Y:S01]  /*48b0*/  F2FP.F16.F32.PACK_AB R24, R49, R24 ;  /* 0x000000183118723e */ /* 0x000fe200000000ff */
[--C-:B------:R-:W-:Y:S02]  /*48c0*/  IMAD.MOV.U32 R53, RZ, RZ, R71.reuse ;  /* 0x000000ffff357224 */ /* 0x100fe400078e0047 */
[----:B------:R-:W-:Y:S02]  /*48d0*/  IMAD.MOV.U32 R31, RZ, RZ, R71 ;  /* 0x000000ffff1f7224 */ /* 0x000fe400078e0047 */
[----:B------:R-:W1:Y:S01]  /*48e0*/  MUFU.EX2 R41, R41 ;  /* 0x0000002900297308 */ /* 0x000e620000000800 */
[----:B--2---:R-:W-:-:S07]  /*48f0*/  FADD.FTZ R37, R15, R68 ;  /* 0x000000440f257221 */ /* 0x004fce0000010000 */
[----:B------:R-:W2:Y:S01]  /*4900*/  MUFU.EX2 R60, R60 ;  /* 0x0000003c003c7308 */ /* 0x000ea20000000800 */
[----:B---3--:R-:W-:Y:S01]  /*4910*/  FADD.FTZ R68, R58, R37 ;  /* 0x000000253a447221 */ /* 0x008fe20000010000 */
[----:B------:R-:W-:-:S06]  /*4920*/  IMAD.MOV.U32 R37, RZ, RZ, R71 ;  /* 0x000000ffff257224 */ /* 0x000fcc00078e0047 */
[----:B------:R-:W3:Y:S01]  /*4930*/  MUFU.EX2 R21, R21 ;  /* 0x0000001500157308 */ /* 0x000ee20000000800 */
[----:B-1----:R-:W-:Y:S01]  /*4940*/  FADD.FTZ R7, R41, R68 ;  /* 0x0000004429077221 */ /* 0x002fe20000010000 */
[----:B------:R-:W-:-:S06]  /*4950*/  IMAD.MOV.U32 R68, RZ, RZ, R71 ;  /* 0x000000ffff447224 */ /* 0x000fcc00078e0047 */
[----:B------:R-:W1:Y:S01]  /*4960*/  MUFU.EX2 R62, R62 ;  /* 0x0000003e003e7308 */ /* 0x000e620000000800 */
[----:B--2---:R-:W-:Y:S01]  /*4970*/  FADD.FTZ R28, R60, R7 ;  /* 0x000000073c1c7221 */ /* 0x004fe20000010000 */
[----:B------:R-:W-:Y:S01]  /*4980*/  F2FP.F16.F32.PACK_AB R7, R56, R13 ;  /* 0x0000000d3807723e */ /* 0x000fe200000000ff */
[----:B------:R-:W-:Y:S01]  /*4990*/  FADD.FTZ R13, R49, R52 ;  /* 0x00000034310d7221 */ /* 0x000fe20000010000 */
[--C-:B------:R-:W-:Y:S02]  /*49a0*/  IMAD.MOV.U32 R56, RZ, RZ, R71.reuse ;  /* 0x000000ffff387224 */ /* 0x100fe400078e0047 */
[----:B------:R-:W-:Y:S02]  /*49b0*/  IMAD.MOV.U32 R49, RZ, RZ, R71 ;  /* 0x000000ffff317224 */ /* 0x000fe400078e0047 */
[----:B------:R-:W-:Y:S01]  /*49c0*/  FADD.FTZ R52, R26, R13 ;  /* 0x0000000d1a347221 */ /* 0x000fe20000010000 */
[----:B------:R-:W2:Y:S01]  /*49d0*/  MUFU.EX2 R33, R33 ;  /* 0x0000002100217308 */ /* 0x000ea20000000800 */
[----:B---3--:R-:W-:Y:S01]  /*49e0*/  FADD.FTZ R3, R21, R28 ;  /* 0x0000001c15037221 */ /* 0x008fe20000010000 */
[----:B------:R3:W-:Y:S01]  /*49f0*/  STSM.16.M88.4 [R2+0x27300], R4 ;  /* 0x0273000402007844 */ /* 0x0007e20000000200 */
[----:B------:R-:W-:-:S02]  /*4a00*/  F2FP.F16.F32.PACK_AB R13, R58, R15 ;  /* 0x0000000f3a0d723e */ /* 0x000fc400000000ff */
[----:B------:R-:W-:Y:S01]  /*4a10*/  F2FP.F16.F32.PACK_AB R15, R60, R41 ;  /* 0x000000293c0f723e */ /* 0x000fe200000000ff */
[----:B------:R-:W-:Y:S01]  /*4a20*/  IMAD.MOV.U32 R60, RZ, RZ, R71 ;  /* 0x000000ffff3c7224 */ /* 0x000fe200078e0047 */
[----:B------:R-:W-:Y:S01]  /*4a30*/  MOV R58, R71 ;  /* 0x00000047003a7202 */ /* 0x000fe20000000f00 */
[----:B------:R-:W4:Y:S01]  /*4a40*/  MUFU.EX2 R59, R59 ;  /* 0x0000003b003b7308 */ /* 0x000f220000000800 */
[----:B-1----:R-:W-:Y:S01]  /*4a50*/  FADD.FTZ R28, R62, R3 ;  /* 0x000000033e1c7221 */ /* 0x002fe20000010000 */
[----:B------:R-:W-:Y:S06]  /*4a60*/  STSM.16.M88.4 [R2+0x28b00], R12 ;  /* 0x028b000c02007844 */ /* 0x000fec0000000200 */
[----:B------:R-:W1:Y:S01]  /*4a70*/  MUFU.EX2 R64, R64 ;  /* 0x0000004000407308 */ /* 0x000e620000000800 */
[----:B--2---:R-:W-:-:S07]  /*4a80*/  FADD.FTZ R3, R33, R28 ;  /* 0x0000001c21037221 */ /* 0x004fce0000010000 */
[----:B------:R-:W2:Y:S01]  /*4a90*/  MUFU.EX2 R0, R83 ;  /* 0x0000005300007308 */ /* 0x000ea20000000800 */
[C---:B----4-:R-:W-:Y:S01]  /*4aa0*/  FADD.FTZ R27, R59.reuse, R52 ;  /* 0x000000343b1b7221 */ /* 0x050fe20000010000 */
[----:B------:R-:W-:Y:S01]  /*4ab0*/  F2FP.F16.F32.PACK_AB R26, R59, R26 ;  /* 0x0000001a3b1a723e */ /* 0x000fe200000000ff */
[----:B------:R-:W-:Y:S02]  /*4ac0*/  IMAD.MOV.U32 R59, RZ, RZ, R71 ;  /* 0x000000ffff3b7224 */ /* 0x000fe400078e0047 */
[----:B------:R-:W-:-:S03]  /*4ad0*/  FADD.FTZ R28, R30, R27 ;  /* 0x0000001b1e1c7221 */ /* 0x000fc60000010000 */
[----:B------:R-:W4:Y:S01]  /*4ae0*/  MUFU.EX2 R69, R69 ;  /* 0x0000004500457308 */ /* 0x000f220000000800 */
[----:B-1----:R-:W-:-:S07]  /*4af0*/  FADD.FTZ R3, R64, R3 ;  /* 0x0000000340037221 */ /* 0x002fce0000010000 */
[----:B------:R-:W1:Y:S01]  /*4b00*/  MUFU.EX2 R23, R23 ;  /* 0x0000001700177308 */ /* 0x000e620000000800 */
[----:B--2---:R-:W-:-:S07]  /*4b10*/  FADD.FTZ R52, R0, R3 ;  /* 0x0000000300347221 */ /* 0x004fce0000010000 */
[----:B------:R-:W2:Y:S01]  /*4b20*/  MUFU.EX2 R38, R38 ;  /* 0x0000002600267308 */ /* 0x000ea20000000800 */
[C---:B----4-:R-:W-:Y:S01]  /*4b30*/  FADD.FTZ R3, R69.reuse, R28 ;  /* 0x0000001c45037221 */ /* 0x050fe20000010000 */
[----:B---3--:R-:W-:Y:S01]  /*4b40*/  F2FP.F16.F32.PACK_AB R4, R69, R30 ;  /* 0x0000001e4504723e */ /* 0x008fe200000000ff */
[----:B------:R-:W-:Y:S01]  /*4b50*/  IMAD.MOV.U32 R69, RZ, RZ, R71 ;  /* 0x000000ffff457224 */ /* 0x000fe200078e0047 */
[----:B------:R-:W-:-:S04]  /*4b60*/  MOV R30, R71 ;  /* 0x00000047001e7202 */ /* 0x000fc80000000f00 */
[----:B------:R-:W3:Y:S01]  /*4b70*/  MUFU.EX2 R32, R32 ;  /* 0x0000002000207308 */ /* 0x000ee20000000800 */
[C---:B-1----:R-:W-:Y:S01]  /*4b80*/  FADD.FTZ R27, R23.reuse, R52 ;  /* 0x00000034171b7221 */ /* 0x042fe20000010000 */
[----:B------:R-:W-:-:S06]  /*4b90*/  F2FP.F16.F32.PACK_AB R5, R23, R0 ;  /* 0x000000001705723e */ /* 0x000fcc00000000ff */
[----:B------:R-:W1:Y:S01]  /*4ba0*/  MUFU.EX2 R77, R77 ;  /* 0x0000004d004d7308 */ /* 0x000e620000000800 */
[----:B--2---:R-:W-:-:S07]  /*4bb0*/  FADD.FTZ R52, R38, R3 ;  /* 0x0000000326347221 */ /* 0x004fce0000010000 */
[----:B------:R-:W2:Y:S01]  /*4bc0*/  MUFU.EX2 R35, R35 ;  /* 0x0000002300237308 */ /* 0x000ea20000000800 */
[----:B---3--:R-:W-:Y:S01]  /*4bd0*/  FADD.FTZ R54, R32, R27 ;  /* 0x0000001b20367221 */ /* 0x008fe20000010000 */
[----:B------:R-:W-:Y:S01]  /*4be0*/  F2FP.F16.F32.PACK_AB R27, R64, R33 ;  /* 0x00000021401b723e */ /* 0x000fe200000000ff */
[--C-:B------:R-:W-:Y:S02]  /*4bf0*/  IMAD.MOV.U32 R64, RZ, RZ, R71.reuse ;  /* 0x000000ffff407224 */ /* 0x100fe400078e0047 */
[----:B------:R-:W-:-:S03]  /*4c00*/  IMAD.MOV.U32 R33, RZ, RZ, R71 ;  /* 0x000000ffff217224 */ /* 0x000fc600078e0047 */
[----:B------:R-:W3:Y:S01]  /*4c10*/  MUFU.EX2 R40, R40 ;  /* 0x0000002800287308 */ /* 0x000ee20000000800 */
[----:B-1----:R-:W-:Y:S01]  /*4c20*/  FADD.FTZ R3, R77, R52 ;  /* 0x000000344d037221 */ /* 0x002fe20000010000 */
[----:B------:R-:W-:-:S06]  /*4c30*/  IMAD.MOV.U32 R52, RZ, RZ, R71 ;  /* 0x000000ffff347224 */ /* 0x000fcc00078e0047 */
[----:B------:R-:W1:Y:S01]  /*4c40*/  MUFU.EX2 R29, R89 ;  /* 0x00000059001d7308 */ /* 0x000e620000000800 */
[----:B--2---:R-:W-:-:S07]  /*4c50*/  FADD.FTZ R54, R35, R54 ;  /* 0x0000003623367221 */ /* 0x004fce0000010000 */
[----:B------:R-:W2:Y:S01]  /*4c60*/  MUFU.EX2 R66, R66 ;  /* 0x0000004200427308 */ /* 0x000ea20000000800 */
[----:B---3--:R-:W-:-:S07]  /*4c70*/  FADD.FTZ R6, R40, R3 ;  /* 0x0000000328067221 */ /* 0x008fce0000010000 */
[----:B------:R-:W3:Y:S01]  /*4c80*/  MUFU.EX2 R43, R91 ;  /* 0x0000005b002b7308 */ /* 0x000ee20000000800 */
[----:B-1----:R-:W-:Y:S01]  /*4c90*/  FADD.FTZ R3, R29, R54 ;  /* 0x000000361d037221 */ /* 0x002fe20000010000 */
[----:B------:R-:W-:-:S06]  /*4ca0*/  MOV R54, R71 ;  /* 0x0000004700367202 */ /* 0x000fcc0000000f00 */
[----:B------:R-:W1:Y:S01]  /*4cb0*/  MUFU.EX2 R79, R79 ;  /* 0x0000004f004f7308 */ /* 0x000e620000000800 */
[C---:B--2---:R-:W-:Y:S01]  /*4cc0*/  FADD.FTZ R8, R66.reuse, R3 ;  /* 0x0000000342087221 */ /* 0x044fe20000010000 */
[----:B------:R-:W-:Y:S01]  /*4cd0*/  F2FP.F16.F32.PACK_AB R41, R66, R29 ;  /* 0x0000001d4229723e */ /* 0x000fe200000000ff */
[----:B------:R-:W-:Y:S01]  /*4ce0*/  IMAD.MOV.U32 R29, RZ, RZ, R71 ;  /* 0x000000ffff1d7224 */ /* 0x000fe200078e0047 */
[----:B------:R-:W-:-:S04]  /*4cf0*/  MOV R66, R71 ;  /* 0x0000004700427202 */ /* 0x000fc80000000f00 */
[----:B------:R-:W2:Y:S01]  /*4d00*/  MUFU.EX2 R36, R93 ;  /* 0x0000005d00247308 */ /* 0x000ea20000000800 */
[----:B---3--:R-:W-:-:S07]  /*4d10*/  FADD.FTZ R3, R43, R8 ;  /* 0x000000082b037221 */ /* 0x008fce0000010000 */
[----:B------:R-:W3:Y:S01]  /*4d20*/  MUFU.EX2 R42, R42 ;  /* 0x0000002a002a7308 */ /* 0x000ee20000000800 */
[----:B-1----:R-:W-:Y:S01]  /*4d30*/  FADD.FTZ R7, R79, R6 ;  /* 0x000000064f077221 */ /* 0x002fe20000010000 */
[----:B------:R-:W-:Y:S02]  /*4d40*/  F2FP.F16.F32.PACK_AB R6, R77, R38 ;  /* 0x000000264d06723e */ /* 0x000fe400000000ff */
[----:B------:R-:W-:Y:S02]  /*4d50*/  F2FP.F16.F32.PACK_AB R40, R79, R40 ;  /* 0x000000284f28723e */ /* 0x000fe400000000ff */
[----:B------:R-:W-:Y:S02]  /*4d60*/  MOV R38, R71 ;  /* 0x0000004700267202 */ /* 0x000fe40000000f00 */
[----:B------:R-:W1:Y:S01]  /*4d70*/  MUFU.EX2 R95, R95 ;  /* 0x0000005f005f7308 */ /* 0x000e620000000800 */
[C---:B--2---:R-:W-:Y:S01]  /*4d80*/  FADD.FTZ R8, R36.reuse, R3 ;  /* 0x0000000324087221 */ /* 0x044fe20000010000 */
[----:B------:R-:W-:Y:S01]  /*4d90*/  F2FP.F16.F32.PACK_AB R43, R36, R43 ;  /* 0x0000002b242b723e */ /* 0x000fe200000000ff */
[----:B------:R-:W-:-:S05]  /*4da0*/  IMAD.MOV.U32 R36, RZ, RZ, R71 ;  /* 0x000000ffff247224 */ /* 0x000fca00078e0047 */
[----:B------:R-:W2:Y:S01]  /*4db0*/  MUFU.EX2 R81, R81 ;  /* 0x0000005100517308 */ /* 0x000ea20000000800 */
[----:B---3--:R-:W-:Y:S01]  /*4dc0*/  FADD.FTZ R10, R42, R7 ;  /* 0x000000072a0a7221 */ /* 0x008fe20000010000 */
[----:B------:R-:W-:Y:S01]  /*4dd0*/  F2FP.F16.F32.PACK_AB R7, R35, R32 ;  /* 0x000000202307723e */ /* 0x000fe200000000ff */
[--C-:B------:R-:W-:Y:S02]  /*4de0*/  IMAD.MOV.U32 R35, RZ, RZ, R71.reuse ;  /* 0x000000ffff237224 */ /* 0x100fe400078e0047 */
[----:B------:R-:W-:-:S03]  /*4df0*/  IMAD.MOV.U32 R32, RZ, RZ, R71 ;  /* 0x000000ffff207224 */ /* 0x000fc600078e0047 */
[----:B------:R-:W3:Y:S01]  /*4e00*/  MUFU.EX2 R20, R97 ;  /* 0x0000006100147308 */ /* 0x000ee20000000800 */
[----:B-1----:R-:W-:-:S07]  /*4e10*/  FADD.FTZ R3, R95, R8 ;  /* 0x000000085f037221 */ /* 0x002fce0000010000 */
[----:B------:R-:W1:Y:S01]  /*4e20*/  MUFU.EX2 R44, R44 ;  /* 0x0000002c002c7308 */ /* 0x000e620000000800 */
[C---:B--2---:R-:W-:Y:S01]  /*4e30*/  FADD.FTZ R9, R81.reuse, R10 ;  /* 0x0000000a51097221 */ /* 0x044fe20000010000 */
[----:B------:R-:W-:-:S06]  /*4e40*/  F2FP.F16.F32.PACK_AB R42, R81, R42 ;  /* 0x0000002a512a723e */ /* 0x000fcc00000000ff */
[----:B------:R2:W4:Y:S01]  /*4e50*/  MUFU.EX2 R47, R25 ;  /* 0x00000019002f7308 */ /* 0x0005220000000800 */
[C---:B---3--:R-:W-:Y:S01]  /*4e60*/  FADD.FTZ R8, R20.reuse, R3 ;  /* 0x0000000314087221 */ /* 0x048fe20000010000 */
[----:B------:R-:W-:-:S06]  /*4e70*/  F2FP.F16.F32.PACK_AB R45, R20, R95 ;  /* 0x0000005f142d723e */ /* 0x000fcc00000000ff */
[----:B------:R-:W3:Y:S01]  /*4e80*/  MUFU.EX2 R99, R99 ;  /* 0x0000006300637308 */ /* 0x000ee20000000800 */
[----:B--2---:R-:W-:Y:S01]  /*4e90*/  F2FP.F16.F32.PACK_AB R25, R62, R21 ;  /* 0x000000153e19723e */ /* 0x004fe200000000ff */
[----:B-1----:R-:W-:Y:S01]  /*4ea0*/  FADD.FTZ R10, R44, R9 ;  /* 0x000000092c0a7221 */ /* 0x002fe20000010000 */
[----:B------:R-:W-:-:S03]  /*4eb0*/  MOV R62, R71 ;  /* 0x00000047003e7202 */ /* 0x000fc60000000f00 */
[----:B------:R1:W-:Y:S02]  /*4ec0*/  STSM.16.M88.4 [R2+0x2a300], R24 ;  /* 0x02a3001802007844 */ /* 0x0003e40000000200 */
[----:B------:R-:W2:Y:S01]  /*4ed0*/  MUFU.EX2 R28, R103 ;  /* 0x00000067001c7308 */ /* 0x000ea20000000800 */
[----:B----4-:R-:W-:Y:S01]  /*4ee0*/  FADD.FTZ R3, R47, R8 ;  /* 0x000000082f037221 */ /* 0x010fe20000010000 */
[----:B------:R4:W-:Y:S04]  /*4ef0*/  STSM.16.M88.4 [R2+0x2bb00], R4 ;  /* 0x02bb000402007844 */ /* 0x0009e80000000200 */
[----:B------:R5:W-:Y:S02]  /*4f00*/  STSM.16.M88.4 [R2+0x2d300], R40 ;  /* 0x02d3002802007844 */ /* 0x000be40000000200 */
[----:B------:R-:W5:Y:S01]  /*4f10*/  MUFU.EX2 R46, R46 ;  /* 0x0000002e002e7308 */ /* 0x000f620000000800 */
[C---:B---3--:R-:W-:Y:S01]  /*4f20*/  FADD.FTZ R9, R99.reuse, R10 ;  /* 0x0000000a63097221 */ /* 0x048fe20000010000 */
[----:B------:R-:W-:Y:S01]  /*4f30*/  F2FP.F16.F32.PACK_AB R44, R99, R44 ;  /* 0x0000002c632c723e */ /* 0x000fe200000000ff */
[----:B-1----:R-:W-:Y:S01]  /*4f40*/  IMAD.MOV.U32 R27, RZ, RZ, R71 ;  /* 0x000000ffff1b7224 */ /* 0x002fe200078e0047 */
[----:B------:R-:W-:-:S04]  /*4f50*/  MOV R26, R71 ;  /* 0x00000047001a7202 */ /* 0x000fc80000000f00 */
[----:B------:R-:W1:Y:S01]  /*4f60*/  MUFU.EX2 R101, R101 ;  /* 0x0000006500657308 */ /* 0x000e620000000800 */
[C---:B--2---:R-:W-:Y:S01]  /*4f70*/  F2FP.F16.F32.PACK_AB R47, R28.reuse, R47 ;  /* 0x0000002f1c2f723e */ /* 0x044fe200000000ff */
[----:B----4-:R-:W-:Y:S01]  /*4f80*/  FADD.FTZ R4, R28, R3 ;  /* 0x000000031c047221 */ /* 0x010fe20000010000 */
[--C-:B------:R-:W-:Y:S02]  /*4f90*/  IMAD.MOV.U32 R28, RZ, RZ, R71.reuse ;  /* 0x000000ffff1c7224 */ /* 0x100fe400078e0047 */
[--C-:B------:R-:W-:Y:S01]  /*4fa0*/  IMAD.MOV.U32 R25, RZ, RZ, R71.reuse ;  /* 0x000000ffff197224 */ /* 0x100fe200078e0047 */
[----:B-----5:R-:W-:Y:S01]  /*4fb0*/  MOV R42, R71 ;  /* 0x00000047002a7202 */ /* 0x020fe20000000f00 */
[----:B------:R-:W-:Y:S01]  /*4fc0*/  IMAD.MOV.U32 R43, RZ, RZ, R71 ;  /* 0x000000ffff2b7224 */ /* 0x000fe200078e0047 */
[----:B------:R-:W2:Y:S01]  /*4fd0*/  MUFU.EX2 R105, R105 ;  /* 0x0000006900697308 */ /* 0x000ea20000000800 */
[----:B------:R-:W-:Y:S01]  /*4fe0*/  FADD.FTZ R10, R46, R9 ;  /* 0x000000092e0a7221 */ /* 0x000fe20000010000 */
[----:B------:R-:W-:-:S02]  /*4ff0*/  IMAD.MOV.U32 R41, RZ, RZ, R71 ;  /* 0x000000ffff297224 */ /* 0x000fc400078e0047 */
[--C-:B------:R-:W-:Y:S02]  /*5000*/  IMAD.MOV.U32 R40, RZ, RZ, R71.reuse ;  /* 0x000000ffff287224 */ /* 0x100fe400078e0047 */
[----:B------:R-:W-:Y:S02]  /*5010*/  IMAD.MOV.U32 R24, RZ, RZ, R71 ;  /* 0x000000ffff187224 */ /* 0x000fe400078e0047 */
[----:B------:R-:W3:Y:S01]  /*5020*/  MUFU.EX2 R48, R48 ;  /* 0x0000003000307308 */ /* 0x000ee20000000800 */
[C---:B-1----:R-:W-:Y:S01]  /*5030*/  F2FP.F16.F32.PACK_AB R46, R101.reuse, R46 ;  /* 0x0000002e652e723e */ /* 0x042fe200000000ff */
[----:B------:R-:W-:-:S04]  /*5040*/  FADD.FTZ R5, R101, R10 ;  /* 0x0000000a65057221 */ /* 0x000fc80000010000 */
[----:B------:R1:W-:Y:S02]  /*5050*/  STSM.16.M88.4 [R2+0x2eb00], R44 ;  /* 0x02eb002c02007844 */ /* 0x0003e40000000200 */
[----:B------:R-:W4:Y:S01]  /*5060*/  MUFU.EX2 R113, R113 ;  /* 0x0000007100717308 */ /* 0x000f220000000800 */
[----:B--2---:R-:W-:-:S07]  /*5070*/  FADD.FTZ R3, R105, R4 ;  /* 0x0000000469037221 */ /* 0x004fce0000010000 */
[----:B------:R-:W-:Y:S01]  /*5080*/  MUFU.EX2 R50, R50 ;  /* 0x0000003200327308 */ /* 0x000fe20000000800 */
[----:B---3--:R-:W-:Y:S01]  /*5090*/  FADD.FTZ R6, R48, R5 ;  /* 0x0000000530067221 */ /* 0x008fe20000010000 */
[----:B-1----:R-:W-:Y:S01]  /*50a0*/  IMAD.MOV.U32 R47, RZ, RZ, R71 ;  /* 0x000000ffff2f7224 */ /* 0x002fe200078e0047 */
[----:B------:R-:W-:-:S05]  /*50b0*/  MOV R46, R71 ;  /* 0x00000047002e7202 */ /* 0x000fca0000000f00 */
[----:B------:R-:W1:Y:S01]  /*50c0*/  MUFU.EX2 R115, R115 ;  /* 0x0000007300737308 */ /* 0x000e620000000800 */
[C---:B----4-:R-:W-:Y:S01]  /*50d0*/  F2FP.F16.F32.PACK_AB R104, R113.reuse, R48 ;  /* 0x000000307168723e */ /* 0x050fe200000000ff */
[----:B------:R-:W-:Y:S01]  /*50e0*/  FADD.FTZ R5, R113, R6 ;  /* 0x0000000671057221 */ /* 0x000fe20000010000 */
[--C-:B------:R-:W-:Y:S02]  /*50f0*/  IMAD.MOV.U32 R48, RZ, RZ, R71.reuse ;  /* 0x000000ffff307224 */ /* 0x100fe400078e0047 */
[--C-:B------:R-:W-:Y:S02]  /*5100*/  IMAD.MOV.U32 R45, RZ, RZ, R71.reuse ;  /* 0x000000ffff2d7224 */ /* 0x100fe400078e0047 */
[----:B------:R-:W-:Y:S01]  /*5110*/  IMAD.MOV.U32 R44, RZ, RZ, R71 ;  /* 0x000000ffff2c7224 */ /* 0x000fe200078e0047 */
[----:B------:R-:W2:Y:S08]  /*5120*/  MUFU.EX2 R0, R107 ;  /* 0x0000006b00007308 */ /* 0x000eb00000000800 */
[----:B------:R-:W-:Y:S01]  /*5130*/  MUFU.EX2 R109, R109 ;  /* 0x0000006d006d7308 */ /* 0x000fe20000000800 */
[----:B-1----:R-:W-:-:S07]  /*5140*/  F2FP.F16.F32.PACK_AB R106, R115, R50 ;  /* 0x00000032736a723e */ /* 0x002fce00000000ff */
[----:B------:R-:W1:Y:S01]  /*5150*/  MUFU.EX2 R34, R34 ;  /* 0x0000002200227308 */ /* 0x000e620000000800 */
[C---:B--2---:R-:W-:Y:S01]  /*5160*/  F2FP.F16.F32.PACK_AB R105, R0.reuse, R105 ;  /* 0x000000690069723e */ /* 0x044fe200000000ff */
[----:B------:R-:W-:Y:S01]  /*5170*/  FADD.FTZ R4, R0, R3 ;  /* 0x0000000300047221 */ /* 0x000fe20000010000 */
[----:B------:R-:W-:Y:S01]  /*5180*/  FADD.FTZ R0, R50, R5 ;  /* 0x0000000532007221 */ /* 0x000fe20000010000 */
[----:B------:R-:W-:-:S03]  /*5190*/  MOV R50, R71 ;  /* 0x0000004700327202 */ /* 0x000fc60000000f00 */
[----:B------:R-:W-:Y:S01]  /*51a0*/  FADD.FTZ R0, R115, R0 ;  /* 0x0000000073007221 */ /* 0x000fe20000010000 */
[----:B-1----:R-:W-:Y:S01]  /*51b0*/  F2FP.F16.F32.PACK_AB R107, R34, R109 ;  /* 0x0000006d226b723e */ /* 0x002fe200000000ff */
[----:B------:R-:W-:-:S04]  /*51c0*/  FADD.FTZ R109, R109, R4 ;  /* 0x000000046d6d7221 */ /* 0x000fc80000010000 */
[----:B------:R1:W-:Y:S01]  /*51d0*/  STSM.16.M88.4 [R2+0x30300], R104 ;  /* 0x0303006802007844 */ /* 0x0003e20000000200 */
[----:B------:R-:W-:Y:S01]  /*51e0*/  FADD.FTZ R4, R34, R109 ;  /* 0x0000006d22047221 */ /* 0x000fe20000010000 */
[----:B------:R-:W-:Y:S01]  /*51f0*/  MOV R34, R71 ;  /* 0x0000004700227202 */ /* 0x000fe20000000f00 */
[----:B------:R2:W-:Y:S06]  /*5200*/  MEMBAR.ALL.CTA ;  /* 0x0000000000007992 */ /* 0x0005ec0000008000 */
[----:B--2---:R-:W2:Y:S02]  /*5210*/  FENCE.VIEW.ASYNC.S ;  /* 0x00000000000073c6 */ /* 0x004ea40000000000 */
[----:B--2---:R-:W-:Y:S01]  /*5220*/  NOP ;  /* 0x0000000000007918 */ /* 0x004fe20000000000 */
[----:B------:R-:W-:Y:S05]  /*5230*/  @!P2 BRA `(.L_x_15) ;  /* 0x00000040007ca947 */ /* 0x000fea0003800000 */
[----:B------:R-:W-:Y:S01]  /*5240*/  VIADD R3, R22, 0xfffffffe ;  /* 0xfffffffe16037836 */ /* 0x000fe20000000000 */
[----:B------:R-:W-:Y:S01]  /*5250*/  MOV R6, R73 ;  /* 0x0000004900067202 */ /* 0x000fe20000000f00 */
[----:B------:R-:W-:Y:S01]  /*5260*/  IMAD.MOV.U32 R5, RZ, RZ, R75 ;  /* 0x000000ffff057224 */ /* 0x000fe200078e004b */
[----:B------:R-:W-:Y:S02]  /*5270*/  CS2R R70, SRZ ;  /* 0x0000000000467805 */ /* 0x000fe4000001ff00 */
[----:B------:R-:W-:Y:S02]  /*5280*/  CS2R R68, SRZ ;  /* 0x0000000000447805 */ /* 0x000fe4000001ff00 */
[----:B------:R-:W-:Y:S02]  /*5290*/  CS2R R66, SRZ ;  /* 0x0000000000427805 */ /* 0x000fe4000001ff00 */
[----:B------:R-:W-:Y:S02]  /*52a0*/  CS2R R64, SRZ ;  /* 0x0000000000407805 */ /* 0x000fe4000001ff00 */
[----:B------:R-:W-:-:S02]  /*52b0*/  CS2R R62, SRZ ;  /* 0x00000000003e7805 */ /* 0x000fc4000001ff00 */
[----:B------:R-:W-:Y:S02]  /*52c0*/  CS2R R60, SRZ ;  /* 0x00000000003c7805 */ /* 0x000fe4000001ff00 */
        /* <DEDUP_REMOVED lines=17> */
[----:B------:R-:W-:Y:S01]  /*53e0*/  CS2R R24, SRZ ;  /* 0x0000000000187805 */ /* 0x000fe2000001ff00 */
[----:B------:R-:W-:Y:S01]  /*53f0*/  UMOV UR7, UR60 ;  /* 0x0000003c00077c82 */ /* 0x000fe20008000000 */
[----:B------:R-:W-:Y:S01]  /*5400*/  UMOV UR6, UR38 ;  /* 0x0000002600067c82 */ /* 0x000fe20008000000 */
[----:B------:R-:W-:-:S05]  /*5410*/  ULDC UR5, c[0x0][0x9d8] ;  /* 0x0002760000057ab9 */ /* 0x000fca0000000800 */
.L_x_24:
[----:B------:R-:W-:Y:S01]  /*5420*/  UIADD3 UR38, UR6, 0x1, URZ ;  /* 0x0000000106267890 */ /* 0x000fe2000fffe03f */
[----:B------:R-:W-:-:S03]  /*5430*/  ISETP.NE.AND P3, PT, RZ, UR61, PT ;  /* 0x0000003dff007c0c */ /* 0x000fc6000bf65270 */
[----:B------:R-:W-:-:S04]  /*5440*/  UISETP.NE.AND UP0, UPT, UR38, 0x2, UPT ;  /* 0x000000022600788c */ /* 0x000fc8000bf05270 */
[----:B------:R-:W-:Y:S02]  /*5450*/  USEL UR60, URZ, 0x1, UP0 ;  /* 0x000000013f3c7887 */ /* 0x000fe40008000000 */
[----:B------:R-:W-:Y:S02]  /*5460*/  USEL UR38, UR38, URZ, UP0 ;  /* 0x0000003f26267287 */ /* 0x000fe40008000000 */
[----:B------:R-:W-:Y:S02]  /*5470*/  ULOP3.LUT UR60, UR7, UR60, URZ, 0x3c, !UPT ;  /* 0x0000003c073c7292 */ /* 0x000fe4000f8e3c3f */
[----:B--2---:R-:W-:Y:S10]  /*5480*/  @P3 BRA `(.L_x_16) ;  /* 0x00000000002c3947 */ /* 0x004ff40003800000 */
[----:B------:R-:W-:Y:S05]  /*5490*/  @!P0 BRA `(.L_x_17) ;  /* 0x0000000000048947 */ /* 0x000fea0003800000 */
[----:B------:R-:W-:Y:S01]  /*54a0*/  BPT.TRAP 0x1 ;  /* 0x000000040000795c */ /* 0x000fe20000300000 */
.L_x_17:
[----:B------:R-:W-:Y:S01]  /*54b0*/  ULEA UR4, UR38, UR39, 0x3 ;  /* 0x0000002726047291 */ /* 0x000fe2000f8e183f */
[----:B------:R-:W-:-:S05]  /*54c0*/  IMAD.U32 R7, RZ, RZ, UR60 ;  /* 0x0000003cff077e24 */ /* 0x000fca000f8e00ff */
[----:B------:R-:W-:-:S04]  /*54d0*/  SHF.L.U32 R7, R7, 0x1f, RZ ;  /* 0x0000001f07077819 */ /* 0x000fc800000006ff */
[----:B------:R2:W3:Y:S01]  /*54e0*/  SYNCS.PHASECHK.TRANS64.TRYWAIT P2, [UR4+0x31c30], R7 ;  /* 0x031c3007ff0075a7 */ /* 0x0004e20008040144 */
[----:B------:R-:W-:Y:S05]  /*54f0*/  @!P0 BRA `(.L_x_18) ;  /* 0x0000000000048947 */ /* 0x000fea0003800000 */
[----:B------:R-:W-:Y:S01]  /*5500*/  BPT.TRAP 0x1 ;  /* 0x000000040000795c */ /* 0x000fe20000300000 */
.L_x_18:
[----:B---3--:R-:W-:Y:S05]  /*5510*/  @P2 BRA `(.L_x_16) ;  /* 0x0000000000082947 */ /* 0x008fea0003800000 */
[----:B------:R-:W3:Y:S02]  /*5520*/  SYNCS.PHASECHK.TRANS64.TRYWAIT P2, [UR4+0x31c30], R7 ;  /* 0x031c3007ff0075a7 */ /* 0x000ee40008040144 */
[----:B---3--:R-:W-:Y:S05]  /*5530*/  @!P2 BRA `(.L_x_19) ;  /* 0x000000800034a947 */ /* 0x008fea0003800000 */
.L_x_16:
[----:B---3--:R-:W3:Y:S01]  /*5540*/  S2R R8, SR_TID.X ;  /* 0x0000000000087919 */ /* 0x008ee20000002100 */
[----:B------:R-:W-:Y:S01]  /*5550*/  UIMAD UR4, UR38, 0x6c0, UR37 ;  /* 0x000006c0260478a4 */ /* 0x000fe2000f8e0225 */
[----:B------:R-:W-:Y:S01]  /*5560*/  UMOV UR31, 0x80000020 ;  /* 0x80000020001f7882 */ /* 0x000fe20000000000 */
[----:B------:R-:W-:Y:S02]  /*5570*/  UMOV UR32, UR28 ;  /* 0x0000001c00207c82 */ /* 0x000fe40008000000 */
[----:B------:R-:W-:Y:S01]  /*5580*/  UIADD3 UR34, UR4, 0x40, URZ ;  /* 0x0000004004227890 */ /* 0x000fe2000fffe03f */
[----:B------:R-:W-:Y:S02]  /*5590*/  UMOV UR33, UR29 ;  /* 0x0000001d00217c82 */ /* 0x000fe40008000000 */
[----:B------:R-:W-:Y:S01]  /*55a0*/  UMOV UR30, UR4 ;  /* 0x00000004001e7c82 */ /* 0x000fe20008000000 */
[----:B------:R-:W-:Y:S01]  /*55b0*/  UMOV UR35, 0x80000020 ;  /* 0x8000002000237882 */ /* 0x000fe20000000000 */
[----:B------:R-:W-:Y:S01]  /*55c0*/  UIADD3 UR42, UR4, 0x80, URZ ;  /* 0x00000080042a7890 */ /* 0x000fe2000fffe03f */
[----:B------:R-:W-:Y:S01]  /*55d0*/  UMOV UR40, UR28 ;  /* 0x0000001c00287c82 */ /* 0x000fe20008000000 */
        /* <DEDUP_REMOVED lines=15> */
[----:B---3--:R-:W-:Y:S01]  /*56d0*/  SHF.R.U32.HI R8, RZ, 0x7, R8 ;  /* 0x00000007ff087819 */ /* 0x008fe20000011608 */
[----:B------:R-:W-:Y:S01]  /*56e0*/  UMOV UR56, UR28 ;  /* 0x0000001c00387c82 */ /* 0x000fe20008000000 */
[----:B------:R-:W-:Y:S01]  /*56f0*/  UMOV UR57, UR29 ;  /* 0x0000001d00397c82 */ /* 0x000fe20008000000 */
[----:B------:R-:W-:Y:S01]  /*5700*/  UMOV UR59, 0x80000020 ;  /* 0x80000020003b7882 */ /* 0x000fe20000000000 */
[----:B------:R-:W-:Y:S01]  /*5710*/  UIADD3 UR10, UR4, 0x200, URZ ;  /* 0x00000200040a7890 */ /* 0x000fe2000fffe03f */
[----:B--2---:R-:W-:Y:S01]  /*5720*/  VIADD R7, R8, 0x8 ;  /* 0x0000000808077836 */ /* 0x004fe20000000000 */
[----:B------:R-:W-:Y:S01]  /*5730*/  UMOV UR11, 0x80000020 ;  /* 0x80000020000b7882 */ /* 0x000fe20000000000 */
[----:B------:R-:W-:Y:S01]  /*5740*/  UIADD3 UR14, UR4, 0x202, URZ ;  /* 0x00000202040e7890 */ /* 0x000fe2000fffe03f */
[----:B------:R-:W-:-:S02]  /*5750*/  UMOV UR15, 0x80000020 ;  /* 0x80000020000f7882 */ /* 0x000fc40000000000 */
[----:B------:R2:W-:Y:S01]  /*5760*/  BAR.SYNC.DEFER_BLOCKING R7, 0x100 ;  /* 0x000400070000751d */ /* 0x0005e20000010000 */
[----:B------:R-:W-:Y:S02]  /*5770*/  UIADD3 UR18, UR4, 0x242, URZ ;  /* 0x0000024204127890 */ /* 0x000fe4000fffe03f */
[----:B------:R-:W-:Y:S02]  /*5780*/  UIADD3 UR22, UR4, 0x480, URZ ;  /* 0x0000048004167890 */ /* 0x000fe4000fffe03f */
[----:B------:R-:W-:Y:S01]  /*5790*/  UIADD3 UR26, UR4, 0x482, URZ ;  /* 0x00000482041a7890 */ /* 0x000fe2000fffe03f */
[----:B------:R-:W-:Y:S01]  /*57a0*/  UMOV UR19, 0x80000020 ;  /* 0x8000002000137882 */ /* 0x000fe20000000000 */
[----:B------:R-:W-:Y:S01]  /*57b0*/  UMOV UR23, 0x80000020 ;  /* 0x8000002000177882 */ /* 0x000fe20000000000 */
[----:B------:R-:W-:Y:S01]  /*57c0*/  UMOV UR27, 0x80000020 ;  /* 0x80000020001b7882 */ /* 0x000fe20000000000 */
[----:B------:R-:W-:-:S06]  /*57d0*/  WARPGROUP.ARRIVE ;  /* 0x00000000000079c5 */ /* 0x000fcc0000000000 */
[----:B------:R-:W-:Y:S01]  /*57e0*/  HGMMA.64x16x16.F32 R136, gdesc[UR28], RZ, !UPT, gsb0 ;  /* 0x002000001c8879f0 */ /* 0x000fe2000c0008ff */
[----:B------:R-:W-:Y:S01]  /*57f0*/  UIADD3 UR30, UR4, 0x1c0, URZ ;  /* 0x000001c0041e7890 */ /* 0x000fe2000fffe03f */
[----:B------:R-:W-:Y:S01]  /*5800*/  UMOV UR31, 0x80000020 ;  /* 0x80000020001f7882 */ /* 0x000fe20000000000 */
[----:B------:R-:W-:Y:S02]  /*5810*/  WARPGROUP.DEPBAR.LE gsb0, 0x0 ;  /* 0x00008000000079c5 */ /* 0x000fe40000010000 */
[----:B------:R-:W-:-:S06]  /*5820*/  WARPGROUP.ARRIVE ;  /* 0x00000000000079c5 */ /* 0x000fcc0000000000 */
[----:B------:R-:W-:Y:S01]  /*5830*/  HGMMA.64x16x16.F32 R128, gdesc[UR32], RZ, !UPT, gsb0 ;  /* 0x00200000208079f0 */ /* 0x000fe2000c0008ff */
[----:B------:R-:W-:Y:S01]  /*5840*/  UIADD3 UR34, UR4, 0x42, URZ ;  /* 0x0000004204227890 */ /* 0x000fe2000fffe03f */
[----:B------:R-:W-:Y:S01]  /*5850*/  UMOV UR32, UR8 ;  /* 0x0000000800207c82 */ /* 0x000fe20008000000 */
[----:B------:R-:W-:Y:S01]  /*5860*/  UMOV UR33, UR9 ;  /* 0x0000000900217c82 */ /* 0x000fe20008000000 */
        /* <DEDUP_REMOVED lines=16> */
[----:B-1----:R-:W-:-:S06]  /*5970*/  WARPGROUP.ARRIVE ;  /* 0x00000000000079c5 */ /* 0x002fcc0000000000 */
        /* <DEDUP_REMOVED lines=22> */
[----:B------:R-:W-:Y:S01]  /*5ae0*/  UMOV UR30, UR10 ;  /* 0x0000000a001e7c82 */ /* 0x000fe20008000000 */
[----:B------:R-:W-:Y:S01]  /*5af0*/  UMOV UR31, 0x80000020 ;  /* 0x80000020001f7882 */ /* 0x000fe20000000000 */
[----:B------:R-:W-:Y:S01]  /*5b00*/  UIADD3 UR10, UR4, 0x2, URZ ;  /* 0x00000002040a7890 */ /* 0x000fe2000fffe03f */
[----:B------:R-:W-:Y:S02]  /*5b10*/  WARPGROUP.DEPBAR.LE gsb0, 0x0 ;  /* 0x00008000000079c5 */ /* 0x000fe40000010000 */
[----:B------:R-:W-:-:S06]  /*5b20*/  WARPGROUP.ARRIVE ;  /* 0x00000000000079c5 */ /* 0x000fcc0000000000 */
[----:B------:R-:W-:Y:S03]  /*5b30*/  HGMMA.64x16x16.F32 R72, gdesc[UR28], RZ, !UPT, gsb0 ;  /* 0x002000001c4879f0 */ /* 0x000fe6000c0008ff */
        /* <DEDUP_REMOVED lines=8> */
[----:B------:R-:W-:Y:S01]  /*5bc0*/  UIADD3 UR34, UR4, 0x280, URZ ;  /* 0x0000028004227890 */ /* 0x000fe2000fffe03f */
[----:B------:R-:W-:Y:S01]  /*5bd0*/  UMOV UR32, UR12 ;  /* 0x0000000c00207c82 */ /* 0x000fe20008000000 */
[----:B------:R-:W-:Y:S01]  /*5be0*/  UMOV UR33, UR13 ;  /* 0x0000000d00217c82 */ /* 0x000fe20008000000 */
        /* <DEDUP_REMOVED lines=45> */
[----:B------:R-:W-:Y:S02]  /*5ec0*/  UIADD3 UR10, UR4, 0x440, URZ ;  /* 0x00000440040a7890 */ /* 0x000fe4000fffe03f */
        /* <DEDUP_REMOVED lines=172> */
[----:B------:R-:W-:Y:S01]  /*6990*/  UIADD3 UR4, UR4, 0x682, URZ ;  /* 0x0000068204047890 */ /* 0x000fe2000fffe03f */
[----:B------:R-:W-:Y:S02]  /*69a0*/  WARPGROUP.DEPBAR.LE gsb0, 0x0 ;  /* 0x00008000000079c5 */ /* 0x000fe40000010000 */
[----:B------:R-:W-:-:S06]  /*69b0*/  WARPGROUP.ARRIVE ;  /* 0x00000000000079c5 */ /* 0x000fcc0000000000 */
[----:B------:R-:W-:Y:S03]  /*69c0*/  HGMMA.64x16x16.F32 R128, gdesc[UR32], R128, gsb0 ;  /* 0x00200000208079f0 */ /* 0x000fe60008000880 */
        /* <DEDUP_REMOVED lines=24> */
[----:B--2---:R-:W-:Y:S05]  /*6b50*/  @P3 BRA `(.L_x_20) ;  /* 0x00000000002c3947 */ /* 0x004fea0003800000 */
[----:B------:R-:W-:Y:S05]  /*6b60*/  @!P0 BRA `(.L_x_21) ;  /* 0x0000000000048947 */ /* 0x000fea0003800000 */
[----:B------:R-:W-:Y:S01]  /*6b70*/  BPT.TRAP 0x1 ;  /* 0x000000040000795c */ /* 0x000fe20000300000 */
.L_x_21:
[----:B------:R-:W-:Y:S01]  /*6b80*/  ULEA UR4, UR6, UR39, 0x3 ;  /* 0x0000002706047291 */ /* 0x000fe2000f8e183f */
[----:B------:R-:W-:-:S04]  /*6b90*/  MOV R7, UR7 ;  /* 0x0000000700077c02 */ /* 0x000fc80008000f00 */
[----:B------:R-:W-:-:S04]  /*6ba0*/  SHF.L.U32 R7, R7, 0x1f, RZ ;  /* 0x0000001f07077819 */ /* 0x000fc800000006ff */
[----:B------:R1:W2:Y:S01]  /*6bb0*/  SYNCS.PHASECHK.TRANS64.TRYWAIT P2, [UR4+0x31c50], R7 ;  /* 0x031c5007ff0075a7 */ /* 0x0002a20008040144 */
[----:B------:R-:W-:Y:S05]  /*6bc0*/  @!P0 BRA `(.L_x_22) ;  /* 0x0000000000048947 */ /* 0x000fea0003800000 */
[----:B------:R-:W-:Y:S01]  /*6bd0*/  BPT.TRAP 0x1 ;  /* 0x000000040000795c */ /* 0x000fe20000300000 */
.L_x_22:
[----:B--2---:R-:W-:Y:S05]  /*6be0*/  @P2 BRA `(.L_x_20) ;  /* 0x0000000000082947 */ /* 0x004fea0003800000 */
[----:B------:R-:W2:Y:S02]  /*6bf0*/  SYNCS.PHASECHK.TRANS64.TRYWAIT P2, [UR4+0x31c50], R7 ;  /* 0x031c5007ff0075a7 */ /* 0x000ea40008040144 */
[----:B--2---:R-:W-:Y:S05]  /*6c00*/  @!P2 BRA `(.L_x_23) ;  /* 0x000000680098a947 */ /* 0x004fea0003800000 */
.L_x_20:
[----:B------:R-:W-:Y:S01]  /*6c10*/  UIADD3 UR4, UR39, 0x200, URZ ;  /* 0x0000020027047890 */ /* 0x000fe2000fffe03f */
[----:B------:R-:W-:Y:S01]  /*6c20*/  R2UR UR10, R18 ;  /* 0x00000000120a72ca */ /* 0x000fe200000e0000 */
[----:B------:R-:W-:Y:S01]  /*6c30*/  WARPGROUP.ARRIVE ;  /* 0x00000000000079c5 */ /* 0x000fe20000000000 */
[----:B------:R-:W-:Y:S01]  /*6c40*/  UMOV UR33, 0xc0000010 ;  /* 0xc000001000217882 */ /* 0x000fe20000000000 */
[----:B------:R-:W-:Y:S01]  /*6c50*/  USHF.R.U32.HI UR4, URZ, 0x4, UR4 ;  /* 0x000000043f047899 */ /* 0x000fe20008011604 */
[----:B-12---:R-:W-:Y:S01]  /*6c60*/  FMUL.FTZ R7, R136, UR5 ;  /* 0x0000000588077c20 */ /* 0x006fe20008410000 */
[----:B------:R-:W-:Y:S01]  /*6c70*/  UMOV UR35, 0x80000020 ;  /* 0x8000002000237882 */ /* 0x000fe20000000000 */
[----:B------:R-:W-:Y:S01]  /*6c80*/  FMUL.FTZ R8, R137, UR5 ;  /* 0x0000000589087c20 */ /* 0x000fe20008410000 */
[----:B------:R-:W-:Y:S01]  /*6c90*/  ULOP3.LUT UR4, UR4, 0x3fff, URZ, 0xc0, !UPT ;  /* 0x00003fff04047892 */ /* 0x000fe2000f8ec03f */
[----:B------:R-:W-:Y:S01]  /*6ca0*/  FMUL.FTZ R11, R140, UR5 ;  /* 0x000000058c0b7c20 */ /* 0x000fe20008410000 */
[----:B------:R-:W-:Y:S01]  /*6cb0*/  FMUL.FTZ R12, R141, UR5 ;  /* 0x000000058d0c7c20 */ /* 0x000fe20008410000 */
[----:B------:R-:W1:Y:S01]  /*6cc0*/  MUFU.TANH R7, R7 ;  /* 0x0000000700077308 */ /* 0x000e620000002400 */
[----:B------:R-:W-:Y:S01]  /*6cd0*/  ULOP3.LUT UR7, UR4, 0x2400000, URZ, 0xfc, !UPT ;  /* 0x0240000004077892 */ /* 0x000fe2000f8efc3f */
[----:B------:R-:W-:Y:S01]  /*6ce0*/  FMUL.FTZ R15, R128, UR5 ;  /* 0x00000005800f7c20 */ /* 0x000fe20008410000 */
[----:B------:R-:W-:Y:S01]  /*6cf0*/  ULOP3.LUT UR4, UR10, 0x10000, URZ, 0xfc, !UPT ;  /* 0x000100000a047892 */ /* 0x000fe2000f8efc3f */
[----:B------:R-:W-:Y:S01]  /*6d00*/  FMUL.FTZ R20, R129, UR5 ;  /* 0x0000000581147c20 */ /* 0x000fe20008410000 */
[----:B------:R-:W-:Y:S01]  /*6d10*/  UIMAD UR7, UR6, 0x6c0, UR7 ;  /* 0x000006c0060778a4 */ /* 0x000fe2000f8e0207 */
[----:B------:R-:W-:Y:S01]  /*6d20*/  FMUL.FTZ R22, R131, UR5 ;  /* 0x0000000583167c20 */ /* 0x000fe20008410000 */
[----:B------:R-:W-:Y:S01]  /*6d30*/  FMUL.FTZ R23, R132, UR5 ;  /* 0x0000000584177c20 */ /* 0x000fe20008410000 */
[----:B------:R-:W2:Y:S01]  /*6d40*/  MUFU.TANH R8, R8 ;  /* 0x0000000800087308 */ /* 0x000ea20000002400 */
[----:B------:R-:W-:Y:S01]  /*6d50*/  FMUL.FTZ R128, R133, UR5 ;  /* 0x0000000585807c20 */ /* 0x000fe20008410000 */
[----:B------:R-:W-:Y:S01]  /*6d60*/  UMOV UR32, UR4 ;  /* 0x0000000400207c82 */ /* 0x000fe20008000000 */
[----:B------:R-:W-:Y:S01]  /*6d70*/  FMUL.FTZ R120, R120, UR5 ;  /* 0x0000000578787c20 */ /* 0x000fe20008410000 */
[----:B------:R-:W-:Y:S01]  /*6d80*/  UMOV UR34, UR7 ;  /* 0x0000000700227c82 */ /* 0x000fe20008000000 */
[----:B------:R-:W-:Y:S01]  /*6d90*/  FMUL.FTZ R121, R121, UR5 ;  /* 0x0000000579797c20 */ /* 0x000fe20008410000 */
[----:B------:R-:W-:Y:S01]  /*6da0*/  HGMMA.64x96x16.F32 R24, gdesc[UR32].tnspB, R24, gsb0 ;  /* 0x41600000201879f0 */ /* 0x000fe20008000818 */
[----:B------:R-:W-:Y:S01]  /*6db0*/  UIADD3 UR32, UR4, 0x180, URZ ;  /* 0x0000018004207890 */ /* 0x000fe2000fffe03f */
[----:B------:R-:W3:Y:S01]  /*6dc0*/  MUFU.TANH R11, R11 ;  /* 0x0000000b000b7308 */ /* 0x000ee20000002400 */
[----:B------:R-:W-:Y:S01]  /*6dd0*/  UIADD3 UR34, UR7, 0x40, URZ ;  /* 0x0000004007227890 */ /* 0x000fe2000fffe03f */
[----:B-1----:R-:W-:Y:S01]  /*6de0*/  FMNMX.FTZ R131, R7, R5, !PT ;  /* 0x0000000507837209 */ /* 0x002fe20007810000 */
[----:B------:R-:W-:Y:S01]  /*6df0*/  UMOV UR33, 0xc0000010 ;  /* 0xc000001000217882 */ /* 0x000fe20000000000 */
[----:B------:R-:W-:Y:S01]  /*6e00*/  UMOV UR35, 0x80000020 ;  /* 0x8000002000237882 */ /* 0x000fe20000000000 */
[----:B------:R-:W-:Y:S01]  /*6e10*/  FMUL.FTZ R124, R124, UR5 ;  /* 0x000000057c7c7c20 */ /* 0x000fe20008410000 */
[----:B------:R-:W-:Y:S01]  /*6e20*/  FMUL.FTZ R125, R125, UR5 ;  /* 0x000000057d7d7c20 */ /* 0x000fe20008410000 */
[----:B------:R-:W-:Y:S01]  /*6e30*/  FMUL.FTZ R112, R112, UR5 ;  /* 0x0000000570707c20 */ /* 0x000fe20008410000 */
[----:B------:R-:W1:Y:S01]  /*6e40*/  MUFU.TANH R12, R12 ;  /* 0x0000000c000c7308 */ /* 0x000e620000002400 */
[----:B--2---:R-:W-:Y:S01]  /*6e50*/  FMNMX.FTZ R132, R8, R131, !PT ;  /* 0x0000008308847209 */ /* 0x004fe20007810000 */
[----:B------:R-:W-:Y:S01]  /*6e60*/  FMUL.FTZ R113, R113, UR5 ;  /* 0x0000000571717c20 */ /* 0x000fe20008410000 */
[----:B------:R-:W-:Y:S01]  /*6e70*/  FMUL.FTZ R116, R116, UR5 ;  /* 0x0000000574747c20 */ /* 0x000fe20008410000 */
[----:B------:R-:W-:Y:S01]  /*6e80*/  FMUL.FTZ R117, R117, UR5 ;  /* 0x0000000575757c20 */ /* 0x000fe20008410000 */
[----:B------:R-:W-:Y:S01]  /*6e90*/  FMUL.FTZ R104, R104, UR5 ;  /* 0x0000000568687c20 */ /* 0x000fe20008410000 */
[----:B------:R-:W-:Y:S01]  /*6ea0*/  FMUL.FTZ R105, R105, UR5 ;  /* 0x0000000569697c20 */ /* 0x000fe20008410000 */
[----:B------:R-:W-:Y:S01]  /*6eb0*/  FMUL.FTZ R108, R108, UR5 ;  /* 0x000000056c6c7c20 */ /* 0x000fe20008410000 */
[----:B------:R-:W2:Y:S01]  /*6ec0*/  MUFU.TANH R15, R15 ;  /* 0x0000000f000f7308 */ /* 0x000ea20000002400 */
[----:B---3--:R-:W-:Y:S01]  /*6ed0*/  FMNMX.FTZ R131, R11, R132, !PT ;  /* 0x000000840b837209 */ /* 0x008fe20007810000 */
[----:B------:R-:W-:Y:S01]  /*6ee0*/  FMUL.FTZ R109, R109, UR5 ;  /* 0x000000056d6d7c20 */ /* 0x000fe20008410000 */
[----:B------:R-:W-:Y:S01]  /*6ef0*/  FMUL.FTZ R96, R96, UR5 ;  /* 0x0000000560607c20 */ /* 0x000fe20008410000 */
[----:B------:R-:W-:Y:S01]  /*6f00*/  FMUL.FTZ R97, R97, UR5 ;  /* 0x0000000561617c20 */ /* 0x000fe20008410000 */
[----:B------:R-:W-:Y:S01]  /*6f10*/  FMUL.FTZ R100, R100, UR5 ;  /* 0x0000000564647c20 */ /* 0x000fe20008410000 */
[----:B------:R-:W-:Y:S01]  /*6f20*/  FMUL.FTZ R101, R101, UR5 ;  /* 0x0000000565657c20 */ /* 0x000fe20008410000 */
[----:B------:R-:W-:Y:S01]  /*6f30*/  FMUL.FTZ R88, R88, UR5 ;  /* 0x0000000558587c20 */ /* 0x000fe20008410000 */
[----:B------:R-:W3:Y:S01]  /*6f40*/  MUFU.TANH R20, R20 ;  /* 0x0000001400147308 */ /* 0x000ee20000002400 */
[----:B-1----:R-:W-:Y:S01]  /*6f50*/  FMNMX.FTZ R132, R12, R131, !PT ;  /* 0x000000830c847209 */ /* 0x002fe20007810000 */
[----:B------:R-:W-:Y:S01]  /*6f60*/  FMUL.FTZ R89, R89, UR5 ;  /* 0x0000000559597c20 */ /* 0x000fe20008410000 */
[----:B------:R-:W-:Y:S01]  /*6f70*/  FMUL.FTZ R92, R92, UR5 ;  /* 0x000000055c5c7c20 */ /* 0x000fe20008410000 */
[----:B------:R-:W-:Y:S01]  /*6f80*/  FMUL.FTZ R93, R93, UR5 ;  /* 0x000000055d5d7c20 */ /* 0x000fe20008410000 */
        /* <DEDUP_REMOVED lines=55> */
[----:B------:R-:W2:Y:S04]  /*7300*/  S2R R154, SR_TID.X ;  /* 0x00000000009a7919 */ /* 0x000ea80000002100 */
[----:B------:R-:W4:Y:S01]  /*7310*/  MUFU.TANH R113, R113 ;  /* 0x0000007100717308 */ /* 0x000f220000002400 */
[----:B---3--:R-:W-:-:S07]  /*7320*/  FMNMX.FTZ R131, R125, R132, !PT ;  /* 0x000000847d837209 */ /* 0x008fce0007810000 */
[----:B------:R-:W3:Y:S01]  /*7330*/  MUFU.TANH R116, R116 ;  /* 0x0000007400747308 */ /* 0x000ee20000002400 */
[----:B-1----:R-:W-:Y:S01]  /*7340*/  FMNMX.FTZ R132, R112, R131, !PT ;  /* 0x0000008370847209 */ /* 0x002fe20007810000 */
[----:B------:R-:W-:Y:S02]  /*7350*/  WARPGROUP.DEPBAR.LE gsb0, 0x0 ;  /* 0x00008000000079c5 */ /* 0x000fe40000010000 */
[----:B------:R-:W-:-:S04]  /*7360*/  WARPGROUP.ARRIVE ;  /* 0x00000000000079c5 */ /* 0x000fc80000000000 */
[----:B------:R-:W1:Y:S01]  /*7370*/  MUFU.TANH R117, R117 ;  /* 0x0000007500757308 */ /* 0x000e620000002400 */
[----:B----4-:R-:W-:Y:S01]  /*7380*/  FMNMX.FTZ R131, R113, R132, !PT ;  /* 0x0000008471837209 */ /* 0x010fe20007810000 */
[----:B------:R-:W-:Y:S01]  /*7390*/  HGMMA.64x96x16.F32 R24, gdesc[UR32].tnspB, R24, gsb0 ;  /* 0x41600000201879f0 */ /* 0x000fe20008000818 */
[----:B------:R-:W-:Y:S02]  /*73a0*/  UIADD3 UR32, UR4, 0x300, URZ ;  /* 0x0000030004207890 */ /* 0x000fe4000fffe03f */
[----:B------:R-:W-:-:S03]  /*73b0*/  UIADD3 UR34, UR7, 0x80, URZ ;  /* 0x0000008007227890 */ /* 0x000fc6000fffe03f */
[----:B------:R-:W4:Y:S01]  /*73c0*/  MUFU.TANH R104, R104 ;  /* 0x0000006800687308 */ /* 0x000f220000002400 */
[----:B------:R-:W-:Y:S01]  /*73d0*/  UMOV UR33, 0xc0000010 ;  /* 0xc000001000217882 */ /* 0x000fe20000000000 */
[----:B------:R-:W-:Y:S01]  /*73e0*/  UMOV UR35, 0x80000020 ;  /* 0x8000002000237882 */ /* 0x000fe20000000000 */
[----:B---3--:R-:W-:Y:S02]  /*73f0*/  FMNMX.FTZ R132, R116, R131, !PT ;  /* 0x0000008374847209 */ /* 0x008fe40007810000 */
[----:B--2---:R-:W-:Y:S02]  /*7400*/  SHF.R.U32.HI R153, RZ, 0x7, R154 ;  /* 0x00000007ff997819 */ /* 0x004fe4000001169a */
[----:B------:R-:W-:Y:S01]  /*7410*/  ISETP.GE.U32.AND P2, PT, R154, 0x180, PT ;  /* 0x000001809a00780c */ /* 0x000fe20003f46070 */
[----:B------:R-:W2:Y:S01]  /*7420*/  MUFU.TANH R105, R105 ;  /* 0x0000006900697308 */ /* 0x000ea20000002400 */
[----:B-1----:R-:W-:-:S07]  /*7430*/  FMNMX.FTZ R131, R117, R132, !PT ;  /* 0x0000008475837209 */ /* 0x002fce0007810000 */
[----:B------:R-:W1:Y:S01]  /*7440*/  MUFU.TANH R108, R108 ;  /* 0x0000006c006c7308 */ /* 0x000e620000002400 */
[----:B----4-:R-:W-:-:S07]  /*7450*/  FMNMX.FTZ R132, R104, R131, !PT ;  /* 0x0000008368847209 */ /* 0x010fce0007810000 */
[----:B------:R-:W3:Y:S01]  /*7460*/  MUFU.TANH R109, R109 ;  /* 0x0000006d006d7308 */ /* 0x000ee20000002400 */
[----:B--2---:R-:W-:-:S07]  /*7470*/  FMNMX.FTZ R131, R105, R132, !PT ;  /* 0x0000008469837209 */ /* 0x004fce0007810000 */
[----:B------:R-:W2:Y:S01]  /*7480*/  MUFU.TANH R96, R96 ;  /* 0x0000006000607308 */ /* 0x000ea20000002400 */
[----:B-1----:R-:W-:-:S07]  /*7490*/  FMNMX.FTZ R132, R108, R131, !PT ;  /* 0x000000836c847209 */ /* 0x002fce0007810000 */
[----:B------:R-:W1:Y:S01]  /*74a0*/  MUFU.TANH R97, R97 ;  /* 0x0000006100617308 */ /* 0x000e620000002400 */
[----:B---3--:R-:W-:-:S07]  /*74b0*/  FMNMX.FTZ R131, R109, R132, !PT ;  /* 0x000000846d837209 */ /* 0x008fce0007810000 */
        /* <DEDUP_REMOVED lines=13> */
[----:B--2---:R-:W-:Y:S01]  /*7590*/  FMNMX.FTZ R132, R92, R131, !PT ;  /* 0x000000835c847209 */ /* 0x004fe20007810000 */
[----:B------:R-:W-:Y:S02]  /*75a0*/  WARPGROUP.DEPBAR.LE gsb0, 0x0 ;  /* 0x00008000000079c5 */ /* 0x000fe40000010000 */
[----:B------:R-:W-:-:S04]  /*75b0*/  WARPGROUP.ARRIVE ;  /* 0x00000000000079c5 */ /* 0x000fc80000000000 */
[----:B------:R-:W2:Y:S01]  /*75c0*/  MUFU.TANH R81, R81 ;  /* 0x0000005100517308 */ /* 0x000ea20000002400 */
[----:B-1----:R-:W-:Y:S01]  /*75d0*/  FMNMX.FTZ R131, R93, R132, !PT ;  /* 0x000000845d837209 */ /* 0x002fe20007810000 */
[----:B------:R-:W-:Y:S01]  /*75e0*/  HGMMA.64x96x16.F32 R24, gdesc[UR32].tnspB, R24, gsb0 ;  /* 0x41600000201879f0 */ /* 0x000fe20008000818 */
[----:B------:R-:W-:Y:S02]  /*75f0*/  UIADD3 UR32, UR4, 0x480, URZ ;  /* 0x0000048004207890 */ /* 0x000fe4000fffe03f */
[----:B------:R-:W-:Y:S01]  /*7600*/  UIADD3 UR34, UR7, 0xc0, URZ ;  /* 0x000000c007227890 */ /* 0x000fe2000fffe03f */
[----:B------:R-:W-:Y:S01]  /*7610*/  UMOV UR33, 0xc0000010 ;  /* 0xc000001000217882 */ /* 0x000fe20000000000 */
[----:B------:R-:W-:Y:S01]  /*7620*/  UMOV UR35, 0x80000020 ;  /* 0x8000002000237882 */ /* 0x000fe20000000000 */
        /* <DEDUP_REMOVED lines=15> */
[----:B--2---:R-:W-:-:S05]  /*7720*/  FMNMX.FTZ R132, R77, R132, !PT ;  /* 0x000000844d847209 */ /* 0x004fca0007810000 */
[----:B------:R-:W2:Y:S02]  /*7730*/  SHFL.BFLY PT, R131, R132, 0x2, 0x1f ;  /* 0x0c401f0084837f89 */ /* 0x000ea400000e0000 */
[----:B------:R-:W4:Y:S01]  /*7740*/  MUFU.TANH R13, R13 ;  /* 0x0000000d000d7308 */ /* 0x000f220000002400 */
[----:B-1----:R-:W-:-:S07]  /*7750*/  FMNMX.FTZ R135, R9, R6, !PT ;  /* 0x0000000609877209 */ /* 0x002fce0007810000 */
[----:B------:R-:W1:Y:S01]  /*7760*/  MUFU.TANH R14, R14 ;  /* 0x0000000e000e7308 */ /* 0x000e620000002400 */
[----:B---3--:R-:W-:-:S07]  /*7770*/  FMNMX.FTZ R136, R10, R135, !PT ;  /* 0x000000870a887209 */ /* 0x008fce0007810000 */
[----:B------:R-:W3:Y:S01]  /*7780*/  MUFU.TANH R21, R21 ;  /* 0x0000001500157308 */ /* 0x000ee20000002400 */
[----:B--2---:R-:W-:Y:S01]  /*7790*/  FMNMX.FTZ R133, R132, R131, !PT ;  /* 0x0000008384857209 */ /* 0x004fe20007810000 */
[----:B------:R-:W-:Y:S01]  /*77a0*/  FMUL.FTZ R131, R74, UR5 ;  /* 0x000000054a837c20 */ /* 0x000fe20008410000 */
[----:B------:R-:W-:Y:S01]  /*77b0*/  FMUL.FTZ R132, R75, UR5 ;  /* 0x000000054b847c20 */ /* 0x000fe20008410000 */
[----:B------:R-:W2:Y:S04]  /*77c0*/  LDC R74, c[0x0][0x988] ;  /* 0x00026200ff4a7b82 */ /* 0x000ea80000000800 */
[----:B------:R-:W5:Y:S01]  /*77d0*/  MUFU.TANH R22, R22 ;  /* 0x0000001600167308 */ /* 0x000f620000002400 */
[----:B------:R-:W4:Y:S01]  /*77e0*/  SHFL.BFLY PT, R134, R133, 0x1, 0x1f ;  /* 0x0c201f0085867f89 */ /* 0x000f2200000e0000 */
[----:B------:R-:W-:-:S02]  /*77f0*/  WARPGROUP.DEPBAR.LE gsb0, 0x0 ;  /* 0x00008000000079c5 */ /* 0x000fc40000010000 */
[----:B------:R-:W-:-:S04]  /*7800*/  WARPGROUP.ARRIVE ;  /* 0x00000000000079c5 */ /* 0x000fc80000000000 */
[----:B------:R-:W5:Y:S02]  /*7810*/  MUFU.TANH R129, R129 ;  /* 0x0000008100817308 */ /* 0x000f640000002400 */
[----:B------:R-:W-:Y:S01]  /*7820*/  HGMMA.64x96x16.F32 R24, gdesc[UR32].tnspB, R24, gsb0 ;  /* 0x41600000201879f0 */ /* 0x000fe20008000818 */
[----:B------:R-:W-:Y:S02]  /*7830*/  UIADD3 UR32, UR4, 0x600, URZ ;  /* 0x0000060004207890 */ /* 0x000fe4000fffe03f */
[----:B------:R-:W-:-:S03]  /*7840*/  UIADD3 UR34, UR7, 0x100, URZ ;  /* 0x0000010007227890 */ /* 0x000fc6000fffe03f */
[----:B------:R-:W5:Y:S01]  /*7850*/  MUFU.TANH R130, R130 ;  /* 0x0000008200827308 */ /* 0x000f620000002400 */
[----:B------:R-:W-:Y:S01]  /*7860*/  UMOV UR33, 0xc0000010 ;  /* 0xc000001000217882 */ /* 0x000fe20000000000 */
[----:B------:R-:W-:Y:S01]  /*7870*/  UMOV UR35, 0x80000020 ;  /* 0x8000002000237882 */ /* 0x000fe20000000000 */
[----:B----4-:R-:W-:-:S05]  /*7880*/  FMNMX.FTZ R75, R133, R134, !PT ;  /* 0x00000086854b7209 */ /* 0x010fca0007810000 */
[----:B------:R-:W4:Y:S01]  /*7890*/  MUFU.TANH R122, R122 ;  /* 0x0000007a007a7308 */ /* 0x000f220000002400 */
[C---:B--2---:R-:W-:Y:S01]  /*78a0*/  FMUL.FTZ R133, R75.reuse, R74 ;  /* 0x0000004a4b857220 */ /* 0x044fe20000410000 */
[----:B------:R-:W-:-:S03]  /*78b0*/  FADD.FTZ R5, -R75, R5 ;  /* 0x000000054b057221 */ /* 0x000fc60000010100 */
[-CC-:B------:R-:W-:Y:S01]  /*78c0*/  FFMA.FTZ R134, R12, R74.reuse, -R133.reuse ;  /* 0x0000004a0c867223 */ /* 0x180fe20000010885 */
[-CC-:B------:R-:W-:Y:S01]  /*78d0*/  FFMA.FTZ R12, R15, R74.reuse, -R133.reuse ;  /* 0x0000004a0f0c7223 */ /* 0x180fe20000010885 */
[-CC-:B------:R-:W-:Y:S01]  /*78e0*/  FFMA.FTZ R15, R20, R74.reuse, -R133.reuse ;  /* 0x0000004a140f7223 */ /* 0x180fe20000010885 */
[--C-:B------:R-:W-:Y:S01]  /*78f0*/  FFMA.FTZ R20, R23, R74, -R133.reuse ;  /* 0x0000004a17147223 */ /* 0x100fe20000010885 */
[----:B------:R-:W-:Y:S01]  /*7900*/  FMNMX.FTZ R23, R13, R136, !PT ;  /* 0x000000880d177209 */ /* 0x000fe20007810000 */
[-CC-:B------:R-:W-:Y:S01]  /*7910*/  FFMA.FTZ R136, R128, R74.reuse, -R133.reuse ;  /* 0x0000004a80887223 */ /* 0x180fe20000010885 */
[----:B------:R-:W2:Y:S01]  /*7920*/  MUFU.TANH R123, R123 ;  /* 0x0000007b007b7308 */ /* 0x000ea20000002400 */
[-CC-:B------:R-:W-:Y:S01]  /*7930*/  FFMA.FTZ R7, R7, R74.reuse, -R133.reuse ;  /* 0x0000004a07077223 */ /* 0x180fe20000010885 */
[----:B-1----:R-:W-:Y:S01]  /*7940*/  FMNMX.FTZ R128, R14, R23, !PT ;  /* 0x000000170e807209 */ /* 0x002fe20007810000 */
[-CC-:B------:R-:W-:Y:S01]  /*7950*/  FFMA.FTZ R8, R8, R74.reuse, -R133.reuse ;  /* 0x0000004a08087223 */ /* 0x180fe20000010885 */
[-CC-:B------:R-:W-:Y:S01]  /*7960*/  FFMA.FTZ R11, R11, R74.reuse, -R133.reuse ;  /* 0x0000004a0b0b7223 */ /* 0x180fe20000010885 */
[--C-:B------:R-:W-:Y:S01]  /*7970*/  FFMA.FTZ R120, R120, R74, -R133.reuse ;  /* 0x0000004a78787223 */ /* 0x100fe20000010885 */
[----:B---3--:R-:W-:Y:S01]  /*7980*/  FMNMX.FTZ R135, R21, R128, !PT ;  /* 0x0000008015877209 */ /* 0x008fe20007810000 */
[-CC-:B------:R-:W-:Y:S01]  /*7990*/  FFMA.FTZ R121, R121, R74.reuse, -R133.reuse ;  /* 0x0000004a79797223 */ /* 0x180fe20000010885 */
[----:B------:R-:W1:Y:S01]  /*79a0*/  MUFU.TANH R126, R126 ;  /* 0x0000007e007e7308 */ /* 0x000e620000002400 */
[-CC-:B------:R-:W-:Y:S01]  /*79b0*/  FFMA.FTZ R124, R124, R74.reuse, -R133.reuse ;  /* 0x0000004a7c7c7223 */ /* 0x180fe20000010885 */
[----:B-----5:R-:W-:Y:S01]  /*79c0*/  FMNMX.FTZ R128, R22, R135, !PT ;  /* 0x0000008716807209 */ /* 0x020fe20007810000 */
[-CC-:B------:R-:W-:Y:S01]  /*79d0*/  FFMA.FTZ R125, R125, R74.reuse, -R133.reuse ;  /* 0x0000004a7d7d7223 */ /* 0x180fe20000010885 */
[-CC-:B------:R-:W-:Y:S01]  /*79e0*/  FFMA.FTZ R112, R112, R74.reuse, -R133.reuse ;  /* 0x0000004a70707223 */ /* 0x180fe20000010885 */
[--C-:B------:R-:W-:Y:S01]  /*79f0*/  FFMA.FTZ R113, R113, R74, -R133.reuse ;  /* 0x0000004a71717223 */ /* 0x100fe20000010885 */
[----:B------:R-:W-:Y:S01]  /*7a00*/  FMNMX.FTZ R135, R129, R128, !PT ;  /* 0x0000008081877209 */ /* 0x000fe20007810000 */
[-CC-:B------:R-:W-:Y:S01]  /*7a10*/  FFMA.FTZ R116, R116, R74.reuse, -R133.reuse ;  /* 0x0000004a74747223 */ /* 0x180fe20000010885 */
[----:B------:R-:W3:Y:S01]  /*7a20*/  MUFU.TANH R127, R127 ;  /* 0x0000007f007f7308 */ /* 0x000ee20000002400 */
[-CC-:B------:R-:W-:Y:S01]  /*7a30*/  FFMA.FTZ R117, R117, R74.reuse, -R133.reuse ;  /* 0x0000004a75757223 */ /* 0x180fe20000010885 */
[----:B------:R-:W-:Y:S01]  /*7a40*/  FMNMX.FTZ R135, R130, R135, !PT ;  /* 0x0000008782877209 */ /* 0x000fe20007810000 */
[-CC-:B------:R-:W-:Y:S01]  /*7a50*/  FFMA.FTZ R104, R104, R74.reuse, -R133.reuse ;  /* 0x0000004a68687223 */ /* 0x180fe20000010885 */
[-CC-:B------:R-:W-:Y:S01]  /*7a60*/  FFMA.FTZ R105, R105, R74.reuse, -R133.reuse ;  /* 0x0000004a69697223 */ /* 0x180fe20000010885 */
[-CC-:B------:R-:W-:Y:S01]  /*7a70*/  FFMA.FTZ R108, R108, R74.reuse, -R133.reuse ;  /* 0x0000004a6c6c7223 */ /* 0x180fe20000010885 */
[----:B----4-:R-:W-:Y:S01]  /*7a80*/  FMNMX.FTZ R128, R122, R135, !PT ;  /* 0x000000877a807209 */ /* 0x010fe20007810000 */
[-CC-:B------:R-:W-:Y:S01]  /*7a90*/  FFMA.FTZ R109, R109, R74.reuse, -R133.reuse ;  /* 0x0000004a6d6d7223 */ /* 0x180fe20000010885 */
[----:B------:R-:W4:Y:S01]  /*7aa0*/  MUFU.TANH R114, R114 ;  /* 0x0000007200727308 */ /* 0x000f220000002400 */
[--C-:B------:R-:W-:Y:S01]  /*7ab0*/  FFMA.FTZ R96, R96, R74, -R133.reuse ;  /* 0x0000004a60607223 */ /* 0x100fe20000010885 */
[----:B--2---:R-:W-:Y:S01]  /*7ac0*/  FMNMX.FTZ R135, R123, R128, !PT ;  /* 0x000000807b877209 */ /* 0x004fe20007810000 */
[-CC-:B------:R-:W-:Y:S01]  /*7ad0*/  FFMA.FTZ R97, R97, R74.reuse, -R133.reuse ;  /* 0x0000004a61617223 */ /* 0x180fe20000010885 */
[-CC-:B------:R-:W-:Y:S01]  /*7ae0*/  FFMA.FTZ R100, R100, R74.reuse, -R133.reuse ;  /* 0x0000004a64647223 */ /* 0x180fe20000010885 */
[-CC-:B------:R-:W-:Y:S01]  /*7af0*/  FFMA.FTZ R101, R101, R74.reuse, -R133.reuse ;  /* 0x0000004a65657223 */ /* 0x180fe20000010885 */
[----:B-1----:R-:W-:Y:S01]  /*7b00*/  FMNMX.FTZ R128, R126, R135, !PT ;  /* 0x000000877e807209 */ /* 0x002fe20007810000 */
[-CC-:B------:R-:W-:Y:S01]  /*7b10*/  FFMA.FTZ R88, R88, R74.reuse, -R133.reuse ;  /* 0x0000004a58587223 */ /* 0x180fe20000010885 */
[----:B------:R-:W1:Y:S01]  /*7b20*/  MUFU.TANH R115, R115 ;  /* 0x0000007300737308 */ /* 0x000e620000002400 */
[--C-:B------:R-:W-:Y:S01]  /*7b30*/  FFMA.FTZ R89, R89, R74, -R133.reuse ;  /* 0x0000004a59597223 */ /* 0x100fe20000010885 */
[----:B---3--:R-:W-:Y:S01]  /*7b40*/  FMNMX.FTZ R135, R127, R128, !PT ;  /* 0x000000807f877209 */ /* 0x008fe20007810000 */
[-CC-:B------:R-:W-:Y:S01]  /*7b50*/  FFMA.FTZ R92, R92, R74.reuse, -R133.reuse ;  /* 0x0000004a5c5c7223 */ /* 0x180fe20000010885 */
[-CC-:B------:R-:W-:Y:S01]  /*7b60*/  FFMA.FTZ R93, R93, R74.reuse, -R133.reuse ;  /* 0x0000004a5d5d7223 */ /* 0x180fe20000010885 */
[-CC-:B------:R-:W-:Y:S01]  /*7b70*/  FFMA.FTZ R80, R80, R74.reuse, -R133.reuse ;  /* 0x0000004a50507223 */ /* 0x180fe20000010885 */
[-CC-:B------:R-:W-:Y:S01]  /*7b80*/  FFMA.FTZ R81, R81, R74.reuse, -R133.reuse ;  /* 0x0000004a51517223 */ /* 0x180fe20000010885 */
[-CC-:B------:R-:W-:Y:S01]  /*7b90*/  FFMA.FTZ R84, R84, R74.reuse, -R133.reuse ;  /* 0x0000004a54547223 */ /* 0x180fe20000010885 */
[----:B------:R-:W2:Y:S01]  /*7ba0*/  MUFU.TANH R118, R118 ;  /* 0x0000007600767308 */ /* 0x000ea20000002400 */
[----:B----4-:R-:W-:Y:S01]  /*7bb0*/  FMNMX.FTZ R128, R114, R135, !PT ;  /* 0x0000008772807209 */ /* 0x010fe20007810000 */
[-CC-:B------:R-:W-:Y:S01]  /*7bc0*/  FFMA.FTZ R85, R85, R74.reuse, -R133.reuse ;  /* 0x0000004a55557223 */ /* 0x180fe20000010885 */
[-CC-:B------:R-:W-:Y:S01]  /*7bd0*/  FFMA.FTZ R72, R72, R74.reuse, -R133.reuse ;  /* 0x0000004a48487223 */ /* 0x180fe20000010885 */
[-C--:B------:R-:W-:Y:S01]  /*7be0*/  FFMA.FTZ R76, R76, R74.reuse, -R133 ;  /* 0x0000004a4c4c7223 */ /* 0x080fe20000010885 */
[----:B------:R-:W-:-:S03]  /*7bf0*/  FMUL.FTZ R5, R5, R74 ;  /* 0x0000004a05057220 */ /* 0x000fc60000410000 */
[----:B------:R-:W3:Y:S01]  /*7c00*/  MUFU.TANH R119, R119 ;  /* 0x0000007700777308 */ /* 0x000ee20000002400 */
[----:B-1----:R-:W-:-:S07]  /*7c10*/  FMNMX.FTZ R135, R115, R128, !PT ;  /* 0x0000008073877209 */ /* 0x002fce0007810000 */
[----:B------:R-:W1:Y:S01]  /*7c20*/  MUFU.TANH R106, R106 ;  /* 0x0000006a006a7308 */ /* 0x000e620000002400 */
[----:B--2---:R-:W-:-:S07]  /*7c30*/  FMNMX.FTZ R128, R118, R135, !PT ;  /* 0x0000008776807209 */ /* 0x004fce0007810000 */
[----:B------:R-:W2:Y:S01]  /*7c40*/  MUFU.TANH R107, R107 ;  /* 0x0000006b006b7308 */ /* 0x000ea20000002400 */
[----:B---3--:R-:W-:-:S07]  /*7c50*/  FMNMX.FTZ R135, R119, R128, !PT ;  /* 0x0000008077877209 */ /* 0x008fce0007810000 */
[----:B------:R-:W3:Y:S01]  /*7c60*/  MUFU.TANH R110, R110 ;  /* 0x0000006e006e7308 */ /* 0x000ee20000002400 */
[----:B-1----:R-:W-:Y:S01]  /*7c70*/  FMNMX.FTZ R128, R106, R135, !PT ;  /* 0x000000876a807209 */ /* 0x002fe20007810000 */
[----:B------:R-:W-:Y:S02]  /*7c80*/  WARPGROUP.DEPBAR.LE gsb0, 0x0 ;  /* 0x00008000000079c5 */ /* 0x000fe40000010000 */
[----:B------:R-:W-:-:S04]  /*7c90*/  WARPGROUP.ARRIVE ;  /* 0x00000000000079c5 */ /* 0x000fc80000000000 */
[----:B------:R-:W1:Y:S01]  /*7ca0*/  MUFU.TANH R111, R111 ;  /* 0x0000006f006f7308 */ /* 0x000e620000002400 */
[----:B--2---:R-:W-:Y:S01]  /*7cb0*/  FMNMX.FTZ R135, R107, R128, !PT ;  /* 0x000000806b877209 */ /* 0x004fe20007810000 */
[----:B------:R-:W-:Y:S01]  /*7cc0*/  HGMMA.64x96x16.F32 R24, gdesc[UR32].tnspB, R24, gsb0 ;  /* 0x41600000201879f0 */ /* 0x000fe20008000818 */
[----:B------:R-:W-:Y:S02]  /*7cd0*/  UIADD3 UR32, UR4, 0x780, URZ ;  /* 0x0000078004207890 */ /* 0x000fe4000fffe03f */
[----:B------:R-:W-:Y:S01]  /*7ce0*/  UIADD3 UR34, UR7, 0x140, URZ ;  /* 0x0000014007227890 */ /* 0x000fe2000fffe03f */
[----:B------:R-:W-:Y:S01]  /*7cf0*/  UMOV UR33, 0xc0000010 ;  /* 0xc000001000217882 */ /* 0x000fe20000000000 */
[----:B------:R-:W-:Y:S01]  /*7d00*/  UMOV UR35, 0x80000020 ;  /* 0x8000002000237882 */ /* 0x000fe20000000000 */
[----:B------:R-:W2:Y:S01]  /*7d10*/  MUFU.TANH R98, R98 ;  /* 0x0000006200627308 */ /* 0x000ea20000002400 */
[----:B---3--:R-:W-:-:S04]  /*7d20*/  FMNMX.FTZ R128, R110, R135, !PT ;  /* 0x000000876e807209 */ /* 0x008fc80007810000 */
[----:B-1----:R-:W-:-:S03]  /*7d30*/  FMNMX.FTZ R135, R111, R128, !PT ;  /* 0x000000806f877209 */ /* 0x002fc60007810000 */
[----:B------:R-:W1:Y:S08]  /*7d40*/  MUFU.TANH R99, R99 ;  /* 0x0000006300637308 */ /* 0x000e700000002400 */
        /* <DEDUP_REMOVED lines=26> */
[----:B---3--:R-:W-:Y:S01]  /*7ef0*/  FMNMX.FTZ R128, R87, R128, !PT ;  /* 0x0000008057807209 */ /* 0x008fe20007810000 */
[----:B------:R-:W-:Y:S02]  /*7f00*/  UIADD3 UR34, UR7, 0x180, URZ ;  /* 0x0000018007227890 */ /* 0x000fe4000fffe03f */
[----:B------:R-:W1:Y:S01]  /*7f10*/  MUFU.TANH R132, R132 ;  /* 0x0000008400847308 */ /* 0x000e620000002400 */
[----:B------:R-:W-:Y:S01]  /*7f20*/  UMOV UR33, 0xc0000010 ;  /* 0xc000001000217882 */ /* 0x000fe20000000000 */
[----:B------:R-:W-:-:S06]  /*7f30*/  UMOV UR35, 0x80000020 ;  /* 0x8000002000237882 */ /* 0x000fcc0000000000 */
[----:B------:R-:W3:Y:S01]  /*7f40*/  MUFU.TANH R78, R78 ;  /* 0x0000004e004e7308 */ /* 0x000ee20000002400 */
[----:B--2---:R-:W-:-:S07]  /*7f50*/  FMNMX.FTZ R135, R131, R128, !PT ;  /* 0x0000008083877209 */ /* 0x004fce0007810000 */
[----:B------:R-:W2:Y:S01]  /*7f60*/  MUFU.TANH R79, R79 ;  /* 0x0000004f004f7308 */ /* 0x000ea20000002400 */
[----:B-1----:R-:W-:-:S07]  /*7f70*/  FMNMX.FTZ R135, R132, R135, !PT ;  /* 0x0000008784877209 */ /* 0x002fce0007810000 */
[----:B------:R1:W-:Y:S01]  /*7f80*/  MUFU.EX2 R23, R136 ;  /* 0x0000008800177308 */ /* 0x0003e20000000800 */
[----:B---3--:R-:W-:-:S07]  /*7f90*/  FMNMX.FTZ R128, R78, R135, !PT ;  /* 0x000000874e807209 */ /* 0x008fce0007810000 */
[----:B------:R-:W-:Y:S01]  /*7fa0*/  MUFU.EX2 R5, R5 ;  /* 0x0000000500057308 */ /* 0x000fe20000000800 */
[----:B--2---:R-:W-:-:S05]  /*7fb0*/  FMNMX.FTZ R128, R79, R128, !PT ;  /* 0x000000804f807209 */ /* 0x004fca0007810000 */
[----:B------:R-:W2:Y:S02]  /*7fc0*/  SHFL.BFLY PT, R135, R128, 0x2, 0x1f ;  /* 0x0c401f0080877f89 */ /* 0x000ea400000e0000 */
[----:B------:R-:W-:Y:S08]  /*7fd0*/  MUFU.EX2 R7, R7 ;  /* 0x0000000700077308 */ /* 0x000ff00000000800 */
[----:B------:R-:W-:Y:S08]  /*7fe0*/  MUFU.EX2 R8, R8 ;  /* 0x0000000800087308 */ /* 0x000ff00000000800 */
[----:B------:R-:W-:Y:S01]  /*7ff0*/  MUFU.EX2 R11, R11 ;  /* 0x0000000b000b7308 */ /* 0x000fe20000000800 */
[----:B--2---:R-:W-:Y:S01]  /*8000*/  FMNMX.FTZ R135, R128, R135, !PT ;  /* 0x0000008780877209 */ /* 0x004fe20007810000 */
[----:B------:R-:W-:-:S06]  /*8010*/  FFMA.FTZ R128, R73, R74, -R133 ;  /* 0x0000004a49807223 */ /* 0x000fcc0000010885 */
[----:B------:R-:W-:Y:S01]  /*8020*/  MUFU.EX2 R134, R134 ;  /* 0x0000008600867308 */ /* 0x000fe20000000800 */
[----:B-1----:R-:W1:Y:S07]  /*8030*/  SHFL.BFLY PT, R136, R135, 0x1, 0x1f ;  /* 0x0c201f0087887f89 */ /* 0x002e6e00000e0000 */
[----:B------:R-:W-:Y:S08]  /*8040*/  MUFU.EX2 R12, R12 ;  /* 0x0000000c000c7308 */ /* 0x000ff00000000800 */
[----:B------:R-:W-:Y:S08]  /*8050*/  MUFU.EX2 R15, R15 ;  /* 0x0000000f000f7308 */ /* 0x000ff00000000800 */
[----:B------:R-:W-:Y:S01]  /*8060*/  MUFU.EX2 R20, R20 ;  /* 0x0000001400147308 */ /* 0x000fe20000000800 */
[----:B-1----:R-:W-:Y:S01]  /*8070*/  FMNMX.FTZ R73, R135, R136, !PT ;  /* 0x0000008887497209 */ /* 0x002fe20007810000 */
[----:B------:R-:W-:-:S04]  /*8080*/  FFMA.FTZ R136, R77, R74, -R133 ;  /* 0x0000004a4d887223 */ /* 0x000fc80000010885 */
[CC--:B------:R-:W-:Y:S01]  /*8090*/  FMUL.FTZ R133, R73.reuse, R74.reuse ;  /* 0x0000004a49857220 */ /* 0x0c0fe20000410000 */
[----:B------:R-:W-:Y:S01]  /*80a0*/  FADD.FTZ R77, -R73, R6 ;  /* 0x00000006494d7221 */ /* 0x000fe20000010100 */
[----:B------:R-:W-:Y:S02]  /*80b0*/  WARPGROUP.DEPBAR.LE gsb0, 0x0 ;  /* 0x00008000000079c5 */ /* 0x000fe40000010000 */
[----:B------:R-:W-:Y:S01]  /*80c0*/  WARPGROUP.ARRIVE ;  /* 0x00000000000079c5 */ /* 0x000fe20000000000 */
[-CC-:B------:R-:W-:Y:S01]  /*80d0*/  FFMA.FTZ R137, R22, R74.reuse, -R133.reuse ;  /* 0x0000004a16897223 */ /* 0x180fe20000010885 */
[-C--:B------:R-:W-:Y:S01]  /*80e0*/  FMUL.FTZ R77, R77, R74.reuse ;  /* 0x0000004a4d4d7220 */ /* 0x080fe20000410000 */
[-CC-:B------:R-:W-:Y:S01]  /*80f0*/  FFMA.FTZ R9, R9, R74.reuse, -R133.reuse ;  /* 0x0000004a09097223 */ /* 0x180fe20000010885 */
[-CC-:B------:R-:W-:Y:S01]  /*8100*/  FFMA.FTZ R22, R114, R74.reuse, -R133.reuse ;  /* 0x0000004a72167223 */ /* 0x180fe20000010885 */
[-CC-:B------:R-:W-:Y:S01]  /*8110*/  FFMA.FTZ R114, R115, R74.reuse, -R133.reuse ;  /* 0x0000004a73727223 */ /* 0x180fe20000010885 */
[----:B------:R-:W-:Y:S01]  /*8120*/  HGMMA.64x96x16.F32 R24, gdesc[UR32].tnspB, R24, gsb0 ;  /* 0x41600000201879f0 */ /* 0x000fe20008000818 */
[----:B------:R-:W-:Y:S01]  /*8130*/  UIADD3 UR32, UR4, 0xa80, URZ ;  /* 0x00000a8004207890 */ /* 0x000fe2000fffe03f */
[-CC-:B------:R-:W-:Y:S01]  /*8140*/  FFMA.FTZ R115, R118, R74.reuse, -R133.reuse ;  /* 0x0000004a76737223 */ /* 0x180fe20000010885 */
[----:B------:R-:W-:Y:S01]  /*8150*/  UIADD3 UR34, UR7, 0x1c0, URZ ;  /* 0x000001c007227890 */ /* 0x000fe2000fffe03f */
[-CC-:B------:R-:W-:Y:S01]  /*8160*/  FFMA.FTZ R135, R10, R74.reuse, -R133.reuse ;  /* 0x0000004a0a877223 */ /* 0x180fe20000010885 */
[----:B------:R-:W-:Y:S01]  /*8170*/  UMOV UR33, 0xc0000010 ;  /* 0xc000001000217882 */ /* 0x000fe20000000000 */
[----:B------:R-:W-:Y:S01]  /*8180*/  UMOV UR35, 0x80000020 ;  /* 0x8000002000237882 */ /* 0x000fe20000000000 */
[-CC-:B------:R-:W-:Y:S01]  /*8190*/  FFMA.FTZ R118, R119, R74.reuse, -R133.reuse ;  /* 0x0000004a77767223 */ /* 0x180fe20000010885 */
[----:B------:R-:W-:Y:S01]  /*81a0*/  FFMA.FTZ R10, R13, R74, -R133 ;  /* 0x0000004a0d0a7223 */ /* 0x000fe20000010885 */
[----:B------:R-:W-:-:S02]  /*81b0*/  IMAD.U32 R119, RZ, RZ, UR38 ;  /* 0x00000026ff777e24 */ /* 0x000fc4000f8e00ff */
[-CC-:B------:R-:W-:Y:S01]  /*81c0*/  FFMA.FTZ R13, R21, R74.reuse, -R133.reuse ;  /* 0x0000004a150d7223 */ /* 0x180fe20000010885 */
[----:B------:R-:W-:Y:S01]  /*81d0*/  MUFU.EX2 R77, R77 ;  /* 0x0000004d004d7308 */ /* 0x000fe20000000800 */
[-CC-:B------:R-:W-:Y:S01]  /*81e0*/  FFMA.FTZ R21, R106, R74.reuse, -R133.reuse ;  /* 0x0000004a6a157223 */ /* 0x180fe20000010885 */
[-CC-:B------:R-:W-:Y:S01]  /*81f0*/  FFMA.FTZ R106, R107, R74.reuse, -R133.reuse ;  /* 0x0000004a6b6a7223 */ /* 0x180fe20000010885 */
[-CC-:B------:R-:W-:Y:S01]  /*8200*/  FFMA.FTZ R107, R110, R74.reuse, -R133.reuse ;  /* 0x0000004a6e6b7223 */ /* 0x180fe20000010885 */
[----:B------:R-:W-:Y:S01]  /*8210*/  @!P1 LEA R110, R119, UR39, 0x3 ;  /* 0x00000027776e9c11 */ /* 0x000fe2000f8e18ff */
[-CC-:B------:R-:W-:Y:S01]  /*8220*/  FFMA.FTZ R14, R14, R74.reuse, -R133.reuse ;  /* 0x0000004a0e0e7223 */ /* 0x180fe20000010885 */
[-CC-:B------:R-:W-:Y:S01]  /*8230*/  FFMA.FTZ R119, R111, R74.reuse, -R133.reuse ;  /* 0x0000004a6f777223 */ /* 0x180fe20000010885 */
[-CC-:B------:R-:W-:Y:S01]  /*8240*/  FFMA.FTZ R129, R129, R74.reuse, -R133.reuse ;  /* 0x0000004a81817223 */ /* 0x180fe20000010885 */
[----:B------:R-:W1:Y:S01]  /*8250*/  MUFU.EX2 R9, R9 ;  /* 0x0000000900097308 */ /* 0x000e620000000800 */
[----:B------:R-:W-:Y:S01]  /*8260*/  @!P1 IADD3 R110, R110, 0x31c40, RZ ;  /* 0x00031c406e6e9810 */ /* 0x000fe20007ffe0ff */
[-CC-:B------:R-:W-:Y:S01]  /*8270*/  FFMA.FTZ R130, R130, R74.reuse, -R133.reuse ;  /* 0x0000004a82827223 */ /* 0x180fe20000010885 */
[-CC-:B------:R-:W-:Y:S01]  /*8280*/  FFMA.FTZ R98, R98, R74.reuse, -R133.reuse ;  /* 0x0000004a62627223 */ /* 0x180fe20000010885 */
[-CC-:B------:R-:W-:Y:S01]  /*8290*/  FFMA.FTZ R122, R122, R74.reuse, -R133.reuse ;  /* 0x0000004a7a7a7223 */ /* 0x180fe20000010885 */
[----:B------:R-:W-:Y:S01]  /*82a0*/  @!P1 PRMT R111, RZ, 0x654, R110 ;  /* 0x00000654ff6f9816 */ /* 0x000fe2000000006e */
[-CC-:B------:R-:W-:Y:S01]  /*82b0*/  FFMA.FTZ R138, R123, R74.reuse, -R133.reuse ;  /* 0x0000004a7b8a7223 */ /* 0x180fe20000010885 */
[-CC-:B------:R-:W-:Y:S01]  /*82c0*/  FFMA.FTZ R123, R126, R74.reuse, -R133.reuse ;  /* 0x0000004a7e7b7223 */ /* 0x180fe20000010885 */
[----:B------:R-:W-:Y:S01]  /*82d0*/  MUFU.EX2 R6, R136 ;  /* 0x0000008800067308 */ /* 0x000fe20000000800 */
[-CC-:B------:R-:W-:Y:S01]  /*82e0*/  FFMA.FTZ R126, R127, R74.reuse, -R133.reuse ;  /* 0x0000004a7f7e7223 */ /* 0x180fe20000010885 */
[----:B------:R-:W-:Y:S01]  /*82f0*/  FFMA.FTZ R103, R103, R74, -R133 ;  /* 0x0000004a67677223 */ /* 0x000fe20000010885 */
[----:B------:R-:W-:-:S02]  /*8300*/  IMAD.U32 R127, RZ, RZ, UR6 ;  /* 0x00000006ff7f7e24 */ /* 0x000fc4000f8e00ff */
[-CC-:B------:R-:W-:Y:S01]  /*8310*/  FFMA.FTZ R95, R95, R74.reuse, -R133.reuse ;  /* 0x0000004a5f5f7223 */ /* 0x180fe20000010885 */
[-CC-:B------:R-:W-:Y:S01]  /*8320*/  FFMA.FTZ R83, R83, R74.reuse, -R133.reuse ;  /* 0x0000004a53537223 */ /* 0x180fe20000010885 */
[-CC-:B------:R-:W-:Y:S01]  /*8330*/  FFMA.FTZ R86, R86, R74.reuse, -R133.reuse ;  /* 0x0000004a56567223 */ /* 0x180fe20000010885 */
[----:B------:R-:W-:Y:S01]  /*8340*/  FFMA.FTZ R87, R87, R74, -R133 ;  /* 0x0000004a57577223 */ /* 0x000fe20000010885 */
[----:B------:R2:W-:Y:S01]  /*8350*/  MUFU.EX2 R136, R10 ;  /* 0x0000000a00887308 */ /* 0x0005e20000000800 */
[----:B-1----:R-:W-:Y:S01]  /*8360*/  FFMA.FTZ R140, R77, R4, R9 ;  /* 0x000000044d8c7223 */ /* 0x002fe20000010009 */
[-CC-:B------:R-:W-:Y:S01]  /*8370*/  FFMA.FTZ R4, R99, R74.reuse, -R133.reuse ;  /* 0x0000004a63047223 */ /* 0x180fe20000010885 */
[----:B------:R-:W-:Y:S01]  /*8380*/  @!P1 LEA R127, R127, UR39, 0x3 ;  /* 0x000000277f7f9c11 */ /* 0x000fe2000f8e18ff */
[-CC-:B------:R-:W-:Y:S01]  /*8390*/  FFMA.FTZ R131, R131, R74.reuse, -R133.reuse ;  /* 0x0000004a83837223 */ /* 0x180fe20000010885 */
[-CC-:B------:R-:W-:Y:S01]  /*83a0*/  FFMA.FTZ R78, R78, R74.reuse, -R133.reuse ;  /* 0x0000004a4e4e7223 */ /* 0x180fe20000010885 */
[-CC-:B------:R-:W-:Y:S01]  /*83b0*/  FFMA.FTZ R79, R79, R74.reuse, -R133.reuse ;  /* 0x0000004a4f4f7223 */ /* 0x180fe20000010885 */
[----:B------:R-:W-:Y:S01]  /*83c0*/  FFMA.FTZ R132, R132, R74, -R133 ;  /* 0x0000004a84847223 */ /* 0x000fe20000010885 */
[----:B------:R-:W1:Y:S01]  /*83d0*/  MUFU.EX2 R135, R135 ;  /* 0x0000008700877308 */ /* 0x000e620000000800 */
[----:B--2---:R-:W-:Y:S01]  /*83e0*/  VIADD R10, R153, 0x9 ;  /* 0x00000009990a7836 */ /* 0x004fe20000000000 */
[----:B------:R-:W-:Y:S01]  /*83f0*/  UMOV UR6, UR38 ;  /* 0x0000002600067c82 */ /* 0x000fe20008000000 */
[----:B------:R-:W-:-:S03]  /*8400*/  @!P1 VIADD R127, R127, 0x31c60 ;  /* 0x00031c607f7f9836 */ /* 0x000fc60000000000 */
[----:B------:R-:W-:Y:S02]  /*8410*/  SEL R10, R10, 0x9, !P2 ;  /* 0x000000090a0a7807 */ /* 0x000fe40005000000 */
[----:B------:R-:W2:Y:S01]  /*8420*/  MUFU.EX2 R14, R14 ;  /* 0x0000000e000e7308 */ /* 0x000ea20000000800 */
[----:B------:R-:W-:Y:S02]  /*8430*/  @!P1 PRMT R127, RZ, 0x654, R127 ;  /* 0x00000654ff7f9816 */ /* 0x000fe4000000007f */
[C---:B------:R-:W-:Y:S01]  /*8440*/  ISETP.GT.AND P2, PT, R3.reuse, RZ, PT ;  /* 0x000000ff0300720c */ /* 0x040fe20003f44270 */
[----:B------:R-:W-:-:S04]  /*8450*/  VIADD R3, R3, 0xffffffff ;  /* 0xffffffff03037836 */ /* 0x000fc80000000000 */
[----:B------:R-:W3:Y:S01]  /*8460*/  MUFU.EX2 R13, R13 ;  /* 0x0000000d000d7308 */ /* 0x000ee20000000800 */
[C---:B-1----:R-:W-:Y:S01]  /*8470*/  FADD.FTZ R99, R135.reuse, R140 ;  /* 0x0000008c87637221 */ /* 0x042fe20000010000 */
[----:B------:R-:W-:-:S06]  /*8480*/  F2FP.F16.F32.PACK_AB R9, R135, R9 ;  /* 0x000000098709723e */ /* 0x000fcc00000000ff */
[----:B------:R-:W1:Y:S08]  /*8490*/  MUFU.EX2 R137, R137 ;  /* 0x0000008900897308 */ /* 0x000e700000000800 */
[----:B------:R-:W4:Y:S08]  /*84a0*/  MUFU.EX2 R129, R129 ;  /* 0x0000008100817308 */ /* 0x000f300000000800 */
[----:B------:R-:W5:Y:S08]  /*84b0*/  MUFU.EX2 R130, R130 ;  /* 0x0000008200827308 */ /* 0x000f700000000800 */
[----:B------:R-:W5:Y:S08]  /*84c0*/  MUFU.EX2 R120, R120 ;  /* 0x0000007800787308 */ /* 0x000f700000000800 */
[----:B------:R-:W5:Y:S01]  /*84d0*/  MUFU.EX2 R122, R122 ;  /* 0x0000007a007a7308 */ /* 0x000f620000000800 */
[----:B------:R-:W-:-:S02]  /*84e0*/  WARPGROUP.DEPBAR.LE gsb0, 0x0 ;  /* 0x00008000000079c5 */ /* 0x000fc40000010000 */
[----:B------:R-:W-:-:S05]  /*84f0*/  WARPGROUP.ARRIVE ;  /* 0x00000000000079c5 */ /* 0x000fca0000000000 */
[----:B------:R-:W5:Y:S01]  /*8500*/  MUFU.EX2 R121, R121 ;  /* 0x0000007900797308 */ /* 0x000f620000000800 */
[----:B------:R-:W-:Y:S01]  /*8510*/  HGMMA.64x96x16.F32 R24, gdesc[UR32].tnspB, R24, gsb0 ;  /* 0x41600000201879f0 */ /* 0x000fe20008000818 */
[----:B------:R-:W-:Y:S02]  /*8520*/  UIADD3 UR32, UR4, 0xc00, URZ ;  /* 0x00000c0004207890 */ /* 0x000fe4000fffe03f */
[----:B------:R-:W-:Y:S01]  /*8530*/  UIADD3 UR34, UR7, 0x200, URZ ;  /* 0x0000020007227890 */ /* 0x000fe2000fffe03f */
[----:B------:R-:W-:Y:S01]  /*8540*/  UMOV UR33, 0xc0000010 ;  /* 0xc000001000217882 */ /* 0x000fe20000000000 */
[----:B------:R-:W-:Y:S02]  /*8550*/  UMOV UR35, 0x80000020 ;  /* 0x8000002000237882 */ /* 0x000fe40000000000 */
[----:B------:R-:W5:Y:S01]  /*8560*/  MUFU.EX2 R138, R138 ;  /* 0x0000008a008a7308 */ /* 0x000f620000000800 */
[----:B------:R-:W-:-:S07]  /*8570*/  UMOV UR7, UR60 ;  /* 0x0000003c00077c82 */ /* 0x000fce0008000000 */
[----:B------:R-:W5:Y:S08]  /*8580*/  MUFU.EX2 R124, R124 ;  /* 0x0000007c007c7308 */ /* 0x000f700000000800 */
[----:B------:R-:W5:Y:S08]  /*8590*/  MUFU.EX2 R123, R123 ;  /* 0x0000007b007b7308 */ /* 0x000f700000000800 */
[----:B------:R-:W5:Y:S08]  /*85a0*/  MUFU.EX2 R125, R125 ;  /* 0x0000007d007d7308 */ /* 0x000f700000000800 */
[----:B------:R-:W-:Y:S08]  /*85b0*/  MUFU.EX2 R110, R119 ;  /* 0x00000077006e7308 */ /* 0x000ff00000000800 */
[----:B------:R-:W5:Y:S08]  /*85c0*/  MUFU.EX2 R126, R126 ;  /* 0x0000007e007e7308 */ /* 0x000f700000000800 */
[----:B------:R-:W5:Y:S08]  /*85d0*/  MUFU.EX2 R112, R112 ;  /* 0x0000007000707308 */ /* 0x000f700000000800 */
[----:B------:R-:W5:Y:S08]  /*85e0*/  MUFU.EX2 R22, R22 ;  /* 0x0000001600167308 */ /* 0x000f700000000800 */
[----:B------:R-:W5:Y:S08]  /*85f0*/  MUFU.EX2 R113, R113 ;  /* 0x0000007100717308 */ /* 0x000f700000000800 */
[----:B------:R-:W5:Y:S08]  /*8600*/  MUFU.EX2 R114, R114 ;  /* 0x0000007200727308 */ /* 0x000f700000000800 */
[----:B------:R-:W5:Y:S08]  /*8610*/  MUFU.EX2 R116, R116 ;  /* 0x0000007400747308 */ /* 0x000f700000000800 */
[----:B------:R-:W5:Y:S01]  /*8620*/  MUFU.EX2 R115, R115 ;  /* 0x0000007300737308 */ /* 0x000f620000000800 */
[----:B------:R-:W-:-:S02]  /*8630*/  WARPGROUP.DEPBAR.LE gsb0, 0x0 ;  /* 0x00008000000079c5 */ /* 0x000fc40000010000 */
[----:B------:R-:W-:-:S05]  /*8640*/  WARPGROUP.ARRIVE ;  /* 0x00000000000079c5 */ /* 0x000fca0000000000 */
[----:B------:R-:W5:Y:S01]  /*8650*/  MUFU.EX2 R117, R117 ;  /* 0x0000007500757308 */ /* 0x000f620000000800 */
[----:B------:R-:W-:Y:S07]  /*8660*/  HGMMA.64x96x16.F32 R24, gdesc[UR32].tnspB, R24, gsb0 ;  /* 0x41600000201879f0 */ /* 0x000fee0008000818 */
[----:B------:R-:W5:Y:S08]  /*8670*/  MUFU.EX2 R118, R118 ;  /* 0x0000007600767308 */ /* 0x000f700000000800 */
        /* <DEDUP_REMOVED lines=8> */
[----:B------:R-:W-:Y:S08]  /*8700*/  MUFU.EX2 R97, R97 ;  /* 0x0000006100617308 */ /* 0x000ff00000000800 */
[----:B------:R-:W-:Y:S08]  /*8710*/  MUFU.EX2 R4, R4 ;  /* 0x0000000400047308 */ /* 0x000ff00000000800 */
[----:B------:R-:W-:Y:S08]  /*8720*/  MUFU.EX2 R100, R100 ;  /* 0x0000006400647308 */ /* 0x000ff00000000800 */
[----:B------:R-:W-:Y:S01]  /*8730*/  MUFU.EX2 R101, R101 ;  /* 0x0000006500657308 */ /* 0x000fe20000000800 */
[----:B------:R-:W-:-:S02]  /*8740*/  WARPGROUP.DEPBAR.LE gsb0, 0x0 ;  /* 0x00008000000079c5 */ /* 0x000fc40000010000 */
[----:B------:R2:W-:Y:S06]  /*8750*/  BAR.ARV R10, 0x100 ;  /* 0x0004000a0000751d */ /* 0x0005ec0000002000 */
[----:B------:R3:W-:Y:S01]  /*8760*/  @!P1 SYNCS.ARRIVE.TRANS64.RED.A1T0 RZ, [R111+URZ], RZ ;  /* 0x000000ff6fff99a7 */ /* 0x0007e2000810043f */
[----:B------:R-:W-:Y:S01]  /*8770*/  MUFU.EX2 R88, R88 ;  /* 0x0000005800587308 */ /* 0x000fe20000000800 */
[----:B--2---:R-:W-:Y:S01]  /*8780*/  F2FP.F16.F32.PACK_AB R10, R134, R11 ;  /* 0x0000000b860a723e */ /* 0x004fe200000000ff */
[-C--:B------:R-:W-:Y:S01]  /*8790*/  FMUL.FTZ R24, R24, R5.reuse ;  /* 0x0000000518187220 */ /* 0x080fe20000410000 */
[-C--:B------:R-:W-:Y:S01]  /*87a0*/  FMUL.FTZ R25, R25, R5.reuse ;  /* 0x0000000519197220 */ /* 0x080fe20000410000 */
[-C--:B------:R-:W-:Y:S01]  /*87b0*/  FMUL.FTZ R28, R28, R5.reuse ;  /* 0x000000051c1c7220 */ /* 0x080fe20000410000 */
[-C--:B------:R-:W-:Y:S01]  /*87c0*/  FMUL.FTZ R29, R29, R5.reuse ;  /* 0x000000051d1d7220 */ /* 0x080fe20000410000 */
[-C--:B------:R-:W-:Y:S01]  /*87d0*/  FMUL.FTZ R32, R32, R5.reuse ;  /* 0x0000000520207220 */ /* 0x080fe20000410000 */
[----:B---3--:R-:W-:Y:S01]  /*87e0*/  FFMA.FTZ R111, R5, R0, R7 ;  /* 0x00000000056f7223 */ /* 0x008fe20000010007 */
[----:B------:R2:W-:Y:S01]  /*87f0*/  @!P1 SYNCS.ARRIVE.TRANS64.RED.A1T0 RZ, [R127+URZ], RZ ;  /* 0x000000ff7fff99a7 */ /* 0x0005e2000810043f */
[----:B------:R3:W2:Y:S01]  /*8800*/  MUFU.EX2 R0, R98 ;  /* 0x0000006200007308 */ /* 0x0006a20000000800 */
[----:B------:R-:W-:Y:S01]  /*8810*/  FMUL.FTZ R33, R33, R5 ;  /* 0x0000000521217220 */ /* 0x000fe20000410000 */
[C---:B------:R-:W-:Y:S01]  /*8820*/  FADD.FTZ R142, R8.reuse, R111 ;  /* 0x0000006f088e7221 */ /* 0x040fe20000010000 */
[----:B------:R-:W-:Y:S01]  /*8830*/  F2FP.F16.F32.PACK_AB R8, R8, R7 ;  /* 0x000000070808723e */ /* 0x000fe200000000ff */
[----:B------:R-:W-:Y:S01]  /*8840*/  FADD.FTZ R7, R136, R99 ;  /* 0x0000006388077221 */ /* 0x000fe20000010000 */
[----:B------:R-:W-:Y:S01]  /*8850*/  FFMA.FTZ R99, R102, R74, -R133 ;  /* 0x0000004a66637223 */ /* 0x000fe20000010885 */
[----:B------:R-:W-:Y:S01]  /*8860*/  FADD.FTZ R111, R11, R142 ;  /* 0x0000008e0b6f7221 */ /* 0x000fe20000010000 */
[C---:B------:R-:W-:Y:S01]  /*8870*/  F2FP.F16.F32.PACK_AB R11, R14.reuse, R136 ;  /* 0x000000880e0b723e */ /* 0x040fe200000000ff */
[----:B------:R-:W-:Y:S01]  /*8880*/  MUFU.EX2 R89, R89 ;  /* 0x0000005900597308 */ /* 0x000fe20000000800 */
[----:B---3--:R-:W-:Y:S01]  /*8890*/  FADD.FTZ R98, R14, R7 ;  /* 0x000000070e627221 */ /* 0x008fe20000010000 */
[----:B------:R-:W-:Y:S01]  /*88a0*/  FADD.FTZ R111, R134, R111 ;  /* 0x0000006f866f7221 */ /* 0x000fe20000010000 */
[-CC-:B------:R-:W-:Y:S01]  /*88b0*/  FFMA.FTZ R7, R90, R74.reuse, -R133.reuse ;  /* 0x0000004a5a077223 */ /* 0x180fe20000010885 */
[-C--:B------:R-:W-:Y:S01]  /*88c0*/  FFMA.FTZ R14, R91, R74.reuse, -R133 ;  /* 0x0000004a5b0e7223 */ /* 0x080fe20000010885 */
[----:B------:R-:W-:Y:S01]  /*88d0*/  FADD.FTZ R98, R13, R98 ;  /* 0x000000620d627221 */ /* 0x000fe20000010000 */
[----:B------:R-:W-:Y:S01]  /*88e0*/  FADD.FTZ R90, R12, R111 ;  /* 0x0000006f0c5a7221 */ /* 0x000fe20000010000 */
[-CC-:B------:R-:W-:Y:S01]  /*88f0*/  FFMA.FTZ R91, R94, R74.reuse, -R133.reuse ;  /* 0x0000004a5e5b7223 */ /* 0x180fe20000010885 */
[----:B------:R-:W-:Y:S01]  /*8900*/  FFMA.FTZ R94, R82, R74, -R133 ;  /* 0x0000004a525e7223 */ /* 0x000fe20000010885 */
[----:B-1----:R-:W-:Y:S01]  /*8910*/  FADD.FTZ R98, R137, R98 ;  /* 0x0000006289627221 */ /* 0x002fe20000010000 */
[C---:B------:R-:W-:Y:S01]  /*8920*/  FADD.FTZ R111, R15.reuse, R90 ;  /* 0x0000005a0f6f7221 */ /* 0x040fe20000010000 */
[----:B------:R-:W-:Y:S01]  /*8930*/  F2FP.F16.F32.PACK_AB R12, R15, R12 ;  /* 0x0000000c0f0c723e */ /* 0x000fe200000000ff */
[----:B------:R1:W-:Y:S01]  /*8940*/  MUFU.EX2 R90, R103 ;  /* 0x00000067005a7308 */ /* 0x0003e20000000800 */
[----:B------:R3:W-:Y:S01]  /*8950*/  STSM.16.M88.4 [R2+0x24300], R8 ;  /* 0x0243000802007844 */ /* 0x0007e20000000200 */
[----:B------:R-:W-:Y:S01]  /*8960*/  FADD.FTZ R102, R20, R111 ;  /* 0x0000006f14667221 */ /* 0x000fe20000010000 */
[----:B----4-:R-:W-:Y:S01]  /*8970*/  FADD.FTZ R111, R129, R98 ;  /* 0x00000062816f7221 */ /* 0x010fe20000010000 */
[----:B------:R-:W-:Y:S01]  /*8980*/  F2FP.F16.F32.PACK_AB R13, R137, R13 ;  /* 0x0000000d890d723e */ /* 0x000fe200000000ff */
[-C--:B------:R-:W-:Y:S01]  /*8990*/  FMUL.FTZ R36, R36, R5.reuse ;  /* 0x0000000524247220 */ /* 0x080fe20000410000 */
[----:B------:R-:W-:Y:S01]  /*89a0*/  FADD.FTZ R119, R23, R102 ;  /* 0x0000006617777221 */ /* 0x000fe20000010000 */
[----:B-----5:R-:W-:Y:S01]  /*89b0*/  FADD.FTZ R111, R130, R111 ;  /* 0x0000006f826f7221 */ /* 0x020fe20000010000 */
[----:B------:R-:W4:Y:S01]  /*89c0*/  MUFU.EX2 R99, R99 ;  /* 0x0000006300637308 */ /* 0x000f220000000800 */
[-C--:B------:R-:W-:Y:S01]  /*89d0*/  FMUL.FTZ R37, R37, R5.reuse ;  /* 0x0000000525257220 */ /* 0x080fe20000410000 */
[----:B------:R-:W-:Y:S01]  /*89e0*/  FADD.FTZ R82, R120, R119 ;  /* 0x0000007778527221 */ /* 0x000fe20000010000 */
[----:B------:R-:W-:Y:S01]  /*89f0*/  FADD.FTZ R111, R122, R111 ;  /* 0x0000006f7a6f7221 */ /* 0x000fe20000010000 */
[C---:B------:R-:W-:Y:S01]  /*8a00*/  F2FP.F16.F32.PACK_AB R120, R121.reuse, R120 ;  /* 0x000000787978723e */ /* 0x040fe200000000ff */
[-C--:B------:R-:W-:Y:S01]  /*8a10*/  FMUL.FTZ R40, R40, R5.reuse ;  /* 0x0000000528287220 */ /* 0x080fe20000410000 */
[----:B-1----:R-:W-:Y:S01]  /*8a20*/  FADD.FTZ R103, R121, R82 ;  /* 0x0000005279677221 */ /* 0x002fe20000010000 */
[C---:B------:R-:W-:Y:S01]  /*8a30*/  FADD.FTZ R98, R138.reuse, R111 ;  /* 0x0000006f8a627221 */ /* 0x040fe20000010000 */
[----:B------:R-:W1:Y:S01]  /*8a40*/  MUFU.EX2 R7, R7 ;  /* 0x0000000700077308 */ /* 0x000e620000000800 */
[----:B------:R-:W-:Y:S01]  /*8a50*/  F2FP.F16.F32.PACK_AB R121, R138, R122 ;  /* 0x0000007a8a79723e */ /* 0x000fe200000000ff */
[----:B------:R-:W-:Y:S01]  /*8a60*/  FADD.FTZ R102, R124, R103 ;  /* 0x000000677c667221 */ /* 0x000fe20000010000 */
[----:B------:R-:W-:Y:S01]  /*8a70*/  FADD.FTZ R103, R123, R98 ;  /* 0x000000627b677221 */ /* 0x000fe20000010000 */
[----:B------:R-:W-:Y:S01]  /*8a80*/  F2FP.F16.F32.PACK_AB R122, R125, R124 ;  /* 0x0000007c7d7a723e */ /* 0x000fe200000000ff */
[----:B------:R-:W-:Y:S01]  /*8a90*/  FMUL.FTZ R41, R41, R5 ;  /* 0x0000000529297220 */ /* 0x000fe20000410000 */
[----:B------:R-:W-:Y:S01]  /*8aa0*/  FADD.FTZ R111, R125, R102 ;  /* 0x000000667d6f7221 */ /* 0x000fe20000010000 */
[C---:B------:R-:W-:Y:S01]  /*8ab0*/  FADD.FTZ R103, R126.reuse, R103 ;  /* 0x000000677e677221 */ /* 0x040fe20000010000 */
[----:B------:R5:W1:Y:S01]  /*8ac0*/  MUFU.EX2 R82, R14 ;  /* 0x0000000e00527308 */ /* 0x000a620000000800 */
[----:B------:R-:W-:Y:S01]  /*8ad0*/  F2FP.F16.F32.PACK_AB R123, R126, R123 ;  /* 0x0000007b7e7b723e */ /* 0x000fe200000000ff */
[----:B------:R-:W-:Y:S01]  /*8ae0*/  FADD.FTZ R98, R112, R111 ;  /* 0x0000006f70627221 */ /* 0x000fe20000010000 */
[----:B------:R-:W-:Y:S01]  /*8af0*/  FADD.FTZ R103, R22, R103 ;  /* 0x0000006716677221 */ /* 0x000fe20000010000 */
[C---:B------:R-:W-:Y:S01]  /*8b00*/  F2FP.F16.F32.PACK_AB R112, R113.reuse, R112 ;  /* 0x000000707170723e */ /* 0x040fe200000000ff */
[----:B------:R-:W-:Y:S01]  /*8b10*/  FMUL.FTZ R44, R44, R5 ;  /* 0x000000052c2c7220 */ /* 0x000fe20000410000 */
[----:B------:R-:W-:Y:S01]  /*8b20*/  FADD.FTZ R15, R113, R98 ;  /* 0x00000062710f7221 */ /* 0x000fe20000010000 */
[----:B------:R-:W-:Y:S01]  /*8b30*/  FADD.FTZ R98, R114, R103 ;  /* 0x0000006772627221 */ /* 0x000fe20000010000 */
[----:B------:R-:W1:Y:S01]  /*8b40*/  MUFU.EX2 R92, R92 ;  /* 0x0000005c005c7308 */ /* 0x000e620000000800 */
[----:B-----5:R-:W-:Y:S01]  /*8b50*/  F2FP.F16.F32.PACK_AB R14, R23, R20 ;  /* 0x00000014170e723e */ /* 0x020fe200000000ff */
[----:B---3--:R-:W-:Y:S01]  /*8b60*/  FADD.FTZ R8, R116, R15 ;  /* 0x0000000f74087221 */ /* 0x008fe20000010000 */
[----:B------:R-:W-:Y:S01]  /*8b70*/  FADD.FTZ R9, R115, R98 ;  /* 0x0000006273097221 */ /* 0x000fe20000010000 */
[----:B------:R-:W-:Y:S01]  /*8b80*/  F2FP.F16.F32.PACK_AB R15, R130, R129 ;  /* 0x00000081820f723e */ /* 0x000fe200000000ff */
[-C--:B------:R-:W-:Y:S01]  /*8b90*/  FMUL.FTZ R45, R45, R5.reuse ;  /* 0x000000052d2d7220 */ /* 0x080fe20000410000 */
[----:B------:R-:W-:Y:S01]  /*8ba0*/  FADD.FTZ R11, R117, R8 ;  /* 0x00000008750b7221 */ /* 0x000fe20000010000 */
[----:B------:R-:W-:Y:S01]  /*8bb0*/  FADD.FTZ R8, R118, R9 ;  /* 0x0000000976087221 */ /* 0x000fe20000010000 */
[----:B------:R-:W3:Y:S01]  /*8bc0*/  MUFU.EX2 R91, R91 ;  /* 0x0000005b005b7308 */ /* 0x000ee20000000800 */
[----:B------:R5:W-:Y:S01]  /*8bd0*/  STSM.16.M88.4 [R2+0x25b00], R12 ;  /* 0x025b000c02007844 */ /* 0x000be20000000200 */
[----:B------:R-:W-:Y:S01]  /*8be0*/  FADD.FTZ R10, R104, R11 ;  /* 0x0000000b680a7221 */ /* 0x000fe20000010000 */
[----:B------:R-:W-:Y:S01]  /*8bf0*/  FADD.FTZ R9, R21, R8 ;  /* 0x0000000815097221 */ /* 0x000fe20000010000 */
[----:B------:R-:W-:Y:S01]  /*8c00*/  F2FP.F16.F32.PACK_AB R113, R114, R22 ;  /* 0x000000167271723e */ /* 0x000fe200000000ff */
[----:B------:R1:W-:Y:S01]  /*8c10*/  STSM.16.M88.4 [R2+0x27300], R120 ;  /* 0x0273007802007844 */ /* 0x0003e20000000200 */
[C---:B------:R-:W-:Y:S01]  /*8c20*/  FADD.FTZ R11, R105.reuse, R10 ;  /* 0x0000000a690b7221 */ /* 0x040fe20000010000 */
[----:B------:R-:W-:Y:S01]  /*8c30*/  FADD.FTZ R8, R106, R9 ;  /* 0x000000096a087221 */ /* 0x000fe20000010000 */
[----:B------:R-:W5:Y:S01]  /*8c40*/  MUFU.EX2 R93, R93 ;  /* 0x0000005d005d7308 */ /* 0x000f620000000800 */
[----:B------:R-:W-:Y:S01]  /*8c50*/  F2FP.F16.F32.PACK_AB R104, R105, R104 ;  /* 0x000000686968723e */ /* 0x000fe200000000ff */
[----:B------:R-:W-:Y:S01]  /*8c60*/  FADD.FTZ R10, R108, R11 ;  /* 0x0000000b6c0a7221 */ /* 0x000fe20000010000 */
[----:B------:R-:W-:Y:S01]  /*8c70*/  FADD.FTZ R9, R107, R8 ;  /* 0x000000086b097221 */ /* 0x000fe20000010000 */
[----:B------:R-:W-:Y:S01]  /*8c80*/  F2FP.F16.F32.PACK_AB R114, R117, R116 ;  /* 0x000000747572723e */ /* 0x000fe200000000ff */
[----:B------:R-:W-:Y:S01]  /*8c90*/  FMUL.FTZ R48, R48, R5 ;  /* 0x0000000530307220 */ /* 0x000fe20000410000 */
[----:B------:R-:W-:Y:S01]  /*8ca0*/  FADD.FTZ R11, R109, R10 ;  /* 0x0000000a6d0b7221 */ /* 0x000fe20000010000 */
[----:B------:R-:W-:Y:S01]  /*8cb0*/  FADD.FTZ R9, R110, R9 ;  /* 0x000000096e097221 */ /* 0x000fe20000010000 */
[----:B------:R-:W5:Y:S01]  /*8cc0*/  MUFU.EX2 R20, R95 ;  /* 0x0000005f00147308 */ /* 0x000f620000000800 */
[----:B------:R-:W-:Y:S01]  /*8cd0*/  F2FP.F16.F32.PACK_AB R115, R118, R115 ;  /* 0x000000737673723e */ /* 0x000fe200000000ff */
[----:B------:R-:W-:Y:S01]  /*8ce0*/  FADD.FTZ R8, R96, R11 ;  /* 0x0000000b60087221 */ /* 0x000fe20000010000 */
[----:B--2---:R-:W-:Y:S01]  /*8cf0*/  FADD.FTZ R9, R0, R9 ;  /* 0x0000000900097221 */ /* 0x004fe20000010000 */
[----:B------:R-:W-:Y:S01]  /*8d00*/  F2FP.F16.F32.PACK_AB R96, R97, R96 ;  /* 0x000000606160723e */ /* 0x000fe200000000ff */
[----:B------:R-:W-:Y:S01]  /*8d10*/  FMUL.FTZ R49, R49, R5 ;  /* 0x0000000531317220 */ /* 0x000fe20000410000 */
[----:B------:R-:W-:Y:S01]  /*8d20*/  FADD.FTZ R11, R97, R8 ;  /* 0x00000008610b7221 */ /* 0x000fe20000010000 */
[C---:B------:R-:W-:Y:S01]  /*8d30*/  FADD.FTZ R8, R4.reuse, R9 ;  /* 0x0000000904087221 */ /* 0x040fe20000010000 */
[----:B------:R-:W2:Y:S01]  /*8d40*/  MUFU.EX2 R80, R80 ;  /* 0x0000005000507308 */ /* 0x000ea20000000800 */
[----:B------:R-:W-:Y:S01]  /*8d50*/  F2FP.F16.F32.PACK_AB R97, R4, R0 ;  /* 0x000000000461723e */ /* 0x000fe200000000ff */
[----:B------:R-:W-:Y:S01]  /*8d60*/  FADD.FTZ R10, R100, R11 ;  /* 0x0000000b640a7221 */ /* 0x000fe20000010000 */
[----:B----4-:R-:W-:Y:S01]  /*8d70*/  FADD.FTZ R9, R99, R8 ;  /* 0x0000000863097221 */ /* 0x010fe20000010000 */
[----:B------:R-:W-:Y:S01]  /*8d80*/  F2FP.F16.F32.PACK_AB R105, R106, R21 ;  /* 0x000000156a69723e */ /* 0x000fe200000000ff */
[----:B------:R4:W-:Y:S01]  /*8d90*/  STSM.16.M88.4 [R2+0x28b00], R112 ;  /* 0x028b007002007844 */ /* 0x0009e20000000200 */
[----:B------:R-:W-:Y:S01]  /*8da0*/  FADD.FTZ R11, R101, R10 ;  /* 0x0000000a650b7221 */ /* 0x000fe20000010000 */
[----:B------:R-:W-:Y:S01]  /*8db0*/  FADD.FTZ R8, R90, R9 ;  /* 0x000000095a087221 */ /* 0x000fe20000010000 */
[----:B------:R-:W4:Y:S01]  /*8dc0*/  MUFU.EX2 R94, R94 ;  /* 0x0000005e005e7308 */ /* 0x000f220000000800 */
[----:B------:R-:W-:Y:S01]  /*8dd0*/  F2FP.F16.F32.PACK_AB R106, R109, R108 ;  /* 0x0000006c6d6a723e */ /* 0x000fe200000000ff */
[----:B------:R-:W-:Y:S01]  /*8de0*/  FADD.FTZ R10, R88, R11 ;  /* 0x0000000b580a7221 */ /* 0x000fe20000010000 */
[----:B-1----:R-:W-:Y:S01]  /*8df0*/  FADD.FTZ R9, R7, R8 ;  /* 0x0000000807097221 */ /* 0x002fe20000010000 */
[C---:B------:R-:W-:Y:S01]  /*8e00*/  F2FP.F16.F32.PACK_AB R88, R89.reuse, R88 ;  /* 0x000000585958723e */ /* 0x040fe200000000ff */
[----:B------:R-:W-:Y:S01]  /*8e10*/  FMUL.FTZ R52, R52, R5 ;  /* 0x0000000534347220 */ /* 0x000fe20000410000 */
[----:B------:R-:W-:Y:S01]  /*8e20*/  FADD.FTZ R11, R89, R10 ;  /* 0x0000000a590b7221 */ /* 0x000fe20000010000 */
[C---:B------:R-:W-:Y:S01]  /*8e30*/  FADD.FTZ R0, R82.reuse, R9 ;  /* 0x0000000952007221 */ /* 0x040fe20000010000 */
[----:B------:R-:W1:Y:S01]  /*8e40*/  MUFU.EX2 R81, R81 ;  /* 0x0000005100517308 */ /* 0x000e620000000800 */
[----:B------:R-:W-:Y:S01]  /*8e50*/  F2FP.F16.F32.PACK_AB R89, R82, R7 ;  /* 0x000000075259723e */ /* 0x000fe200000000ff */
[----:B------:R-:W-:Y:S01]  /*8e60*/  FADD.FTZ R4, R92, R11 ;  /* 0x0000000b5c047221 */ /* 0x000fe20000010000 */
[----:B---3--:R-:W-:Y:S01]  /*8e70*/  FADD.FTZ R9, R91, R0 ;  /* 0x000000005b097221 */ /* 0x008fe20000010000 */
[----:B------:R-:W-:Y:S01]  /*8e80*/  F2FP.F16.F32.PACK_AB R107, R110, R107 ;  /* 0x0000006b6e6b723e */ /* 0x000fe200000000ff */
[----:B------:R-:W-:Y:S01]  /*8e90*/  FMUL.FTZ R53, R53, R5 ;  /* 0x0000000535357220 */ /* 0x000fe20000410000 */
[----:B-----5:R-:W-:Y:S01]  /*8ea0*/  FADD.FTZ R11, R93, R4 ;  /* 0x000000045d0b7221 */ /* 0x020fe20000010000 */
[----:B------:R-:W-:Y:S01]  /*8eb0*/  FADD.FTZ R9, R20, R9 ;  /* 0x0000000914097221 */ /* 0x000fe20000010000 */
[----:B------:R-:W3:Y:S01]  /*8ec0*/  MUFU.EX2 R83, R83 ;  /* 0x0000005300537308 */ /* 0x000ee20000000800 */
[----:B------:R-:W-:Y:S01]  /*8ed0*/  F2FP.F16.F32.PACK_AB R98, R101, R100 ;  /* 0x000000646562723e */ /* 0x000fe200000000ff */
[----:B--2---:R-:W-:Y:S01]  /*8ee0*/  FADD.FTZ R0, R80, R11 ;  /* 0x0000000b50007221 */ /* 0x004fe20000010000 */
[----:B----4-:R-:W-:Y:S01]  /*8ef0*/  FADD.FTZ R4, R94, R9 ;  /* 0x000000095e047221 */ /* 0x010fe20000010000 */
[----:B------:R-:W-:Y:S01]  /*8f00*/  F2FP.F16.F32.PACK_AB R99, R90, R99 ;  /* 0x000000635a63723e */ /* 0x000fe200000000ff */
[----:B------:R2:W-:Y:S01]  /*8f10*/  STSM.16.M88.4 [R2+0x2a300], R104 ;  /* 0x02a3006802007844 */ /* 0x0005e20000000200 */
[----:B------:R-:W-:Y:S01]  /*8f20*/  F2FP.F16.F32.PACK_AB R90, R93, R92 ;  /* 0x0000005c5d5a723e */ /* 0x000fe200000000ff */
[----:B------:R-:W-:Y:S01]  /*8f30*/  FMUL.FTZ R56, R56, R5 ;  /* 0x0000000538387220 */ /* 0x000fe20000410000 */
[----:B------:R-:W4:Y:S01]  /*8f40*/  MUFU.EX2 R84, R84 ;  /* 0x0000005400547308 */ /* 0x000f220000000800 */
[C---:B-1----:R-:W-:Y:S01]  /*8f50*/  FADD.FTZ R9, R81.reuse, R0 ;  /* 0x0000000051097221 */ /* 0x042fe20000010000 */
[----:B------:R-:W-:Y:S01]  /*8f60*/  F2FP.F16.F32.PACK_AB R80, R81, R80 ;  /* 0x000000505150723e */ /* 0x000fe200000000ff */
[----:B------:R2:W-:Y:S01]  /*8f70*/  STSM.16.M88.4 [R2+0x2bb00], R96 ;  /* 0x02bb006002007844 */ /* 0x0005e20000000200 */
[----:B------:R-:W-:Y:S01]  /*8f80*/  F2FP.F16.F32.PACK_AB R91, R20, R91 ;  /* 0x0000005b145b723e */ /* 0x000fe200000000ff */
[-C--:B------:R-:W-:Y:S01]  /*8f90*/  FMUL.FTZ R57, R57, R5.reuse ;  /* 0x0000000539397220 */ /* 0x080fe20000410000 */
[-C--:B------:R-:W-:Y:S01]  /*8fa0*/  FMUL.FTZ R60, R60, R5.reuse ;  /* 0x000000053c3c7220 */ /* 0x080fe20000410000 */
[-C--:B------:R-:W-:Y:S01]  /*8fb0*/  FMUL.FTZ R61, R61, R5.reuse ;  /* 0x000000053d3d7220 */ /* 0x080fe20000410000 */
[----:B------:R-:W1:Y:S01]  /*8fc0*/  MUFU.EX2 R86, R86 ;  /* 0x0000005600567308 */ /* 0x000e620000000800 */
[C---:B---3--:R-:W-:Y:S01]  /*8fd0*/  FADD.FTZ R7, R83.reuse, R4 ;  /* 0x0000000453077221 */ /* 0x048fe20000010000 */
[----:B------:R-:W-:Y:S01]  /*8fe0*/  F2FP.F16.F32.PACK_AB R81, R83, R94 ;  /* 0x0000005e5351723e */ /* 0x000fe200000000ff */
[----:B------:R2:W-:Y:S01]  /*8ff0*/  STSM.16.M88.4 [R2+0x2d300], R88 ;  /* 0x02d3005802007844 */ /* 0x0005e20000000200 */
[-C--:B------:R-:W-:Y:S01]  /*9000*/  FMUL.FTZ R64, R64, R5.reuse ;  /* 0x0000000540407220 */ /* 0x080fe20000410000 */
[-C--:B------:R-:W-:Y:S01]  /*9010*/  FMUL.FTZ R65, R65, R5.reuse ;  /* 0x0000000541417220 */ /* 0x080fe20000410000 */
[-C--:B------:R-:W-:Y:S01]  /*9020*/  FMUL.FTZ R68, R68, R5.reuse ;  /* 0x0000000544447220 */ /* 0x080fe20000410000 */
[----:B------:R-:W-:Y:S01]  /*9030*/  FMUL.FTZ R69, R69, R5 ;  /* 0x0000000545457220 */ /* 0x000fe20000410000 */
[----:B------:R-:W3:Y:S01]  /*9040*/  MUFU.EX2 R85, R85 ;  /* 0x0000005500557308 */ /* 0x000ee20000000800 */
[----:B----4-:R-:W-:Y:S01]  /*9050*/  FADD.FTZ R0, R84, R9 ;  /* 0x0000000954007221 */ /* 0x010fe20000010000 */
[-C--:B------:R-:W-:Y:S01]  /*9060*/  FMUL.FTZ R26, R26, R77.reuse ;  /* 0x0000004d1a1a7220 */ /* 0x080fe20000410000 */
[-C--:B------:R-:W-:Y:S01]  /*9070*/  FMUL.FTZ R27, R27, R77.reuse ;  /* 0x0000004d1b1b7220 */ /* 0x080fe20000410000 */
[-C--:B------:R-:W-:Y:S01]  /*9080*/  FMUL.FTZ R30, R30, R77.reuse ;  /* 0x0000004d1e1e7220 */ /* 0x080fe20000410000 */
[-C--:B------:R-:W-:Y:S01]  /*9090*/  FMUL.FTZ R31, R31, R77.reuse ;  /* 0x0000004d1f1f7220 */ /* 0x080fe20000410000 */
[-C--:B------:R-:W-:Y:S01]  /*90a0*/  FMUL.FTZ R34, R34, R77.reuse ;  /* 0x0000004d22227220 */ /* 0x080fe20000410000 */
[-C--:B------:R-:W-:Y:S01]  /*90b0*/  FMUL.FTZ R35, R35, R77.reuse ;  /* 0x0000004d23237220 */ /* 0x080fe20000410000 */
[----:B------:R-:W4:Y:S01]  /*90c0*/  MUFU.EX2 R87, R87 ;  /* 0x0000005700577308 */ /* 0x000f220000000800 */
[----:B-1----:R-:W-:Y:S01]  /*90d0*/  FADD.FTZ R7, R86, R7 ;  /* 0x0000000756077221 */ /* 0x002fe20000010000 */
[-C--:B------:R-:W-:Y:S01]  /*90e0*/  FMUL.FTZ R38, R38, R77.reuse ;  /* 0x0000004d26267220 */ /* 0x080fe20000410000 */
[-C--:B------:R-:W-:Y:S01]  /*90f0*/  FMUL.FTZ R39, R39, R77.reuse ;  /* 0x0000004d27277220 */ /* 0x080fe20000410000 */
[-C--:B------:R-:W-:Y:S01]  /*9100*/  FMUL.FTZ R42, R42, R77.reuse ;  /* 0x0000004d2a2a7220 */ /* 0x080fe20000410000 */
[-C--:B------:R-:W-:Y:S01]  /*9110*/  FMUL.FTZ R43, R43, R77.reuse ;  /* 0x0000004d2b2b7220 */ /* 0x080fe20000410000 */
[-C--:B------:R-:W-:Y:S01]  /*9120*/  FMUL.FTZ R46, R46, R77.reuse ;  /* 0x0000004d2e2e7220 */ /* 0x080fe20000410000 */
[-C--:B------:R-:W-:Y:S01]  /*9130*/  FMUL.FTZ R47, R47, R77.reuse ;  /* 0x0000004d2f2f7220 */ /* 0x080fe20000410000 */
[----:B------:R-:W1:Y:S01]  /*9140*/  MUFU.EX2 R72, R72 ;  /* 0x0000004800487308 */ /* 0x000e620000000800 */
[C---:B---3--:R-:W-:Y:S01]  /*9150*/  FADD.FTZ R9, R85.reuse, R0 ;  /* 0x0000000055097221 */ /* 0x048fe20000010000 */
[----:B------:R-:W-:Y:S01]  /*9160*/  F2FP.F16.F32.PACK_AB R82, R85, R84 ;  /* 0x000000545552723e */ /* 0x000fe200000000ff */
[-C--:B------:R-:W-:Y:S01]  /*9170*/  FMUL.FTZ R50, R50, R77.reuse ;  /* 0x0000004d32327220 */ /* 0x080fe20000410000 */
[-C--:B------:R-:W-:Y:S01]  /*9180*/  FMUL.FTZ R51, R51, R77.reuse ;  /* 0x0000004d33337220 */ /* 0x080fe20000410000 */
[-C--:B------:R-:W-:Y:S01]  /*9190*/  FMUL.FTZ R54, R54, R77.reuse ;  /* 0x0000004d36367220 */ /* 0x080fe20000410000 */
[-C--:B------:R-:W-:Y:S01]  /*91a0*/  FMUL.FTZ R55, R55, R77.reuse ;  /* 0x0000004d37377220 */ /* 0x080fe20000410000 */
[-C--:B------:R-:W-:Y:S01]  /*91b0*/  FMUL.FTZ R58, R58, R77.reuse ;  /* 0x0000004d3a3a7220 */ /* 0x080fe20000410000 */
[----:B------:R-:W3:Y:S01]  /*91c0*/  MUFU.EX2 R12, R131 ;  /* 0x00000083000c7308 */ /* 0x000ee20000000800 */
[C---:B----4-:R-:W-:Y:S01]  /*91d0*/  FADD.FTZ R7, R87.reuse, R7 ;  /* 0x0000000757077221 */ /* 0x050fe20000010000 */
[----:B------:R-:W-:Y:S01]  /*91e0*/  F2FP.F16.F32.PACK_AB R83, R87, R86 ;  /* 0x000000565753723e */ /* 0x000fe200000000ff */
[-C--:B------:R-:W-:Y:S01]  /*91f0*/  FMUL.FTZ R59, R59, R77.reuse ;  /* 0x0000004d3b3b7220 */ /* 0x080fe20000410000 */
[-C--:B------:R-:W-:Y:S01]  /*9200*/  FMUL.FTZ R62, R62, R77.reuse ;  /* 0x0000004d3e3e7220 */ /* 0x080fe20000410000 */
[-C--:B------:R-:W-:Y:S01]  /*9210*/  FMUL.FTZ R63, R63, R77.reuse ;  /* 0x0000004d3f3f7220 */ /* 0x080fe20000410000 */
[-C--:B------:R-:W-:Y:S01]  /*9220*/  FMUL.FTZ R66, R66, R77.reuse ;  /* 0x0000004d42427220 */ /* 0x080fe20000410000 */
[----:B------:R2:W-:Y:S01]  /*9230*/  STSM.16.M88.4 [R2+0x2eb00], R80 ;  /* 0x02eb005002007844 */ /* 0x0005e20000000200 */
[----:B------:R-:W4:Y:S01]  /*9240*/  MUFU.EX2 R128, R128 ;  /* 0x0000008000807308 */ /* 0x000f220000000800 */
[----:B-1----:R-:W-:Y:S01]  /*9250*/  FADD.FTZ R9, R72, R9 ;  /* 0x0000000948097221 */ /* 0x002fe20000010000 */
[-C--:B------:R-:W-:Y:S01]  /*9260*/  FMUL.FTZ R67, R67, R77.reuse ;  /* 0x0000004d43437220 */ /* 0x080fe20000410000 */
[-C--:B------:R-:W-:Y:S01]  /*9270*/  FMUL.FTZ R70, R70, R77.reuse ;  /* 0x0000004d46467220 */ /* 0x080fe20000410000 */
[----:B------:R-:W-:Y:S01]  /*9280*/  FMUL.FTZ R71, R71, R77 ;  /* 0x0000004d47477220 */ /* 0x000fe20000410000 */
[----:B------:R-:W-:-:S03]  /*9290*/  MOV R5, R75 ;  /* 0x0000004b00057202 */ /* 0x000fc60000000f00 */
[----:B------:R-:W1:Y:S01]  /*92a0*/  MUFU.EX2 R129, R132 ;  /* 0x0000008400817308 */ /* 0x000e620000000800 */
[----:B---3--:R-:W-:-:S07]  /*92b0*/  FADD.FTZ R7, R12, R7 ;  /* 0x000000070c077221 */ /* 0x008fce0000010000 */
[----:B------:R-:W3:Y:S01]  /*92c0*/  MUFU.EX2 R76, R76 ;  /* 0x0000004c004c7308 */ /* 0x000ee20000000800 */
[C---:B----4-:R-:W-:Y:S01]  /*92d0*/  FADD.FTZ R9, R128.reuse, R9 ;  /* 0x0000000980097221 */ /* 0x050fe20000010000 */
[----:B------:R-:W-:-:S06]  /*92e0*/  F2FP.F16.F32.PACK_AB R128, R128, R72 ;  /* 0x000000488080723e */ /* 0x000fcc00000000ff */
[----:B------:R-:W4:Y:S01]  /*92f0*/  MUFU.EX2 R78, R78 ;  /* 0x0000004e004e7308 */ /* 0x000f220000000800 */
[C---:B-1----:R-:W-:Y:S01]  /*9300*/  FADD.FTZ R7, R129.reuse, R7 ;  /* 0x0000000781077221 */ /* 0x042fe20000010000 */
[----:B------:R-:W-:-:S06]  /*9310*/  F2FP.F16.F32.PACK_AB R129, R129, R12 ;  /* 0x0000000c8181723e */ /* 0x000fcc00000000ff */
[----:B------:R-:W1:Y:S01]  /*9320*/  MUFU.EX2 R79, R79 ;  /* 0x0000004f004f7308 */ /* 0x000e620000000800 */
[----:B---3--:R-:W-:Y:S01]  /*9330*/  F2FP.F16.F32.PACK_AB R130, R6, R76 ;  /* 0x0000004c0682723e */ /* 0x008fe200000000ff */
[----:B------:R-:W-:-:S04]  /*9340*/  FADD.FTZ R9, R76, R9 ;  /* 0x000000094c097221 */ /* 0x000fc80000010000 */
[----:B------:R-:W-:Y:S01]  /*9350*/  FADD.FTZ R0, R6, R9 ;  /* 0x0000000906007221 */ /* 0x000fe20000010000 */
[----:B------:R-:W-:Y:S02]  /*9360*/  IMAD.MOV.U32 R6, RZ, RZ, R73 ;  /* 0x000000ffff067224 */ /* 0x000fe400078e0049 */
[----:B----4-:R-:W-:Y:S01]  /*9370*/  FADD.FTZ R7, R78, R7 ;  /* 0x000000074e077221 */ /* 0x010fe20000010000 */
[----:B-1----:R-:W-:-:S03]  /*9380*/  F2FP.F16.F32.PACK_AB R131, R79, R78 ;  /* 0x0000004e4f83723e */ /* 0x002fc600000000ff */
[----:B------:R-:W-:Y:S02]  /*9390*/  FADD.FTZ R4, R79, R7 ;  /* 0x000000074f047221 */ /* 0x000fe40000010000 */
[----:B------:R2:W-:Y:S01]  /*93a0*/  STSM.16.M88.4 [R2+0x30300], R128 ;  /* 0x0303008002007844 */ /* 0x0005e20000000200 */
[----:B------:R-:W-:Y:S01]  /*93b0*/  @!PT LDS RZ, [RZ] ;  /* 0x00000000fffff984 */ /* 0x000fe20000000800 */
[----:B------:R-:W-:Y:S01]  /*93c0*/  @!PT LDS RZ, [RZ] ;  /* 0x00000000fffff984 */ /* 0x000fe20000000800 */
[----:B------:R-:W-:Y:S01]  /*93d0*/  @!PT LDS RZ, [RZ] ;  /* 0x00000000fffff984 */ /* 0x000fe20000000800 */
[----:B------:R-:W-:Y:S01]  /*93e0*/  @!PT LDS RZ, [RZ] ;  /* 0x00000000fffff984 */ /* 0x000fe20000000800 */
[----:B------:R1:W-:Y:S06]  /*93f0*/  MEMBAR.ALL.CTA ;  /* 0x0000000000007992 */ /* 0x0003ec0000008000 */
[----:B-1----:R-:W1:Y:S02]  /*9400*/  FENCE.VIEW.ASYNC.S ;  /* 0x00000000000073c6 */ /* 0x002e640000000000 */
[----:B-1----:R-:W-:Y:S01]  /*9410*/  NOP ;  /* 0x0000000000007918 */ /* 0x002fe20000000000 */
[----:B------:R-:W-:Y:S05]  /*9420*/  @P2 BRA `(.L_x_24) ;  /* 0xffffffbc00fc2947 */ /* 0x000fea000383ffff */
.L_x_15:
[----:B------:R-:W-:Y:S06]  /*9430*/  BAR.ARV 0x8, 0x1a0 ;  /* 0x0206800000007b1d */ /* 0x000fec0000002000 */
[----:B------:R-:W-:Y:S05]  /*9440*/  @!P0 BRA `(.L_x_25) ;  /* 0x0000000000048947 */ /* 0x000fea0003800000 */
[----:B------:R-:W-:Y:S01]  /*9450*/  BPT.TRAP 0x1 ;  /* 0x000000040000795c */ /* 0x000fe20000300000 */
.L_x_25:
[----:B------:R-:W-:Y:S01]  /*9460*/  ULEA UR12, UR38, UR39, 0x3 ;  /* 0x00000027260c7291 */ /* 0x000fe2000f8e183f */
[----:B------:R-:W-:-:S05]  /*9470*/  IMAD.U32 R3, RZ, RZ, UR60 ;  /* 0x0000003cff037e24 */ /* 0x000fca000f8e00ff */
[----:B------:R-:W-:-:S04]  /*9480*/  SHF.L.U32 R3, R3, 0x1f, RZ ;  /* 0x0000001f03037819 */ /* 0x000fc800000006ff */
[----:B------:R3:W4:Y:S01]  /*9490*/  SYNCS.PHASECHK.TRANS64.TRYWAIT P2, [UR12+0x31c50], R3 ;  /* 0x031c5003ff0075a7 */ /* 0x000722000804014c */
[----:B------:R-:W-:Y:S05]  /*94a0*/  @!P0 BRA `(.L_x_26) ;  /* 0x0000000000048947 */ /* 0x000fea0003800000 */
[----:B------:R-:W-:Y:S01]  /*94b0*/  BPT.TRAP 0x1 ;  /* 0x000000040000795c */ /* 0x000fe20000300000 */
.L_x_26:
[----:B----4-:R-:W-:Y:S05]  /*94c0*/  @P2 BRA `(.L_x_27) ;  /* 0x0000000000082947 */ /* 0x010fea0003800000 */
[----:B------:R-:W4:Y:S02]  /*94d0*/  SYNCS.PHASECHK.TRANS64.TRYWAIT P0, [UR12+0x31c50], R3 ;  /* 0x031c5003ff0075a7 */ /* 0x000f24000800014c */
[----:B----4-:R-:W-:Y:S05]  /*94e0*/  @!P0 BRA `(.L_x_28) ;  /* 0x0000004000788947 */ /* 0x010fea0003800000 */
.L_x_27:
[----:B------:R-:W-:Y:S01]  /*94f0*/  UIADD3 UR4, UR39, 0x200, URZ ;  /* 0x0000020027047890 */ /* 0x000fe2000fffe03f */
[----:B------:R-:W-:Y:S01]  /*9500*/  R2UR UR5, R18 ;  /* 0x00000000120572ca */ /* 0x000fe200000e0000 */
[----:B------:R-:W-:Y:S01]  /*9510*/  WARPGROUP.ARRIVE ;  /* 0x00000000000079c5 */ /* 0x000fe20000000000 */
[----:B------:R-:W-:Y:S01]  /*9520*/  UMOV UR7, 0x80000020 ;  /* 0x8000002000077882 */ /* 0x000fe20000000000 */
[----:B------:R-:W-:Y:S01]  /*9530*/  USHF.R.U32.HI UR4, URZ, 0x4, UR4 ;  /* 0x000000043f047899 */ /* 0x000fe20008011604 */
[----:B---34-:R-:W3:Y:S01]  /*9540*/  SHFL.BFLY PT, R3, R0, 0x2, 0x1f ;  /* 0x0c401f0000037f89 */ /* 0x018ee200000e0000 */
[----:B------:R-:W-:Y:S01]  /*9550*/  UMOV UR9, 0xc0000010 ;  /* 0xc000001000097882 */ /* 0x000fe20000000000 */
[----:B------:R-:W-:Y:S01]  /*9560*/  UMOV UR11, 0x80000020 ;  /* 0x80000020000b7882 */ /* 0x000fe20000000000 */
[----:B------:R-:W-:Y:S01]  /*9570*/  ULOP3.LUT UR4, UR4, 0x3fff, URZ, 0xc0, !UPT ;  /* 0x00003fff04047892 */ /* 0x000fe2000f8ec03f */
[----:B------:R-:W4:Y:S01]  /*9580*/  SHFL.BFLY PT, R5, R4, 0x2, 0x1f ;  /* 0x0c401f0004057f89 */ /* 0x000f2200000e0000 */
[C---:B------:R-:W-:Y:S01]  /*9590*/  IADD3 R13, P6, R16.reuse, 0x20, RZ ;  /* 0x00000020100d7810 */ /* 0x040fe20007fde0ff */
[----:B------:R-:W-:Y:S01]  /*95a0*/  UIADD3 UR35, -UR36, URZ, URZ ;  /* 0x0000003f24237290 */ /* 0x000fe2000fffe13f */
[C---:B------:R-:W-:Y:S01]  /*95b0*/  IADD3 R9, P4, R16.reuse, 0x3020, RZ ;  /* 0x0000302010097810 */ /* 0x040fe20007f9e0ff */
[----:B------:R-:W-:Y:S01]  /*95c0*/  ULOP3.LUT UR6, UR4, 0x2400000, URZ, 0xfc, !UPT ;  /* 0x0240000004067892 */ /* 0x000fe2000f8efc3f */
[----:B------:R-:W-:Y:S01]  /*95d0*/  LOP3.LUT R12, R13, 0x180, RZ, 0xc0, !PT ;  /* 0x000001800d0c7812 */ /* 0x000fe200078ec0ff */
[----:B------:R-:W-:Y:S01]  /*95e0*/  ULOP3.LUT UR4, UR5, 0x10000, URZ, 0xfc, !UPT ;  /* 0x0001000005047892 */ /* 0x000fe2000f8efc3f */
[----:B------:R-:W-:Y:S01]  /*95f0*/  LOP3.LUT R23, R16, 0x180, RZ, 0xc0, !PT ;  /* 0x0000018010177812 */ /* 0x000fe200078ec0ff */
[----:B------:R-:W-:Y:S01]  /*9600*/  UIMAD UR6, UR38, 0x6c0, UR6 ;  /* 0x000006c0260678a4 */ /* 0x000fe2000f8e0206 */
[----:B------:R-:W-:Y:S01]  /*9610*/  LOP3.LUT R8, R9, 0x180, RZ, 0xc0, !PT ;  /* 0x0000018009087812 */ /* 0x000fe200078ec0ff */
[----:B------:R-:W-:Y:S01]  /*9620*/  UMOV UR5, 0xc0000010 ;  /* 0xc000001000057882 */ /* 0x000fe20000000000 */
[----:B------:R-:W-:Y:S01]  /*9630*/  UIADD3 UR8, UR4, 0x180, URZ ;  /* 0x0000018004087890 */ /* 0x000fe2000fffe03f */
[----:B------:R-:W-:Y:S01]  /*9640*/  SHF.R.U64 R12, R12, 0x3, RZ ;  /* 0x000000030c0c7819 */ /* 0x000fe200000012ff */
[----:B------:R-:W-:Y:S01]  /*9650*/  UIADD3 UR10, UR6, 0x40, URZ ;  /* 0x00000040060a7890 */ /* 0x000fe2000fffe03f */
[----:B------:R-:W-:Y:S01]  /*9660*/  SHF.R.U64 R23, R23, 0x3, RZ ;  /* 0x0000000317177819 */ /* 0x000fe200000012ff */
[----:B------:R-:W-:Y:S01]  /*9670*/  IMAD.MOV.U32 R20, RZ, RZ, -0x800000 ;  /* 0xff800000ff147424 */ /* 0x000fe200078e00ff */
[----:B------:R-:W-:Y:S01]  /*9680*/  SHF.R.U64 R8, R8, 0x3, RZ ;  /* 0x0000000308087819 */ /* 0x000fe200000012ff */
[----:B------:R-:W-:Y:S01]  /*9690*/  HGMMA.64x96x16.F32 R24, gdesc[UR4].tnspB, R24, gsb0 ;  /* 0x41600000041879f0 */ /* 0x000fe20008000818 */
[----:B------:R-:W-:Y:S01]  /*96a0*/  UMOV UR5, 0xc0000010 ;  /* 0xc000001000057882 */ /* 0x000fe20000000000 */
[----:B------:R-:W-:Y:S01]  /*96b0*/  UMOV UR7, 0x80000020 ;  /* 0x8000002000077882 */ /* 0x000fe20000000000 */
[----:B---3--:R-:W-:Y:S01]  /*96c0*/  FADD.FTZ R3, R3, R0 ;  /* 0x0000000003037221 */ /* 0x008fe20000010000 */
[----:B------:R-:W-:Y:S01]  /*96d0*/  LOP3.LUT R12, R12, R13, RZ, 0x3c, !PT ;  /* 0x0000000d0c0c7212 */ /* 0x000fe200078e3cff */
[----:B------:R-:W-:Y:S01]  /*96e0*/  IMAD.X R13, RZ, RZ, R17, P6 ;  /* 0x000000ffff0d7224 */ /* 0x000fe200030e0611 */
[----:B------:R-:W-:Y:S01]  /*96f0*/  LOP3.LUT R22, R23, R16, RZ, 0x3c, !PT ;  /* 0x0000001017167212 */ /* 0x000fe200078e3cff */
[----:B----4-:R-:W-:Y:S01]  /*9700*/  FADD.FTZ R5, R5, R4 ;  /* 0x0000000405057221 */ /* 0x010fe20000010000 */
[----:B------:R-:W3:Y:S01]  /*9710*/  SHFL.BFLY PT, R6, R3, 0x1, 0x1f ;  /* 0x0c201f0003067f89 */ /* 0x000ee200000e0000 */
[----:B------:R-:W-:-:S02]  /*9720*/  MOV R23, R17 ;  /* 0x0000001100177202 */ /* 0x000fc40000000f00 */
[----:B------:R-:W-:Y:S01]  /*9730*/  LOP3.LUT R8, R8, R9, RZ, 0x3c, !PT ;  /* 0x0000000908087212 */ /* 0x000fe200078e3cff */
[----:B------:R-:W4:Y:S01]  /*9740*/  SHFL.BFLY PT, R0, R5, 0x1, 0x1f ;  /* 0x0c201f0005007f89 */ /* 0x000f2200000e0000 */
[----:B------:R-:W-:Y:S01]  /*9750*/  IMAD.X R9, RZ, RZ, R17, P4 ;  /* 0x000000ffff097224 */ /* 0x000fe200020e0611 */
[----:B------:R-:W-:Y:S02]  /*9760*/  MOV R22, R22 ;  /* 0x0000001600167202 */ /* 0x000fe40000000f00 */
[----:B------:R-:W-:Y:S01]  /*9770*/  MOV R23, R12 ;  /* 0x0000000c00177202 */ /* 0x000fe20000000f00 */
[----:B------:R-:W-:Y:S01]  /*9780*/  IMAD.MOV.U32 R12, RZ, RZ, RZ ;  /* 0x000000ffff0c7224 */ /* 0x000fe200078e00ff */
[----:B------:R-:W-:Y:S02]  /*9790*/  IADD3 R7, P3, R16, 0x6000, RZ ;  /* 0x0000600010077810 */ /* 0x000fe40007f7e0ff */
[----:B------:R-:W-:Y:S02]  /*97a0*/  R2UR UR14, R148 ;  /* 0x00000000940e72ca */ /* 0x000fe400000e0000 */
[----:B------:R-:W-:-:S02]  /*97b0*/  IADD3 R11, P5, R16, 0x3000, RZ ;  /* 0x00003000100b7810 */ /* 0x000fc40007fbe0ff */
[----:B------:R-:W-:Y:S02]  /*97c0*/  R2UR UR13, R147 ;  /* 0x00000000930d72ca */ /* 0x000fe400000e0000 */
[----:B------:R-:W-:Y:S02]  /*97d0*/  LOP3.LUT R10, R11, 0x180, RZ, 0xc0, !PT ;  /* 0x000001800b0a7812 */ /* 0x000fe400078ec0ff */
[----:B------:R-:W-:Y:S02]  /*97e0*/  MOV R18, 0xff800000 ;  /* 0xff80000000127802 */ /* 0x000fe40000000f00 */
[----:B------:R-:W-:Y:S01]  /*97f0*/  SHF.R.U64 R10, R10, 0x3, RZ ;  /* 0x000000030a0a7819 */ /* 0x000fe200000012ff */
[----:B---3--:R-:W-:Y:S01]  /*9800*/  FADD.FTZ R14, R3, R6 ;  /* 0x00000006030e7221 */ /* 0x008fe20000010000 */
[----:B------:R-:W-:Y:S01]  /*9810*/  LOP3.LUT R6, R7, 0x180, RZ, 0xc0, !PT ;  /* 0x0000018007067812 */ /* 0x000fe200078ec0ff */
[----:B------:R-:W-:Y:S01]  /*9820*/  UIADD3 UR34, -UR14, URZ, URZ ;  /* 0x0000003f0e227290 */ /* 0x000fe2000fffe13f */
[----:B------:R-:W-:Y:S01]  /*9830*/  IADD3 R3, P0, R16, 0x6020, RZ ;  /* 0x0000602010037810 */ /* 0x000fe20007f1e0ff */
[----:B----4-:R-:W-:Y:S01]  /*9840*/  FADD.FTZ R13, R5, R0 ;  /* 0x00000000050d7221 */ /* 0x010fe20000010000 */
[----:B------:R-:W-:-:S02]  /*9850*/  FSETP.NE.FTZ.AND P2, PT, R14, RZ, PT ;  /* 0x000000ff0e00720b */ /* 0x000fc40003f55000 */
[----:B------:R-:W-:Y:S01]  /*9860*/  MOV R0, R8 ;  /* 0x0000000800007202 */ /* 0x000fe20000000f00 */
[----:B------:R-:W-:Y:S01]  /*9870*/  IMAD.MOV.U32 R9, RZ, RZ, RZ ;  /* 0x000000ffff097224 */ /* 0x000fe200078e00ff */
[----:B------:R-:W-:Y:S02]  /*9880*/  SHF.R.U64 R6, R6, 0x3, RZ ;  /* 0x0000000306067819 */ /* 0x000fe400000012ff */
[----:B------:R-:W-:Y:S02]  /*9890*/  LOP3.LUT R4, R3, 0x180, RZ, 0xc0, !PT ;  /* 0x0000018003047812 */ /* 0x000fe400078ec0ff */
[----:B------:R-:W-:Y:S01]  /*98a0*/  LOP3.LUT R6, R6, R7, RZ, 0x3c, !PT ;  /* 0x0000000706067212 */ /* 0x000fe200078e3cff */
[--C-:B------:R-:W-:Y:S01]  /*98b0*/  IMAD.X R7, RZ, RZ, R17.reuse, P3 ;  /* 0x000000ffff077224 */ /* 0x100fe200018e0611 */
[----:B------:R-:W-:Y:S02]  /*98c0*/  FSETP.NE.FTZ.AND P4, PT, R13, RZ, PT ;  /* 0x000000ff0d00720b */ /* 0x000fe40003f95000 */
[----:B------:R-:W-:Y:S01]  /*98d0*/  SHF.R.U64 R4, R4, 0x3, RZ ;  /* 0x0000000304047819 */ /* 0x000fe200000012ff */
[----:B------:R-:W3:Y:S01]  /*98e0*/  @P2 MUFU.LG2 R8, R14 ;  /* 0x0000000e00082308 */ /* 0x000ee20000000c00 */
[----:B------:R-:W-:Y:S01]  /*98f0*/  LOP3.LUT R10, R10, R11, RZ, 0x3c, !PT ;  /* 0x0000000b0a0a7212 */ /* 0x000fe200078e3cff */
[----:B------:R-:W-:Y:S01]  /*9900*/  IMAD.X R11, RZ, RZ, R17, P5 ;  /* 0x000000ffff0b7224 */ /* 0x000fe200028e0611 */
[----:B------:R-:W-:-:S02]  /*9910*/  LOP3.LUT R4, R4, R3, RZ, 0x3c, !PT ;  /* 0x0000000304047212 */ /* 0x000fc400078e3cff */
[----:B------:R-:W-:Y:S01]  /*9920*/  MOV R3, R6 ;  /* 0x0000000600037202 */ /* 0x000fe20000000f00 */
[----:B------:R-:W-:Y:S01]  /*9930*/  @P2 FMUL.FTZ R6, R74, 0.69314718246459960938 ;  /* 0x3f3172184a062820 */ /* 0x000fe20000410000 */
[----:B------:R-:W-:Y:S01]  /*9940*/  MOV R72, R10 ;  /* 0x0000000a00487202 */ /* 0x000fe20000000f00 */
[----:B------:R-:W-:Y:S01]  /*9950*/  @P2 MUFU.RCP R12, R14 ;  /* 0x0000000e000c2308 */ /* 0x000fe20000001000 */
[----:B------:R-:W-:Y:S01]  /*9960*/  IMAD.U32 R11, RZ, RZ, UR12 ;  /* 0x0000000cff0b7e24 */ /* 0x000fe2000f8e00ff */
[----:B------:R-:W-:Y:S02]  /*9970*/  IADD3.X R5, RZ, R17, RZ, P0, !PT ;  /* 0x00000011ff057210 */ /* 0x000fe400007fe4ff */
[----:B------:R-:W-:Y:S01]  /*9980*/  LOP3.LUT P0, RZ, R146, 0x3, RZ, 0xc0, !PT ;  /* 0x0000000392ff7812 */ /* 0x000fe2000780c0ff */
[----:B------:R-:W-:Y:S01]  /*9990*/  @!P1 VIADD R11, R11, 0x31c60 ;  /* 0x00031c600b0b9836 */ /* 0x000fe20000000000 */
[----:B------:R-:W-:Y:S02]  /*99a0*/  MOV R21, R4 ;  /* 0x0000000400157202 */ /* 0x000fe40000000f00 */
[----:B------:R-:W4:Y:S01]  /*99b0*/  @P4 MUFU.LG2 R10, R13 ;  /* 0x0000000d000a4308 */ /* 0x000f220000000c00 */
[----:B---3--:R-:W-:Y:S01]  /*99c0*/  @P2 FMUL.FTZ R7, R8, 0.69314718246459960938 ;  /* 0x3f31721808072820 */ /* 0x008fe20000410000 */
[----:B------:R-:W-:-:S03]  /*99d0*/  @!P1 PRMT R11, RZ, 0x654, R11 ;  /* 0x00000654ff0b9816 */ /* 0x000fc6000000000b */
[----:B------:R-:W-:Y:S02]  /*99e0*/  @P2 FFMA.FTZ R20, R6, R75, R7 ;  /* 0x0000004b06142223 */ /* 0x000fe40000010007 */
[----:B------:R-:W3:Y:S01]  /*99f0*/  LDC.64 R6, c[0x0][0xb78] ;  /* 0x0002de00ff067b82 */ /* 0x000ee20000000a00 */
[----:B------:R5:W1:Y:S02]  /*9a00*/  @P4 MUFU.RCP R9, R13 ;  /* 0x0000000d00094308 */ /* 0x000a640000001000 */
[----:B-----5:R-:W-:Y:S01]  /*9a10*/  @P4 FMUL.FTZ R13, R74, 0.69314718246459960938 ;  /* 0x3f3172184a0d4820 */ /* 0x020fe20000410000 */
[----:B----4-:R-:W-:-:S04]  /*9a20*/  @P4 FMUL.FTZ R10, R10, 0.69314718246459960938 ;  /* 0x3f3172180a0a4820 */ /* 0x010fc80000410000 */
[----:B------:R-:W-:Y:S01]  /*9a30*/  @P4 FFMA.FTZ R18, R13, R73, R10 ;  /* 0x000000490d124223 */ /* 0x000fe2000001000a */
[----:B------:R-:W-:Y:S02]  /*9a40*/  WARPGROUP.DEPBAR.LE gsb0, 0x0 ;  /* 0x00008000000079c5 */ /* 0x000fe40000010000 */
[----:B------:R-:W-:-:S06]  /*9a50*/  WARPGROUP.ARRIVE ;  /* 0x00000000000079c5 */ /* 0x000fcc0000000000 */
[----:B------:R-:W-:Y:S01]  /*9a60*/  HGMMA.64x96x16.F32 R24, gdesc[UR8].tnspB, R24, gsb0 ;  /* 0x41600000081879f0 */ /* 0x000fe20008000818 */
[----:B------:R-:W-:Y:S02]  /*9a70*/  UIADD3 UR8, UR4, 0x300, URZ ;  /* 0x0000030004087890 */ /* 0x000fe4000fffe03f */
[----:B------:R-:W-:Y:S01]  /*9a80*/  UIADD3 UR10, UR6, 0x80, URZ ;  /* 0x00000080060a7890 */ /* 0x000fe2000fffe03f */
[----:B------:R-:W-:Y:S01]  /*9a90*/  UMOV UR9, 0xc0000010 ;  /* 0xc000001000097882 */ /* 0x000fe20000000000 */
[----:B------:R-:W-:Y:S01]  /*9aa0*/  UMOV UR11, 0x80000020 ;  /* 0x80000020000b7882 */ /* 0x000fe20000000000 */
        /* <DEDUP_REMOVED lines=35> */
[----:B------:R-:W-:Y:S02]  /*9ce0*/  UIADD3 UR4, UR4, 0xc00, URZ ;  /* 0x00000c0004047890 */ /* 0x000fe4000fffe03f */
[----:B------:R-:W-:Y:S01]  /*9cf0*/  UIADD3 UR6, UR6, 0x200, URZ ;  /* 0x0000020006067890 */ /* 0x000fe2000fffe03f */
[----:B------:R-:W-:Y:S02]  /*9d00*/  WARPGROUP.DEPBAR.LE gsb0, 0x0 ;  /* 0x00008000000079c5 */ /* 0x000fe40000010000 */
[----:B------:R-:W-:-:S06]  /*9d10*/  WARPGROUP.ARRIVE ;  /* 0x00000000000079c5 */ /* 0x000fcc0000000000 */
[----:B------:R-:W-:Y:S01]  /*9d20*/  HGMMA.64x96x16.F32 R24, gdesc[UR8].tnspB, R24, gsb0 ;  /* 0x41600000081879f0 */ /* 0x000fe20008000818 */
[----:B------:R-:W-:Y:S01]  /*9d30*/  ULDC.64 UR8, c[0x0][0xb70] ;  /* 0x0002dc0000087ab9 */ /* 0x000fe20000000a00 */
[----:B------:R-:W-:Y:S01]  /*9d40*/  R2UR UR10, R144 ;  /* 0x00000000900a72ca */ /* 0x000fe200000e0000 */
[----:B------:R-:W-:Y:S02]  /*9d50*/  WARPGROUP.DEPBAR.LE gsb0, 0x0 ;  /* 0x00008000000079c5 */ /* 0x000fe40000010000 */
[----:B------:R-:W-:-:S06]  /*9d60*/  WARPGROUP.ARRIVE ;  /* 0x00000000000079c5 */ /* 0x000fcc0000000000 */
[----:B------:R-:W-:Y:S01]  /*9d70*/  HGMMA.64x96x16.F32 R24, gdesc[UR4].tnspB, R24, gsb0 ;  /* 0x41600000041879f0 */ /* 0x000fe20008000818 */
[----:B------:R-:W-:Y:S01]  /*9d80*/  ULDC UR4, c[0x0][0xdb4] ;  /* 0x00036d0000047ab9 */ /* 0x000fe20000000800 */
[----:B------:R-:W-:Y:S01]  /*9d90*/  ULDC UR5, c[0x0][0xda8] ;  /* 0x00036a0000057ab9 */ /* 0x000fe20000000800 */
[----:B------:R-:W-:Y:S02]  /*9da0*/  UIMAD UR35, UR4, UR35, UR14 ;  /* 0x00000023042372a4 */ /* 0x000fe4000f8e020e */
[----:B------:R-:W-:Y:S02]  /*9db0*/  UIMAD UR34, UR5, UR34, UR13 ;  /* 0x00000022052272a4 */ /* 0x000fe4000f8e020d */
[----:B------:R-:W-:Y:S02]  /*9dc0*/  USHF.R.S32.HI UR4, URZ, 0x1f, UR35 ;  /* 0x0000001f3f047899 */ /* 0x000fe40008011423 */
[----:B------:R-:W-:Y:S02]  /*9dd0*/  UIMAD UR34, UR34, 0xc0, URZ ;  /* 0x000000c0222278a4 */ /* 0x000fe4000f8e023f */
[----:B------:R-:W-:-:S02]  /*9de0*/  UIMAD UR6, UR4, UR8, URZ ;  /* 0x00000008040672a4 */ /* 0x000fc4000f8e023f */
[----:B------:R-:W-:Y:S02]  /*9df0*/  UIMAD.WIDE.U32 UR4, UR35, UR8, URZ ;  /* 0x00000008230472a5 */ /* 0x000fe4000f8e003f */
[----:B------:R-:W-:Y:S01]  /*9e00*/  UIMAD UR6, UR35, UR9, UR6 ;  /* 0x00000009230672a4 */ /* 0x000fe2000f8e0206 */
[----:B------:R-:W-:Y:S01]  /*9e10*/  VIADD R77, R151, UR34 ;  /* 0x00000022974d7c36 */ /* 0x000fe20008000000 */
[----:B------:R-:W-:Y:S01]  /*9e20*/  ULDC UR7, c[0x0][0xa88] ;  /* 0x0002a20000077ab9 */ /* 0x000fe20000000800 */
[----:B------:R-:W-:Y:S01]  /*9e30*/  ULDC.64 UR14, c[0x0][0x208] ;  /* 0x00008200000e7ab9 */ /* 0x000fe20000000a00 */
[----:B------:R-:W-:Y:S01]  /*9e40*/  IMAD.U32 R4, RZ, RZ, UR4 ;  /* 0x00000004ff047e24 */ /* 0x000fe2000f8e00ff */
[----:B------:R-:W-:Y:S01]  /*9e50*/  UIADD3 UR4, UR5, UR6, URZ ;  /* 0x0000000605047290 */ /* 0x000fe2000fffe03f */
[----:B------:R-:W-:Y:S01]  /*9e60*/  VIADD R14, R77, 0x8 ;  /* 0x000000084d0e7836 */ /* 0x000fe20000000000 */
[----:B------:R-:W-:-:S04]  /*9e70*/  MOV R5, UR5 ;  /* 0x0000000500057c02 */ /* 0x000fc80008000f00 */
[----:B------:R-:W-:Y:S01]  /*9e80*/  ISETP.GE.OR P3, PT, R14, UR7, P0 ;  /* 0x000000070e007c0c */ /* 0x000fe20008766670 */
[----:B------:R-:W-:Y:S01]  /*9e90*/  IMAD.U32 R5, RZ, RZ, UR4 ;  /* 0x00000004ff057e24 */ /* 0x000fe2000f8e00ff */
[----:B------:R-:W-:Y:S01]  /*9ea0*/  USHF.R.S32.HI UR4, URZ, 0x1f, UR36 ;  /* 0x0000001f3f047899 */ /* 0x000fe20008011424 */
[----:B------:R-:W-:Y:S01]  /*9eb0*/  ISETP.GE.OR P0, PT, R77, UR7, P0 ;  /* 0x000000074d007c0c */ /* 0x000fe20008706670 */
[----:B------:R-:W-:Y:S02]  /*9ec0*/  WARPGROUP.DEPBAR.LE gsb0, 0x0 ;  /* 0x00008000000079c5 */ /* 0x000fe40000010000 */
[----:B------:R4:W-:Y:S01]  /*9ed0*/  @!P1 SYNCS.ARRIVE.TRANS64.RED.A1T0 RZ, [R11+URZ], RZ ;  /* 0x000000ff0bff99a7 */ /* 0x0009e2000810043f */
[-C--:B------:R-:W-:Y:S01]  /*9ee0*/  FMUL.FTZ R14, R29, R12.reuse ;  /* 0x0000000c1d0e7220 */ /* 0x080fe20000410000 */
        /* <DEDUP_REMOVED lines=11> */
[-C--:B-1----:R-:W-:Y:S01]  /*9fa0*/  FMUL.FTZ R10, R27, R9.reuse ;  /* 0x000000091b0a7220 */ /* 0x082fe20000410000 */
[-C--:B----4-:R-:W-:Y:S01]  /*9fb0*/  FMUL.FTZ R11, R24, R12.reuse ;  /* 0x0000000c180b7220 */ /* 0x090fe20000410000 */
[-C--:B------:R-:W-:Y:S01]  /*9fc0*/  FMUL.FTZ R48, R53, R12.reuse ;  /* 0x0000000c35307220 */ /* 0x080fe20000410000 */
[-C--:B------:R-:W-:Y:S01]  /*9fd0*/  FMUL.FTZ R49, R52, R12.reuse ;  /* 0x0000000c34317220 */ /* 0x080fe20000410000 */
[----:B------:R-:W-:Y:S01]  /*9fe0*/  FMUL.FTZ R27, R30, R9 ;  /* 0x000000091e1b7220 */ /* 0x000fe20000410000 */
[-C--:B------:R-:W-:Y:S01]  /*9ff0*/  FMUL.FTZ R52, R57, R12.reuse ;  /* 0x0000000c39347220 */ /* 0x080fe20000410000 */
[----:B------:R-:W-:Y:S01]  /*a000*/  FMUL.FTZ R53, R56, R12 ;  /* 0x0000000c38357220 */ /* 0x000fe20000410000 */
[----:B---3--:R-:W-:-:S02]  /*a010*/  IMAD R24, R6, UR4, RZ ;  /* 0x0000000406187c24 */ /* 0x008fc4000f8e02ff */
        /* <DEDUP_REMOVED lines=9> */
[----:B------:R-:W-:Y:S01]  /*a0b0*/  FMUL.FTZ R65, R68, R12 ;  /* 0x0000000c44417220 */ /* 0x000fe20000410000 */
[-C--:B------:R-:W-:Y:S01]  /*a0c0*/  FMUL.FTZ R51, R54, R9.reuse ;  /* 0x0000000936337220 */ /* 0x080fe20000410000 */
[-C--:B------:R-:W-:Y:S01]  /*a0d0*/  FMUL.FTZ R13, R26, R9.reuse ;  /* 0x000000091a0d7220 */ /* 0x080fe20000410000 */
[----:B------:R-:W-:Y:S01]  /*a0e0*/  FMUL.FTZ R12, R31, R9 ;  /* 0x000000091f0c7220 */ /* 0x000fe20000410000 */
[----:B------:R-:W-:-:S02]  /*a0f0*/  IMAD R54, R7, UR36, R24 ;  /* 0x0000002407367c24 */ /* 0x000fc4000f8e0218 */
[-C--:B------:R-:W-:Y:S01]  /*a100*/  FMUL.FTZ R26, R35, R9.reuse ;  /* 0x00000009231a7220 */ /* 0x080fe20000410000 */
[----:B------:R-:W-:Y:S01]  /*a110*/  FMUL.FTZ R31, R34, R9 ;  /* 0x00000009221f7220 */ /* 0x000fe20000410000 */
[----:B------:R-:W-:-:S04]  /*a120*/  IMAD.WIDE.U32 R24, R6, UR36, R4 ;  /* 0x0000002406187c25 */ /* 0x000fc8000f8e0004 */
[-C--:B------:R-:W-:Y:S01]  /*a130*/  FMUL.FTZ R35, R38, R9.reuse ;  /* 0x0000000926237220 */ /* 0x080fe20000410000 */
[-C--:B------:R-:W-:Y:S01]  /*a140*/  FMUL.FTZ R34, R43, R9.reuse ;  /* 0x000000092b227220 */ /* 0x080fe20000410000 */
[-C--:B------:R-:W-:Y:S01]  /*a150*/  FMUL.FTZ R38, R47, R9.reuse ;  /* 0x000000092f267220 */ /* 0x080fe20000410000 */
[-C--:B------:R-:W-:Y:S01]  /*a160*/  FMUL.FTZ R43, R46, R9.reuse ;  /* 0x000000092e2b7220 */ /* 0x080fe20000410000 */
[-C--:B------:R-:W-:Y:S01]  /*a170*/  FMUL.FTZ R47, R50, R9.reuse ;  /* 0x00000009322f7220 */ /* 0x080fe20000410000 */
[----:B------:R-:W-:Y:S01]  /*a180*/  FMUL.FTZ R46, R55, R9 ;  /* 0x00000009372e7220 */ /* 0x000fe20000410000 */
[----:B------:R-:W-:Y:S01]  /*a190*/  F2FP.F16.F32.PACK_AB R4, R8, R11 ;  /* 0x0000000b0804723e */ /* 0x000fe200000000ff */
[-C--:B------:R-:W-:Y:S01]  /*a1a0*/  FMUL.FTZ R50, R59, R9.reuse ;  /* 0x000000093b327220 */ /* 0x080fe20000410000 */
[----:B------:R-:W-:Y:S01]  /*a1b0*/  FMUL.FTZ R55, R58, R9 ;  /* 0x000000093a377220 */ /* 0x000fe20000410000 */
[----:B------:R-:W-:Y:S01]  /*a1c0*/  F2FP.F16.F32.PACK_AB R7, R12, R27 ;  /* 0x0000001b0c07723e */ /* 0x000fe200000000ff */
[----:B------:R-:W-:Y:S01]  /*a1d0*/  FMUL.FTZ R58, R63, R9 ;  /* 0x000000093f3a7220 */ /* 0x000fe20000410000 */
[----:B------:R-:W-:Y:S01]  /*a1e0*/  F2FP.F16.F32.PACK_AB R8, R28, R29 ;  /* 0x0000001d1c08723e */ /* 0x000fe200000000ff */
[-C--:B------:R-:W-:Y:S01]  /*a1f0*/  FMUL.FTZ R59, R62, R9.reuse ;  /* 0x000000093e3b7220 */ /* 0x080fe20000410000 */
[----:B------:R-:W-:Y:S01]  /*a200*/  SHF.R.S32.HI R27, RZ, 0x1f, R77 ;  /* 0x0000001fff1b7819 */ /* 0x000fe2000001144d */
[-C--:B------:R-:W-:Y:S01]  /*a210*/  FMUL.FTZ R62, R67, R9.reuse ;  /* 0x00000009433e7220 */ /* 0x080fe20000410000 */
[----:B------:R-:W-:Y:S01]  /*a220*/  IADD3 R28, P1, R77, R24, RZ ;  /* 0x000000184d1c7210 */ /* 0x000fe20007f3e0ff */
[-C--:B------:R-:W-:Y:S01]  /*a230*/  FMUL.FTZ R63, R66, R9.reuse ;  /* 0x00000009423f7220 */ /* 0x080fe20000410000 */
[-C--:B------:R-:W-:Y:S01]  /*a240*/  FMUL.FTZ R66, R71, R9.reuse ;  /* 0x0000000947427220 */ /* 0x080fe20000410000 */
[----:B------:R-:W-:Y:S01]  /*a250*/  FMUL.FTZ R67, R70, R9 ;  /* 0x0000000946437220 */ /* 0x000fe20000410000 */
[----:B------:R-:W-:Y:S01]  /*a260*/  F2FP.F16.F32.PACK_AB R5, R10, R13 ;  /* 0x0000000d0a05723e */ /* 0x000fe200000000ff */
[----:B------:R-:W-:Y:S01]  /*a270*/  ULDC.64 UR4, c[0x0][0xb40] ;  /* 0x0002d00000047ab9 */ /* 0x000fe20000000a00 */
[----:B------:R-:W-:Y:S01]  /*a280*/  F2FP.F16.F32.PACK_AB R6, R14, R15 ;  /* 0x0000000f0e06723e */ /* 0x000fe200000000ff */
[----:B------:R-:W-:Y:S01]  /*a290*/  BAR.SYNC.DEFER_BLOCKING 0x1, 0x180 ;  /* 0x0046000000007b1d */ /* 0x000fe20000010000 */
[----:B------:R-:W-:-:S02]  /*a2a0*/  F2FP.F16.F32.PACK_AB R9, R26, R31 ;  /* 0x0000001f1a09723e */ /* 0x000fc400000000ff */
[----:B------:R-:W-:Y:S02]  /*a2b0*/  F2FP.F16.F32.PACK_AB R10, R32, R33 ;  /* 0x00000021200a723e */ /* 0x000fe400000000ff */
[----:B------:R-:W-:Y:S02]  /*a2c0*/  F2FP.F16.F32.PACK_AB R11, R30, R35 ;  /* 0x000000231e0b723e */ /* 0x000fe400000000ff */
[----:B------:R-:W-:Y:S02]  /*a2d0*/  F2FP.F16.F32.PACK_AB R12, R36, R37 ;  /* 0x00000025240c723e */ /* 0x000fe400000000ff */
[----:B------:R-:W-:Y:S02]  /*a2e0*/  F2FP.F16.F32.PACK_AB R13, R34, R39 ;  /* 0x00000027220d723e */ /* 0x000fe400000000ff */
[----:B------:R-:W-:Y:S02]  /*a2f0*/  F2FP.F16.F32.PACK_AB R14, R40, R41 ;  /* 0x00000029280e723e */ /* 0x000fe400000000ff */
[----:B------:R-:W-:-:S02]  /*a300*/  F2FP.F16.F32.PACK_AB R15, R38, R43 ;  /* 0x0000002b260f723e */ /* 0x000fc400000000ff */
[----:B------:R-:W-:Y:S02]  /*a310*/  IADD3.X R29, R27, R25, R54, P1, !PT ;  /* 0x000000191b1d7210 */ /* 0x000fe40000ffe436 */
[----:B------:R-:W-:Y:S02]  /*a320*/  F2FP.F16.F32.PACK_AB R52, R52, R53 ;  /* 0x000000353434723e */ /* 0x000fe400000000ff */
[----:B------:R-:W-:Y:S02]  /*a330*/  F2FP.F16.F32.PACK_AB R24, R44, R45 ;  /* 0x0000002d2c18723e */ /* 0x000fe400000000ff */
[----:B------:R-:W-:Y:S02]  /*a340*/  F2FP.F16.F32.PACK_AB R25, R42, R47 ;  /* 0x0000002f2a19723e */ /* 0x000fe400000000ff */
[----:B------:R-:W-:Y:S01]  /*a350*/  F2FP.F16.F32.PACK_AB R26, R48, R49 ;  /* 0x00000031301a723e */ /* 0x000fe200000000ff */
[----:B------:R1:W-:Y:S01]  /*a360*/  STSM.16.M88.4 [R22], R4 ;  /* 0x0000000416007844 */ /* 0x0003e20000000200 */
[----:B------:R-:W-:-:S02]  /*a370*/  F2FP.F16.F32.PACK_AB R27, R46, R51 ;  /* 0x000000332e1b723e */ /* 0x000fc400000000ff */
[----:B------:R-:W-:Y:S01]  /*a380*/  F2FP.F16.F32.PACK_AB R53, R50, R55 ;  /* 0x000000373235723e */ /* 0x000fe200000000ff */
[----:B------:R-:W-:Y:S01]  /*a390*/  STSM.16.M88.4 [R23], R8 ;  /* 0x0000000817007844 */ /* 0x000fe20000000200 */
[----:B------:R-:W-:Y:S02]  /*a3a0*/  F2FP.F16.F32.PACK_AB R60, R60, R61 ;  /* 0x0000003d3c3c723e */ /* 0x000fe400000000ff */
[----:B------:R-:W-:Y:S01]  /*a3b0*/  F2FP.F16.F32.PACK_AB R54, R56, R57 ;  /* 0x000000393836723e */ /* 0x000fe200000000ff */
[----:B------:R-:W-:Y:S01]  /*a3c0*/  STSM.16.M88.4 [R72], R12 ;  /* 0x0000000c48007844 */ /* 0x000fe20000000200 */
[----:B------:R-:W-:Y:S02]  /*a3d0*/  F2FP.F16.F32.PACK_AB R55, R58, R59 ;  /* 0x0000003b3a37723e */ /* 0x000fe400000000ff */
[----:B------:R-:W-:Y:S01]  /*a3e0*/  F2FP.F16.F32.PACK_AB R61, R62, R63 ;  /* 0x0000003f3e3d723e */ /* 0x000fe200000000ff */
[----:B------:R-:W-:Y:S01]  /*a3f0*/  STSM.16.M88.4 [R0], R24 ;  /* 0x0000001800007844 */ /* 0x000fe20000000200 */
[----:B------:R-:W-:-:S02]  /*a400*/  F2FP.F16.F32.PACK_AB R62, R64, R65 ;  /* 0x00000041403e723e */ /* 0x000fc400000000ff */
[----:B------:R-:W-:Y:S01]  /*a410*/  F2FP.F16.F32.PACK_AB R63, R66, R67 ;  /* 0x00000043423f723e */ /* 0x000fe200000000ff */
[----:B------:R-:W-:Y:S01]  /*a420*/  STSM.16.M88.4 [R3], R52 ;  /* 0x0000003403007844 */ /* 0x000fe20000000200 */
[C---:B-1----:R-:W-:Y:S01]  /*a430*/  LEA R4, P1, R28.reuse, UR4, 0x2 ;  /* 0x000000041c047c11 */ /* 0x042fe2000f8210ff */
[----:B------:R-:W-:Y:S02]  /*a440*/  ULDC UR4, c[0x0][0xc] ;  /* 0x0000030000047ab9 */ /* 0x000fe40000000800 */
[----:B------:R-:W-:Y:S01]  /*a450*/  STSM.16.M88.4 [R21], R60 ;  /* 0x0000003c15007844 */ /* 0x000fe20000000200 */
[----:B------:R-:W-:Y:S01]  /*a460*/  LEA.HI.X R5, R28, UR5, R29, 0x2, P1 ;  /* 0x000000051c057c11 */ /* 0x000fe200088f141d */
[----:B------:R-:W-:Y:S01]  /*a470*/  UIADD3 UR10, UR4, UR10, URZ ;  /* 0x0000000a040a7290 */ /* 0x000fe2000fffe03f */
[----:B------:R-:W-:Y:S01]  /*a480*/  @!PT LDS RZ, [RZ] ;  /* 0x00000000fffff984 */ /* 0x000fe20000000800 */
[----:B------:R-:W-:Y:S01]  /*a490*/  @!PT LDS RZ, [RZ] ;  /* 0x00000000fffff984 */ /* 0x000fe20000000800 */
[----:B------:R-:W-:Y:S01]  /*a4a0*/  @!PT LDS RZ, [RZ] ;  /* 0x00000000fffff984 */ /* 0x000fe20000000800 */
[----:B------:R-:W-:Y:S01]  /*a4b0*/  @!PT LDS RZ, [RZ] ;  /* 0x00000000fffff984 */ /* 0x000fe20000000800 */
[----:B------:R1:W-:Y:S06]  /*a4c0*/  MEMBAR.ALL.CTA ;  /* 0x0000000000007992 */ /* 0x0003ec0000008000 */
[----:B-1----:R-:W1:Y:S04]  /*a4d0*/  FENCE.VIEW.ASYNC.S ;  /* 0x00000000000073c6 */ /* 0x002e680000000000 */
[----:B-1----:R-:W1:Y:S01]  /*a4e0*/  SHFL.IDX PT, R6, R150, RZ, 0x1f ;  /* 0x00001fff96067589 */ /* 0x002e6200000e0000 */
[----:B------:R-:W-:Y:S01]  /*a4f0*/  IMAD.U32 R144, RZ, RZ, UR10 ;  /* 0x0000000aff907e24 */ /* 0x000fe2000f8e00ff */
[----:B------:R-:W-:Y:S06]  /*a500*/  BAR.ARV 0x1, 0x1a0 ;  /* 0x0046800000007b1d */ /* 0x000fec0000002000 */
[----:B------:R3:W-:Y:S01]  /*a510*/  @!P0 STG.E desc[UR14][R4.64], R20 ;  /* 0x0000001404008986 */ /* 0x0007e2000c10190e */
[----:B-1----:R-:W-:-:S03]  /*a520*/  ISETP.NE.AND P0, PT, R6, 0xb, PT ;  /* 0x0000000b0600780c */ /* 0x002fc60003f05270 */
[----:B------:R3:W-:Y:S10]  /*a530*/  @!P3 STG.E desc[UR14][R4.64+0x20], R18 ;  /* 0x000020120400b986 */ /* 0x0007f4000c10190e */
[----:B------:R-:W-:Y:S05]  /*a540*/  @P0 BRA `(.L_x_29) ;  /* 0x00000000006c0947 */ /* 0x000fea0003800000 */
[----:B------:R-:W-:Y:S01]  /*a550*/  BAR.SYNC.DEFER_BLOCKING 0x1, 0x1a0 ;  /* 0x0046800000007b1d */ /* 0x000fe20000010000 */
[----:B------:R-:W-:-:S05]  /*a560*/  ELECT P0, URZ, PT ;  /* 0x00000000003f782f */ /* 0x000fca0003800000 */
[----:B------:R-:W-:Y:S08]  /*a570*/  BSSY B0, `(.L_x_29) ;  /* 0x0000018000007945 */ /* 0x000ff00003800000 */
[----:B------:R-:W-:Y:S05]  /*a580*/  @!P0 BRA `(.L_x_30) ;  /* 0x0000000000588947 */ /* 0x000fea0003800000 */
[----:B------:R-:W-:Y:S01]  /*a590*/  ULDC.64 UR8, c[0x0][0x198] ;  /* 0x0000660000087ab9 */ /* 0x000fe20000000a00 */
[----:B------:R-:W-:Y:S02]  /*a5a0*/  UIADD3 UR6, UR39, 0x3000, URZ ;  /* 0x0000300027067890 */ /* 0x000fe4000fffe03f */
[----:B------:R-:W-:Y:S02]  /*a5b0*/  UIADD3 UR4, UP0, UR8, 0x9f0, URZ ;  /* 0x000009f008047890 */ /* 0x000fe4000ff1e03f */
[----:B------:R-:W-:Y:S02]  /*a5c0*/  UIADD3 UR8, UR39, 0x6000, URZ ;  /* 0x0000600027087890 */ /* 0x000fe4000fffe03f */
[----:B------:R-:W-:Y:S01]  /*a5d0*/  UIADD3.X UR5, URZ, UR9, URZ, UP0, !UPT ;  /* 0x000000093f057290 */ /* 0x000fe200087fe43f */
[----:B------:R-:W-:Y:S01]  /*a5e0*/  UMOV UR33, URZ ;  /* 0x0000003f00217c82 */ /* 0x000fe20008000000 */
[----:B------:R-:W-:Y:S01]  /*a5f0*/  UMOV UR37, URZ ;  /* 0x0000003f00257c82 */ /* 0x000fe20008000000 */
[----:B------:R-:W-:Y:S01]  /*a600*/  UMOV UR32, UR39 ;  /* 0x0000002700207c82 */ /* 0x000fe20008000000 */
[----:B------:R-:W-:-:S05]  /*a610*/  UMOV UR7, 0x20 ;  /* 0x0000002000077882 */ /* 0x000fca0000000000 */
[----:B------:R1:W-:Y:S02]  /*a620*/  UTMASTG.5D [UR32], [UR4] ;  /* 0x00000020040073b5 */ /* 0x0003e40008020000 */
[----:B-1----:R-:W-:Y:S01]  /*a630*/  UMOV UR32, UR6 ;  /* 0x0000000600207c82 */ /* 0x002fe20008000000 */
[----:B------:R-:W-:Y:S01]  /*a640*/  UMOV UR33, UR7 ;  /* 0x0000000700217c82 */ /* 0x000fe20008000000 */
[----:B------:R-:W-:Y:S01]  /*a650*/  UMOV UR6, 0x40 ;  /* 0x0000004000067882 */ /* 0x000fe20000000000 */
[----:B------:R1:W-:Y:S02]  /*a660*/  UTMASTG.5D [UR32], [UR4] ;  /* 0x00000020040073b5 */ /* 0x0003e40008020000 */
[----:B-1----:R-:W-:Y:S01]  /*a670*/  UMOV UR32, UR8 ;  /* 0x0000000800207c82 */ /* 0x002fe20008000000 */
[----:B------:R-:W-:Y:S01]  /*a680*/  UMOV UR33, UR6 ;  /* 0x0000000600217c82 */ /* 0x000fe20008000000 */
[----:B------:R-:W-:Y:S01]  /*a690*/  UIADD3 UR6, UR39, 0x31c20, URZ ;  /* 0x00031c2027067890 */ /* 0x000fe2000fffe03f */
[----:B------:R1:W-:Y:S03]  /*a6a0*/  UTMASTG.5D [UR32], [UR4] ;  /* 0x00000020040073b5 */ /* 0x0003e60008020000 */
[----:B------:R-:W-:Y:S01]  /*a6b0*/  UPRMT UR6, URZ, 0x654, UR6 ;  /* 0x000006543f067896 */ /* 0x000fe20008000006 */
[----:B------:R0:W-:Y:S01]  /*a6c0*/  UTMACMDFLUSH ;  /* 0x00000000000079b7 */ /* 0x0001e20000000000 */
[----:B------:R-:W-:-:S07]  /*a6d0*/  DEPBAR.LE SB0, 0x0 ;  /* 0x000080000000791a */ /* 0x000fce0000000000 */
[----:B-1----:R-:W-:Y:S03]  /*a6e0*/  SYNCS.ARRIVE.TRANS64.RED.A1T0 RZ, [UR6], RZ ;  /* 0x000000ffffff79a7 */ /* 0x002fe60008100406 */
.L_x_30:
[----:B------:R-:W-:Y:S05]  /*a6f0*/  BSYNC B0 ;  /* 0x0000000000007941 */ /* 0x000fea0003800000 */
.L_x_29:
[----:B------:R-:W1:Y:S01]  /*a700*/  LDC R0, c[0x0][0xda4] ;  /* 0x00036900ff007b82 */ /* 0x000e620000000800 */
[----:B------:R-:W-:Y:S01]  /*a710*/  R2UR UR5, R144 ;  /* 0x00000000900572ca */ /* 0x000fe200000e0000 */
[----:B------:R-:W-:Y:S01]  /*a720*/  UIADD3 UR38, UR38, 0x1, URZ ;  /* 0x0000000126267890 */ /* 0x000fe2000fffe03f */
[----:B------:R-:W-:-:S03]  /*a730*/  IADD3 R145, R145, 0x1, RZ ;  /* 0x0000000191917810 */ /* 0x000fc60007ffe0ff */
[----:B------:R-:W-:-:S04]  /*a740*/  UISETP.NE.AND UP0, UPT, UR38, 0x2, UPT ;  /* 0x000000022600788c */ /* 0x000fc8000bf05270 */
[----:B------:R-:W-:Y:S02]  /*a750*/  USEL UR4, URZ, 0x1, UP0 ;  /* 0x000000013f047887 */ /* 0x000fe40008000000 */
[----:B------:R-:W-:Y:S02]  /*a760*/  USEL UR38, UR38, URZ, UP0 ;  /* 0x0000003f26267287 */ /* 0x000fe40008000000 */
[----:B------:R-:W-:Y:S01]  /*a770*/  ULOP3.LUT UR60, UR60, UR4, URZ, 0x3c, !UPT ;  /* 0x000000043c3c7292 */ /* 0x000fe2000f8e3c3f */
[----:B-1----:R-:W-:-:S13]  /*a780*/  ISETP.LE.AND P0, PT, R0, UR5, PT ;  /* 0x0000000500007c0c */ /* 0x002fda000bf03270 */
[----:B------:R-:W-:Y:S05]  /*a790*/  @!P0 BRA `(.L_x_31) ;  /* 0xffffff6400b88947 */ /* 0x000fea000383ffff */
[----:B------:R-:W-:Y:S05]  /*a7a0*/  EXIT ;  /* 0x000000000000794d */ /* 0x000fea0003800000 */
.L_x_7:
[----:B------:R-:W-:-:S08]  /*a7b0*/  NOP ;  /* 0x0000000000007918 */ /* 0x000fd00000000000 */
[----:B---3--:R-:W1:-:S00]  /*a7c0*/  USETMAXREG.DEALLOC.CTAPOOL 0x20 ;  /* 0x00000020000079c8 */ /* 0x008e4000080e0500 */
[----:B-1----:R-:W-:-:S06]  /*a7d0*/  LOP3.LUT R0, R0, 0x3, RZ, 0xc0, !PT ;  /* 0x0000000300007812 */ /* 0x002fcc00078ec0ff */
[----:B------:R-:W1:Y:S02]  /*a7e0*/  SHFL.IDX PT, R0, R0, RZ, 0x1f ;  /* 0x00001fff00007589 */ /* 0x000e6400000e0000 */
[----:B-1----:R-:W-:-:S13]  /*a7f0*/  ISETP.NE.AND P0, PT, R0, RZ, PT ;  /* 0x000000ff0000720c */ /* 0x002fda0003f05270 */
[----:B------:R-:W-:Y:S05]  /*a800*/  @P0 EXIT ;  /* 0x000000000000094d */ /* 0x000fea0003800000 */
[----:B------:R-:W1:Y:S01]  /*a810*/  S2UR UR4, SR_CTAID.X ;  /* 0x00000000000479c3 */ /* 0x000e620000002500 */
[----:B------:R-:W-:Y:S02]  /*a820*/  IMAD.MOV.U32 R16, RZ, RZ, RZ ;  /* 0x000000ffff107224 */ /* 0x000fe400078e00ff */
[----:B------:R-:W-:Y:S02]  /*a830*/  IMAD.MOV.U32 R29, RZ, RZ, 0x1 ;  /* 0x00000001ff1d7424 */ /* 0x000fe400078e00ff */
[----:B------:R-:W-:-:S03]  /*a840*/  IMAD.MOV.U32 R17, RZ, RZ, 0x1 ;  /* 0x00000001ff117424 */ /* 0x000fc600078e00ff */
[----:B------:R-:W1:Y:S02]  /*a850*/  LDC R0, c[0x0][0xda4] ;  /* 0x00036900ff007b82 */ /* 0x000e640000000800 */
[----:B-1----:R-:W-:-:S13]  /*a860*/  ISETP.LE.AND P0, PT, R0, UR4, PT ;  /* 0x0000000400007c0c */ /* 0x002fda000bf03270 */
[----:B------:R-:W-:Y:S05]  /*a870*/  @P0 BRA `(.L_x_32) ;  /* 0x0000002800640947 */ /* 0x000fea0003800000 */
[----:B------:R-:W1:Y:S01]  /*a880*/  S2R R2, SR_TID.X ;  /* 0x0000000000027919 */ /* 0x000e620000002100 */
[----:B------:R-:W-:Y:S01]  /*a890*/  MOV R26, UR4 ;  /* 0x00000004001a7c02 */ /* 0x000fe20008000f00 */
[----:B------:R-:W-:Y:S01]  /*a8a0*/  IMAD.MOV.U32 R16, RZ, RZ, RZ ;  /* 0x000000ffff107224 */ /* 0x000fe200078e00ff */
[----:B------:R-:W-:Y:S01]  /*a8b0*/  ULDC.64 UR36, c[0x0][0x198] ;  /* 0x0000660000247ab9 */ /* 0x000fe20000000a00 */
[----:B------:R-:W-:Y:S01]  /*a8c0*/  IMAD.MOV.U32 R17, RZ, RZ, 0x1 ;  /* 0x00000001ff117424 */ /* 0x000fe200078e00ff */
[----:B------:R-:W-:Y:S01]  /*a8d0*/  ULDC UR38, c[0x0][0xc] ;  /* 0x0000030000267ab9 */ /* 0x000fe20000000800 */
[----:B------:R-:W-:Y:S01]  /*a8e0*/  IMAD.MOV.U32 R29, RZ, RZ, RZ ;  /* 0x000000ffff1d7224 */ /* 0x000fe200078e00ff */
[----:B-1----:R-:W-:-:S07]  /*a8f0*/  LOP3.LUT R27, R2, 0x1f, RZ, 0xc0, !PT ;  /* 0x0000001f021b7812 */ /* 0x002fce00078ec0ff */
.L_x_76:
[----:B-1----:R-:W1:Y:S01]  /*a900*/  LDC R0, c[0x0][0xda8] ;  /* 0x00036a00ff007b82 */ /* 0x002e620000000800 */
[----:B--2---:R-:W2:Y:S01]  /*a910*/  S2R R6, SR_CgaCtaId ;  /* 0x0000000000067919 */ /* 0x004ea20000008800 */
[----:B------:R-:W-:Y:S05]  /*a920*/  YIELD ;  /* 0x0000000000007946 */ /* 0x000fea0003800000 */
[----:B------:R-:W-:Y:S01]  /*a930*/  ULDC.64 UR4, c[0x0][0x3f8] ;  /* 0x0000fe0000047ab9 */ /* 0x000fe20000000a00 */
[----:B------:R-:W3:Y:S01]  /*a940*/  LDC R4, c[0x0][0xdb4] ;  /* 0x00036d00ff047b82 */ /* 0x000ee20000000800 */
[----:B------:R-:W-:Y:S01]  /*a950*/  MOV R25, R26 ;  /* 0x0000001a00197202 */ /* 0x000fe20000000f00 */
[----:B------:R-:W-:Y:S01]  /*a960*/  UISETP.NE.U32.AND UP0, UPT, UR4, URZ, UPT ;  /* 0x0000003f0400728c */ /* 0x000fe2000bf05070 */
[----:B------:R-:W-:-:S02]  /*a970*/  MOV R23, 0x400 ;  /* 0x0000040000177802 */ /* 0x000fc40000000f00 */
[----:B------:R-:W-:Y:S01]  /*a980*/  ULDC UR4, c[0x0][0x404] ;  /* 0x0001010000047ab9 */ /* 0x000fe20000000800 */
[----:B------:R-:W-:Y:S02]  /*a990*/  UISETP.NE.AND.EX UP0, UPT, UR5, URZ, UPT, UP0 ;  /* 0x0000003f0500728c */ /* 0x000fe4000bf05300 */
[----:B------:R-:W4:Y:S02]  /*a9a0*/  LDC R28, c[0x0][0x2e0] ;  /* 0x0000b800ff1c7b82 */ /* 0x000f240000000800 */
[----:B------:R-:W-:Y:S01]  /*a9b0*/  USEL UR4, UR4, 0x1, UP0 ;  /* 0x0000000104047887 */ /* 0x000fe20008000000 */
[----:B-1----:R-:W-:Y:S02]  /*a9c0*/  ISETP.NE.AND P0, PT, R0, 0x1, PT ;  /* 0x000000010000780c */ /* 0x002fe40003f05270 */
[----:B---3--:R-:W-:Y:S02]  /*a9d0*/  ISETP.NE.AND P1, PT, R4, 0x1, PT ;  /* 0x000000010400780c */ /* 0x008fe40003f25270 */
[----:B--2---:R-:W-:-:S09]  /*a9e0*/  LEA R23, R6, R23, 0x18 ;  /* 0x0000001706177211 */ /* 0x004fd200078ec0ff */
[----:B------:R-:W1:Y:S01]  /*a9f0*/  @P0 LDC R5, c[0x0][0xdac] ;  /* 0x00036b00ff050b82 */ /* 0x000e620000000800 */
[----:B----4-:R-:W-:-:S07]  /*aa00*/  IMAD R28, R28, UR4, RZ ;  /* 0x000000041c1c7c24 */ /* 0x010fce000f8e02ff */
[----:B------:R-:W2:Y:S08]  /*aa10*/  @P0 LDC R7, c[0x0][0xdb0] ;  /* 0x00036c00ff070b82 */ /* 0x000eb00000000800 */
[----:B------:R-:W3:Y:S01]  /*aa20*/  @P1 LDC.64 R2, c[0x0][0xdb8] ;  /* 0x00036e00ff021b82 */ /* 0x000ee20000000a00 */
[----:B-1----:R-:W-:-:S05]  /*aa30*/  @P0 IMAD.HI.U32 R0, R26, R5, RZ ;  /* 0x000000051a000227 */ /* 0x002fca00078e00ff */
[----:B--2---:R-:W-:Y:S01]  /*aa40*/  @P0 SHF.R.U32.HI R25, RZ, R7, R0 ;  /* 0x00000007ff190219 */ /* 0x004fe20000011600 */
[----:B------:R-:W-:-:S04]  /*aa50*/  VIADD R0, R28, 0x8f ;  /* 0x0000008f1c007836 */ /* 0x000fc80000000000 */
[----:B------:R-:W-:Y:S02]  /*aa60*/  IMAD.MOV.U32 R19, RZ, RZ, R25 ;  /* 0x000000ffff137224 */ /* 0x000fe400078e0019 */
[----:B------:R-:W-:-:S04]  /*aa70*/  IMAD.HI R0, R0, 0x38e38e39, RZ ;  /* 0x38e38e3900007827 */ /* 0x000fc800078e02ff */
[----:B---3--:R-:W-:-:S05]  /*aa80*/  @P1 IMAD.HI.U32 R2, R25, R2, RZ ;  /* 0x0000000219021227 */ /* 0x008fca00078e00ff */
[----:B------:R-:W-:Y:S01]  /*aa90*/  @P1 SHF.R.U32.HI R19, RZ, R3, R2 ;  /* 0x00000003ff131219 */ /* 0x000fe20000011602 */
[----:B------:R-:W-:Y:S01]  /*aaa0*/  VIADD R2, R23, 0x16a00 ;  /* 0x00016a0017027836 */ /* 0x000fe20000000000 */
[----:B------:R-:W-:Y:S02]  /*aab0*/  SHF.R.U32.HI R3, RZ, 0x1f, R0 ;  /* 0x0000001fff037819 */ /* 0x000fe40000011600 */
[----:B------:R-:W-:Y:S02]  /*aac0*/  IADD3 R22, -R19, RZ, RZ ;  /* 0x000000ff13167210 */ /* 0x000fe40007ffe1ff */
[----:B------:R-:W-:Y:S02]  /*aad0*/  LOP3.LUT P0, RZ, R2, 0x1bf, RZ, 0xc0, !PT ;  /* 0x000001bf02ff7812 */ /* 0x000fe4000780c0ff */
[----:B------:R-:W-:Y:S01]  /*aae0*/  LEA.HI.SX32 R24, R0, R3, 0x1b ;  /* 0x0000000300187211 */ /* 0x000fe200078fdaff */
[----:B------:R-:W-:-:S10]  /*aaf0*/  IMAD R22, R4, R22, R25 ;  /* 0x0000001604167224 */ /* 0x000fd400078e0219 */
[----:B------:R-:W-:Y:S05]  /*ab00*/  @!P0 BRA `(.L_x_33) ;  /* 0x0000000000408947 */ /* 0x000fea0003800000 */
[----:B------:R-:W-:Y:S01]  /*ab10*/  MOV R2, 0x0 ;  /* 0x0000000000027802 */ /* 0x000fe20000000f00 */
[----:B------:R-:W-:Y:S01]  /*ab20*/  ULDC.64 UR6, c[0x4][0xa8] ;  /* 0x01002a0000067ab9 */ /* 0x000fe20000000a00 */
[----:B------:R-:W-:Y:S01]  /*ab30*/  ULDC.64 UR8, c[0x4][0xb0] ;  /* 0x01002c0000087ab9 */ /* 0x000fe20000000a00 */
[----:B------:R-:W-:Y:S01]  /*ab40*/  ULDC.64 UR4, c[0x4][0x8] ;  /* 0x0100020000047ab9 */ /* 0x000fe20000000a00 */
[----:B------:R-:W-:Y:S01]  /*ab50*/  IMAD.U32 R4, RZ, RZ, UR6 ;  /* 0x00000006ff047e24 */ /* 0x000fe2000f8e00ff */
[----:B------:R-:W-:Y:S01]  /*ab60*/  MOV R7, UR9 ;  /* 0x0000000900077c02 */ /* 0x000fe20008000f00 */
[----:B------:R-:W1:Y:S01]  /*ab70*/  LDC.64 R2, c[0x4][R2] ;  /* 0x0100000002027b82 */ /* 0x000e620000000a00 */
[----:B------:R-:W-:Y:S01]  /*ab80*/  IMAD.U32 R5, RZ, RZ, UR7 ;  /* 0x00000007ff057e24 */ /* 0x000fe2000f8e00ff */
[----:B------:R-:W-:Y:S01]  /*ab90*/  MOV R12, 0x1 ;  /* 0x00000001000c7802 */ /* 0x000fe20000000f00 */
[----:B------:R-:W-:Y:S02]  /*aba0*/  IMAD.U32 R6, RZ, RZ, UR8 ;  /* 0x00000008ff067e24 */ /* 0x000fe4000f8e00ff */
[----:B------:R-:W-:-:S02]  /*abb0*/  IMAD.U32 R10, RZ, RZ, UR4 ;  /* 0x00000004ff0a7e24 */ /* 0x000fc4000f8e00ff */
[----:B------:R-:W-:Y:S02]  /*abc0*/  IMAD.U32 R11, RZ, RZ, UR5 ;  /* 0x00000005ff0b7e24 */ /* 0x000fe4000f8e00ff */
[----:B------:R-:W-:Y:S02]  /*abd0*/  IMAD.MOV.U32 R8, RZ, RZ, 0x70 ;  /* 0x00000070ff087424 */ /* 0x000fe400078e00ff */
[----:B------:R-:W-:-:S07]  /*abe0*/  IMAD.MOV.U32 R13, RZ, RZ, RZ ;  /* 0x000000ffff0d7224 */ /* 0x000fce00078e00ff */
[----:B------:R-:W-:-:S07]  /*abf0*/  LEPC R20, `(.L_x_33) ;  /* 0x000000001014794e */ /* 0x000fce0000000000 */
[----:B-1----:R-:W-:Y:S05]  /*ac00*/  CALL.ABS.NOINC R2 ;  /* 0x0000000002007343 */ /* 0x002fea0003c00000 */
.L_x_33:
[----:B------:R-:W-:-:S05]  /*ac10*/  VIADD R0, R23, 0x200 ;  /* 0x0000020017007836 */ /* 0x000fca0000000000 */
[----:B------:R-:W-:-:S13]  /*ac20*/  LOP3.LUT P0, RZ, R0, 0x1bf, RZ, 0xc0, !PT ;  /* 0x000001bf00ff7812 */ /* 0x000fda000780c0ff */
[----:B------:R-:W-:Y:S05]  /*ac30*/  @!P0 BRA `(.L_x_34) ;  /* 0x0000000000808947 */ /* 0x000fea0003800000 */
[----:B------:R-:W-:Y:S01]  /*ac40*/  MOV R0, 0x0 ;  /* 0x0000000000007802 */ /* 0x000fe20000000f00 */
[----:B------:R-:W-:Y:S01]  /*ac50*/  ULDC.64 UR6, c[0x4][0xa8] ;  /* 0x01002a0000067ab9 */ /* 0x000fe20000000a00 */
[----:B------:R-:W-:Y:S01]  /*ac60*/  ULDC.64 UR8, c[0x4][0xb0] ;  /* 0x01002c0000087ab9 */ /* 0x000fe20000000a00 */
[----:B------:R-:W-:Y:S01]  /*ac70*/  ULDC.64 UR4, c[0x4][0x10] ;  /* 0x0100040000047ab9 */ /* 0x000fe20000000a00 */
[----:B------:R1:W2:Y:S01]  /*ac80*/  LDC.64 R2, c[0x4][R0] ;  /* 0x0100000000027b82 */ /* 0x0002a20000000a00 */
[----:B------:R-:W-:Y:S01]  /*ac90*/  IMAD.U32 R4, RZ, RZ, UR6 ;  /* 0x00000006ff047e24 */ /* 0x000fe2000f8e00ff */
[----:B------:R-:W-:Y:S01]  /*aca0*/  MOV R5, UR7 ;  /* 0x0000000700057c02 */ /* 0x000fe20008000f00 */
        /* <DEDUP_REMOVED lines=9> */
.L_x_35:
        /* <DEDUP_REMOVED lines=8> */
[----:B------:R-:W-:Y:S01]  /*adc0*/  MOV R10, UR4 ;  /* 0x00000004000a7c02 */ /* 0x000fe20008000f00 */
[----:B------:R-:W-:Y:S01]  /*add0*/  IMAD.U32 R7, RZ, RZ, UR9 ;  /* 0x00000009ff077e24 */ /* 0x000fe2000f8e00ff */
[----:B------:R-:W-:Y:S01]  /*ade0*/  MOV R12, 0x1 ;  /* 0x00000001000c7802 */ /* 0x000fe20000000f00 */
[----:B------:R-:W-:-:S02]  /*adf0*/  IMAD.U32 R11, RZ, RZ, UR5 ;  /* 0x00000005ff0b7e24 */ /* 0x000fc4000f8e00ff */
[----:B------:R-:W-:Y:S02]  /*ae00*/  IMAD.MOV.U32 R8, RZ, RZ, 0x70 ;  /* 0x00000070ff087424 */ /* 0x000fe400078e00ff */
[----:B------:R-:W-:-:S07]  /*ae10*/  IMAD.MOV.U32 R13, RZ, RZ, RZ ;  /* 0x000000ffff0d7224 */ /* 0x000fce00078e00ff */
[----:B------:R-:W-:-:S07]  /*ae20*/  LEPC R20, `(.L_x_34) ;  /* 0x000000001014794e */ /* 0x000fce0000000000 */
[----:B-1----:R-:W-:Y:S05]  /*ae30*/  CALL.ABS.NOINC R2 ;  /* 0x0000000002007343 */ /* 0x002fea0003c00000 */
.L_x_34:
[----:B------:R-:W-:Y:S01]  /*ae40*/  ULDC.64 UR4, c[0x0][0x9f8] ;  /* 0x00027e0000047ab9 */ /* 0x000fe20000000a00 */
[----:B------:R-:W1:Y:S01]  /*ae50*/  LDC R0, c[0x0][0x428] ;  /* 0x00010a00ff007b82 */ /* 0x000e620000000800 */
[----:B------:R-:W-:Y:S01]  /*ae60*/  ISETP.NE.U32.AND P0, PT, RZ, UR4, PT ;  /* 0x00000004ff007c0c */ /* 0x000fe2000bf05070 */
[----:B------:R-:W-:Y:S01]  /*ae70*/  IMAD.MOV.U32 R6, RZ, RZ, R19 ;  /* 0x000000ffff067224 */ /* 0x000fe200078e0013 */
[----:B------:R-:W-:Y:S01]  /*ae80*/  ULDC.64 UR6, c[0x0][0x208] ;  /* 0x0000820000067ab9 */ /* 0x000fe20000000a00 */
[----:B------:R-:W-:Y:S01]  /*ae90*/  ISETP.NE.AND P1, PT, R27, RZ, PT ;  /* 0x000000ff1b00720c */ /* 0x000fe20003f25270 */
[----:B------:R-:W-:Y:S01]  /*aea0*/  IMAD.MOV R9, RZ, RZ, -R25 ;  /* 0x000000ffff097224 */ /* 0x000fe200078e0a19 */
[----:B------:R-:W-:Y:S01]  /*aeb0*/  ISETP.NE.AND.EX P0, PT, RZ, UR5, PT, P0 ;  /* 0x00000005ff007c0c */ /* 0x000fe2000bf05300 */
[----:B------:R-:W-:-:S12]  /*aec0*/  ULDC UR4, c[0x0][0xda8] ;  /* 0x00036a0000047ab9 */ /* 0x000fd80000000800 */
[----:B------:R-:W2:Y:S02]  /*aed0*/  @P0 LDC.64 R2, c[0x0][0x9f8] ;  /* 0x00027e00ff020b82 */ /* 0x000ea40000000a00 */
[----:B--2---:R-:W-:-:S05]  /*aee0*/  @P0 IMAD.WIDE R2, R19, 0x4, R2 ;  /* 0x0000000413020825 */ /* 0x004fca00078e0202 */
[----:B------:R2:W5:Y:S01]  /*aef0*/  @P0 LDG.E R6, desc[UR6][R2.64] ;  /* 0x0000000602060981 */ /* 0x000562000c1e1900 */
[----:B-1----:R-:W-:Y:S01]  /*af00*/  ISETP.NE.AND P0, PT, R0, 0x1, PT ;  /* 0x000000010000780c */ /* 0x002fe20003f05270 */
[----:B------:R-:W-:Y:S01]  /*af10*/  VOTEU.ALL UP1, P1 ;  /* 0x00000000003f7886 */ /* 0x000fe20000820000 */
[----:B------:R-:W-:Y:S01]  /*af20*/  IMAD R9, R9, UR4, R26 ;  /* 0x0000000409097c24 */ /* 0x000fe2000f8e021a */
[----:B------:R-:W-:Y:S02]  /*af30*/  MOV R0, R22 ;  /* 0x0000001600007202 */ /* 0x000fe40000000f00 */
[----:B------:R-:W-:Y:S01]  /*af40*/  PLOP3.LUT P2, PT, P1, PT, PT, 0x8, 0x0 ;  /* 0x000000000000781c */ /* 0x000fe20000f4e170 */
[----:B------:R-:W-:Y:S01]  /*af50*/  @!UP1 UIADD3 UR8, UP0, UR36, 0x270, URZ ;  /* 0x0000027024089890 */ /* 0x000fe2000ff1e03f */
[----:B------:R-:W-:-:S03]  /*af60*/  IMAD R9, R9, 0xc0, RZ ;  /* 0x000000c009097824 */ /* 0x000fc600078e02ff */
[----:B------:R-:W-:-:S03]  /*af70*/  @!UP1 UIADD3.X UR9, URZ, UR37, URZ, UP0, !UPT ;  /* 0x000000253f099290 */ /* 0x000fc600087fe43f */
[----:B------:R-:W1:Y:S01]  /*af80*/  @P0 LDC R5, c[0x0][0x42c] ;  /* 0x00010b00ff050b82 */ /* 0x000e620000000800 */
[----:B------:R-:W-:-:S07]  /*af90*/  VOTEU.ALL UP0, P1 ;  /* 0x00000000003f7886 */ /* 0x000fce0000800000 */
[----:B------:R-:W3:Y:S01]  /*afa0*/  @P0 LDC R7, c[0x0][0x430] ;  /* 0x00010c00ff070b82 */ /* 0x000ee20000000800 */
[----:B-1----:R-:W-:-:S05]  /*afb0*/  @P0 IMAD.HI.U32 R4, R22, R5, RZ ;  /* 0x0000000516040227 */ /* 0x002fca00078e00ff */
[----:B--23--:R-:W-:-:S07]  /*afc0*/  @P0 SHF.R.U32.HI R0, RZ, R7, R4 ;  /* 0x00000007ff000219 */ /* 0x00cfce0000011604 */
.L_x_36:
[----:B------:R-:W-:Y:S02]  /*afd0*/  PLOP3.LUT P0, PT, P0, P2, PT, 0xa2, 0x0 ;  /* 0x000000000000781c */ /* 0x000fe40000705472 */
[----:B------:R-:W-:Y:S01]  /*afe0*/  @P2 R2UR P0, UR7, R19 ;  /* 0x00000000130722ca */ /* 0x000fe20000000000 */
[----:B------:R-:W-:-:S07]  /*aff0*/  UMOV UR4, URZ ;  /* 0x0000003f00047c82 */ /* 0x000fce0008000000 */
[----:B------:R-:W-:Y:S02]  /*b000*/  PLOP3.LUT P0, PT, P0, P2, PT, 0xa2, 0x0 ;  /* 0x000000000000781c */ /* 0x000fe40000705472 */
[----:B------:R-:W-:-:S08]  /*b010*/  @P2 R2UR.OR P0, UR6, R22 ;  /* 0x00000000160622ca */ /* 0x000fd00000100000 */
[----:B------:R-:W-:Y:S02]  /*b020*/  PLOP3.LUT P0, PT, P0, P2, PT, 0xa2, 0x0 ;  /* 0x000000000000781c */ /* 0x000fe40000705472 */
[----:B------:R-:W-:-:S08]  /*b030*/  @P2 R2UR.OR P0, UR5, R9 ;  /* 0x00000000090522ca */ /* 0x000fd00000100000 */
[----:B------:R-:W-:-:S05]  /*b040*/  @P2 PLOP3.LUT P2, PT, P0, PT, PT, 0x80, 0x0 ;  /* 0x000000000000281c */ /* 0x000fca000074f070 */
[----:B------:R1:W-:Y:S08]  /*b050*/  @!UP0 UTMAPF.L2.4D [UR4], [UR8] ;  /* 0x00000004080085b8 */ /* 0x0003f00008018000 */
[----:B-1----:R-:W-:Y:S05]  /*b060*/  @P2 BRA.U.ANY `(.L_x_36) ;  /* 0xfffffffd00d82947 */ /* 0x002fea000393ffff */
[----:B------:R-:W-:Y:S01]  /*b070*/  PLOP3.LUT P2, PT, P1, PT, PT, 0x8, 0x0 ;  /* 0x000000000000781c */ /* 0x000fe20000f4e170 */
[----:B------:R-:W-:Y:S01]  /*b080*/  VOTEU.ALL UP0, P1 ;  /* 0x00000000003f7886 */ /* 0x000fe20000800000 */
[----:B------:R-:W-:-:S11]  /*b090*/  UMOV UR4, 0x20 ;  /* 0x0000002000047882 */ /* 0x000fd60000000000 */
.L_x_37:
[----:B------:R-:W-:Y:S02]  /*b0a0*/  PLOP3.LUT P0, PT, P0, P2, PT, 0xa2, 0x0 ;  /* 0x000000000000781c */ /* 0x000fe40000705472 */
[----:B------:R-:W-:-:S08]  /*b0b0*/  @P2 R2UR P0, UR7, R19 ;  /* 0x00000000130722ca */ /* 0x000fd00000000000 */
        /* <DEDUP_REMOVED lines=10> */
.L_x_38:
        /* <DEDUP_REMOVED lines=9> */
[----:B------:R-:W1:Y:S01]  /*b1f0*/  LDC.64 R2, c[0x0][0x3f8] ;  /* 0x0000fe00ff027b82 */ /* 0x000e620000000a00 */
[----:B------:R-:W-:Y:S01]  /*b200*/  UMOV UR4, 0xffffffff ;  /* 0xffffffff00047882 */ /* 0x000fe20000000000 */
[----:B-1----:R-:W-:-:S04]  /*b210*/  ISETP.NE.U32.AND P0, PT, R2, RZ, PT ;  /* 0x000000ff0200720c */ /* 0x002fc80003f05070 */
[----:B------:R-:W-:-:S04]  /*b220*/  ISETP.NE.AND.EX P0, PT, R3, RZ, PT, P0 ;  /* 0x000000ff0300720c */ /* 0x000fc80003f05300 */
[----:B-----5:R-:W-:Y:S01]  /*b230*/  SEL R7, R6, RZ, !P0 ;  /* 0x000000ff06077207 */ /* 0x020fe20004000000 */
[----:B------:R-:W-:Y:S08]  /*b240*/  BRA.DIV UR4, `(.L_x_39) ;  /* 0x0000002604387947 */ /* 0x000ff0000b800000 */
.L_x_92:
[----:B------:R-:W-:Y:S01]  /*b250*/  UMOV UR4, 0xffffffff ;  /* 0xffffffff00047882 */ /* 0x000fe20000000000 */
[----:B------:R-:W-:Y:S01]  /*b260*/  SHF.R.S32.HI R8, RZ, 0x1f, R6 ;  /* 0x0000001fff087819 */ /* 0x000fe20000011406 */
[----:B------:R-:W-:Y:S01]  /*b270*/  VIADD R10, R24, 0xffffffff ;  /* 0xffffffff180a7836 */ /* 0x000fe20000000000 */
[----:B------:R-:W-:Y:S06]  /*b280*/  BRA.DIV UR4, `(.L_x_40) ;  /* 0x00000026045c7947 */ /* 0x000fec000b800000 */
[----:B------:R-:W-:-:S13]  /*b290*/  ELECT P6, URZ, PT ;  /* 0x00000000003f782f */ /* 0x000fda00038c0000 */
.L_x_95:
[----:B------:R-:W-:Y:S05]  /*b2a0*/  @!P6 BRA `(.L_x_41) ;  /* 0x0000000000f8e947 */ /* 0x000fea0003800000 */
[----:B------:R-:W-:Y:S01]  /*b2b0*/  MOV R18, R10 ;  /* 0x0000000a00127202 */ /* 0x000fe20000000f00 */
[----:B------:R-:W-:Y:S01]  /*b2c0*/  IMAD.MOV.U32 R7, RZ, RZ, R6 ;  /* 0x000000ffff077224 */ /* 0x000fe200078e0006 */
[----:B------:R-:W-:Y:S06]  /*b2d0*/  @!P0 BRA `(.L_x_42) ;  /* 0x00000000004c8947 */ /* 0x000fec0003800000 */
[----:B------:R-:W1:Y:S01]  /*b2e0*/  LDC R18, c[0x0][0x41c] ;  /* 0x00010700ff127b82 */ /* 0x000e620000000800 */
[----:B------:R-:W-:Y:S01]  /*b2f0*/  IMAD.MOV.U32 R11, RZ, RZ, R10 ;  /* 0x000000ffff0b7224 */ /* 0x000fe200078e000a */
[----:B------:R-:W-:Y:S01]  /*b300*/  ULDC.64 UR4, c[0x0][0x408] ;  /* 0x0001020000047ab9 */ /* 0x000fe20000000a00 */
[----:B------:R-:W-:Y:S01]  /*b310*/  ULDC.64 UR6, c[0x0][0x208] ;  /* 0x0000820000067ab9 */ /* 0x000fe20000000a00 */
[----:B------:R-:W-:-:S04]  /*b320*/  IMAD R7, R8, UR4, RZ ;  /* 0x0000000408077c24 */ /* 0x000fc8000f8e02ff */
[----:B------:R-:W-:Y:S01]  /*b330*/  IMAD R7, R6, UR5, R7 ;  /* 0x0000000506077c24 */ /* 0x000fe2000f8e0207 */
[----:B-1----:R-:W-:-:S13]  /*b340*/  ISETP.NE.AND P1, PT, R18, 0x1, PT ;  /* 0x000000011200780c */ /* 0x002fda0003f25270 */
[----:B------:R-:W1:Y:S02]  /*b350*/  @P1 LDC.64 R4, c[0x0][0x420] ;  /* 0x00010800ff041b82 */ /* 0x000e640000000a00 */
[----:B-1----:R-:W-:-:S05]  /*b360*/  @P1 IMAD.HI.U32 R4, R10, R4, RZ ;  /* 0x000000040a041227 */ /* 0x002fca00078e00ff */
[----:B------:R-:W-:-:S04]  /*b370*/  @P1 SHF.R.U32.HI R11, RZ, R5, R4 ;  /* 0x00000005ff0b1219 */ /* 0x000fc80000011604 */
[----:B------:R-:W-:Y:S02]  /*b380*/  SHF.R.S32.HI R5, RZ, 0x1f, R11 ;  /* 0x0000001fff057819 */ /* 0x000fe4000001140b */
[----:B------:R-:W-:-:S05]  /*b390*/  MOV R4, R11 ;  /* 0x0000000b00047202 */ /* 0x000fca0000000f00 */
[----:B------:R-:W-:-:S04]  /*b3a0*/  IMAD.WIDE.U32 R4, R6, UR4, R4 ;  /* 0x0000000406047c25 */ /* 0x000fc8000f8e0004 */
[----:B------:R-:W-:Y:S01]  /*b3b0*/  IMAD.IADD R5, R5, 0x1, R7 ;  /* 0x0000000105057824 */ /* 0x000fe200078e0207 */
[----:B------:R-:W-:-:S04]  /*b3c0*/  LEA R12, P1, R4, R2, 0x2 ;  /* 0x00000002040c7211 */ /* 0x000fc800078210ff */
[----:B------:R-:W-:-:S05]  /*b3d0*/  LEA.HI.X R13, R4, R3, R5, 0x2, P1 ;  /* 0x00000003040d7211 */ /* 0x000fca00008f1405 */
[----:B------:R1:W5:Y:S01]  /*b3e0*/  LDG.E R7, desc[UR6][R12.64] ;  /* 0x000000060c077981 */ /* 0x000362000c1e1900 */
[----:B------:R-:W-:-:S04]  /*b3f0*/  IMAD.MOV R5, RZ, RZ, -R11 ;  /* 0x000000ffff057224 */ /* 0x000fc800078e0a0b */
[----:B------:R-:W-:-:S07]  /*b400*/  IMAD R18, R18, R5, R10 ;  /* 0x0000000512127224 */ /* 0x000fce00078e020a */
.L_x_42:
[----:B------:R-:W2:Y:S01]  /*b410*/  S2R R4, SR_TID.X ;  /* 0x0000000000047919 */ /* 0x000ea20000002100 */
[----:B------:R-:W-:Y:S02]  /*b420*/  LEA R5, R16, R23, 0x3 ;  /* 0x0000001710057211 */ /* 0x000fe400078e18ff */
[----:B--2---:R-:W-:Y:S02]  /*b430*/  LOP3.LUT R11, R4, 0x7f, RZ, 0xc0, !PT ;  /* 0x0000007f040b7812 */ /* 0x004fe400078ec0ff */
[----:B------:R-:W-:Y:S02]  /*b440*/  SHF.L.U32 R4, R17, 0x1f, RZ ;  /* 0x0000001f11047819 */ /* 0x000fe400000006ff */
[----:B------:R-:W-:Y:S02]  /*b450*/  ISETP.NE.AND P2, PT, R11, RZ, PT ;  /* 0x000000ff0b00720c */ /* 0x000fe40003f45270 */
[----:B------:R-:W2:Y:S02]  /*b460*/  SYNCS.PHASECHK.TRANS64.TRYWAIT P1, [R5+URZ+0x31c40], R4 ;  /* 0x031c4004050075a7 */ /* 0x000ea4000802017f */
[----:B--2---:R-:W-:Y:S09]  /*b470*/  @!P1 BRA `(.L_x_43) ;  /* 0x0000002400009947 */ /* 0x004ff20003800000 */
.L_x_96:
[----:B------:R-:W-:Y:S05]  /*b480*/  @P2 BRA `(.L_x_44) ;  /* 0x0000000000142947 */ /* 0x000fea0003800000 */
[----:B------:R-:W-:Y:S01]  /*b490*/  ISETP.NE.AND P1, PT, R27, RZ, PT ;  /* 0x000000ff1b00720c */ /* 0x000fe20003f25270 */
[----:B--2---:R-:W-:-:S04]  /*b4a0*/  IMAD.MOV.U32 R4, RZ, RZ, 0x6c00 ;  /* 0x00006c00ff047424 */ /* 0x004fc800078e00ff */
[----:B------:R3:W-:Y:S08]  /*b4b0*/  SYNCS.ARRIVE.TRANS64 RZ, [R5+URZ+0x31c30], R4 ;  /* 0x031c300405ff79a7 */ /* 0x0007f0000800003f */
[----:B------:R-:W-:Y:S05]  /*b4c0*/  @!P1 BRA `(.L_x_44) ;  /* 0x0000000000049947 */ /* 0x000fea0003800000 */
[----:B------:R-:W-:Y:S01]  /*b4d0*/  BPT.TRAP 0x1 ;  /* 0x000000040000795c */ /* 0x000fe20000300000 */
.L_x_44:
[----:B--23--:R-:W-:Y:S01]  /*b4e0*/  IMAD R4, R16, 0x6c00, R23 ;  /* 0x00006c0010047824 */ /* 0x00cfe200078e0217 */
[----:B------:R-:W-:Y:S01]  /*b4f0*/  R2UR UR9, R5 ;  /* 0x00000000050972ca */ /* 0x000fe200000e0000 */
[----:B------:R-:W-:Y:S01]  /*b500*/  UIADD3 UR4, UP0, UR36, 0x370, URZ ;  /* 0x0000037024047890 */ /* 0x000fe2000ff1e03f */
[----:B------:R-:W-:Y:S01]  /*b510*/  R2UR UR11, R18 ;  /* 0x00000000120b72ca */ /* 0x000fe200000e0000 */
[----:B------:R-:W-:Y:S01]  /*b520*/  UMOV UR10, URZ ;  /* 0x0000003f000a7c82 */ /* 0x000fe20008000000 */
[----:B------:R-:W-:Y:S01]  /*b530*/  R2UR UR8, R4 ;  /* 0x00000000040872ca */ /* 0x000fe200000e0000 */
[----:B------:R-:W-:Y:S01]  /*b540*/  UIADD3.X UR5, URZ, UR37, URZ, UP0, !UPT ;  /* 0x000000253f057290 */ /* 0x000fe200087fe43f */
[----:B------:R-:W-:Y:S01]  /*b550*/  R2UR UR12, R0 ;  /* 0x00000000000c72ca */ /* 0x000fe200000e0000 */
[----:B------:R-:W-:Y:S01]  /*b560*/  UMOV UR6, 0x0 ;  /* 0x0000000000067882 */ /* 0x000fe20000000000 */
[----:B-----5:R-:W-:Y:S01]  /*b570*/  R2UR UR13, R7 ;  /* 0x00000000070d72ca */ /* 0x020fe200000e0000 */
[----:B------:R-:W-:Y:S01]  /*b580*/  UMOV UR7, 0x14f00000 ;  /* 0x14f0000000077882 */ /* 0x000fe20000000000 */
[----:B------:R-:W-:-:S03]  /*b590*/  UMOV UR16, 0x20 ;  /* 0x0000002000107882 */ /* 0x000fc60000000000 */
[----:B------:R-:W-:Y:S02]  /*b5a0*/  UIADD3 UR9, UR9, 0x31c30, URZ ;  /* 0x00031c3009097890 */ /* 0x000fe4000fffe03f */
[----:B------:R-:W-:Y:S02]  /*b5b0*/  UIMAD UR11, UR11, 0x90, URZ ;  /* 0x000000900b0b78a4 */ /* 0x000fe4000f8e023f */
[----:B------:R-:W-:Y:S02]  /*b5c0*/  UIADD3 UR14, UR8, 0x16a00, URZ ;  /* 0x00016a00080e7890 */ /* 0x000fe4000fffe03f */
[----:B------:R-:W-:Y:S02]  /*b5d0*/  UIADD3 UR15, UR8, 0x18e00, URZ ;  /* 0x00018e00080f7890 */ /* 0x000fe4000fffe03f */
[----:B------:R-:W-:-:S03]  /*b5e0*/  UIADD3 UR17, UR8, 0x1b200, URZ ;  /* 0x0001b20008117890 */ /* 0x000fc6000fffe03f */
[----:B------:R-:W-:Y:S01]  /*b5f0*/  UMOV UR8, UR14 ;  /* 0x0000000e00087c82 */ /* 0x000fe20008000000 */
[----:B------:R-:W-:Y:S01]  /*b600*/  UMOV UR14, 0x40 ;  /* 0x00000040000e7882 */ /* 0x000fe20000000000 */
[----:B------:R2:W-:Y:S02]  /*b610*/  UTMALDG.4D [UR8], [UR4], desc[UR6] ;  /* 0x00000608040075b4 */ /* 0x0005e40008019000 */
[----:B--2---:R-:W-:Y:S01]  /*b620*/  UMOV UR8, UR15 ;  /* 0x0000000f00087c82 */ /* 0x004fe20008000000 */
[----:B------:R-:W-:Y:S02]  /*b630*/  UMOV UR10, UR16 ;  /* 0x00000010000a7c82 */ /* 0x000fe40008000000 */
[----:B------:R2:W-:Y:S02]  /*b640*/  UTMALDG.4D [UR8], [UR4], desc[UR6] ;  /* 0x00000608040075b4 */ /* 0x0005e40008019000 */
[----:B--2---:R-:W-:Y:S01]  /*b650*/  UMOV UR8, UR17 ;  /* 0x0000001100087c82 */ /* 0x004fe20008000000 */
[----:B------:R-:W-:-:S02]  /*b660*/  UMOV UR10, UR14 ;  /* 0x0000000e000a7c82 */ /* 0x000fc40008000000 */
[----:B------:R2:W-:Y:S02]  /*b670*/  UTMALDG.4D [UR8], [UR4], desc[UR6] ;  /* 0x00000608040075b4 */ /* 0x0005e40008019000 */
[----:B--2---:R-:W-:Y:S01]  /*b680*/  NOP ;  /* 0x0000000000007918 */ /* 0x004fe20000000000 */
.L_x_41:
[----:B------:R-:W-:Y:S05]  /*b690*/  WARPSYNC.ALL ;  /* 0x0000000000007948 */ /* 0x000fea0003800000 */
[----:B------:R-:W-:Y:S01]  /*b6a0*/  BAR.SYNC.DEFER_BLOCKING 0x8, 0x1a0 ;  /* 0x0206800000007b1d */ /* 0x000fe20000010000 */
[----:B------:R-:W-:Y:S02]  /*b6b0*/  R2UR UR24, R23 ;  /* 0x00000000171872ca */ /* 0x000fe400000e0000 */
[----:B------:R-:W-:-:S13]  /*b6c0*/  ELECT P1, URZ, PT ;  /* 0x00000000003f782f */ /* 0x000fda0003820000 */
[----:B------:R-:W-:Y:S01]  /*b6d0*/  @P1 R2UR UR13, R19 ;  /* 0x00000000130d12ca */ /* 0x000fe200000e0000 */
[----:B------:R-:W-:Y:S01]  /*b6e0*/  UIADD3 UR4, UP0, UR36, 0x270, URZ ;  /* 0x0000027024047890 */ /* 0x000fe2000ff1e03f */
[C---:B------:R-:W-:Y:S01]  /*b6f0*/  @P1 R2UR UR12, R22.reuse ;  /* 0x00000000160c12ca */ /* 0x040fe200000e0000 */
[----:B------:R-:W-:Y:S01]  /*b700*/  UMOV UR6, 0x0 ;  /* 0x0000000000067882 */ /* 0x000fe20000000000 */
[----:B------:R-:W-:Y:S01]  /*b710*/  @P1 R2UR UR11, R9 ;  /* 0x00000000090b12ca */ /* 0x000fe200000e0000 */
[----:B------:R-:W-:Y:S01]  /*b720*/  UIADD3.X UR5, URZ, UR37, URZ, UP0, !UPT ;  /* 0x000000253f057290 */ /* 0x000fe200087fe43f */
[----:B------:R-:W-:Y:S01]  /*b730*/  @P1 R2UR UR21, R19 ;  /* 0x00000000131512ca */ /* 0x000fe200000e0000 */
[----:B------:R-:W-:Y:S01]  /*b740*/  UMOV UR7, 0x12f00000 ;  /* 0x12f0000000077882 */ /* 0x000fe20000000000 */
[----:B------:R-:W-:Y:S01]  /*b750*/  UMOV UR10, URZ ;  /* 0x0000003f000a7c82 */ /* 0x000fe20008000000 */
[----:B------:R-:W-:Y:S01]  /*b760*/  @P1 R2UR UR20, R22 ;  /* 0x00000000161412ca */ /* 0x000fe200000e0000 */
[----:B------:R-:W-:Y:S01]  /*b770*/  UMOV UR14, 0x0 ;  /* 0x00000000000e7882 */ /* 0x000fe20000000000 */
[----:B------:R-:W-:Y:S01]  /*b780*/  UIADD3 UR8, UR24, 0xda00, URZ ;  /* 0x0000da0018087890 */ /* 0x000fe2000fffe03f */
[----:B------:R-:W-:Y:S01]  /*b790*/  @P1 IMAD.MOV.U32 R4, RZ, RZ, 0x9000 ;  /* 0x00009000ff041424 */ /* 0x000fe200078e00ff */
[----:B------:R-:W-:Y:S01]  /*b7a0*/  UIADD3 UR9, UR24, 0x31c00, URZ ;  /* 0x00031c0018097890 */ /* 0x000fe2000fffe03f */
[----:B------:R-:W-:Y:S01]  /*b7b0*/  @P1 R2UR UR19, R9 ;  /* 0x00000000091312ca */ /* 0x000fe200000e0000 */
[----:B------:R-:W-:Y:S01]  /*b7c0*/  UIADD3 UR16, UR24, 0x10a00, URZ ;  /* 0x00010a0018107890 */ /* 0x000fe2000fffe03f */
[----:B------:R-:W-:Y:S01]  /*b7d0*/  BSSY B0, `(.L_x_45) ;  /* 0x0000014000007945 */ /* 0x000fe20003800000 */
[----:B------:R-:W-:Y:S01]  /*b7e0*/  UMOV UR15, 0x12f00000 ;  /* 0x12f00000000f7882 */ /* 0x000fe20000000000 */
[----:B------:R-:W-:Y:S01]  /*b7f0*/  UMOV UR18, 0x20 ;  /* 0x0000002000127882 */ /* 0x000fe20000000000 */
[----:B------:R-:W-:Y:S01]  /*b800*/  UMOV UR22, 0x0 ;  /* 0x0000000000167882 */ /* 0x000fe20000000000 */
[----:B------:R-:W-:Y:S01]  /*b810*/  UMOV UR17, UR9 ;  /* 0x0000000900117c82 */ /* 0x000fe20008000000 */
[----:B------:R2:W-:Y:S01]  /*b820*/  @P1 SYNCS.ARRIVE.TRANS64 RZ, [R23+URZ+0x31c00], R4 ;  /* 0x031c000417ff19a7 */ /* 0x0005e2000800003f */
[----:B------:R3:W-:Y:S01]  /*b830*/  UTMALDG.4D [UR8], [UR4], desc[UR6] ;  /* 0x00000608040075b4 */ /* 0x0007e20008019000 */
[----:B------:R-:W-:Y:S01]  /*b840*/  UMOV UR23, 0x12f00000 ;  /* 0x12f0000000177882 */ /* 0x000fe20000000000 */
[----:B------:R-:W-:-:S03]  /*b850*/  ISETP.GE.AND P2, PT, R28, 0x91, PT ;  /* 0x000000911c00780c */ /* 0x000fc60003f46270 */
[----:B------:R4:W-:Y:S01]  /*b860*/  UTMALDG.4D [UR16], [UR4], desc[UR14] ;  /* 0x00000e10040075b4 */ /* 0x0009e20008019000 */
[----:B--2---:R-:W-:-:S04]  /*b870*/  LOP3.LUT R4, R29, 0x1, RZ, 0xc, !PT ;  /* 0x000000011d047812 */ /* 0x004fc800078e0cff */
[----:B------:R-:W-:Y:S02]  /*b880*/  SHF.L.U32 R4, R4, 0x1f, RZ ;  /* 0x0000001f04047819 */ /* 0x000fe400000006ff */
[----:B---3--:R-:W-:Y:S01]  /*b890*/  @P1 R2UR UR13, R19 ;  /* 0x00000000130d12ca */ /* 0x008fe200000e0000 */
[----:B------:R-:W-:Y:S01]  /*b8a0*/  UIADD3 UR8, UR24, 0x13a00, URZ ;  /* 0x00013a0018087890 */ /* 0x000fe2000fffe03f */
[----:B------:R-:W-:Y:S01]  /*b8b0*/  @P1 R2UR UR12, R22 ;  /* 0x00000000160c12ca */ /* 0x000fe200000e0000 */
[----:B------:R-:W-:Y:S01]  /*b8c0*/  UMOV UR10, 0x40 ;  /* 0x00000040000a7882 */ /* 0x000fe20000000000 */
[----:B------:R-:W-:-:S13]  /*b8d0*/  @P1 R2UR UR11, R9 ;  /* 0x00000000090b12ca */ /* 0x000fda00000e0000 */
[----:B------:R4:W-:Y:S01]  /*b8e0*/  UTMALDG.4D [UR8], [UR4], desc[UR22] ;  /* 0x00001608040075b4 */ /* 0x0009e20008019000 */
[----:B------:R-:W2:Y:S02]  /*b8f0*/  SYNCS.PHASECHK.TRANS64.TRYWAIT P1, [R23+URZ+0x31c20], R4 ;  /* 0x031c2004170075a7 */ /* 0x000ea4000802017f */
[----:B--2-4-:R-:W-:Y:S05]  /*b900*/  @!P1 BRA `(.L_x_46) ;  /* 0x0000001c00f09947 */ /* 0x014fea0003800000 */
.L_x_97:
[----:B------:R-:W-:Y:S05]  /*b910*/  BSYNC B0 ;  /* 0x0000000000007941 */ /* 0x000fea0003800000 */
.L_x_45:
[----:B------:R-:W-:Y:S05]  /*b920*/  @!P2 BRA `(.L_x_47) ;  /* 0x000000140060a947 */ /* 0x000fea0003800000 */
[----:B--2---:R-:W-:Y:S01]  /*b930*/  IMAD.MOV.U32 R4, RZ, RZ, 0x1 ;  /* 0x00000001ff047424 */ /* 0x004fe200078e00ff */
[C---:B------:R-:W-:Y:S02]  /*b940*/  IADD3 R11, -R24.reuse, RZ, RZ ;  /* 0x000000ff180b7210 */ /* 0x040fe40007ffe1ff */
[----:B------:R-:W-:Y:S02]  /*b950*/  IADD3 R9, R24, -0x2, RZ ;  /* 0xfffffffe18097810 */ /* 0x000fe40007ffe0ff */
[----:B------:R-:W-:-:S05]  /*b960*/  VIADDMNMX R11, R11, R4, 0xffffffff, !PT ;  /* 0xffffffff0b0b7446 */ /* 0x000fca0007800104 */
[----:B------:R-:W-:-:S05]  /*b970*/  IMAD.IADD R4, R24, 0x1, R11 ;  /* 0x0000000118047824 */ /* 0x000fca00078e020b */
[----:B------:R-:W-:-:S04]  /*b980*/  LOP3.LUT R4, R4, 0x1, RZ, 0xc0, !PT ;  /* 0x0000000104047812 */ /* 0x000fc800078ec0ff */
[----:B------:R-:W-:-:S13]  /*b990*/  ISETP.NE.U32.AND P1, PT, R4, 0x1, PT ;  /* 0x000000010400780c */ /* 0x000fda0003f25070 */
[----:B------:R-:W-:Y:S05]  /*b9a0*/  @P1 BRA `(.L_x_48) ;  /* 0x0000000400b81947 */ /* 0x000fea0003800000 */
[----:B-1----:R-:W-:Y:S01]  /*b9b0*/  VIADD R12, R16, 0x1 ;  /* 0x00000001100c7836 */ /* 0x002fe20000000000 */
[----:B------:R-:W-:Y:S04]  /*b9c0*/  BSSY B0, `(.L_x_49) ;  /* 0x0000069000007945 */ /* 0x000fe80003800000 */
[----:B------:R-:W-:-:S04]  /*b9d0*/  ISETP.NE.AND P1, PT, R12, 0x2, PT ;  /* 0x000000020c00780c */ /* 0x000fc80003f25270 */
[----:B------:R-:W-:Y:S02]  /*b9e0*/  SEL R4, RZ, 0x1, P1 ;  /* 0x00000001ff047807 */ /* 0x000fe40000800000 */
[----:B------:R-:W-:Y:S02]  /*b9f0*/  SEL R12, R12, RZ, P1 ;  /* 0x000000ff0c0c7207 */ /* 0x000fe40000800000 */
[----:B------:R-:W-:Y:S01]  /*ba00*/  LOP3.LUT R13, R17, R4, RZ, 0x3c, !PT ;  /* 0x00000004110d7212 */ /* 0x000fe200078e3cff */
[----:B------:R-:W-:Y:S06]  /*ba10*/  @!P6 BRA `(.L_x_50) ;  /* 0x00000004008ce947 */ /* 0x000fec0003800000 */
[----:B------:R-:W-:Y:S01]  /*ba20*/  IMAD.MOV.U32 R4, RZ, RZ, R7 ;  /* 0x000000ffff047224 */ /* 0x000fe200078e0007 */
[----:B------:R-:W-:Y:S06]  /*ba30*/  @!P0 BRA `(.L_x_51) ;  /* 0x0000000000488947 */ /* 0x000fec0003800000 */
[----:B------:R-:W1:Y:S01]  /*ba40*/  LDC R15, c[0x0][0x41c] ;  /* 0x00010700ff0f7b82 */ /* 0x000e620000000800 */
[----:B------:R-:W-:Y:S01]  /*ba50*/  ULDC.64 UR4, c[0x0][0x408] ;  /* 0x0001020000047ab9 */ /* 0x000fe20000000a00 */
[----:B------:R-:W-:Y:S01]  /*ba60*/  ULDC.64 UR6, c[0x0][0x208] ;  /* 0x0000820000067ab9 */ /* 0x000fe20000000a00 */
[----:B-1----:R-:W-:-:S13]  /*ba70*/  ISETP.NE.AND P1, PT, R15, 0x1, PT ;  /* 0x000000010f00780c */ /* 0x002fda0003f25270 */
[----:B------:R-:W1:Y:S02]  /*ba80*/  @P1 LDC.64 R4, c[0x0][0x420] ;  /* 0x00010800ff041b82 */ /* 0x000e640000000a00 */
[----:B-1----:R-:W-:Y:S01]  /*ba90*/  @P1 IMAD.HI.U32 R14, R9, R4, RZ ;  /* 0x00000004090e1227 */ /* 0x002fe200078e00ff */
[----:B------:R-:W-:-:S04]  /*baa0*/  MOV R4, R9 ;  /* 0x0000000900047202 */ /* 0x000fc80000000f00 */
[----:B------:R-:W-:-:S04]  /*bab0*/  @P1 SHF.R.U32.HI R4, RZ, R5, R14 ;  /* 0x00000005ff041219 */ /* 0x000fc8000001160e */
[--C-:B------:R-:W-:Y:S01]  /*bac0*/  SHF.R.S32.HI R5, RZ, 0x1f, R4.reuse ;  /* 0x0000001fff057819 */ /* 0x100fe20000011404 */
[----:B------:R-:W-:-:S04]  /*bad0*/  IMAD.MOV R14, RZ, RZ, -R4 ;  /* 0x000000ffff0e7224 */ /* 0x000fc800078e0a04 */
[----:B------:R-:W-:Y:S02]  /*bae0*/  IMAD R9, R15, R14, R9 ;  /* 0x0000000e0f097224 */ /* 0x000fe400078e0209 */
[----:B------:R-:W-:Y:S02]  /*baf0*/  IMAD R15, R8, UR4, RZ ;  /* 0x00000004080f7c24 */ /* 0x000fe4000f8e02ff */
[----:B------:R-:W-:-:S04]  /*bb00*/  IMAD.WIDE.U32 R4, R6, UR4, R4 ;  /* 0x0000000406047c25 */ /* 0x000fc8000f8e0004 */
[----:B------:R-:W-:Y:S01]  /*bb10*/  IMAD R15, R6, UR5, R15 ;  /* 0x00000005060f7c24 */ /* 0x000fe2000f8e020f */
[----:B------:R-:W-:-:S03]  /*bb20*/  LEA R2, P1, R4, R2, 0x2 ;  /* 0x0000000204027211 */ /* 0x000fc600078210ff */
[----:B------:R-:W-:-:S05]  /*bb30*/  IMAD.IADD R5, R15, 0x1, R5 ;  /* 0x000000010f057824 */ /* 0x000fca00078e0205 */
[----:B------:R-:W-:-:S05]  /*bb40*/  LEA.HI.X R3, R4, R3, R5, 0x2, P1 ;  /* 0x0000000304037211 */ /* 0x000fca00008f1405 */
[----:B------:R1:W5:Y:S02]  /*bb50*/  LDG.E R4, desc[UR6][R2.64] ;  /* 0x0000000602047981 */ /* 0x000364000c1e1900 */
.L_x_51:
[----:B-1----:R-:W1:Y:S01]  /*bb60*/  S2R R2, SR_TID.X ;  /* 0x0000000000027919 */ /* 0x002e620000002100 */
[----:B------:R-:W-:Y:S02]  /*bb70*/  LEA R3, R12, R23, 0x3 ;  /* 0x000000170c037211 */ /* 0x000fe400078e18ff */
[----:B-1----:R-:W-:Y:S02]  /*bb80*/  LOP3.LUT R5, R2, 0x7f, RZ, 0xc0, !PT ;  /* 0x0000007f02057812 */ /* 0x002fe400078ec0ff */
[----:B------:R-:W-:Y:S02]  /*bb90*/  SHF.L.U32 R2, R13, 0x1f, RZ ;  /* 0x0000001f0d027819 */ /* 0x000fe400000006ff */
[----:B------:R-:W-:Y:S02]  /*bba0*/  ISETP.NE.AND P1, PT, R5, RZ, PT ;  /* 0x000000ff0500720c */ /* 0x000fe40003f25270 */
[----:B------:R-:W1:Y:S02]  /*bbb0*/  SYNCS.PHASECHK.TRANS64.TRYWAIT P2, [R3+URZ+0x31c40], R2 ;  /* 0x031c4002030075a7 */ /* 0x000e64000804017f */
[----:B-1----:R-:W-:Y:S09]  /*bbc0*/  @!P2 BRA `(.L_x_52) ;  /* 0x0000001c0054a947 */ /* 0x002ff20003800000 */
.L_x_98:
[----:B------:R-:W-:Y:S05]  /*bbd0*/  @P1 BRA `(.L_x_53) ;  /* 0x0000000000141947 */ /* 0x000fea0003800000 */
[----:B------:R-:W-:Y:S01]  /*bbe0*/  ISETP.NE.AND P2, PT, R27, RZ, PT ;  /* 0x000000ff1b00720c */ /* 0x000fe20003f45270 */
[----:B-1----:R-:W-:-:S04]  /*bbf0*/  IMAD.MOV.U32 R2, RZ, RZ, 0x6c00 ;  /* 0x00006c00ff027424 */ /* 0x002fc800078e00ff */
[----:B------:R2:W-:Y:S08]  /*bc00*/  SYNCS.ARRIVE.TRANS64 RZ, [R3+URZ+0x31c30], R2 ;  /* 0x031c300203ff79a7 */ /* 0x0005f0000800003f */
[----:B------:R-:W-:Y:S05]  /*bc10*/  @!P2 BRA `(.L_x_53) ;  /* 0x000000000004a947 */ /* 0x000fea0003800000 */
[----:B------:R-:W-:Y:S01]  /*bc20*/  BPT.TRAP 0x1 ;  /* 0x000000040000795c */ /* 0x000fe20000300000 */
.L_x_53:
[----:B-12---:R-:W-:Y:S01]  /*bc30*/  IMAD R2, R12, 0x6c00, R23 ;  /* 0x00006c000c027824 */ /* 0x006fe200078e0217 */
        /* <DEDUP_REMOVED lines=10> */
[----:B------:R-:W-:Y:S01]  /*bce0*/  VIADD R3, R23, 0x31c00 ;  /* 0x00031c0017037836 */ /* 0x000fe20000000000 */
[----:B------:R-:W-:Y:S01]  /*bcf0*/  UMOV UR16, 0x20 ;  /* 0x0000002000107882 */ /* 0x000fe20000000000 */
[----:B------:R-:W-:Y:S01]  /*bd00*/  UMOV UR17, 0x40 ;  /* 0x0000004000117882 */ /* 0x000fe20000000000 */
[----:B------:R-:W-:Y:S01]  /*bd10*/  UIADD3 UR9, UR9, 0x31c30, URZ ;  /* 0x00031c3009097890 */ /* 0x000fe2000fffe03f */
[----:B------:R-:W-:Y:S01]  /*bd20*/  SHF.L.U32 R5, R17, 0x1f, RZ ;  /* 0x0000001f11057819 */ /* 0x000fe200000006ff */
[----:B------:R-:W-:Y:S01]  /*bd30*/  UIMAD UR11, UR11, 0x90, URZ ;  /* 0x000000900b0b78a4 */ /* 0x000fe2000f8e023f */
[----:B------:R-:W-:Y:S01]  /*bd40*/  LEA R2, R16, R3, 0x3 ;  /* 0x0000000310027211 */ /* 0x000fe200078e18ff */
[----:B------:R-:W-:-:S02]  /*bd50*/  UIADD3 UR8, UR14, 0x16a00, URZ ;  /* 0x00016a000e087890 */ /* 0x000fc4000fffe03f */
[----:B------:R-:W-:Y:S02]  /*bd60*/  UIADD3 UR15, UR14, 0x18e00, URZ ;  /* 0x00018e000e0f7890 */ /* 0x000fe4000fffe03f */
[----:B------:R-:W-:-:S05]  /*bd70*/  UIADD3 UR14, UR14, 0x1b200, URZ ;  /* 0x0001b2000e0e7890 */ /* 0x000fca000fffe03f */
[----:B------:R1:W-:Y:S02]  /*bd80*/  UTMALDG.4D [UR8], [UR4], desc[UR6] ;  /* 0x00000608040075b4 */ /* 0x0003e40008019000 */
[----:B-1----:R-:W-:Y:S01]  /*bd90*/  UMOV UR8, UR15 ;  /* 0x0000000f00087c82 */ /* 0x002fe20008000000 */
[----:B------:R-:W-:Y:S02]  /*bda0*/  UMOV UR10, UR16 ;  /* 0x00000010000a7c82 */ /* 0x000fe40008000000 */
[----:B------:R1:W-:Y:S02]  /*bdb0*/  UTMALDG.4D [UR8], [UR4], desc[UR6] ;  /* 0x00000608040075b4 */ /* 0x0003e40008019000 */
[----:B-1----:R-:W-:Y:S01]  /*bdc0*/  UMOV UR8, UR14 ;  /* 0x0000000e00087c82 */ /* 0x002fe20008000000 */
[----:B------:R-:W-:Y:S02]  /*bdd0*/  UMOV UR10, UR17 ;  /* 0x00000011000a7c82 */ /* 0x000fe40008000000 */
[----:B------:R1:W-:Y:S01]  /*bde0*/  UTMALDG.4D [UR8], [UR4], desc[UR6] ;  /* 0x00000608040075b4 */ /* 0x0003e20008019000 */
[----:B------:R-:W2:Y:S02]  /*bdf0*/  SYNCS.PHASECHK.TRANS64.TRYWAIT P2, [R2+URZ+0x60], R5 ;  /* 0x00006005020075a7 */ /* 0x000ea4000804017f */
[----:B-12---:R-:W-:Y:S05]  /*be00*/  @!P2 BRA `(.L_x_54) ;  /* 0x0000001800d8a947 */ /* 0x006fea0003800000 */
.L_x_99:
[----:B------:R-:W-:Y:S05]  /*be10*/  @P1 BRA `(.L_x_55) ;  /* 0x0000000000181947 */ /* 0x000fea0003800000 */
[----:B------:R-:W-:Y:S01]  /*be20*/  ISETP.NE.AND P1, PT, R27, RZ, PT ;  /* 0x000000ff1b00720c */ /* 0x000fe20003f25270 */
[----:B-1----:R-:W-:Y:S02]  /*be30*/  IMAD R2, R16, 0x8, R23 ;  /* 0x0000000810027824 */ /* 0x002fe400078e0217 */
[----:B------:R-:W-:-:S04]  /*be40*/  IMAD.MOV.U32 R3, RZ, RZ, 0x6c00 ;  /* 0x00006c00ff037424 */ /* 0x000fc800078e00ff */
[----:B------:R2:W-:Y:S06]  /*be50*/  SYNCS.ARRIVE.TRANS64 RZ, [R2+URZ+0x31c50], R3 ;  /* 0x031c500302ff79a7 */ /* 0x0005ec000800003f */
[----:B------:R-:W-:Y:S05]  /*be60*/  @!P1 BRA `(.L_x_55) ;  /* 0x0000000000049947 */ /* 0x000fea0003800000 */
[----:B------:R-:W-:Y:S01]  /*be70*/  BPT.TRAP 0x1 ;  /* 0x000000040000795c */ /* 0x000fe20000300000 */
.L_x_55:
[C---:B--2---:R-:W-:Y:S01]  /*be80*/  IMAD R3, R16.reuse, 0x6c00, R23 ;  /* 0x00006c0010037824 */ /* 0x044fe200078e0217 */
[----:B-1----:R-:W-:Y:S01]  /*be90*/  LEA R2, R16, R23, 0x3 ;  /* 0x0000001710027211 */ /* 0x002fe200078e18ff */
[----:B------:R-:W-:Y:S01]  /*bea0*/  UIADD3 UR4, UP0, UR36, 0x470, URZ ;  /* 0x0000047024047890 */ /* 0x000fe2000ff1e03f */
[----:B------:R-:W-:Y:S01]  /*beb0*/  R2UR UR11, R18 ;  /* 0x00000000120b72ca */ /* 0x000fe200000e0000 */
[----:B------:R-:W-:Y:S01]  /*bec0*/  UMOV UR10, URZ ;  /* 0x0000003f000a7c82 */ /* 0x000fe20008000000 */
[----:B------:R-:W-:Y:S01]  /*bed0*/  R2UR UR15, R3 ;  /* 0x00000000030f72ca */ /* 0x000fe200000e0000 */
[----:B------:R-:W-:Y:S01]  /*bee0*/  UIADD3.X UR5, URZ, UR37, URZ, UP0, !UPT ;  /* 0x000000253f057290 */ /* 0x000fe200087fe43f */
[----:B------:R-:W-:Y:S01]  /*bef0*/  R2UR UR9, R2 ;  /* 0x00000000020972ca */ /* 0x000fe200000e0000 */
[----:B------:R-:W-:Y:S01]  /*bf00*/  UMOV UR6, 0x0 ;  /* 0x0000000000067882 */ /* 0x000fe20000000000 */
[----:B------:R-:W-:Y:S01]  /*bf10*/  R2UR UR13, R7 ;  /* 0x00000000070d72ca */ /* 0x000fe200000e0000 */
[----:B------:R-:W-:Y:S01]  /*bf20*/  UMOV UR7, 0x14f00000 ;  /* 0x14f0000000077882 */ /* 0x000fe20000000000 */
[----:B------:R-:W-:Y:S01]  /*bf30*/  R2UR UR12, R0 ;  /* 0x00000000000c72ca */ /* 0x000fe200000e0000 */
[----:B------:R-:W-:Y:S01]  /*bf40*/  UMOV UR16, 0x20 ;  /* 0x0000002000107882 */ /* 0x000fe20000000000 */
[----:B------:R-:W-:-:S02]  /*bf50*/  IMAD.MOV.U32 R7, RZ, RZ, R4 ;  /* 0x000000ffff077224 */ /* 0x000fc400078e0004 */
[----:B------:R-:W-:Y:S01]  /*bf60*/  IMAD.MOV.U32 R18, RZ, RZ, R9 ;  /* 0x000000ffff127224 */ /* 0x000fe200078e0009 */
[----:B------:R-:W-:Y:S02]  /*bf70*/  UIMAD UR11, UR11, 0x90, URZ ;  /* 0x000000900b0b78a4 */ /* 0x000fe4000f8e023f */
[----:B------:R-:W-:Y:S02]  /*bf80*/  UIADD3 UR8, UR15, 0x200, URZ ;  /* 0x000002000f087890 */ /* 0x000fe4000fffe03f */
[----:B------:R-:W-:Y:S02]  /*bf90*/  UIADD3 UR9, UR9, 0x31c50, URZ ;  /* 0x00031c5009097890 */ /* 0x000fe4000fffe03f */
[----:B------:R-:W-:Y:S02]  /*bfa0*/  UIADD3 UR14, UR15, 0x2600, URZ ;  /* 0x000026000f0e7890 */ /* 0x000fe4000fffe03f */
[----:B------:R-:W-:-:S05]  /*bfb0*/  UIADD3 UR15, UR15, 0x4a00, URZ ;  /* 0x00004a000f0f7890 */ /* 0x000fca000fffe03f */
[----:B------:R1:W-:Y:S02]  /*bfc0*/  UTMALDG.4D [UR8], [UR4], desc[UR6] ;  /* 0x00000608040075b4 */ /* 0x0003e40008019000 */
[----:B-1----:R-:W-:Y:S01]  /*bfd0*/  UMOV UR8, UR14 ;  /* 0x0000000e00087c82 */ /* 0x002fe20008000000 */
[----:B------:R-:W-:Y:S01]  /*bfe0*/  UMOV UR10, UR16 ;  /* 0x00000010000a7c82 */ /* 0x000fe20008000000 */
[----:B------:R-:W-:Y:S01]  /*bff0*/  UMOV UR14, 0x40 ;  /* 0x00000040000e7882 */ /* 0x000fe20000000000 */
[----:B------:R1:W-:Y:S02]  /*c000*/  UTMALDG.4D [UR8], [UR4], desc[UR6] ;  /* 0x00000608040075b4 */ /* 0x0003e40008019000 */
[----:B-1----:R-:W-:Y:S01]  /*c010*/  UMOV UR8, UR15 ;  /* 0x0000000f00087c82 */ /* 0x002fe20008000000 */
[----:B------:R-:W-:Y:S02]  /*c020*/  UMOV UR10, UR14 ;  /* 0x0000000e000a7c82 */ /* 0x000fe40008000000 */
[----:B------:R1:W-:Y:S02]  /*c030*/  UTMALDG.4D [UR8], [UR4], desc[UR6] ;  /* 0x00000608040075b4 */ /* 0x0003e40008019000 */
[----:B-1----:R-:W-:Y:S01]  /*c040*/  NOP ;  /* 0x0000000000007918 */ /* 0x002fe20000000000 */
.L_x_50:
[----:B------:R-:W-:Y:S05]  /*c050*/  BSYNC B0 ;  /* 0x0000000000007941 */ /* 0x000fea0003800000 */
.L_x_49:
[----:B------:R-:W-:Y:S01]  /*c060*/  IADD3 R9, R24, -0x3, RZ ;  /* 0xfffffffd18097810 */ /* 0x000fe20007ffe0ff */
[----:B------:R-:W-:Y:S02]  /*c070*/  IMAD.MOV.U32 R16, RZ, RZ, R12 ;  /* 0x000000ffff107224 */ /* 0x000fe400078e000c */
[----:B------:R-:W-:-:S07]  /*c080*/  IMAD.MOV.U32 R17, RZ, RZ, R13 ;  /* 0x000000ffff117224 */ /* 0x000fce00078e000d */
.L_x_48:
[----:B------:R-:W-:Y:S01]  /*c090*/  IADD3 R11, -R11, RZ, RZ ;  /* 0x000000ff0b0b7210 */ /* 0x000fe20007ffe1ff */
[----:B------:R-:W-:Y:S03]  /*c0a0*/  BSSY B0, `(.L_x_47) ;  /* 0x00000e0000007945 */ /* 0x000fe60003800000 */
[----:B------:R-:W-:-:S13]  /*c0b0*/  ISETP.NE.AND P1, PT, R10, R11, PT ;  /* 0x0000000b0a00720c */ /* 0x000fda0003f25270 */
[----:B------:R-:W-:Y:S05]  /*c0c0*/  @!P1 BRA `(.L_x_56) ;  /* 0x0000000c00749947 */ /* 0x000fea0003800000 */
[----:B------:R-:W-:-:S07]  /*c0d0*/  IMAD.MOV.U32 R4, RZ, RZ, R7 ;  /* 0x000000ffff047224 */ /* 0x000fce00078e0007 */
.L_x_71:
[----:B------:R-:W-:Y:S01]  /*c0e0*/  VIADD R10, R16, 0x1 ;  /* 0x00000001100a7836 */ /* 0x000fe20000000000 */
[----:B------:R-:W-:Y:S04]  /*c0f0*/  BSSY B1, `(.L_x_57) ;  /* 0x000006a000017945 */ /* 0x000fe80003800000 */
[----:B------:R-:W-:-:S04]  /*c100*/  ISETP.NE.AND P1, PT, R10, 0x2, PT ;  /* 0x000000020a00780c */ /* 0x000fc80003f25270 */
[----:B-12---:R-:W-:Y:S02]  /*c110*/  SEL R2, RZ, 0x1, P1 ;  /* 0x00000001ff027807 */ /* 0x006fe40000800000 */
[----:B------:R-:W-:Y:S02]  /*c120*/  SEL R10, R10, RZ, P1 ;  /* 0x000000ff0a0a7207 */ /* 0x000fe40000800000 */
[----:B------:R-:W-:Y:S01]  /*c130*/  LOP3.LUT R11, R17, R2, RZ, 0x3c, !PT ;  /* 0x00000002110b7212 */ /* 0x000fe200078e3cff */
[----:B------:R-:W-:Y:S06]  /*c140*/  @!P6 BRA `(.L_x_58) ;  /* 0x000000040090e947 */ /* 0x000fec0003800000 */
[----:B-1----:R-:W-:Y:S01]  /*c150*/  MOV R12, R9 ;  /* 0x00000009000c7202 */ /* 0x002fe20000000f00 */
[----:B------:R-:W-:Y:S06]  /*c160*/  @!P0 BRA `(.L_x_59) ;  /* 0x0000000000508947 */ /* 0x000fec0003800000 */
[----:B------:R-:W1:Y:S01]  /*c170*/  LDC R12, c[0x0][0x41c] ;  /* 0x00010700ff0c7b82 */ /* 0x000e620000000800 */
[----:B------:R-:W-:Y:S01]  /*c180*/  IMAD.MOV.U32 R13, RZ, RZ, R9 ;  /* 0x000000ffff0d7224 */ /* 0x000fe200078e0009 */
[----:B------:R-:W-:Y:S01]  /*c190*/  ULDC.64 UR4, c[0x0][0x408] ;  /* 0x0001020000047ab9 */ /* 0x000fe20000000a00 */
[----:B------:R-:W-:Y:S01]  /*c1a0*/  ULDC.64 UR6, c[0x0][0x208] ;  /* 0x0000820000067ab9 */ /* 0x000fe20000000a00 */
[----:B------:R-:W-:-:S04]  /*c1b0*/  IMAD R15, R8, UR4, RZ ;  /* 0x00000004080f7c24 */ /* 0x000fc8000f8e02ff */
[----:B------:R-:W2:Y:S01]  /*c1c0*/  LDC.64 R4, c[0x0][0x3f8] ;  /* 0x0000fe00ff047b82 */ /* 0x000ea20000000a00 */
[----:B------:R-:W-:Y:S01]  /*c1d0*/  IMAD R15, R6, UR5, R15 ;  /* 0x00000005060f7c24 */ /* 0x000fe2000f8e020f */
[----:B-1----:R-:W-:-:S13]  /*c1e0*/  ISETP.NE.AND P1, PT, R12, 0x1, PT ;  /* 0x000000010c00780c */ /* 0x002fda0003f25270 */
[----:B------:R-:W1:Y:S02]  /*c1f0*/  @P1 LDC.64 R2, c[0x0][0x420] ;  /* 0x00010800ff021b82 */ /* 0x000e640000000a00 */
[----:B-1----:R-:W-:-:S05]  /*c200*/  @P1 IMAD.HI.U32 R2, R9, R2, RZ ;  /* 0x0000000209021227 */ /* 0x002fca00078e00ff */
[----:B------:R-:W-:-:S04]  /*c210*/  @P1 SHF.R.U32.HI R13, RZ, R3, R2 ;  /* 0x00000003ff0d1219 */ /* 0x000fc80000011602 */
[--C-:B------:R-:W-:Y:S01]  /*c220*/  SHF.R.S32.HI R3, RZ, 0x1f, R13.reuse ;  /* 0x0000001fff037819 */ /* 0x100fe2000001140d */
[----:B------:R-:W-:-:S04]  /*c230*/  IMAD.MOV.U32 R2, RZ, RZ, R13 ;  /* 0x000000ffff027224 */ /* 0x000fc800078e000d */
[----:B------:R-:W-:-:S05]  /*c240*/  IMAD.WIDE.U32 R2, R6, UR4, R2 ;  /* 0x0000000406027c25 */ /* 0x000fca000f8e0002 */
[----:B------:R-:W-:Y:S02]  /*c250*/  IADD3 R3, R15, R3, RZ ;  /* 0x000000030f037210 */ /* 0x000fe40007ffe0ff */
[----:B--2---:R-:W-:-:S04]  /*c260*/  LEA R4, P1, R2, R4, 0x2 ;  /* 0x0000000402047211 */ /* 0x004fc800078210ff */
[----:B------:R-:W-:-:S05]  /*c270*/  LEA.HI.X R5, R2, R5, R3, 0x2, P1 ;  /* 0x0000000502057211 */ /* 0x000fca00008f1403 */
[----:B------:R1:W5:Y:S01]  /*c280*/  LDG.E R4, desc[UR6][R4.64] ;  /* 0x0000000604047981 */ /* 0x000362000c1e1900 */
[----:B------:R-:W-:-:S04]  /*c290*/  IMAD.MOV R2, RZ, RZ, -R13 ;  /* 0x000000ffff027224 */ /* 0x000fc800078e0a0d */
[----:B------:R-:W-:-:S07]  /*c2a0*/  IMAD R12, R12, R2, R9 ;  /* 0x000000020c0c7224 */ /* 0x000fce00078e0209 */
.L_x_59:
[----:B------:R-:W1:Y:S01]  /*c2b0*/  S2R R2, SR_TID.X ;  /* 0x0000000000027919 */ /* 0x000e620000002100 */
[----:B------:R-:W-:Y:S01]  /*c2c0*/  IMAD R3, R10, 0x8, R23 ;  /* 0x000000080a037824 */ /* 0x000fe200078e0217 */
[----:B-1----:R-:W-:Y:S02]  /*c2d0*/  LOP3.LUT R5, R2, 0x7f, RZ, 0xc0, !PT ;  /* 0x0000007f02057812 */ /* 0x002fe400078ec0ff */
[----:B------:R-:W-:Y:S02]  /*c2e0*/  SHF.L.U32 R2, R11, 0x1f, RZ ;  /* 0x0000001f0b027819 */ /* 0x000fe400000006ff */
[----:B------:R-:W-:Y:S02]  /*c2f0*/  ISETP.NE.AND P1, PT, R5, RZ, PT ;  /* 0x000000ff0500720c */ /* 0x000fe40003f25270 */
[----:B------:R-:W1:Y:S02]  /*c300*/  SYNCS.PHASECHK.TRANS64.TRYWAIT P2, [R3+URZ+0x31c40], R2 ;  /* 0x031c4002030075a7 */ /* 0x000e64000804017f */
[----:B-1----:R-:W-:Y:S09]  /*c310*/  @!P2 BRA `(.L_x_60) ;  /* 0x0000001400a8a947 */ /* 0x002ff20003800000 */
.L_x_100:
[----:B------:R-:W-:Y:S05]  /*c320*/  @P1 BRA `(.L_x_61) ;  /* 0x0000000000141947 */ /* 0x000fea0003800000 */
[----:B------:R-:W-:Y:S02]  /*c330*/  ISETP.NE.AND P2, PT, R27, RZ, PT ;  /* 0x000000ff1b00720c */ /* 0x000fe40003f45270 */
[----:B-1----:R-:W-:-:S04]  /*c340*/  MOV R2, 0x6c00 ;  /* 0x00006c0000027802 */ /* 0x002fc80000000f00 */
[----:B------:R2:W-:Y:S07]  /*c350*/  SYNCS.ARRIVE.TRANS64 RZ, [R3+URZ+0x31c30], R2 ;  /* 0x031c300203ff79a7 */ /* 0x0005ee000800003f */
[----:B------:R-:W-:Y:S05]  /*c360*/  @!P2 BRA `(.L_x_61) ;  /* 0x000000000004a947 */ /* 0x000fea0003800000 */
[----:B------:R-:W-:Y:S01]  /*c370*/  BPT.TRAP 0x1 ;  /* 0x000000040000795c */ /* 0x000fe20000300000 */
.L_x_61:
        /* <DEDUP_REMOVED lines=11> */
[----:B------:R-:W-:Y:S01]  /*c430*/  UMOV UR16, 0x20 ;  /* 0x0000002000107882 */ /* 0x000fe20000000000 */
[----:B------:R-:W-:Y:S01]  /*c440*/  VIADD R3, R23, 0x31c00 ;  /* 0x00031c0017037836 */ /* 0x000fe20000000000 */
[----:B------:R-:W-:Y:S01]  /*c450*/  UMOV UR17, 0x40 ;  /* 0x0000004000117882 */ /* 0x000fe20000000000 */
[----:B------:R-:W-:Y:S01]  /*c460*/  UIADD3 UR9, UR9, 0x31c30, URZ ;  /* 0x00031c3009097890 */ /* 0x000fe2000fffe03f */
[----:B------:R-:W-:Y:S01]  /*c470*/  SHF.L.U32 R17, R17, 0x1f, RZ ;  /* 0x0000001f11117819 */ /* 0x000fe200000006ff */
[----:B------:R-:W-:Y:S01]  /*c480*/  UIMAD UR11, UR11, 0x90, URZ ;  /* 0x000000900b0b78a4 */ /* 0x000fe2000f8e023f */
[----:B------:R-:W-:Y:S01]  /*c490*/  IMAD R2, R16, 0x8, R3 ;  /* 0x0000000810027824 */ /* 0x000fe200078e0203 */
        /* <DEDUP_REMOVED lines=12> */
.L_x_101:
[----:B------:R-:W-:Y:S05]  /*c560*/  @P1 BRA `(.L_x_63) ;  /* 0x0000000000141947 */ /* 0x000fea0003800000 */
[----:B------:R-:W-:Y:S02]  /*c570*/  ISETP.NE.AND P1, PT, R27, RZ, PT ;  /* 0x000000ff1b00720c */ /* 0x000fe40003f25270 */
[----:B------:R-:W-:-:S04]  /*c580*/  MOV R3, 0x6c00 ;  /* 0x00006c0000037802 */ /* 0x000fc80000000f00 */
[----:B------:R2:W-:Y:S07]  /*c590*/  SYNCS.ARRIVE.TRANS64 RZ, [R2+URZ+0x50], R3 ;  /* 0x0000500302ff79a7 */ /* 0x0005ee000800003f */
[----:B------:R-:W-:Y:S05]  /*c5a0*/  @!P1 BRA `(.L_x_63) ;  /* 0x0000000000049947 */ /* 0x000fea0003800000 */
[----:B------:R-:W-:Y:S01]  /*c5b0*/  BPT.TRAP 0x1 ;  /* 0x000000040000795c */ /* 0x000fe20000300000 */
.L_x_63:
[----:B------:R-:W-:Y:S01]  /*c5c0*/  IMAD R16, R16, 0x6c00, R23 ;  /* 0x00006c0010107824 */ /* 0x000fe200078e0217 */
        /* <DEDUP_REMOVED lines=10> */
[----:B------:R-:W-:Y:S01]  /*c670*/  UMOV UR17, 0x20 ;  /* 0x0000002000117882 */ /* 0x000fe20000000000 */
[----:B------:R-:W-:-:S02]  /*c680*/  IMAD.MOV.U32 R18, RZ, RZ, R12 ;  /* 0x000000ffff127224 */ /* 0x000fc400078e000c */
[----:B------:R-:W-:Y:S01]  /*c690*/  UIMAD UR11, UR11, 0x90, URZ ;  /* 0x000000900b0b78a4 */ /* 0x000fe2000f8e023f */
[----:B------:R-:W-:Y:S01]  /*c6a0*/  IMAD.MOV.U32 R7, RZ, RZ, R4 ;  /* 0x000000ffff077224 */ /* 0x000fe200078e0004 */
[----:B------:R-:W-:Y:S02]  /*c6b0*/  UIADD3 UR9, UR9, 0x50, URZ ;  /* 0x0000005009097890 */ /* 0x000fe4000fffe03f */
[----:B------:R-:W-:Y:S02]  /*c6c0*/  UIADD3 UR14, UR8, 0x200, URZ ;  /* 0x00000200080e7890 */ /* 0x000fe4000fffe03f */
[----:B------:R-:W-:Y:S02]  /*c6d0*/  UIADD3 UR15, UR8, 0x2600, URZ ;  /* 0x00002600080f7890 */ /* 0x000fe4000fffe03f */
[----:B------:R-:W-:-:S03]  /*c6e0*/  UIADD3 UR16, UR8, 0x4a00, URZ ;  /* 0x00004a0008107890 */ /* 0x000fc6000fffe03f */
[----:B------:R-:W-:Y:S01]  /*c6f0*/  UMOV UR8, UR14 ;  /* 0x0000000e00087c82 */ /* 0x000fe20008000000 */
[----:B------:R-:W-:Y:S01]  /*c700*/  UMOV UR14, 0x40 ;  /* 0x00000040000e7882 */ /* 0x000fe20000000000 */
[----:B------:R3:W-:Y:S02]  /*c710*/  UTMALDG.4D [UR8], [UR4], desc[UR6] ;  /* 0x00000608040075b4 */ /* 0x0007e40008019000 */
[----:B---3--:R-:W-:Y:S01]  /*c720*/  UMOV UR8, UR15 ;  /* 0x0000000f00087c82 */ /* 0x008fe20008000000 */
[----:B------:R-:W-:Y:S02]  /*c730*/  UMOV UR10, UR17 ;  /* 0x00000011000a7c82 */ /* 0x000fe40008000000 */
[----:B------:R3:W-:Y:S02]  /*c740*/  UTMALDG.4D [UR8], [UR4], desc[UR6] ;  /* 0x00000608040075b4 */ /* 0x0007e40008019000 */
[----:B---3--:R-:W-:Y:S01]  /*c750*/  UMOV UR8, UR16 ;  /* 0x0000001000087c82 */ /* 0x008fe20008000000 */
[----:B------:R-:W-:-:S02]  /*c760*/  UMOV UR10, UR14 ;  /* 0x0000000e000a7c82 */ /* 0x000fc40008000000 */
[----:B------:R3:W-:Y:S02]  /*c770*/  UTMALDG.4D [UR8], [UR4], desc[UR6] ;  /* 0x00000608040075b4 */ /* 0x0007e40008019000 */
[----:B---3--:R-:W-:Y:S01]  /*c780*/  NOP ;  /* 0x0000000000007918 */ /* 0x008fe20000000000 */
.L_x_58:
[----:B------:R-:W-:Y:S05]  /*c790*/  BSYNC B1 ;  /* 0x0000000000017941 */ /* 0x000fea0003800000 */
.L_x_57:
[----:B------:R-:W-:Y:S01]  /*c7a0*/  IADD3 R16, R10, 0x1, RZ ;  /* 0x000000010a107810 */ /* 0x000fe20007ffe0ff */
[----:B------:R-:W-:Y:S03]  /*c7b0*/  BSSY B1, `(.L_x_64) ;  /* 0x000006b000017945 */ /* 0x000fe60003800000 */
[----:B------:R-:W-:-:S04]  /*c7c0*/  ISETP.NE.AND P1, PT, R16, 0x2, PT ;  /* 0x000000021000780c */ /* 0x000fc80003f25270 */
[----:B-12---:R-:W-:Y:S02]  /*c7d0*/  SEL R2, RZ, 0x1, P1 ;  /* 0x00000001ff027807 */ /* 0x006fe40000800000 */
[----:B------:R-:W-:Y:S02]  /*c7e0*/  SEL R16, R16, RZ, P1 ;  /* 0x000000ff10107207 */ /* 0x000fe40000800000 */
[----:B------:R-:W-:Y:S01]  /*c7f0*/  LOP3.LUT R17, R11, R2, RZ, 0x3c, !PT ;  /* 0x000000020b117212 */ /* 0x000fe200078e3cff */
[----:B------:R-:W-:Y:S06]  /*c800*/  @!P6 BRA `(.L_x_65) ;  /* 0x000000040094e947 */ /* 0x000fec0003800000 */
[----:B------:R-:W-:Y:S01]  /*c810*/  VIADD R13, R9, 0xffffffff ;  /* 0xffffffff090d7836 */ /* 0x000fe20000000000 */
        /* <DEDUP_REMOVED lines=16> */
[----:B--2---:R-:W-:-:S04]  /*c920*/  LEA R4, P1, R2, R4, 0x2 ;  /* 0x0000000402047211 */ /* 0x004fc800078210ff */
[----:B------:R-:W-:-:S05]  /*c930*/  LEA.HI.X R5, R2, R5, R3, 0x2, P1 ;  /* 0x0000000502057211 */ /* 0x000fca00008f1403 */
[----:B------:R1:W5:Y:S01]  /*c940*/  LDG.E R4, desc[UR6][R4.64] ;  /* 0x0000000604047981 */ /* 0x000362000c1e1900 */
[----:B------:R-:W-:-:S04]  /*c950*/  IMAD.MOV R2, RZ, RZ, -R15 ;  /* 0x000000ffff027224 */ /* 0x000fc800078e0a0f */
[----:B------:R-:W-:-:S07]  /*c960*/  IMAD R13, R12, R2, R13 ;  /* 0x000000020c0d7224 */ /* 0x000fce00078e020d */
.L_x_66:
[----:B------:R-:W1:Y:S01]  /*c970*/  S2R R2, SR_TID.X ;  /* 0x0000000000027919 */ /* 0x000e620000002100 */
[----:B------:R-:W-:Y:S02]  /*c980*/  SHF.L.U32 R3, R17, 0x1f, RZ ;  /* 0x0000001f11037819 */ /* 0x000fe400000006ff */
[----:B-1----:R-:W-:Y:S02]  /*c990*/  LOP3.LUT R5, R2, 0x7f, RZ, 0xc0, !PT ;  /* 0x0000007f02057812 */ /* 0x002fe400078ec0ff */
[----:B------:R-:W-:Y:S02]  /*c9a0*/  LEA R2, R16, R23, 0x3 ;  /* 0x0000001710027211 */ /* 0x000fe400078e18ff */
[----:B------:R-:W-:Y:S02]  /*c9b0*/  ISETP.NE.AND P1, PT, R5, RZ, PT ;  /* 0x000000ff0500720c */ /* 0x000fe40003f25270 */
[----:B------:R-:W1:Y:S02]  /*c9c0*/  SYNCS.PHASECHK.TRANS64.TRYWAIT P2, [R2+URZ+0x31c40], R3 ;  /* 0x031c4003020075a7 */ /* 0x000e64000804017f */
[----:B-1----:R-:W-:Y:S09]  /*c9d0*/  @!P2 BRA `(.L_x_67) ;  /* 0x000000100020a947 */ /* 0x002ff20003800000 */
.L_x_102:
[----:B------:R-:W-:Y:S05]  /*c9e0*/  @P1 BRA `(.L_x_68) ;  /* 0x0000000000141947 */ /* 0x000fea0003800000 */
[----:B------:R-:W-:Y:S01]  /*c9f0*/  ISETP.NE.AND P2, PT, R27, RZ, PT ;  /* 0x000000ff1b00720c */ /* 0x000fe20003f45270 */
[----:B-1----:R-:W-:-:S04]  /*ca00*/  IMAD.MOV.U32 R3, RZ, RZ, 0x6c00 ;  /* 0x00006c00ff037424 */ /* 0x002fc800078e00ff */
[----:B------:R2:W-:Y:S08]  /*ca10*/  SYNCS.ARRIVE.TRANS64 RZ, [R2+URZ+0x31c30], R3 ;  /* 0x031c300302ff79a7 */ /* 0x0005f0000800003f */
[----:B------:R-:W-:Y:S05]  /*ca20*/  @!P2 BRA `(.L_x_68) ;  /* 0x000000000004a947 */ /* 0x000fea0003800000 */
[----:B------:R-:W-:Y:S01]  /*ca30*/  BPT.TRAP 0x1 ;  /* 0x000000040000795c */ /* 0x000fe20000300000 */
.L_x_68:
[----:B-12---:R-:W-:Y:S01]  /*ca40*/  IMAD R2, R16, 0x6c00, R23 ;  /* 0x00006c0010027824 */ /* 0x006fe200078e0217 */
[----:B------:R-:W-:Y:S01]  /*ca50*/  R2UR UR11, R13 ;  /* 0x000000000d0b72ca */ /* 0x000fe200000e0000 */
[----:B------:R-:W-:Y:S01]  /*ca60*/  VIADD R3, R23, 0x31c00 ;  /* 0x00031c0017037836 */ /* 0x000fe20000000000 */
[----:B------:R-:W-:Y:S01]  /*ca70*/  UIADD3 UR4, UP0, UR36, 0x370, URZ ;  /* 0x0000037024047890 */ /* 0x000fe2000ff1e03f */
[----:B------:R-:W-:Y:S01]  /*ca80*/  R2UR UR12, R0 ;  /* 0x00000000000c72ca */ /* 0x000fe200000e0000 */
[----:B------:R-:W-:Y:S01]  /*ca90*/  UMOV UR10, URZ ;  /* 0x0000003f000a7c82 */ /* 0x000fe20008000000 */
[----:B------:R-:W-:Y:S01]  /*caa0*/  R2UR UR8, R2 ;  /* 0x00000000020872ca */ /* 0x000fe200000e0000 */
[----:B------:R-:W-:Y:S01]  /*cab0*/  UIADD3.X UR5, URZ, UR37, URZ, UP0, !UPT ;  /* 0x000000253f057290 */ /* 0x000fe200087fe43f */
[----:B------:R-:W-:Y:S01]  /*cac0*/  LEA R2, R16, R3, 0x3 ;  /* 0x0000000310027211 */ /* 0x000fe200078e18ff */
[----:B------:R-:W-:Y:S01]  /*cad0*/  UMOV UR6, 0x0 ;  /* 0x0000000000067882 */ /* 0x000fe20000000000 */
[----:B-----5:R-:W-:Y:S01]  /*cae0*/  R2UR UR13, R4 ;  /* 0x00000000040d72ca */ /* 0x020fe200000e0000 */
[----:B------:R-:W-:Y:S01]  /*caf0*/  UMOV UR7, 0x14f00000 ;  /* 0x14f0000000077882 */ /* 0x000fe20000000000 */
[----:B------:R-:W-:Y:S01]  /*cb00*/  R2UR UR9, R2 ;  /* 0x00000000020972ca */ /* 0x000fe200000e0000 */
[----:B------:R-:W-:Y:S01]  /*cb10*/  UMOV UR17, 0x20 ;  /* 0x0000002000117882 */ /* 0x000fe20000000000 */
[----:B------:R-:W-:Y:S01]  /*cb20*/  UIMAD UR11, UR11, 0x90, URZ ;  /* 0x000000900b0b78a4 */ /* 0x000fe2000f8e023f */
[----:B------:R-:W-:Y:S01]  /*cb30*/  SHF.L.U32 R11, R11, 0x1f, RZ ;  /* 0x0000001f0b0b7819 */ /* 0x000fe200000006ff */
[----:B------:R-:W-:Y:S01]  /*cb40*/  UMOV UR18, 0x40 ;  /* 0x0000004000127882 */ /* 0x000fe20000000000 */
[----:B------:R-:W-:-:S02]  /*cb50*/  IMAD R2, R10, 0x8, R3 ;  /* 0x000000080a027824 */ /* 0x000fc400078e0203 */
[----:B------:R-:W-:Y:S02]  /*cb60*/  UIADD3 UR14, UR8, 0x16a00, URZ ;  /* 0x00016a00080e7890 */ /* 0x000fe4000fffe03f */
[----:B------:R-:W-:Y:S02]  /*cb70*/  UIADD3 UR15, UR8, 0x18e00, URZ ;  /* 0x00018e00080f7890 */ /* 0x000fe4000fffe03f */
[----:B------:R-:W-:Y:S02]  /*cb80*/  UIADD3 UR16, UR8, 0x1b200, URZ ;  /* 0x0001b20008107890 */ /* 0x000fe4000fffe03f */
[----:B------:R-:W-:Y:S01]  /*cb90*/  UIADD3 UR9, UR9, 0x30, URZ ;  /* 0x0000003009097890 */ /* 0x000fe2000fffe03f */
[----:B------:R-:W-:-:S08]  /*cba0*/  UMOV UR8, UR14 ;  /* 0x0000000e00087c82 */ /* 0x000fd00008000000 */
        /* <DEDUP_REMOVED lines=9> */
.L_x_103:
[----:B------:R-:W-:Y:S05]  /*cc40*/  @P1 BRA `(.L_x_70) ;  /* 0x0000000000141947 */ /* 0x000fea0003800000 */
[----:B------:R-:W-:Y:S01]  /*cc50*/  ISETP.NE.AND P1, PT, R27, RZ, PT ;  /* 0x000000ff1b00720c */ /* 0x000fe20003f25270 */
[----:B------:R-:W-:-:S04]  /*cc60*/  IMAD.MOV.U32 R3, RZ, RZ, 0x6c00 ;  /* 0x00006c00ff037424 */ /* 0x000fc800078e00ff */
[----:B------:R2:W-:Y:S08]  /*cc70*/  SYNCS.ARRIVE.TRANS64 RZ, [R2+URZ+0x50], R3 ;  /* 0x0000500302ff79a7 */ /* 0x0005f0000800003f */
[----:B------:R-:W-:Y:S05]  /*cc80*/  @!P1 BRA `(.L_x_70) ;  /* 0x0000000000049947 */ /* 0x000fea0003800000 */
[----:B------:R-:W-:Y:S01]  /*cc90*/  BPT.TRAP 0x1 ;  /* 0x000000040000795c */ /* 0x000fe20000300000 */
.L_x_70:
        /* <DEDUP_REMOVED lines=12> */
[----:B------:R-:W-:Y:S01]  /*cd60*/  MOV R18, R13 ;  /* 0x0000000d00127202 */ /* 0x000fe20000000f00 */
[----:B------:R-:W-:Y:S01]  /*cd70*/  IMAD.MOV.U32 R7, RZ, RZ, R4 ;  /* 0x000000ffff077224 */ /* 0x000fe200078e0004 */
[----:B------:R-:W-:-:S02]  /*cd80*/  UIMAD UR11, UR11, 0x90, URZ ;  /* 0x000000900b0b78a4 */ /* 0x000fc4000f8e023f */
[----:B------:R-:W-:Y:S02]  /*cd90*/  UIADD3 UR9, UR9, 0x50, URZ ;  /* 0x0000005009097890 */ /* 0x000fe4000fffe03f */
[----:B------:R-:W-:Y:S02]  /*cda0*/  UIADD3 UR8, UR15, 0x200, URZ ;  /* 0x000002000f087890 */ /* 0x000fe4000fffe03f */
[----:B------:R-:W-:Y:S02]  /*cdb0*/  UIADD3 UR14, UR15, 0x2600, URZ ;  /* 0x000026000f0e7890 */ /* 0x000fe4000fffe03f */
[----:B------:R-:W-:-:S05]  /*cdc0*/  UIADD3 UR15, UR15, 0x4a00, URZ ;  /* 0x00004a000f0f7890 */ /* 0x000fca000fffe03f */
[----:B------:R3:W-:Y:S02]  /*cdd0*/  UTMALDG.4D [UR8], [UR4], desc[UR6] ;  /* 0x00000608040075b4 */ /* 0x0007e40008019000 */
[----:B---3--:R-:W-:Y:S01]  /*cde0*/  UMOV UR8, UR14 ;  /* 0x0000000e00087c82 */ /* 0x008fe20008000000 */
[----:B------:R-:W-:Y:S01]  /*cdf0*/  UMOV UR10, UR16 ;  /* 0x00000010000a7c82 */ /* 0x000fe20008000000 */
[----:B------:R-:W-:Y:S01]  /*ce00*/  UMOV UR14, 0x40 ;  /* 0x00000040000e7882 */ /* 0x000fe20000000000 */
[----:B------:R3:W-:Y:S02]  /*ce10*/  UTMALDG.4D [UR8], [UR4], desc[UR6] ;  /* 0x00000608040075b4 */ /* 0x0007e40008019000 */
[----:B---3--:R-:W-:Y:S01]  /*ce20*/  UMOV UR8, UR15 ;  /* 0x0000000f00087c82 */ /* 0x008fe20008000000 */
[----:B------:R-:W-:Y:S02]  /*ce30*/  UMOV UR10, UR14 ;  /* 0x0000000e000a7c82 */ /* 0x000fe40008000000 */
[----:B------:R3:W-:Y:S02]  /*ce40*/  UTMALDG.4D [UR8], [UR4], desc[UR6] ;  /* 0x00000608040075b4 */ /* 0x0007e40008019000 */
[----:B---3--:R-:W-:Y:S01]  /*ce50*/  NOP ;  /* 0x0000000000007918 */ /* 0x008fe20000000000 */
.L_x_65:
[----:B------:R-:W-:Y:S05]  /*ce60*/  BSYNC B1 ;  /* 0x0000000000017941 */ /* 0x000fea0003800000 */
.L_x_64:
[C---:B------:R-:W-:Y:S01]  /*ce70*/  ISETP.GT.AND P1, PT, R9.reuse, 0x1, PT ;  /* 0x000000010900780c */ /* 0x040fe20003f24270 */
[----:B------:R-:W-:-:S12]  /*ce80*/  VIADD R9, R9, 0xfffffffe ;  /* 0xfffffffe09097836 */ /* 0x000fd80000000000 */
[----:B------:R-:W-:Y:S05]  /*ce90*/  @P1 BRA `(.L_x_71) ;  /* 0xfffffff000901947 */ /* 0x000fea000383ffff */
.L_x_56:
[----:B------:R-:W-:Y:S05]  /*cea0*/  BSYNC B0 ;  /* 0x0000000000007941 */ /* 0x000fea0003800000 */
.L_x_47:
[----:B------:R-:W-:Y:S04]  /*ceb0*/  BSSY B0, `(.L_x_72) ;  /* 0x000002a000007945 */ /* 0x000fe80003800000 */
[----:B------:R-:W-:Y:S05]  /*cec0*/  @!P6 BRA `(.L_x_73) ;  /* 0x0000000000a0e947 */ /* 0x000fea0003800000 */
[----:B-12---:R-:W1:Y:S01]  /*ced0*/  S2R R2, SR_TID.X ;  /* 0x0000000000027919 */ /* 0x006e620000002100 */
[----:B------:R-:W-:Y:S02]  /*cee0*/  LEA R3, R16, R23, 0x3 ;  /* 0x0000001710037211 */ /* 0x000fe400078e18ff */
[----:B-1----:R-:W-:Y:S02]  /*cef0*/  LOP3.LUT R4, R2, 0x7f, RZ, 0xc0, !PT ;  /* 0x0000007f02047812 */ /* 0x002fe400078ec0ff */
[----:B------:R-:W-:Y:S02]  /*cf00*/  SHF.L.U32 R2, R17, 0x1f, RZ ;  /* 0x0000001f11027819 */ /* 0x000fe400000006ff */
[----:B------:R-:W-:Y:S02]  /*cf10*/  ISETP.NE.AND P1, PT, R4, RZ, PT ;  /* 0x000000ff0400720c */ /* 0x000fe40003f25270 */
[----:B------:R-:W1:Y:S02]  /*cf20*/  SYNCS.PHASECHK.TRANS64.TRYWAIT P0, [R3+URZ+0x31c60], R2 ;  /* 0x031c6002030075a7 */ /* 0x000e64000800017f */
[----:B-1----:R-:W-:Y:S09]  /*cf30*/  @!P0 BRA `(.L_x_74) ;  /* 0x0000000800f08947 */ /* 0x002ff20003800000 */
.L_x_104:
[----:B------:R-:W-:Y:S05]  /*cf40*/  @P1 BRA `(.L_x_75) ;  /* 0x0000000000141947 */ /* 0x000fea0003800000 */
[----:B------:R-:W-:Y:S01]  /*cf50*/  ISETP.NE.AND P0, PT, R27, RZ, PT ;  /* 0x000000ff1b00720c */ /* 0x000fe20003f05270 */
[----:B-1----:R-:W-:-:S04]  /*cf60*/  IMAD.MOV.U32 R2, RZ, RZ, 0x6c00 ;  /* 0x00006c00ff027424 */ /* 0x002fc800078e00ff */
[----:B------:R2:W-:Y:S08]  /*cf70*/  SYNCS.ARRIVE.TRANS64 RZ, [R3+URZ+0x31c50], R2 ;  /* 0x031c500203ff79a7 */ /* 0x0005f0000800003f */
[----:B------:R-:W-:Y:S05]  /*cf80*/  @!P0 BRA `(.L_x_75) ;  /* 0x0000000000048947 */ /* 0x000fea0003800000 */
[----:B------:R-:W-:Y:S01]  /*cf90*/  BPT.TRAP 0x1 ;  /* 0x000000040000795c */ /* 0x000fe20000300000 */
.L_x_75:
        /* <DEDUP_REMOVED lines=11> */
[----:B------:R-:W-:-:S03]  /*d050*/  UMOV UR17, 0x20 ;  /* 0x0000002000117882 */ /* 0x000fc60000000000 */
[----:B------:R-:W-:Y:S02]  /*d060*/  UIMAD UR11, UR11, 0x90, URZ ;  /* 0x000000900b0b78a4 */ /* 0x000fe4000f8e023f */
        /* <DEDUP_REMOVED lines=14> */
.L_x_73:
[----:B------:R-:W-:Y:S05]  /*d150*/  BSYNC B0 ;  /* 0x0000000000007941 */ /* 0x000fea0003800000 */
.L_x_72:
[----:B------:R-:W-:Y:S01]  /*d160*/  IADD3 R26, R26, UR38, RZ ;  /* 0x000000261a1a7c10 */ /* 0x000fe2000fffe0ff */
[----:B------:R-:W-:Y:S01]  /*d170*/  ULDC UR4, c[0x0][0xda4] ;  /* 0x0003690000047ab9 */ /* 0x000fe20000000800 */
[----:B------:R-:W-:Y:S02]  /*d180*/  VIADD R16, R16, 0x1 ;  /* 0x0000000110107836 */ /* 0x000fe40000000000 */
[----:B------:R-:W-:Y:S01]  /*d190*/  ISETP.GE.AND P1, PT, R26, UR4, PT ;  /* 0x000000041a007c0c */ /* 0x000fe2000bf26270 */
[----:B------:R-:W-:Y:S02]  /*d1a0*/  VIADD R29, R29, 0x1 ;  /* 0x000000011d1d7836 */ /* 0x000fe40000000000 */
[----:B------:R-:W-:-:S04]  /*d1b0*/  ISETP.NE.AND P0, PT, R16, 0x2, PT ;  /* 0x000000021000780c */ /* 0x000fc80003f05270 */
[----:B------:R-:W-:Y:S02]  /*d1c0*/  SEL R0, RZ, 0x1, P0 ;  /* 0x00000001ff007807 */ /* 0x000fe40000000000 */
[----:B------:R-:W-:Y:S02]  /*d1d0*/  SEL R16, R16, RZ, P0 ;  /* 0x000000ff10107207 */ /* 0x000fe40000000000 */
[----:B------:R-:W-:Y:S02]  /*d1e0*/  LOP3.LUT R17, R17, R0, RZ, 0x3c, !PT ;  /* 0x0000000011117212 */ /* 0x000fe400078e3cff */
[----:B------:R-:W-:Y:S05]  /*d1f0*/  @!P1 BRA `(.L_x_76) ;  /* 0xffffffd400c09947 */ /* 0x000fea000383ffff */
[----:B------:R-:W-:-:S07]  /*d200*/  LOP3.LUT R29, R29, 0x1, RZ, 0xc, !PT ;  /* 0x000000011d1d7812 */ /* 0x000fce00078e0cff */
.L_x_32:
[----:B-12---:R-:W1:Y:S01]  /*d210*/  S2R R3, SR_CgaCtaId ;  /* 0x0000000000037919 */ /* 0x006e620000008800 */
[----:B------:R-:W-:Y:S01]  /*d220*/  MOV R0, 0x400 ;  /* 0x0000040000007802 */ /* 0x000fe20000000f00 */
[----:B------:R-:W-:Y:S01]  /*d230*/  BSSY B0, `(.L_x_77) ;  /* 0x0000005000007945 */ /* 0x000fe20003800000 */
[----:B------:R-:W-:Y:S02]  /*d240*/  SHF.L.U32 R29, R29, 0x1f, RZ ;  /* 0x0000001f1d1d7819 */ /* 0x000fe400000006ff */
[----:B-1----:R-:W-:-:S04]  /*d250*/  LEA R8, R3, R0, 0x18 ;  /* 0x0000000003087211 */ /* 0x002fc800078ec0ff */
[----:B------:R-:W1:Y:S02]  /*d260*/  SYNCS.PHASECHK.TRANS64.TRYWAIT P0, [R8+URZ+0x31c20], R29 ;  /* 0x031c201d080075a7 */ /* 0x000e64000800017f */
[----:B-1----:R-:W-:Y:S05]  /*d270*/  @!P0 BRA `(.L_x_78) ;  /* 0x0000000800348947 */ /* 0x002fea0003800000 */
.L_x_105:
[----:B------:R-:W-:Y:S05]  /*d280*/  BSYNC B0 ;  /* 0x0000000000007941 */ /* 0x000fea0003800000 */
.L_x_77:
[----:B------:R-:W-:-:S03]  /*d290*/  UMOV UR4, 0xffffffff ;  /* 0xffffffff00047882 */ /* 0x000fc60000000000 */
[----:B------:R-:W-:Y:S05]  /*d2a0*/  BRA.DIV UR4, `(.L_x_79) ;  /* 0x0000000a043c7947 */ /* 0x000fea000b800000 */
[----:B------:R-:W2:Y:S02]  /*d2b0*/  S2R R0, SR_TID.X ;  /* 0x0000000000007919 */ /* 0x000ea40000002100 */
[----:B--2---:R-:W-:-:S04]  /*d2c0*/  SHF.R.U32.HI R0, RZ, 0x5, R0 ;  /* 0x00000005ff007819 */ /* 0x004fc80000011600 */
[----:B------:R-:W-:-:S05]  /*d2d0*/  LOP3.LUT R0, R0, 0x3, RZ, 0xc0, !PT ;  /* 0x0000000300007812 */ /* 0x000fca00078ec0ff */
[----:B------:R2:W3:Y:S02]  /*d2e0*/  SHFL.IDX PT, R14, R0, RZ, 0x1f ;  /* 0x00001fff000e7589 */ /* 0x0004e400000e0000 */
.L_x_108:
[----:B---3--:R-:W-:Y:S01]  /*d2f0*/  ISETP.NE.AND P0, PT, R14, RZ, PT ;  /* 0x000000ff0e00720c */ /* 0x008fe20003f05270 */
[----:B------:R-:W-:-:S12]  /*d300*/  BSSY B0, `(.L_x_80) ;  /* 0x0000024000007945 */ /* 0x000fd80003800000 */
[----:B------:R-:W-:Y:S05]  /*d310*/  @P0 BRA `(.L_x_81) ;  /* 0x0000000000880947 */ /* 0x000fea0003800000 */
[----:B------:R-:W-:-:S03]  /*d320*/  UMOV UR4, 0xffffffff ;  /* 0xffffffff00047882 */ /* 0x000fc60000000000 */
[----:B------:R-:W-:Y:S05]  /*d330*/  BRA.DIV UR4, `(.L_x_82) ;  /* 0x0000000a044c7947 */ /* 0x000fea000b800000 */
[----:B------:R-:W-:-:S13]  /*d340*/  ELECT P6, URZ, PT ;  /* 0x00000000003f782f */ /* 0x000fda00038c0000 */
.L_x_111:
[----:B------:R-:W-:Y:S05]  /*d350*/  @!P6 BRA `(.L_x_81) ;  /* 0x000000000078e947 */ /* 0x000fea0003800000 */
[----:B--2---:R-:W2:Y:S02]  /*d360*/  LDL.LU R0, [R1] ;  /* 0x0000000001007983 */ /* 0x004ea40000300800 */
[----:B--2---:R-:W-:-:S04]  /*d370*/  LOP3.LUT R0, R0, 0x2, RZ, 0xfc, !PT ;  /* 0x0000000200007812 */ /* 0x004fc800078efcff */
[----:B------:R-:W-:-:S13]  /*d380*/  ISETP.NE.AND P2, PT, R0, 0x3, PT ;  /* 0x000000030000780c */ /* 0x000fda0003f45270 */
[----:B------:R-:W-:Y:S05]  /*d390*/  @!P2 BRA `(.L_x_83) ;  /* 0x000000000004a947 */ /* 0x000fea0003800000 */
[----:B------:R-:W-:Y:S01]  /*d3a0*/  BPT.TRAP 0x1 ;  /* 0x000000040000795c */ /* 0x000fe20000300000 */
.L_x_83:
[----:B------:R-:W-:Y:S01]  /*d3b0*/  VIADD R3, R8, 0x31c40 ;  /* 0x00031c4008037836 */ /* 0x000fe20000000000 */
[----:B------:R-:W-:Y:S01]  /*d3c0*/  SHF.L.U32 R4, R17, 0x1f, RZ ;  /* 0x0000001f11047819 */ /* 0x000fe200000006ff */
[----:B------:R-:W-:-:S03]  /*d3d0*/  VIADD R0, R16, 0x1 ;  /* 0x0000000110007836 */ /* 0x000fc60000000000 */
[----:B------:R-:W-:Y:S02]  /*d3e0*/  LEA R5, R16, R3, 0x3 ;  /* 0x0000000310057211 */ /* 0x000fe400078e18ff */
[C---:B------:R-:W-:Y:S02]  /*d3f0*/  ISETP.NE.AND P1, PT, R0.reuse, 0x2, PT ;  /* 0x000000020000780c */ /* 0x040fe40003f25270 */
[----:B------:R-:W2:Y:S02]  /*d400*/  SYNCS.PHASECHK.TRANS64.TRYWAIT P0, [R5+URZ], R4 ;  /* 0x00000004050075a7 */ /* 0x000ea4000800017f */
[----:B------:R-:W-:Y:S02]  /*d410*/  SEL R2, RZ, 0x1, P1 ;  /* 0x00000001ff027807 */ /* 0x000fe40000800000 */
[----:B------:R-:W-:Y:S02]  /*d420*/  SEL R6, R0, RZ, P1 ;  /* 0x000000ff00067207 */ /* 0x000fe40000800000 */
[----:B------:R-:W-:-:S03]  /*d430*/  LOP3.LUT R0, R17, R2, RZ, 0x3c, !PT ;  /* 0x0000000211007212 */ /* 0x000fc600078e3cff */
[----:B------:R-:W-:Y:S01]  /*d440*/  IMAD R3, R6, 0x8, R3 ;  /* 0x0000000806037824 */ /* 0x000fe200078e0203 */
[----:B------:R-:W-:Y:S01]  /*d450*/  SHF.L.U32 R0, R0, 0x1f, RZ ;  /* 0x0000001f00007819 */ /* 0x000fe200000006ff */
[----:B--2---:R-:W-:Y:S06]  /*d460*/  @!P0 BRA `(.L_x_84) ;  /* 0x0000000800208947 */ /* 0x004fec0003800000 */
.L_x_112:
[----:B------:R-:W3:Y:S02]  /*d470*/  SYNCS.PHASECHK.TRANS64.TRYWAIT P0, [R3+URZ], R0 ;  /* 0x00000000030075a7 */ /* 0x000ee4000800017f */
[----:B---3--:R-:W-:Y:S05]  /*d480*/  @!P0 BRA `(.L_x_85) ;  /* 0x00000008002c8947 */ /* 0x008fea0003800000 */
.L_x_113:
[----:B------:R-:W-:Y:S05]  /*d490*/  @!P2 BRA `(.L_x_86) ;  /* 0x000000000004a947 */ /* 0x000fea0003800000 */
[----:B------:R-:W-:Y:S01]  /*d4a0*/  BPT.TRAP 0x1 ;  /* 0x000000040000795c */ /* 0x000fe20000300000 */
.L_x_86:
[----:B---3--:R-:W-:-:S05]  /*d4b0*/  IADD3 R3, R8, 0x31c60, RZ ;  /* 0x00031c6008037810 */ /* 0x008fca0007ffe0ff */
[----:B--2---:R-:W-:-:S04]  /*d4c0*/  IMAD R5, R16, 0x8, R3 ;  /* 0x0000000810057824 */ /* 0x004fc800078e0203 */
[----:B------:R-:W2:Y:S02]  /*d4d0*/  SYNCS.PHASECHK.TRANS64.TRYWAIT P0, [R5+URZ], R4 ;  /* 0x00000004050075a7 */ /* 0x000ea4000800017f */
[----:B--2---:R-:W-:Y:S05]  /*d4e0*/  @!P0 BRA `(.L_x_87) ;  /* 0x0000000800288947 */ /* 0x004fea0003800000 */
.L_x_114:
[----:B------:R-:W-:-:S07]  /*d4f0*/  IMAD R3, R6, 0x8, R3 ;  /* 0x0000000806037824 */ /* 0x000fce00078e0203 */
.L_x_88:
[----:B---3--:R3:W4:Y:S02]  /*d500*/  SYNCS.PHASECHK.TRANS64.TRYWAIT P0, [R3+URZ], R0 ;  /* 0x00000000030075a7 */ /* 0x008724000800017f */
[----:B----4-:R-:W-:Y:S05]  /*d510*/  @!P0 NANOSLEEP.SYNCS 0x989680 ;  /* 0x009896800000895d */ /* 0x010fea0003900000 */
[----:B------:R-:W4:Y:S02]  /*d520*/  @!P0 SYNCS.PHASECHK.TRANS64 P0, [R3+URZ], R0 ;  /* 0x00000000030085a7 */ /* 0x000f24000800007f */
[----:B----4-:R-:W-:Y:S05]  /*d530*/  @!P0 BRA `(.L_x_88) ;  /* 0xfffffffc00f08947 */ /* 0x010fea000383ffff */
.L_x_81:
[----:B------:R-:W-:Y:S05]  /*d540*/  BSYNC B0 ;  /* 0x0000000000007941 */ /* 0x000fea0003800000 */
.L_x_80:
[----:B------:R-:W-:Y:S05]  /*d550*/  EXIT ;  /* 0x000000000000794d */ /* 0x000fea0003800000 */
.L_x_10:
[----:B-1----:R-:W-:-:S04]  /*d560*/  MOV R3, UR39 ;  /* 0x0000002700037c02 */ /* 0x002fc80008000f00 */
[----:B------:R1:W2:Y:S03]  /*d570*/  SYNCS.PHASECHK.TRANS64.TRYWAIT P1, [R3+URZ+0x31c00], R0 ;  /* 0x031c0000030075a7 */ /* 0x0002a6000802017f */
[----:B--2---:R-:W-:Y:S05]  /*d580*/  @!P1 NANOSLEEP.SYNCS 0x989680 ;  /* 0x009896800000995d */ /* 0x004fea0003900000 */
[----:B------:R-:W2:Y:S02]  /*d590*/  @!P1 SYNCS.PHASECHK.TRANS64 P1, [R3+URZ+0x31c00], R0 ;  /* 0x031c0000030095a7 */ /* 0x000ea4000802007f */
[----:B--2---:R-:W-:Y:S05]  /*d5a0*/  @!P1 BRA `(.L_x_10) ;  /* 0xfffffffc00ec9947 */ /* 0x004fea000383ffff */
[----:B------:R-:W-:Y:S05]  /*d5b0*/  BRA `(.L_x_89) ;  /* 0xffffff3c00287947 */ /* 0x000fea000383ffff */
.L_x_14:
[----:B--2---:R2:W3:Y:S02]  /*d5c0*/  SYNCS.PHASECHK.TRANS64.TRYWAIT P2, [R0+URZ+0x31c30], R3 ;  /* 0x031c3003000075a7 */ /* 0x0044e4000804017f */
[----:B---3--:R-:W-:Y:S05]  /*d5d0*/  @!P2 NANOSLEEP.SYNCS 0x989680 ;  /* 0x009896800000a95d */ /* 0x008fea0003900000 */
[----:B------:R-:W3:Y:S02]  /*d5e0*/  @!P2 SYNCS.PHASECHK.TRANS64 P2, [R0+URZ+0x31c30], R3 ;  /* 0x031c30030000a5a7 */ /* 0x000ee4000804007f */
[----:B---3--:R-:W-:Y:S05]  /*d5f0*/  @!P2 BRA `(.L_x_14) ;  /* 0xfffffffc00f0a947 */ /* 0x008fea000383ffff */
[----:B------:R-:W-:Y:S05]  /*d600*/  BRA `(.L_x_13) ;  /* 0xffffff3c00507947 */ /* 0x000fea000383ffff */
.L_x_19:
[----:B---3--:R-:W-:-:S04]  /*d610*/  IMAD.U32 R8, RZ, RZ, UR4 ;  /* 0x00000004ff087e24 */ /* 0x008fc8000f8e00ff */
[----:B------:R3:W4:Y:S03]  /*d620*/  SYNCS.PHASECHK.TRANS64.TRYWAIT P2, [R8+URZ+0x31c30], R7 ;  /* 0x031c3007080075a7 */ /* 0x000726000804017f */
[----:B----4-:R-:W-:Y:S05]  /*d630*/  @!P2 NANOSLEEP.SYNCS 0x989680 ;  /* 0x009896800000a95d */ /* 0x010fea0003900000 */
[----:B------:R-:W4:Y:S02]  /*d640*/  @!P2 SYNCS.PHASECHK.TRANS64 P2, [R8+URZ+0x31c30], R7 ;  /* 0x031c30070800a5a7 */ /* 0x000f24000804007f */
[----:B----4-:R-:W-:Y:S05]  /*d650*/  @!P2 BRA `(.L_x_19) ;  /* 0xfffffffc00eca947 */ /* 0x010fea000383ffff */
[----:B------:R-:W-:Y:S05]  /*d660*/  BRA `(.L_x_16) ;  /* 0xffffff7c00b47947 */ /* 0x000fea000383ffff */
.L_x_23:
[----:B--2---:R-:W-:-:S04]  /*d670*/  IMAD.U32 R8, RZ, RZ, UR4 ;  /* 0x00000004ff087e24 */ /* 0x004fc8000f8e00ff */
[----:B------:R2:W3:Y:S03]  /*d680*/  SYNCS.PHASECHK.TRANS64.TRYWAIT P2, [R8+URZ+0x31c50], R7 ;  /* 0x031c5007080075a7 */ /* 0x0004e6000804017f */
[----:B---3--:R-:W-:Y:S05]  /*d690*/  @!P2 NANOSLEEP.SYNCS 0x989680 ;  /* 0x009896800000a95d */ /* 0x008fea0003900000 */
[----:B------:R-:W3:Y:S02]  /*d6a0*/  @!P2 SYNCS.PHASECHK.TRANS64 P2, [R8+URZ+0x31c50], R7 ;  /* 0x031c50070800a5a7 */ /* 0x000ee4000804007f */
[----:B---3--:R-:W-:Y:S05]  /*d6b0*/  @!P2 BRA `(.L_x_23) ;  /* 0xfffffffc00eca947 */ /* 0x008fea000383ffff */
[----:B------:R-:W-:Y:S05]  /*d6c0*/  BRA `(.L_x_20) ;  /* 0xffffff9400507947 */ /* 0x000fea000383ffff */
.L_x_28:
[----:B----4-:R-:W-:-:S04]  /*d6d0*/  MOV R6, UR12 ;  /* 0x0000000c00067c02 */ /* 0x010fc80008000f00 */
[----:B------:R4:W1:Y:S03]  /*d6e0*/  SYNCS.PHASECHK.TRANS64.TRYWAIT P0, [R6+URZ+0x31c50], R3 ;  /* 0x031c5003060075a7 */ /* 0x000866000800017f */
[----:B-1----:R-:W-:Y:S05]  /*d6f0*/  @!P0 NANOSLEEP.SYNCS 0x989680 ;  /* 0x009896800000895d */ /* 0x002fea0003900000 */
[----:B------:R-:W1:Y:S02]  /*d700*/  @!P0 SYNCS.PHASECHK.TRANS64 P0, [R6+URZ+0x31c50], R3 ;  /* 0x031c5003060085a7 */ /* 0x000e64000800007f */
[----:B-1----:R-:W-:Y:S05]  /*d710*/  @!P0 BRA `(.L_x_28) ;  /* 0xfffffffc00ec8947 */ /* 0x002fea000383ffff */
[----:B------:R-:W-:Y:S05]  /*d720*/  BRA `(.L_x_27) ;  /* 0xffffffbc00707947 */ /* 0x000fea000383ffff */
.L_x_39:
[----:B------:R-:W1:Y:S01]  /*d730*/  S2R R4, SR_TID.X ;  /* 0x0000000000047919 */ /* 0x000e620000002100 */
[----:B------:R-:W-:Y:S01]  /*d740*/  BSSY B0, `(.L_x_90) ;  /* 0x000000a000007945 */ /* 0x000fe20003800000 */
[----:B------:R-:W-:Y:S01]  /*d750*/  IMAD.MOV.U32 R12, RZ, RZ, RZ ;  /* 0x000000ffff0c7224 */ /* 0x000fe200078e00ff */
[----:B------:R-:W-:Y:S01]  /*d760*/  MOV R11, 0x1f ;  /* 0x0000001f000b7802 */ /* 0x000fe20000000f00 */
[----:B------:R-:W-:Y:S01]  /*d770*/  IMAD.MOV.U32 R15, RZ, RZ, -0x1 ;  /* 0xffffffffff0f7424 */ /* 0x000fe200078e00ff */
[----:B-1----:R-:W-:-:S04]  /*d780*/  SHF.R.U32.HI R4, RZ, 0x5, R4 ;  /* 0x00000005ff047819 */ /* 0x002fc80000011604 */
[----:B------:R-:W-:-:S05]  /*d790*/  LOP3.LUT R4, R4, 0x3, RZ, 0xc0, !PT ;  /* 0x0000000304047812 */ /* 0x000fca00078ec0ff */
[----:B------:R-:W-:-:S07]  /*d7a0*/  IMAD.MOV.U32 R13, RZ, RZ, R4 ;  /* 0x000000ffff0d7224 */ /* 0x000fce00078e0004 */
[----:B------:R-:W-:Y:S05]  /*d7b0*/  WARPSYNC.COLLECTIVE R15, `(.L_x_91) ;  /* 0x000000000f087348 */ /* 0x000fea0003c00000 */
[----:B------:R1:W2:Y:S02]  /*d7c0*/  SHFL.IDX P6, R14, R13, R12, R11 ;  /* 0x0000000c0d0e7389 */ /* 0x0002a400000c000b */
[----:B-12---:R-:W-:Y:S01]  /*d7d0*/  ENDCOLLECTIVE ;  /* 0x000000000000791b */ /* 0x006fe20003800000 */
.L_x_91:
[----:B------:R-:W-:Y:S05]  /*d7e0*/  BSYNC B0 ;  /* 0x0000000000007941 */ /* 0x000fea0003800000 */
.L_x_90:
[----:B------:R-:W-:Y:S05]  /*d7f0*/  BRA `(.L_x_92) ;  /* 0xffffffd800947947 */ /* 0x000fea000383ffff */
.L_x_40:
[----:B------:R-:W-:Y:S01]  /*d800*/  BSSY B0, `(.L_x_93) ;  /* 0x0000006000007945 */ /* 0x000fe20003800000 */
[----:B------:R-:W-:-:S07]  /*d810*/  IMAD.MOV.U32 R15, RZ, RZ, -0x1 ;  /* 0xffffffffff0f7424 */ /* 0x000fce00078e00ff */
[----:B------:R-:W-:Y:S05]  /*d820*/  WARPSYNC.COLLECTIVE R15, `(.L_x_94) ;  /* 0x000000000f0c7348 */ /* 0x000fea0003c00000 */
[----:B------:R-:W-:Y:S02]  /*d830*/  ELECT P6, UR62, PT ;  /* 0x00000000003e782f */ /* 0x000fe400038c0000 */
[----:B------:R-:W-:Y:S01]  /*d840*/  MOV R14, UR62 ;  /* 0x0000003e000e7c02 */ /* 0x000fe20008000f00 */
[----:B------:R-:W-:Y:S10]  /*d850*/  ENDCOLLECTIVE ;  /* 0x000000000000791b */ /* 0x000ff40003800000 */
.L_x_94:
[----:B------:R-:W-:Y:S05]  /*d860*/  BSYNC B0 ;  /* 0x0000000000007941 */ /* 0x000fea0003800000 */
.L_x_93:
[----:B------:R-:W-:Y:S05]  /*d870*/  BRA `(.L_x_95) ;  /* 0xffffffd800887947 */ /* 0x000fea000383ffff */
.L_x_43:
[----:B--2---:R2:W3:Y:S02]  /*d880*/  SYNCS.PHASECHK.TRANS64.TRYWAIT P1, [R5+URZ+0x31c40], R4 ;  /* 0x031c4004050075a7 */ /* 0x0044e4000802017f */
[----:B---3--:R-:W-:Y:S05]  /*d890*/  @!P1 NANOSLEEP.SYNCS 0x989680 ;  /* 0x009896800000995d */ /* 0x008fea0003900000 */
[----:B------:R-:W3:Y:S02]  /*d8a0*/  @!P1 SYNCS.PHASECHK.TRANS64 P1, [R5+URZ+0x31c40], R4 ;  /* 0x031c4004050095a7 */ /* 0x000ee4000802007f */
[----:B---3--:R-:W-:Y:S05]  /*d8b0*/  @!P1 BRA `(.L_x_43) ;  /* 0xfffffffc00f09947 */ /* 0x008fea000383ffff */
[----:B------:R-:W-:Y:S05]  /*d8c0*/  BRA `(.L_x_96) ;  /* 0xffffffd800ec7947 */ /* 0x000fea000383ffff */
.L_x_46:
[----:B--2---:R2:W3:Y:S02]  /*d8d0*/  SYNCS.PHASECHK.TRANS64.TRYWAIT P1, [R23+URZ+0x31c20], R4 ;  /* 0x031c2004170075a7 */ /* 0x0044e4000802017f */
[----:B---3--:R-:W-:Y:S05]  /*d8e0*/  @!P1 NANOSLEEP.SYNCS 0x989680 ;  /* 0x009896800000995d */ /* 0x008fea0003900000 */
[----:B------:R-:W3:Y:S02]  /*d8f0*/  @!P1 SYNCS.PHASECHK.TRANS64 P1, [R23+URZ+0x31c20], R4 ;  /* 0x031c2004170095a7 */ /* 0x000ee4000802007f */
[----:B---3--:R-:W-:Y:S05]  /*d900*/  @!P1 BRA `(.L_x_46) ;  /* 0xfffffffc00f09947 */ /* 0x008fea000383ffff */
[----:B------:R-:W-:Y:S05]  /*d910*/  BRA `(.L_x_97) ;  /* 0xffffffdc00fc7947 */ /* 0x000fea000383ffff */
.L_x_52:
[----:B-1----:R1:W2:Y:S02]  /*d920*/  SYNCS.PHASECHK.TRANS64.TRYWAIT P2, [R3+URZ+0x31c40], R2 ;  /* 0x031c4002030075a7 */ /* 0x0022a4000804017f */
[----:B--2---:R-:W-:Y:S05]  /*d930*/  @!P2 NANOSLEEP.SYNCS 0x989680 ;  /* 0x009896800000a95d */ /* 0x004fea0003900000 */
[----:B------:R-:W2:Y:S02]  /*d940*/  @!P2 SYNCS.PHASECHK.TRANS64 P2, [R3+URZ+0x31c40], R2 ;  /* 0x031c40020300a5a7 */ /* 0x000ea4000804007f */
[----:B--2---:R-:W-:Y:S05]  /*d950*/  @!P2 BRA `(.L_x_52) ;  /* 0xfffffffc00f0a947 */ /* 0x004fea000383ffff */
[----:B------:R-:W-:Y:S05]  /*d960*/  BRA `(.L_x_98) ;  /* 0xffffffe000987947 */ /* 0x000fea000383ffff */
.L_x_54:
[----:B-1----:R1:W2:Y:S02]  /*d970*/  SYNCS.PHASECHK.TRANS64.TRYWAIT P2, [R2+URZ+0x60], R5 ;  /* 0x00006005020075a7 */ /* 0x0022a4000804017f */
[----:B--2---:R-:W-:Y:S05]  /*d980*/  @!P2 NANOSLEEP.SYNCS 0x989680 ;  /* 0x009896800000a95d */ /* 0x004fea0003900000 */
[----:B------:R-:W2:Y:S02]  /*d990*/  @!P2 SYNCS.PHASECHK.TRANS64 P2, [R2+URZ+0x60], R5 ;  /* 0x000060050200a5a7 */ /* 0x000ea4000804007f */
[----:B--2---:R-:W-:Y:S05]  /*d9a0*/  @!P2 BRA `(.L_x_54) ;  /* 0xfffffffc00f0a947 */ /* 0x004fea000383ffff */
[----:B------:R-:W-:Y:S05]  /*d9b0*/  BRA `(.L_x_99) ;  /* 0xffffffe400147947 */ /* 0x000fea000383ffff */
.L_x_60:
[----:B-1----:R1:W2:Y:S02]  /*d9c0*/  SYNCS.PHASECHK.TRANS64.TRYWAIT P2, [R3+URZ+0x31c40], R2 ;  /* 0x031c4002030075a7 */ /* 0x0022a4000804017f */
[----:B--2---:R-:W-:Y:S05]  /*d9d0*/  @!P2 NANOSLEEP.SYNCS 0x989680 ;  /* 0x009896800000a95d */ /* 0x004fea0003900000 */
[----:B------:R-:W2:Y:S02]  /*d9e0*/  @!P2 SYNCS.PHASECHK.TRANS64 P2, [R3+URZ+0x31c40], R2 ;  /* 0x031c40020300a5a7 */ /* 0x000ea4000804007f */
[----:B--2---:R-:W-:Y:S05]  /*d9f0*/  @!P2 BRA `(.L_x_60) ;  /* 0xfffffffc00f0a947 */ /* 0x004fea000383ffff */
[----:B------:R-:W-:Y:S05]  /*da00*/  BRA `(.L_x_100) ;  /* 0xffffffe800447947 */ /* 0x000fea000383ffff */
.L_x_62:
[----:B-1----:R1:W2:Y:S02]  /*da10*/  SYNCS.PHASECHK.TRANS64.TRYWAIT P2, [R2+URZ+0x60], R17 ;  /* 0x00006011020075a7 */ /* 0x0022a4000804017f */
[----:B--2---:R-:W-:Y:S05]  /*da20*/  @!P2 NANOSLEEP.SYNCS 0x989680 ;  /* 0x009896800000a95d */ /* 0x004fea0003900000 */
[----:B------:R-:W2:Y:S02]  /*da30*/  @!P2 SYNCS.PHASECHK.TRANS64 P2, [R2+URZ+0x60], R17 ;  /* 0x000060110200a5a7 */ /* 0x000ea4000804007f */
[----:B--2---:R-:W-:Y:S05]  /*da40*/  @!P2 BRA `(.L_x_62) ;  /* 0xfffffffc00f0a947 */ /* 0x004fea000383ffff */
[----:B------:R-:W-:Y:S05]  /*da50*/  BRA `(.L_x_101) ;  /* 0xffffffe800c07947 */ /* 0x000fea000383ffff */
.L_x_67:
[----:B-1----:R1:W2:Y:S02]  /*da60*/  SYNCS.PHASECHK.TRANS64.TRYWAIT P2, [R2+URZ+0x31c40], R3 ;  /* 0x031c4003020075a7 */ /* 0x0022a4000804017f */
[----:B--2---:R-:W-:Y:S05]  /*da70*/  @!P2 NANOSLEEP.SYNCS 0x989680 ;  /* 0x009896800000a95d */ /* 0x004fea0003900000 */
[----:B------:R-:W2:Y:S02]  /*da80*/  @!P2 SYNCS.PHASECHK.TRANS64 P2, [R2+URZ+0x31c40], R3 ;  /* 0x031c40030200a5a7 */ /* 0x000ea4000804007f */
[----:B--2---:R-:W-:Y:S05]  /*da90*/  @!P2 BRA `(.L_x_67) ;  /* 0xfffffffc00f0a947 */ /* 0x004fea000383ffff */
[----:B------:R-:W-:Y:S05]  /*daa0*/  BRA `(.L_x_102) ;  /* 0xffffffec00cc7947 */ /* 0x000fea000383ffff */
.L_x_69:
[----:B-1----:R1:W2:Y:S02]  /*dab0*/  SYNCS.PHASECHK.TRANS64.TRYWAIT P2, [R2+URZ+0x60], R11 ;  /* 0x0000600b020075a7 */ /* 0x0022a4000804017f */
[----:B--2---:R-:W-:Y:S05]  /*dac0*/  @!P2 NANOSLEEP.SYNCS 0x989680 ;  /* 0x009896800000a95d */ /* 0x004fea0003900000 */
[----:B------:R-:W2:Y:S02]  /*dad0*/  @!P2 SYNCS.PHASECHK.TRANS64 P2, [R2+URZ+0x60], R11 ;  /* 0x0000600b0200a5a7 */ /* 0x000ea4000804007f */
[----:B--2---:R-:W-:Y:S05]  /*dae0*/  @!P2 BRA `(.L_x_69) ;  /* 0xfffffffc00f0a947 */ /* 0x004fea000383ffff */
[----:B------:R-:W-:Y:S05]  /*daf0*/  BRA `(.L_x_103) ;  /* 0xfffffff000507947 */ /* 0x000fea000383ffff */
.L_x_74:
[----:B-1----:R1:W2:Y:S02]  /*db00*/  SYNCS.PHASECHK.TRANS64.TRYWAIT P0, [R3+URZ+0x31c60], R2 ;  /* 0x031c6002030075a7 */ /* 0x0022a4000800017f */
[----:B--2---:R-:W-:Y:S05]  /*db10*/  @!P0 NANOSLEEP.SYNCS 0x989680 ;  /* 0x009896800000895d */ /* 0x004fea0003900000 */
[----:B------:R-:W2:Y:S02]  /*db20*/  @!P0 SYNCS.PHASECHK.TRANS64 P0, [R3+URZ+0x31c60], R2 ;  /* 0x031c6002030085a7 */ /* 0x000ea4000800007f */
[----:B--2---:R-:W-:Y:S05]  /*db30*/  @!P0 BRA `(.L_x_74) ;  /* 0xfffffffc00f08947 */ /* 0x004fea000383ffff */
[----:B------:R-:W-:Y:S05]  /*db40*/  BRA `(.L_x_104) ;  /* 0xfffffff000fc7947 */ /* 0x000fea000383ffff */
.L_x_78:
[----:B-1----:R1:W2:Y:S02]  /*db50*/  SYNCS.PHASECHK.TRANS64.TRYWAIT P0, [R8+URZ+0x31c20], R29 ;  /* 0x031c201d080075a7 */ /* 0x0022a4000800017f */
[----:B--2---:R-:W-:Y:S05]  /*db60*/  @!P0 NANOSLEEP.SYNCS 0x989680 ;  /* 0x009896800000895d */ /* 0x004fea0003900000 */
[----:B------:R-:W2:Y:S02]  /*db70*/  @!P0 SYNCS.PHASECHK.TRANS64 P0, [R8+URZ+0x31c20], R29 ;  /* 0x031c201d080085a7 */ /* 0x000ea4000800007f */
[----:B--2---:R-:W-:Y:S05]  /*db80*/  @!P0 BRA `(.L_x_78) ;  /* 0xfffffffc00f08947 */ /* 0x004fea000383ffff */
[----:B------:R-:W-:Y:S05]  /*db90*/  BRA `(.L_x_105) ;  /* 0xfffffff400b87947 */ /* 0x000fea000383ffff */
.L_x_79:
[----:B------:R-:W2:Y:S01]  /*dba0*/  S2R R2, SR_TID.X ;  /* 0x0000000000027919 */ /* 0x000ea20000002100 */
[----:B------:R-:W-:Y:S01]  /*dbb0*/  BSSY B0, `(.L_x_106) ;  /* 0x000000a000007945 */ /* 0x000fe20003800000 */
[----:B------:R-:W-:Y:S01]  /*dbc0*/  IMAD.MOV.U32 R12, RZ, RZ, RZ ;  /* 0x000000ffff0c7224 */ /* 0x000fe200078e00ff */
[----:B------:R-:W-:Y:S01]  /*dbd0*/  MOV R15, 0xffffffff ;  /* 0xffffffff000f7802 */ /* 0x000fe20000000f00 */
[----:B------:R-:W-:Y:S01]  /*dbe0*/  IMAD.MOV.U32 R11, RZ, RZ, 0x1f ;  /* 0x0000001fff0b7424 */ /* 0x000fe200078e00ff */
[----:B--2---:R-:W-:-:S04]  /*dbf0*/  SHF.R.U32.HI R2, RZ, 0x5, R2 ;  /* 0x00000005ff027819 */ /* 0x004fc80000011602 */
[----:B------:R-:W-:-:S04]  /*dc00*/  LOP3.LUT R2, R2, 0x3, RZ, 0xc0, !PT ;  /* 0x0000000302027812 */ /* 0x000fc800078ec0ff */
[----:B------:R-:W-:-:S07]  /*dc10*/  MOV R13, R2 ;  /* 0x00000002000d7202 */ /* 0x000fce0000000f00 */
[----:B-1----:R-:W-:Y:S05]  /*dc20*/  WARPSYNC.COLLECTIVE R15, `(.L_x_107) ;  /* 0x000000000f087348 */ /* 0x002fea0003c00000 */
[----:B------:R2:W3:Y:S02]  /*dc30*/  SHFL.IDX P6, R14, R13, R12, R11 ;  /* 0x0000000c0d0e7389 */ /* 0x0004e400000c000b */
[----:B-123--:R-:W-:Y:S01]  /*dc40*/  ENDCOLLECTIVE ;  /* 0x000000000000791b */ /* 0x00efe20003800000 */
.L_x_107:
[----:B------:R-:W-:Y:S05]  /*dc50*/  BSYNC B0 ;  /* 0x0000000000007941 */ /* 0x000fea0003800000 */
.L_x_106:
[----:B------:R-:W-:Y:S05]  /*dc60*/  BRA `(.L_x_108) ;  /* 0xfffffff400a07947 */ /* 0x000fea000383ffff */
.L_x_82:
[----:B------:R-:W-:Y:S01]  /*dc70*/  BSSY B1, `(.L_x_109) ;  /* 0x0000006000017945 */ /* 0x000fe20003800000 */
[----:B------:R-:W-:-:S07]  /*dc80*/  IMAD.MOV.U32 R15, RZ, RZ, -0x1 ;  /* 0xffffffffff0f7424 */ /* 0x000fce00078e00ff */
[----:B-12---:R-:W-:Y:S05]  /*dc90*/  WARPSYNC.COLLECTIVE R15, `(.L_x_110) ;  /* 0x000000000f0c7348 */ /* 0x006fea0003c00000 */
[----:B------:R-:W-:Y:S02]  /*dca0*/  ELECT P6, UR62, PT ;  /* 0x00000000003e782f */ /* 0x000fe400038c0000 */
[----:B------:R-:W-:Y:S01]  /*dcb0*/  MOV R14, UR62 ;  /* 0x0000003e000e7c02 */ /* 0x000fe20008000f00 */
[----:B-12---:R-:W-:Y:S10]  /*dcc0*/  ENDCOLLECTIVE ;  /* 0x000000000000791b */ /* 0x006ff40003800000 */
.L_x_110:
[----:B------:R-:W-:Y:S05]  /*dcd0*/  BSYNC B1 ;  /* 0x0000000000017941 */ /* 0x000fea0003800000 */
.L_x_109:
[----:B------:R-:W-:Y:S05]  /*dce0*/  BRA `(.L_x_111) ;  /* 0xfffffff400987947 */ /* 0x000fea000383ffff */
.L_x_84:
[----:B--2---:R2:W3:Y:S02]  /*dcf0*/  SYNCS.PHASECHK.TRANS64.TRYWAIT P0, [R5+URZ], R4 ;  /* 0x00000004050075a7 */ /* 0x0044e4000800017f */
[----:B---3--:R-:W-:Y:S05]  /*dd00*/  @!P0 NANOSLEEP.SYNCS 0x989680 ;  /* 0x009896800000895d */ /* 0x008fea0003900000 */
[----:B------:R-:W3:Y:S02]  /*dd10*/  @!P0 SYNCS.PHASECHK.TRANS64 P0, [R5+URZ], R4 ;  /* 0x00000004050085a7 */ /* 0x000ee4000800007f */
[----:B---3--:R-:W-:Y:S05]  /*dd20*/  @!P0 BRA `(.L_x_84) ;  /* 0xfffffffc00f08947 */ /* 0x008fea000383ffff */
[----:B------:R-:W-:Y:S05]  /*dd30*/  BRA `(.L_x_112) ;  /* 0xfffffff400cc7947 */ /* 0x000fea000383ffff */
.L_x_85:
[----:B---3--:R3:W4:Y:S02]  /*dd40*/  SYNCS.PHASECHK.TRANS64.TRYWAIT P0, [R3+URZ], R0 ;  /* 0x00000000030075a7 */ /* 0x008724000800017f */
[----:B----4-:R-:W-:Y:S05]  /*dd50*/  @!P0 NANOSLEEP.SYNCS 0x989680 ;  /* 0x009896800000895d */ /* 0x010fea0003900000 */
[----:B------:R-:W4:Y:S02]  /*dd60*/  @!P0 SYNCS.PHASECHK.TRANS64 P0, [R3+URZ], R0 ;  /* 0x00000000030085a7 */ /* 0x000f24000800007f */
[----:B----4-:R-:W-:Y:S05]  /*dd70*/  @!P0 BRA `(.L_x_85) ;  /* 0xfffffffc00f08947 */ /* 0x010fea000383ffff */
[----:B------:R-:W-:Y:S05]  /*dd80*/  BRA `(.L_x_113) ;  /* 0xfffffff400c07947 */ /* 0x000fea000383ffff */
.L_x_87:
[----:B--2---:R2:W3:Y:S02]  /*dd90*/  SYNCS.PHASECHK.TRANS64.TRYWAIT P0, [R5+URZ], R4 ;  /* 0x00000004050075a7 */ /* 0x0044e4000800017f */
[----:B---3--:R-:W-:Y:S05]  /*dda0*/  @!P0 NANOSLEEP.SYNCS 0x989680 ;  /* 0x009896800000895d */ /* 0x008fea0003900000 */
[----:B------:R-:W3:Y:S02]  /*ddb0*/  @!P0 SYNCS.PHASECHK.TRANS64 P0, [R5+URZ], R4 ;  /* 0x00000004050085a7 */ /* 0x000ee4000800007f */
[----:B---3--:R-:W-:Y:S05]  /*ddc0*/  @!P0 BRA `(.L_x_87) ;  /* 0xfffffffc00f08947 */ /* 0x008fea000383ffff */
[----:B------:R-:W-:Y:S05]  /*ddd0*/  BRA `(.L_x_114) ;  /* 0xfffffff400c47947 */ /* 0x000fea000383ffff */
.L_x_115:
[----:B------:R-:W-:-:S00]  /*dde0*/  BRA `(.L_x_115) ;  /* 0xfffffffc00fc7947 */ /* 0x000fc0000383ffff */
[----:B------:R-:W-:-:S00]  /*ddf0*/  NOP ;  /* 0x0000000000007918 */ /* 0x000fc00000000000 */
        /* <DEDUP_REMOVED lines=8> */
.L_x_2204:


//--------------------- .text._ZN7cutlass13device_kernelIN5flash11enable_sm90INS1_16FlashAttnFwdSm90INS1_25CollectiveMainloopFwdSm90ILi2EN4cute5tupleIJNS5_1CILi1EEES8_S8_EEENS6_IJNS7_ILi192EEENS7_ILi144EEENS7_ILi96EEEEEELi96ENS_6half_tEfNS_4arch4Sm90ELb0ELb0ELb1ELb1ELb0ELb0ELb0ELb0ELb1ELb0ELb0ELb0EEENS1_21CollectiveEpilogueFwdINS6_IJSA_SC_SB_EEES9_SE_SG_Li384ELb1ELb0ELb0ELb0EEENS1_36VarlenDynamicPersistentTileSchedulerILi192ELi144ELi384ELi32ELb0ELb0ELb1ELb0ELb1ELb1EEEEEEEEEvNT_6ParamsE --------------------------
	.section	.text._ZN7cutlass13device_kernelIN5flash11enable_sm90INS1_16FlashAttnFwdSm90INS1_25CollectiveMainloopFwdSm90ILi2EN4cute5tupleIJNS5_1CILi1EEES8_S8_EEENS6_IJNS7_ILi192EEENS7_ILi144EEENS7_ILi96EEEEEELi96ENS_6half_tEfNS_4arch4Sm90ELb0ELb0ELb1ELb1ELb0ELb0ELb0ELb0ELb1ELb0ELb0ELb0EEENS1_21CollectiveEpilogueFwdINS6_IJSA_SC_SB_EEES9_SE_SG_Li384ELb1ELb0ELb0ELb0EEENS1_36VarlenDynamicPersistentTileSchedulerILi192ELi144ELi384ELi32ELb0ELb0ELb1ELb0ELb1ELb1EEEEEEEEEvNT_6ParamsE,"ax",@progbits
	.align	128
.text._ZN7cutlass13device_kernelIN5flash11enable_sm90INS1_16FlashAttnFwdSm90INS1_25CollectiveMainloopFwdSm90ILi2EN4cute5tupleIJNS5_1CILi1EEES8_S8_EEENS6_IJNS7_ILi192EEENS7_ILi144EEENS7_ILi96EEEEEELi96ENS_6half_tEfNS_4arch4Sm90ELb0ELb0ELb1ELb1ELb0ELb0ELb0ELb0ELb1ELb0ELb0ELb0EEENS1_21CollectiveEpilogueFwdINS6_IJSA_SC_SB_EEES9_SE_SG_Li384ELb1ELb0ELb0ELb0EEENS1_36VarlenDynamicPersistentTileSchedulerILi192ELi144ELi384ELi32ELb0ELb0ELb1ELb0ELb1ELb1EEEEEEEEEvNT_6ParamsE:
        .type           _ZN7cutlass13device_kernelIN5flash11enable_sm90INS1_16FlashAttnFwdSm90INS1_25CollectiveMainloopFwdSm90ILi2EN4cute5tupleIJNS5_1CILi1EEES8_S8_EEENS6_IJNS7_ILi192EEENS7_ILi144EEENS7_ILi96EEEEEELi96ENS_6half_tEfNS_4arch4Sm90ELb0ELb0ELb1ELb1ELb0ELb0ELb0ELb0ELb1ELb0ELb0ELb0EEENS1_21CollectiveEpilogueFwdINS6_IJSA_SC_SB_EEES9_SE_SG_Li384ELb1ELb0ELb0ELb0EEENS1_36VarlenDynamicPersistentTileSchedulerILi192ELi144ELi384ELi32ELb0ELb0ELb1ELb0ELb1ELb1EEEEEEEEEvNT_6ParamsE,@function
        .size           _ZN7cutlass13device_kernelIN5flash11enable_sm90INS1_16FlashAttnFwdSm90INS1_25CollectiveMainloopFwdSm90ILi2EN4cute5tupleIJNS5_1CILi1EEES8_S8_EEENS6_IJNS7_ILi192EEENS7_ILi144EEENS7_ILi96EEEEEELi96ENS_6half_tEfNS_4arch4Sm90ELb0ELb0ELb1ELb1ELb0ELb0ELb0ELb0ELb1ELb0ELb0ELb0EEENS1_21CollectiveEpilogueFwdINS6_IJSA_SC_SB_EEES9_SE_SG_Li384ELb1ELb0ELb0ELb0EEENS1_36VarlenDynamicPersistentTileSchedulerILi192ELi144ELi384ELi32ELb0ELb0ELb1ELb0ELb1ELb1EEEEEEEEEvNT_6ParamsE,(.L_x_2205 - _ZN7cutlass13device_kernelIN5flash11enable_sm90INS1_16FlashAttnFwdSm90INS1_25CollectiveMainloopFwdSm90ILi2EN4cute5tupleIJNS5_1CILi1EEES8_S8_EEENS6_IJNS7_ILi192EEENS7_ILi144EEENS7_ILi96EEEEEELi96ENS_6half_tEfNS_4arch4Sm90ELb0ELb0ELb1ELb1ELb0ELb0ELb0ELb0ELb1ELb0ELb0ELb0EEENS1_21CollectiveEpilogueFwdINS6_IJSA_SC_SB_EEES9_SE_SG_Li384ELb1ELb0ELb0ELb0EEENS1_36VarlenDynamicPersistentTileSchedulerILi192ELi144ELi384ELi32ELb0ELb0ELb1ELb0ELb1ELb1EEEEEEEEEvNT_6ParamsE)
        .other          _ZN7cutlass13device_kernelIN5flash11enable_sm90INS1_16FlashAttnFwdSm90INS1_25CollectiveMainloopFwdSm90ILi2EN4cute5tupleIJNS5_1CILi1EEES8_S8_EEENS6_IJNS7_ILi192EEENS7_ILi144EEENS7_ILi96EEEEEELi96ENS_6half_tEfNS_4arch4Sm90ELb0ELb0ELb1ELb1ELb0ELb0ELb0ELb0ELb1ELb0ELb0ELb0EEENS1_21CollectiveEpilogueFwdINS6_IJSA_SC_SB_EEES9_SE_SG_Li384ELb1ELb0ELb0ELb0EEENS1_36VarlenDynamicPersistentTileSchedulerILi192ELi144ELi384ELi32ELb0ELb0ELb1ELb0ELb1ELb1EEEEEEEEEvNT_6ParamsE,@"STO_CUDA_ENTRY STV_DEFAULT"
_ZN7cutlass13device_kernelIN5flash11enable_sm90INS1_16FlashAttnFwdSm90INS1_25CollectiveMainloopFwdSm90ILi2EN4cute5tupleIJNS5_1CILi1EEES8_S8_EEENS6_IJNS7_ILi192EEENS7_ILi144EEENS7_ILi96EEEEEELi96ENS_6half_tEfNS_4arch4Sm90ELb0ELb0ELb1ELb1ELb0ELb0ELb0ELb0ELb1ELb0ELb0ELb0EEENS1_21CollectiveEpilogueFwdINS6_IJSA_SC_SB_EEES9_SE_SG_Li384ELb1ELb0ELb0ELb0EEENS1_36VarlenDynamicPersistentTileSchedulerILi192ELi144ELi384ELi32ELb0ELb0ELb1ELb0ELb1ELb1EEEEEEEEEvNT_6ParamsE:
[----:B------:R-:W0:Y:S02]  /*0000*/  LDC R1, c[0x0][0x28] ;  /* 0x00000a00ff017b82 */ /* 0x000e240000000800 */
[----:B0-----:R-:W-:Y:S01]  /*0010*/  VIADD R1, R1, 0xffffffe8 ;  /* 0xffffffe801017836 */ /* 0x001fe20000000000 */
[----:B------:R-:W0:Y:S01]  /*0020*/  S2R R3, SR_TID.X ;  /* 0x0000000000037919 */ /* 0x000e220000002100 */
[----:B------:R-:W-:Y:S01]  /*0030*/  ELECT P0, URZ, PT ;  /* 0x00000000003f782f */ /* 0x000fe20003800000 */
[----:B------:R-:W-:Y:S01]  /*0040*/  BSSY B0, `(.L_x_116) ;  /* 0x0000010000007945 */ /* 0x000fe20003800000 */
[----:B0-----:R-:W-:-:S05]  /*0050*/  SHF.R.U32.HI R0, RZ, 0x5, R3 ;  /* 0x00000005ff007819 */ /* 0x001fca0000011603 */
[----:B------:R-:W0:Y:S02]  /*0060*/  SHFL.IDX PT, R2, R0, RZ, 0x1f ;  /* 0x00001fff00027589 */ /* 0x000e2400000e0000 */
[----:B0-----:R-:W-:-:S13]  /*0070*/  ISETP.EQ.AND P0, PT, R2, RZ, P0 ;  /* 0x000000ff0200720c */ /* 0x001fda0000702270 */
[----:B------:R-:W-:Y:S05]  /*0080*/  @!P0 BRA `(.L_x_117) ;  /* 0x00000000002c8947 */ /* 0x000fea0003800000 */
[----:B------:R-:W-:Y:S02]  /*0090*/  ULDC.64 UR4, c[0x0][0x198] ;  /* 0x0000660000047ab9 */ /* 0x000fe40000000a00 */
[----:B------:R-:W-:Y:S02]  /*00a0*/  UIADD3 UR6, UP0, UR4, 0x270, URZ ;  /* 0x0000027004067890 */ /* 0x000fe4000ff1e03f */
[----:B------:R-:W-:Y:S02]  /*00b0*/  UIADD3 UR8, UP1, UR4, 0x370, URZ ;  /* 0x0000037004087890 */ /* 0x000fe4000ff3e03f */
[----:B------:R-:W-:Y:S02]  /*00c0*/  UIADD3 UR4, UP2, UR4, 0x470, URZ ;  /* 0x0000047004047890 */ /* 0x000fe4000ff5e03f */
[----:B------:R-:W-:Y:S02]  /*00d0*/  UIADD3.X UR7, URZ, UR5, URZ, UP0, !UPT ;  /* 0x000000053f077290 */ /* 0x000fe400087fe43f */
[----:B------:R-:W-:-:S02]  /*00e0*/  UIADD3.X UR9, URZ, UR5, URZ, UP1, !UPT ;  /* 0x000000053f097290 */ /* 0x000fc40008ffe43f */
[----:B------:R-:W-:-:S05]  /*00f0*/  UIADD3.X UR5, URZ, UR5, URZ, UP2, !UPT ;  /* 0x000000053f057290 */ /* 0x000fca00097fe43f */
[----:B------:R0:W-:Y:S02]  /*0100*/  UTMACCTL.PF [UR6] ;  /* 0x00000000060079b9 */ /* 0x0001e40008040000 */
[----:B------:R0:W-:Y:S02]  /*0110*/  UTMACCTL.PF [UR8] ;  /* 0x00000000080079b9 */ /* 0x0001e40008040000 */
[----:B------:R0:W-:Y:S02]  /*0120*/  UTMACCTL.PF [UR4] ;  /* 0x00000000040079b9 */ /* 0x0001e40008040000 */
[----:B0-----:R-:W-:Y:S01]  /*0130*/  NOP ;  /* 0x0000000000007918 */ /* 0x001fe20000000000 */
.L_x_117:
[----:B------:R-:W-:Y:S05]  /*0140*/  BSYNC B0 ;  /* 0x0000000000007941 */ /* 0x000fea0003800000 */
.L_x_116:
[----:B------:R-:W-:Y:S01]  /*0150*/  VOTEU.ANY UP0, P0 ;  /* 0x00000000003f7886 */ /* 0x000fe20000000100 */
[----:B------:R-:W0:Y:S01]  /*0160*/  SHFL.IDX PT, R2, R0, RZ, 0x1f ;  /* 0x00001fff00027589 */ /* 0x000e2200000e0000 */
[----:B------:R-:W-:Y:S01]  /*0170*/  UMOV UR4, 0x1 ;  /* 0x0000000100047882 */ /* 0x000fe20000000000 */
[----:B------:R-:W-:Y:S01]  /*0180*/  UMOV UR7, 0x180 ;  /* 0x0000018000077882 */ /* 0x000fe20000000000 */
[----:B------:R-:W-:Y:S01]  /*0190*/  SHF.R.U32.HI R3, RZ, 0x7, R3 ;  /* 0x00000007ff037819 */ /* 0x000fe20000011603 */
[----:B------:R-:W1:Y:S01]  /*01a0*/  @UP0 S2UR UR8, SR_CgaCtaId ;  /* 0x00000000000809c3 */ /* 0x000e620000008800 */
[----:B------:R-:W-:Y:S01]  /*01b0*/  @UP0 UMOV UR6, 0x400 ;  /* 0x0000040000060882 */ /* 0x000fe20000000000 */
[----:B------:R-:W-:-:S04]  /*01c0*/  @UP0 UIADD3 UR4, -UR4, 0x100000, URZ ;  /* 0x0010000004040890 */ /* 0x000fc8000fffe13f */
[----:B------:R-:W-:Y:S02]  /*01d0*/  @UP0 USHF.L.U32 UR5, UR4, 0xb, URZ ;  /* 0x0000000b04050899 */ /* 0x000fe4000800063f */
[----:B------:R-:W-:Y:S01]  /*01e0*/  @UP0 USHF.L.U32 UR4, UR4, 0x1, URZ ;  /* 0x0000000104040899 */ /* 0x000fe2000800063f */
[----:B------:R-:W-:Y:S01]  /*01f0*/  VOTEU.ANY UP1, P0 ;  /* 0x00000000003f7886 */ /* 0x000fe20000020100 */
[----:B0-----:R-:W-:Y:S02]  /*0200*/  ISETP.NE.AND P1, PT, R2, RZ, PT ;  /* 0x000000ff0200720c */ /* 0x001fe40003f25270 */
[----:B------:R0:W2:Y:S01]  /*0210*/  SHFL.IDX PT, R2, R3, RZ, 0x1f ;  /* 0x00001fff03027589 */ /* 0x0000a200000e0000 */
[----:B-1----:R-:W-:Y:S02]  /*0220*/  @UP0 ULEA UR8, UR8, UR6, 0x18 ;  /* 0x0000000608080291 */ /* 0x002fe4000f8ec03f */
[----:B------:R-:W-:-:S04]  /*0230*/  @UP0 UIADD3 UR6, -UR7, 0x100000, URZ ;  /* 0x0010000007060890 */ /* 0x000fc8000fffe13f */
[----:B------:R-:W-:Y:S02]  /*0240*/  @UP0 USHF.L.U32 UR7, UR6, 0xb, URZ ;  /* 0x0000000b06070899 */ /* 0x000fe4000800063f */
[----:B------:R-:W-:Y:S01]  /*0250*/  @UP0 USHF.L.U32 UR6, UR6, 0x1, URZ ;  /* 0x0000000106060899 */ /* 0x000fe2000800063f */
[----:B------:R-:W-:Y:S01]  /*0260*/  VOTEU.ANY UP0, P0 ;  /* 0x00000000003f7886 */ /* 0x000fe20000000100 */
[----:B------:R-:W1:Y:S04]  /*0270*/  FENCE.VIEW.ASYNC.S ;  /* 0x00000000000073c6 */ /* 0x000e680000000000 */
[----:B-1----:R0:W1:Y:S06]  /*0280*/  @UP0 SYNCS.EXCH.64 URZ, [UR8+0x31c00], UR4 ;  /* 0x031c0004083f05b2 */ /* 0x00206c0008000100 */
[----:B------:R0:W3:Y:S02]  /*0290*/  @UP1 SYNCS.EXCH.64 URZ, [UR8+0x31c20], UR6 ;  /* 0x031c2006083f15b2 */ /* 0x0000e40008000100 */
[----:B0-----:R-:W-:Y:S05]  /*02a0*/  @P1 BRA `(.L_x_118) ;  /* 0x0000000000481947 */ /* 0x001fea0003800000 */
[----:B------:R-:W0:Y:S01]  /*02b0*/  S2UR UR5, SR_CgaCtaId ;  /* 0x00000000000579c3 */ /* 0x000e220000008800 */
[----:B------:R-:W-:Y:S01]  /*02c0*/  UMOV UR4, 0x400 ;  /* 0x0000040000047882 */ /* 0x000fe20000000000 */
[----:B------:R-:W-:Y:S01]  /*02d0*/  UMOV UR6, 0x1 ;  /* 0x0000000100067882 */ /* 0x000fe20000000000 */
[----:B------:R-:W-:Y:S01]  /*02e0*/  UMOV UR9, 0x3 ;  /* 0x0000000300097882 */ /* 0x000fe20000000000 */
[----:B------:R-:W-:-:S04]  /*02f0*/  UIADD3 UR6, -UR6, 0x100000, URZ ;  /* 0x0010000006067890 */ /* 0x000fc8000fffe13f */
[----:B------:R-:W-:Y:S02]  /*0300*/  USHF.L.U32 UR7, UR6, 0xb, URZ ;  /* 0x0000000b06077899 */ /* 0x000fe4000800063f */
[----:B------:R-:W-:Y:S01]  /*0310*/  USHF.L.U32 UR6, UR6, 0x1, URZ ;  /* 0x0000000106067899 */ /* 0x000fe2000800063f */
[----:B------:R-:W-:Y:S01]  /*0320*/  ELECT P0, URZ, PT ;  /* 0x00000000003f782f */ /* 0x000fe20003800000 */
[----:B0-----:R-:W-:Y:S02]  /*0330*/  ULEA UR8, UR5, UR4, 0x18 ;  /* 0x0000000405087291 */ /* 0x001fe4000f8ec03f */
[----:B------:R-:W-:-:S04]  /*0340*/  UIADD3 UR4, -UR9, 0x100000, URZ ;  /* 0x0010000009047890 */ /* 0x000fc8000fffe13f */
[----:B------:R-:W-:Y:S02]  /*0350*/  USHF.L.U32 UR5, UR4, 0xb, URZ ;  /* 0x0000000b04057899 */ /* 0x000fe4000800063f */
[----:B------:R-:W-:Y:S01]  /*0360*/  USHF.L.U32 UR4, UR4, 0x1, URZ ;  /* 0x0000000104047899 */ /* 0x000fe2000800063f */
[----:B------:R-:W0:Y:S03]  /*0370*/  FENCE.VIEW.ASYNC.S ;  /* 0x00000000000073c6 */ /* 0x000e260000000000 */
[----:B0-----:R0:W4:Y:S08]  /*0380*/  SYNCS.EXCH.64 URZ, [UR8+0x31c30], UR6 ;  /* 0x031c3006083f75b2 */ /* 0x0011300008000100 */
[----:B------:R0:W0:Y:S01]  /*0390*/  SYNCS.EXCH.64 URZ, [UR8+0x31c40], UR4 ;  /* 0x031c4004083f75b2 */ /* 0x0000220008000100 */
[----:B------:R0:W0:Y:S01]  /*03a0*/  SYNCS.EXCH.64 URZ, [UR8+0x31c38], UR6 ;  /* 0x031c3806083f75b2 */ /* 0x0000220008000100 */
[----:B------:R0:W0:Y:S01]  /*03b0*/  SYNCS.EXCH.64 URZ, [UR8+0x31c48], UR4 ;  /* 0x031c4804083f75b2 */ /* 0x0000220008000100 */
[----:B------:R-:W-:Y:S01]  /*03c0*/  NOP ;  /* 0x0000000000007918 */ /* 0x000fe20000000000 */
.L_x_118:
[----:B------:R-:W5:Y:S01]  /*03d0*/  SHFL.IDX PT, R3, R0, RZ, 0x1f ;  /* 0x00001fff00037589 */ /* 0x000f6200000e0000 */
[----:B------:R-:W-:Y:S01]  /*03e0*/  NOP ;  /* 0x0000000000007918 */ /* 0x000fe20000000000 */
[----:B-----5:R-:W-:-:S13]  /*03f0*/  ISETP.NE.AND P0, PT, R3, RZ, PT ;  /* 0x000000ff0300720c */ /* 0x020fda0003f05270 */
[----:B------:R-:W-:Y:S05]  /*0400*/  @P0 BRA `(.L_x_119) ;  /* 0x0000000000480947 */ /* 0x000fea0003800000 */
[----:B0-----:R-:W0:Y:S01]  /*0410*/  S2UR UR5, SR_CgaCtaId ;  /* 0x00000000000579c3 */ /* 0x001e220000008800 */
[----:B------:R-:W-:Y:S01]  /*0420*/  UMOV UR4, 0x400 ;  /* 0x0000040000047882 */ /* 0x000fe20000000000 */
[----:B------:R-:W-:Y:S01]  /*0430*/  UMOV UR6, 0x1 ;  /* 0x0000000100067882 */ /* 0x000fe20000000000 */
[----:B------:R-:W-:Y:S01]  /*0440*/  UMOV UR7, 0x3 ;  /* 0x0000000300077882 */ /* 0x000fe20000000000 */
[----:B------:R-:W-:Y:S01]  /*0450*/  ELECT P0, URZ, PT ;  /* 0x00000000003f782f */ /* 0x000fe20003800000 */
[----:B0-----:R-:W-:Y:S02]  /*0460*/  ULEA UR8, UR5, UR4, 0x18 ;  /* 0x0000000405087291 */ /* 0x001fe4000f8ec03f */
[----:B------:R-:W-:-:S04]  /*0470*/  UIADD3 UR4, -UR6, 0x100000, URZ ;  /* 0x0010000006047890 */ /* 0x000fc8000fffe13f */
[----:B------:R-:W-:Y:S02]  /*0480*/  USHF.L.U32 UR5, UR4, 0xb, URZ ;  /* 0x0000000b04057899 */ /* 0x000fe4000800063f */
[----:B------:R-:W-:Y:S02]  /*0490*/  USHF.L.U32 UR4, UR4, 0x1, URZ ;  /* 0x0000000104047899 */ /* 0x000fe4000800063f */
[----:B------:R-:W-:-:S04]  /*04a0*/  UIADD3 UR6, -UR7, 0x100000, URZ ;  /* 0x0010000007067890 */ /* 0x000fc8000fffe13f */
[----:B------:R-:W-:Y:S02]  /*04b0*/  USHF.L.U32 UR7, UR6, 0xb, URZ ;  /* 0x0000000b06077899 */ /* 0x000fe4000800063f */
[----:B------:R-:W-:Y:S01]  /*04c0*/  USHF.L.U32 UR6, UR6, 0x1, URZ ;  /* 0x0000000106067899 */ /* 0x000fe2000800063f */
[----:B------:R-:W0:Y:S03]  /*04d0*/  FENCE.VIEW.ASYNC.S ;  /* 0x00000000000073c6 */ /* 0x000e260000000000 */
[----:B0-----:R0:W0:Y:S08]  /*04e0*/  SYNCS.EXCH.64 URZ, [UR8+0x31c50], UR4 ;  /* 0x031c5004083f75b2 */ /* 0x0010300008000100 */
[----:B------:R0:W0:Y:S01]  /*04f0*/  SYNCS.EXCH.64 URZ, [UR8+0x31c60], UR6 ;  /* 0x031c6006083f75b2 */ /* 0x0000220008000100 */
[----:B------:R0:W0:Y:S01]  /*0500*/  SYNCS.EXCH.64 URZ, [UR8+0x31c58], UR4 ;  /* 0x031c5804083f75b2 */ /* 0x0000220008000100 */
[----:B------:R0:W0:Y:S01]  /*0510*/  SYNCS.EXCH.64 URZ, [UR8+0x31c68], UR6 ;  /* 0x031c6806083f75b2 */ /* 0x0000220008000100 */
[----:B------:R-:W-:Y:S01]  /*0520*/  NOP ;  /* 0x0000000000007918 */ /* 0x000fe20000000000 */
.L_x_119:
[----:B------:R-:W5:Y:S01]  /*0530*/  SHFL.IDX PT, R3, R0, RZ, 0x1f ;  /* 0x00001fff00037589 */ /* 0x000f6200000e0000 */
[----:B------:R-:W-:Y:S01]  /*0540*/  NOP ;  /* 0x0000000000007918 */ /* 0x000fe20000000000 */
[----:B-----5:R-:W-:-:S13]  /*0550*/  ISETP.NE.AND P0, PT, R3, RZ, PT ;  /* 0x000000ff0300720c */ /* 0x020fda0003f05270 */
[----:B------:R-:W-:Y:S05]  /*0560*/  @P0 BRA `(.L_x_120) ;  /* 0x0000000000380947 */ /* 0x000fea0003800000 */
[----:B0-----:R-:W0:Y:S01]  /*0570*/  S2UR UR5, SR_CgaCtaId ;  /* 0x00000000000579c3 */ /* 0x001e220000008800 */
[----:B------:R-:W-:Y:S01]  /*0580*/  UMOV UR4, 0x400 ;  /* 0x0000040000047882 */ /* 0x000fe20000000000 */
[----:B------:R-:W-:Y:S01]  /*0590*/  UMOV UR7, 0x1 ;  /* 0x0000000100077882 */ /* 0x000fe20000000000 */
[----:B------:R-:W-:Y:S01]  /*05a0*/  ELECT P0, URZ, PT ;  /* 0x00000000003f782f */ /* 0x000fe20003800000 */
[----:B0-----:R-:W-:Y:S02]  /*05b0*/  ULEA UR6, UR5, UR4, 0x18 ;  /* 0x0000000405067291 */ /* 0x001fe4000f8ec03f */
[----:B------:R-:W-:-:S04]  /*05c0*/  UIADD3 UR4, -UR7, 0x100000, URZ ;  /* 0x0010000007047890 */ /* 0x000fc8000fffe13f */
[----:B------:R-:W-:Y:S02]  /*05d0*/  USHF.L.U32 UR5, UR4, 0xb, URZ ;  /* 0x0000000b04057899 */ /* 0x000fe4000800063f */
[----:B------:R-:W-:Y:S01]  /*05e0*/  USHF.L.U32 UR4, UR4, 0x1, URZ ;  /* 0x0000000104047899 */ /* 0x000fe2000800063f */
[----:B------:R-:W0:Y:S11]  /*05f0*/  FENCE.VIEW.ASYNC.S ;  /* 0x00000000000073c6 */ /* 0x000e360000000000 */
[----:B0-----:R0:W0:Y:S01]  /*0600*/  SYNCS.EXCH.64 URZ, [UR6+0x31c70], UR4 ;  /* 0x031c7004063f75b2 */ /* 0x0010220008000100 */
[----:B------:R0:W0:Y:S01]  /*0610*/  SYNCS.EXCH.64 URZ, [UR6+0x31c80], UR4 ;  /* 0x031c8004063f75b2 */ /* 0x0000220008000100 */
[----:B------:R0:W0:Y:S01]  /*0620*/  SYNCS.EXCH.64 URZ, [UR6+0x31c78], UR4 ;  /* 0x031c7804063f75b2 */ /* 0x0000220008000100 */
[----:B------:R0:W0:Y:S01]  /*0630*/  SYNCS.EXCH.64 URZ, [UR6+0x31c88], UR4 ;  /* 0x031c8804063f75b2 */ /* 0x0000220008000100 */
[----:B------:R-:W-:Y:S01]  /*0640*/  NOP ;  /* 0x0000000000007918 */ /* 0x000fe20000000000 */
.L_x_120:
        /* <DEDUP_REMOVED lines=22> */
.L_x_121:
        /* <DEDUP_REMOVED lines=22> */
.L_x_122:
[----:B--2---:R-:W-:Y:S01]  /*0910*/  ISETP.NE.AND P0, PT, R2, RZ, PT ;  /* 0x000000ff0200720c */ /* 0x004fe20003f05270 */
[----:B------:R-:W-:Y:S01]  /*0920*/  IMAD.MOV.U32 R2, RZ, RZ, 0x1 ;  /* 0x00000001ff027424 */ /* 0x000fe200078e00ff */
[----:B------:R-:W-:Y:S01]  /*0930*/  NOP ;  /* 0x0000000000007918 */ /* 0x000fe20000000000 */
[----:B------:R-:W-:-:S03]  /*0940*/  ULDC.64 UR60, c[0x0][0x208] ;  /* 0x00008200003c7ab9 */ /* 0x000fc60000000a00 */
[----:B------:R-:W-:-:S05]  /*0950*/  SEL R2, R2, 0x2, !P0 ;  /* 0x0000000202027807 */ /* 0x000fca0004000000 */
[----:B------:R2:W-:Y:S01]  /*0960*/  STL [R1+0x14], R2 ;  /* 0x0000140201007387 */ /* 0x0005e20000100800 */
[----:B01-34-:R-:W-:Y:S06]  /*0970*/  BAR.SYNC.DEFER_BLOCKING 0x0 ;  /* 0x0000000000007b1d */ /* 0x01bfec0000010000 */
[----:B------:R-:W-:Y:S05]  /*0980*/  @!P0 BRA `(.L_x_123) ;  /* 0x000000ac00a88947 */ /* 0x000fea0003800000 */
.L_x_124:
[----:B------:R-:W-:-:S08]  /*0990*/  NOP ;  /* 0x0000000000007918 */ /* 0x000fd00000000000 */
[----:B------:R-:W0:Y:S02]  /*09a0*/  USETMAXREG.TRY_ALLOC.CTAPOOL UP0, 0xa0 ;  /* 0x000000a0000079c8 */ /* 0x000e240008000600 */
[----:B0-----:R-:W-:-:S13]  /*09b0*/  PLOP3.LUT P0, PT, PT, PT, UP0, 0x80, 0x0 ;  /* 0x000000000000781c */ /* 0x001fda0003f0f008 */
[----:B------:R-:W-:Y:S05]  /*09c0*/  @!P0 BRA `(.L_x_124) ;  /* 0xfffffffc00f08947 */ /* 0x000fea000383ffff */
[----:B--2---:R-:W0:Y:S01]  /*09d0*/  S2R R2, SR_TID.X ;  /* 0x0000000000027919 */ /* 0x004e220000002100 */
[----:B------:R-:W1:Y:S01]  /*09e0*/  S2UR UR4, SR_CgaCtaId ;  /* 0x00000000000479c3 */ /* 0x000e620000008800 */
[----:B------:R-:W-:-:S07]  /*09f0*/  UMOV UR36, 0x400 ;  /* 0x0000040000247882 */ /* 0x000fce0000000000 */
[----:B------:R-:W-:Y:S06]  /*0a00*/  BAR.ARV 0x8, 0x1a0 ;  /* 0x0206800000007b1d */ /* 0x000fec0000002000 */
[----:B-1----:R-:W-:-:S03]  /*0a10*/  ULEA UR36, UR4, UR36, 0x18 ;  /* 0x0000002404247291 */ /* 0x002fc6000f8ec03f */
[----:B------:R-:W-:Y:S01]  /*0a20*/  ULDC UR4, c[0x0][0xc14] ;  /* 0x0003050000047ab9 */ /* 0x000fe20000000800 */
[----:B0-----:R-:W-:-:S04]  /*0a30*/  LOP3.LUT R0, R2, 0xffffff80, RZ, 0xc0, !PT ;  /* 0xffffff8002007812 */ /* 0x001fc800078ec0ff */
[----:B------:R-:W-:-:S13]  /*0a40*/  ISETP.NE.AND P0, PT, R0, 0x80, PT ;  /* 0x000000800000780c */ /* 0x000fda0003f05270 */
[----:B------:R-:W-:Y:S08]  /*0a50*/  @!P0 BAR.ARV 0x9, 0x100 ;  /* 0x0244000000008b1d */ /* 0x000ff00000002000 */
[----:B------:R-:W-:Y:S06]  /*0a60*/  BAR.SYNC.DEFER_BLOCKING 0x5, 0x1a0 ;  /* 0x0146800000007b1d */ /* 0x000fec0000010000 */
[----:B------:R-:W0:Y:S02]  /*0a70*/  LDS.128 R28, [UR36+0x31cd0] ;  /* 0x031cd024ff1c7984 */ /* 0x000e240008000c00 */
[----:B------:R-:W-:Y:S06]  /*0a80*/  BAR.ARV 0x4, 0x1a0 ;  /* 0x0106800000007b1d */ /* 0x000fec0000002000 */
[----:B0-----:R-:W-:-:S13]  /*0a90*/  ISETP.GE.AND P0, PT, R31, UR4, PT ;  /* 0x000000041f007c0c */ /* 0x001fda000bf06270 */
[----:B------:R-:W-:Y:S05]  /*0aa0*/  @P0 EXIT ;  /* 0x000000000000094d */ /* 0x000fea0003800000 */
[----:B------:R-:W2:Y:S01]  /*0ab0*/  LDL.LU R14, [R1+0x14] ;  /* 0x00001400010e7983 */ /* 0x000ea20000300800 */
[----:B------:R-:W-:-:S05]  /*0ac0*/  VIADD R155, R2, 0xffffff80 ;  /* 0xffffff80029b7836 */ /* 0x000fca0000000000 */
[----:B------:R-:W-:-:S04]  /*0ad0*/  SHF.R.S32.HI R0, RZ, 0x1f, R155 ;  /* 0x0000001fff007819 */ /* 0x000fc8000001149b */
[----:B------:R-:W-:-:S04]  /*0ae0*/  LEA.HI R2, R0, R155, RZ, 0x4 ;  /* 0x0000009b00027211 */ /* 0x000fc800078f20ff */
[----:B------:R-:W-:-:S04]  /*0af0*/  SHF.R.S32.HI R3, RZ, 0x4, R2 ;  /* 0x00000004ff037819 */ /* 0x000fc80000011402 */
[C---:B------:R-:W-:Y:S02]  /*0b00*/  LEA.HI R4, R2.reuse, R3, RZ, 0x1 ;  /* 0x0000000302047211 */ /* 0x040fe400078f08ff */
[----:B------:R-:W-:Y:S02]  /*0b10*/  LOP3.LUT R2, R2, 0xfffffff0, RZ, 0xc0, !PT ;  /* 0xfffffff002027812 */ /* 0x000fe400078ec0ff */
[----:B------:R-:W-:-:S03]  /*0b20*/  LOP3.LUT R4, R4, 0x1ffffffe, RZ, 0xc0, !PT ;  /* 0x1ffffffe04047812 */ /* 0x000fc600078ec0ff */
[----:B------:R-:W-:Y:S01]  /*0b30*/  IMAD.IADD R2, R155, 0x1, -R2 ;  /* 0x000000019b027824 */ /* 0x000fe200078e0a02 */
[CC--:B------:R-:W-:Y:S01]  /*0b40*/  LEA.HI R151, R0.reuse, R155.reuse, RZ, 0x7 ;  /* 0x0000009b00977211 */ /* 0x0c0fe200078f38ff */
[----:B------:R-:W-:Y:S01]  /*0b50*/  IMAD.IADD R4, R3, 0x1, -R4 ;  /* 0x0000000103047824 */ /* 0x000fe200078e0a04 */
[----:B------:R-:W-:Y:S02]  /*0b60*/  LEA.HI R5, R0, R155, RZ, 0x5 ;  /* 0x0000009b00057211 */ /* 0x000fe400078f28ff */
[----:B------:R-:W-:Y:S02]  /*0b70*/  SHF.R.S32.HI R3, RZ, 0x1f, R2 ;  /* 0x0000001fff037819 */ /* 0x000fe40000011402 */
[----:B------:R-:W-:Y:S02]  /*0b80*/  LOP3.LUT R150, R151, 0xffffff80, RZ, 0xc0, !PT ;  /* 0xffffff8097967812 */ /* 0x000fe400078ec0ff */
[----:B------:R-:W-:Y:S02]  /*0b90*/  SHF.R.S32.HI R7, RZ, 0x5, R5 ;  /* 0x00000005ff077819 */ /* 0x000fe40000011405 */
[-C--:B------:R-:W-:Y:S01]  /*0ba0*/  LEA.HI R5, R3, R2.reuse, RZ, 0x3 ;  /* 0x0000000203057211 */ /* 0x080fe200078f18ff */
[----:B------:R-:W-:Y:S01]  /*0bb0*/  IMAD.IADD R150, R155, 0x1, -R150 ;  /* 0x000000019b967824 */ /* 0x000fe200078e0a96 */
[----:B------:R-:W-:-:S03]  /*0bc0*/  LEA.HI R3, R3, R2, RZ, 0x2 ;  /* 0x0000000203037211 */ /* 0x000fc600078f10ff */
[----:B------:R-:W-:Y:S01]  /*0bd0*/  IMAD.SHL.U32 R6, R5, 0x10, RZ ;  /* 0x0000001005067824 */ /* 0x000fe200078e00ff */
[----:B------:R-:W-:Y:S02]  /*0be0*/  LOP3.LUT R5, R3, 0x7fffffc, RZ, 0xc0, !PT ;  /* 0x07fffffc03057812 */ /* 0x000fe400078ec0ff */
[----:B------:R-:W-:Y:S02]  /*0bf0*/  SHF.R.S32.HI R3, RZ, 0x2, R3 ;  /* 0x00000002ff037819 */ /* 0x000fe40000011403 */
[----:B------:R-:W-:-:S03]  /*0c00*/  SHF.R.S32.HI R9, RZ, 0x1f, R150 ;  /* 0x0000001fff097819 */ /* 0x000fc60000011496 */
[----:B------:R-:W-:Y:S01]  /*0c10*/  IMAD.SHL.U32 R3, R3, 0x40, RZ ;  /* 0x0000004003037824 */ /* 0x000fe200078e00ff */
[----:B------:R-:W-:Y:S01]  /*0c20*/  LEA.HI R10, R9, R150, RZ, 0x2 ;  /* 0x00000096090a7211 */ /* 0x000fe200078f10ff */
[----:B------:R-:W-:Y:S02]  /*0c30*/  IMAD R13, R7, 0x10, R2 ;  /* 0x00000010070d7824 */ /* 0x000fe400078e0202 */
[----:B------:R-:W-:Y:S01]  /*0c40*/  IMAD.SHL.U32 R4, R4, 0x8, RZ ;  /* 0x0000000804047824 */ /* 0x000fe200078e00ff */
[--C-:B------:R-:W-:Y:S02]  /*0c50*/  SHF.R.S32.HI R11, RZ, 0x2, R10.reuse ;  /* 0x00000002ff0b7819 */ /* 0x100fe4000001140a */
[----:B------:R-:W-:Y:S02]  /*0c60*/  SHF.R.S32.HI R12, RZ, 0x1f, R10 ;  /* 0x0000001fff0c7819 */ /* 0x000fe4000001140a */
[----:B------:R-:W-:Y:S02]  /*0c70*/  LOP3.LUT R3, R3, 0x40, RZ, 0xc0, !PT ;  /* 0x0000004003037812 */ /* 0x000fe400078ec0ff */
[----:B------:R-:W-:Y:S01]  /*0c80*/  SHF.R.S32.HI R151, RZ, 0x7, R151 ;  /* 0x00000007ff977819 */ /* 0x000fe20000011497 */
[----:B------:R-:W-:Y:S01]  /*0c90*/  IMAD.U32 R154, R13, 0x20, R4 ;  /* 0x000000200d9a7824 */ /* 0x000fe200078e0004 */
[----:B------:R-:W-:-:S02]  /*0ca0*/  LOP3.LUT R6, R6, 0x7fffff80, RZ, 0xc0, !PT ;  /* 0x7fffff8006067812 */ /* 0x000fc400078ec0ff */
[----:B------:R-:W-:Y:S02]  /*0cb0*/  LEA.HI R12, R12, R11, RZ, 0x3 ;  /* 0x0000000b0c0c7211 */ /* 0x000fe400078f18ff */
[----:B------:R-:W-:Y:S01]  /*0cc0*/  LOP3.LUT R4, R3, 0x8, R4, 0xf8, !PT ;  /* 0x0000000803047812 */ /* 0x000fe200078ef804 */
[----:B------:R-:W-:Y:S01]  /*0cd0*/  IMAD.HI R8, R151, 0x55555556, RZ ;  /* 0x5555555697087827 */ /* 0x000fe200078e02ff */
[----:B------:R-:W-:Y:S02]  /*0ce0*/  SHF.R.U32.HI R3, RZ, 0x3, R3 ;  /* 0x00000003ff037819 */ /* 0x000fe40000011603 */
[----:B------:R-:W-:Y:S01]  /*0cf0*/  IADD3 R5, R2, -R5, RZ ;  /* 0x8000000502057210 */ /* 0x000fe20007ffe0ff */
[----:B------:R-:W-:Y:S01]  /*0d00*/  IMAD R6, R7, 0x100, R6 ;  /* 0x0000010007067824 */ /* 0x000fe200078e0206 */
[----:B------:R-:W-:Y:S02]  /*0d10*/  LEA.HI R0, R0, R155, RZ, 0x2 ;  /* 0x0000009b00007211 */ /* 0x000fe400078f10ff */
[----:B------:R-:W-:-:S02]  /*0d20*/  LOP3.LUT R12, R12, 0xfffffff8, RZ, 0xc0, !PT ;  /* 0xfffffff80c0c7812 */ /* 0x000fc400078ec0ff */
[----:B------:R-:W-:Y:S02]  /*0d30*/  LEA.HI R9, R9, R150, RZ, 0x5 ;  /* 0x0000009609097211 */ /* 0x000fe400078f28ff */
[----:B------:R-:W-:Y:S01]  /*0d40*/  LOP3.LUT R3, R4, R3, RZ, 0x3c, !PT ;  /* 0x0000000304037212 */ /* 0x000fe200078e3cff */
[----:B------:R-:W-:Y:S01]  /*0d50*/  IMAD R6, R5, 0x10, R6 ;  /* 0x0000001005067824 */ /* 0x000fe200078e0206 */
[----:B------:R-:W-:Y:S01]  /*0d60*/  LOP3.LUT R4, R0, 0x1ffffffc, RZ, 0xc0, !PT ;  /* 0x1ffffffc00047812 */ /* 0x000fe200078ec0ff */
[----:B------:R-:W-:Y:S01]  /*0d70*/  IMAD.IADD R12, R11, 0x1, -R12 ;  /* 0x000000010b0c7824 */ /* 0x000fe200078e0a0c */
[----:B------:R-:W-:Y:S02]  /*0d80*/  LEA.HI R8, R8, R8, RZ, 0x1 ;  /* 0x0000000808087211 */ /* 0x000fe400078f08ff */
[----:B------:R-:W-:Y:S02]  /*0d90*/  LOP3.LUT R7, R10, 0x7ffffffc, RZ, 0xc0, !PT ;  /* 0x7ffffffc0a077812 */ /* 0x000fe400078ec0ff */
[----:B------:R-:W-:Y:S01]  /*0da0*/  SHF.R.S32.HI R9, RZ, 0x5, R9 ;  /* 0x00000005ff097819 */ /* 0x000fe20000011409 */
[----:B------:R-:W-:Y:S01]  /*0db0*/  IMAD.IADD R2, R3, 0x1, R6 ;  /* 0x0000000103027824 */ /* 0x000fe200078e0206 */
[----:B------:R-:W-:Y:S01]  /*0dc0*/  IADD3 R7, R150, -R7, RZ ;  /* 0x8000000796077210 */ /* 0x000fe20007ffe0ff */
[----:B------:R-:W-:-:S02]  /*0dd0*/  IMAD.IADD R4, R155, 0x1, -R4 ;  /* 0x000000019b047824 */ /* 0x000fc400078e0a04 */
[----:B------:R-:W-:Y:S02]  /*0de0*/  IMAD.MOV.U32 R152, RZ, RZ, -0x2 ;  /* 0xfffffffeff987424 */ /* 0x000fe400078e00ff */
[----:B------:R-:W-:Y:S02]  /*0df0*/  IMAD R8, R8, -0x3, R151 ;  /* 0xfffffffd08087824 */ /* 0x000fe400078e0297 */
[----:B------:R-:W-:Y:S01]  /*0e00*/  IMAD R9, R9, 0x10, R12 ;  /* 0x0000001009097824 */ /* 0x000fe200078e020c */
[----:B------:R-:W-:Y:S01]  /*0e10*/  SHF.R.S32.HI R18, RZ, 0x2, R0 ;  /* 0x00000002ff127819 */ /* 0x000fe20000011400 */
[----:B------:R-:W-:Y:S01]  /*0e20*/  IMAD R152, R7, R152, 0x90 ;  /* 0x0000009007987424 */ /* 0x000fe200078e0298 */
[----:B------:R-:W-:Y:S01]  /*0e30*/  SHF.L.U32 R17, R4, 0x3, RZ ;  /* 0x0000000304117819 */ /* 0x000fe200000006ff */
[----:B------:R-:W-:Y:S01]  /*0e40*/  IMAD R153, R8, 0x40, R9 ;  /* 0x0000004008997824 */ /* 0x000fe200078e0209 */
[----:B------:R-:W-:Y:S01]  /*0e50*/  LEA R2, R2, UR36, 0x1 ;  /* 0x0000002402027c11 */ /* 0x000fe2000f8e08ff */
[----:B------:R-:W-:-:S02]  /*0e60*/  IMAD.MOV.U32 R149, RZ, RZ, RZ ;  /* 0x000000ffff957224 */ /* 0x000fc400078e00ff */
[----:B------:R-:W-:Y:S01]  /*0e70*/  IMAD.MOV.U32 R16, RZ, RZ, RZ ;  /* 0x000000ffff107224 */ /* 0x000fe200078e00ff */
[----:B------:R-:W-:Y:S01]  /*0e80*/  UMOV UR39, URZ ;  /* 0x0000003f00277c82 */ /* 0x000fe20008000000 */
[----:B--2---:R-:W-:-:S07]  /*0e90*/  LOP3.LUT R144, R14, 0x1, RZ, 0xfc, !PT ;  /* 0x000000010e907812 */ /* 0x004fce00078efcff */
.L_x_158:
[----:B---3-5:R-:W0:Y:S01]  /*0ea0*/  LDC.64 R4, c[0x0][0xc60] ;  /* 0x00031800ff047b82 */ /* 0x028e220000000a00 */
[----:B------:R-:W-:Y:S01]  /*0eb0*/  ULDC.64 UR4, c[0x0][0xa28] ;  /* 0x00028a0000047ab9 */ /* 0x000fe20000000a00 */
[----:B------:R-:W-:Y:S01]  /*0ec0*/  IMAD.MOV.U32 R0, RZ, RZ, RZ ;  /* 0x000000ffff007224 */ /* 0x000fe200078e00ff */
[----:B------:R-:W-:Y:S01]  /*0ed0*/  ULDC.64 UR6, c[0x0][0xa20] ;  /* 0x0002880000067ab9 */ /* 0x000fe20000000a00 */
[----:B0-----:R-:W-:-:S05]  /*0ee0*/  IMAD.WIDE R4, R31, 0x4, R4 ;  /* 0x000000041f047825 */ /* 0x001fca00078e0204 */
[----:B--2---:R-:W2:Y:S01]  /*0ef0*/  LDG.E R145, desc[UR60][R4.64] ;  /* 0x0000003c04917981 */ /* 0x004ea2000c1e1900 */
[----:B------:R-:W-:-:S04]  /*0f00*/  ISETP.NE.U32.AND P0, PT, RZ, UR4, PT ;  /* 0x00000004ff007c0c */ /* 0x000fc8000bf05070 */
[----:B------:R-:W-:Y:S02]  /*0f10*/  ISETP.NE.AND.EX P0, PT, RZ, UR5, PT, P0 ;  /* 0x00000005ff007c0c */ /* 0x000fe4000bf05300 */
[----:B--2---:R-:W-:-:S11]  /*0f20*/  SHF.R.S32.HI R148, RZ, 0x1f, R145 ;  /* 0x0000001fff947819 */ /* 0x004fd60000011491 */
[----:B------:R-:W-:-:S04]  /*0f30*/  @P0 LEA R6, P1, R145, UR4, 0x2 ;  /* 0x0000000491060c11 */ /* 0x000fc8000f8210ff */
[----:B------:R-:W-:Y:S01]  /*0f40*/  @P0 LEA.HI.X R7, R145, UR5, R148, 0x2, P1 ;  /* 0x0000000591070c11 */ /* 0x000fe200088f1494 */
[----:B------:R-:W-:-:S04]  /*0f50*/  ULDC.64 UR4, c[0x0][0x3f8] ;  /* 0x0000fe0000047ab9 */ /* 0x000fc80000000a00 */
[----:B------:R0:W5:Y:S01]  /*0f60*/  @P0 LDG.E R0, desc[UR60][R6.64] ;  /* 0x0000003c06000981 */ /* 0x000162000c1e1900 */
[----:B------:R-:W-:Y:S01]  /*0f70*/  ISETP.NE.U32.AND P0, PT, RZ, UR6, PT ;  /* 0x00000006ff007c0c */ /* 0x000fe2000bf05070 */
[----:B------:R-:W-:-:S03]  /*0f80*/  UISETP.NE.U32.AND UP0, UPT, UR4, URZ, UPT ;  /* 0x0000003f0400728c */ /* 0x000fc6000bf05070 */
[----:B------:R-:W-:Y:S01]  /*0f90*/  ISETP.NE.AND.EX P0, PT, RZ, UR7, PT, P0 ;  /* 0x00000007ff007c0c */ /* 0x000fe2000bf05300 */
[----:B------:R-:W-:Y:S01]  /*0fa0*/  UISETP.NE.AND.EX UP0, UPT, UR5, URZ, UPT, UP0 ;  /* 0x0000003f0500728c */ /* 0x000fe2000bf05300 */
[----:B------:R-:W-:Y:S02]  /*0fb0*/  ULDC UR4, c[0x0][0x404] ;  /* 0x0001010000047ab9 */ /* 0x000fe40000000800 */
[----:B------:R-:W-:Y:S01]  /*0fc0*/  ULDC UR5, c[0x0][0x2e0] ;  /* 0x0000b80000057ab9 */ /* 0x000fe20000000800 */
[----:B------:R-:W-:-:S04]  /*0fd0*/  USEL UR4, UR4, 0x1, UP0 ;  /* 0x0000000104047887 */ /* 0x000fc80008000000 */
[----:B------:R-:W-:-:S04]  /*0fe0*/  UIMAD UR4, UR4, UR5, URZ ;  /* 0x00000005040472a4 */ /* 0x000fc8000f8e023f */
[C---:B------:R-:W-:Y:S02]  /*0ff0*/  @P0 LEA R4, P1, R145.reuse, UR6, 0x2 ;  /* 0x0000000691040c11 */ /* 0x040fe4000f8210ff */
[----:B------:R-:W-:Y:S02]  /*1000*/  IMAD.U32 R23, RZ, RZ, UR4 ;  /* 0x00000004ff177e24 */ /* 0x000fe4000f8e00ff */
[----:B------:R-:W-:-:S05]  /*1010*/  @P0 LEA.HI.X R5, R145, UR7, R148, 0x2, P1 ;  /* 0x0000000791050c11 */ /* 0x000fca00088f1494 */
[----:B------:R0:W5:Y:S01]  /*1020*/  @P0 LDG.E R23, desc[UR60][R4.64] ;  /* 0x0000003c04170981 */ /* 0x000162000c1e1900 */
[----:B-1--4-:R-:W-:Y:S05]  /*1030*/  @P0 BRA `(.L_x_125) ;  /* 0x0000000000240947 */ /* 0x012fea0003800000 */
[----:B------:R-:W-:Y:S02]  /*1040*/  ULDC.64 UR4, c[0x0][0xa08] ;  /* 0x0002820000047ab9 */ /* 0x000fe40000000a00 */
[----:B------:R-:W-:-:S04]  /*1050*/  ISETP.NE.U32.AND P0, PT, RZ, UR4, PT ;  /* 0x00000004ff007c0c */ /* 0x000fc8000bf05070 */
[----:B------:R-:W-:-:S13]  /*1060*/  ISETP.NE.AND.EX P0, PT, RZ, UR5, PT, P0 ;  /* 0x00000005ff007c0c */ /* 0x000fda000bf05300 */
[----:B------:R-:W-:Y:S05]  /*1070*/  @!P0 BRA `(.L_x_125) ;  /* 0x0000000000148947 */ /* 0x000fea0003800000 */
[----:B0-----:R-:W0:Y:S02]  /*1080*/  LDC.64 R4, c[0x0][0xa08] ;  /* 0x00028200ff047b82 */ /* 0x001e240000000a00 */
[----:B0-----:R-:W-:-:S05]  /*1090*/  IMAD.WIDE R4, R145, 0x4, R4 ;  /* 0x0000000491047825 */ /* 0x001fca00078e0204 */
[----:B-----5:R-:W2:Y:S04]  /*10a0*/  LDG.E R23, desc[UR60][R4.64] ;  /* 0x0000003c04177981 */ /* 0x020ea8000c1e1900 */
[----:B------:R-:W2:Y:S02]  /*10b0*/  LDG.E R6, desc[UR60][R4.64+0x4] ;  /* 0x0000043c04067981 */ /* 0x000ea4000c1e1900 */
[----:B--2---:R-:W-:-:S07]  /*10c0*/  IMAD.IADD R23, R6, 0x1, -R23 ;  /* 0x0000000106177824 */ /* 0x004fce00078e0a17 */
.L_x_125:
[----:B-----5:R-:W-:Y:S01]  /*10d0*/  IMAD.IADD R23, R23, 0x1, -R0 ;  /* 0x0000000117177824 */ /* 0x020fe200078e0a00 */
[----:B------:R-:W-:Y:S01]  /*10e0*/  PLOP3.LUT P0, PT, PT, PT, PT, 0x80, 0x0 ;  /* 0x000000000000781c */ /* 0x000fe20003f0f070 */
[----:B------:R-:W-:Y:S01]  /*10f0*/  IMAD.MOV.U32 R147, RZ, RZ, R29 ;  /* 0x000000ffff937224 */ /* 0x000fe200078e001d */
[----:B------:R-:W-:Y:S01]  /*1100*/  CS2R R38, SRZ ;  /* 0x0000000000267805 */ /* 0x000fe2000001ff00 */
[C---:B------:R-:W-:Y:S01]  /*1110*/  VIADD R0, R23.reuse, 0x8f ;  /* 0x0000008f17007836 */ /* 0x040fe20000000000 */
[----:B------:R-:W-:Y:S01]  /*1120*/  ISETP.GE.AND P1, PT, R23, 0x1, PT ;  /* 0x000000011700780c */ /* 0x000fe20003f26270 */
[----:B------:R-:W-:Y:S01]  /*1130*/  IMAD.MOV.U32 R146, RZ, RZ, R30 ;  /* 0x000000ffff927224 */ /* 0x000fe200078e001e */
[----:B------:R-:W-:Y:S01]  /*1140*/  CS2R R34, SRZ ;  /* 0x0000000000227805 */ /* 0x000fe2000001ff00 */
[----:B------:R-:W-:Y:S01]  /*1150*/  IMAD.HI R0, R0, 0x38e38e39, RZ ;  /* 0x38e38e3900007827 */ /* 0x000fe200078e02ff */
[----:B------:R-:W-:Y:S02]  /*1160*/  CS2R R32, SRZ ;  /* 0x0000000000207805 */ /* 0x000fe4000001ff00 */
[----:B------:R-:W-:-:S02]  /*1170*/  CS2R R44, SRZ ;  /* 0x00000000002c7805 */ /* 0x000fc4000001ff00 */
[----:B------:R-:W-:Y:S02]  /*1180*/  CS2R R36, SRZ ;  /* 0x0000000000247805 */ /* 0x000fe4000001ff00 */
[----:B------:R-:W-:Y:S02]  /*1190*/  CS2R R42, SRZ ;  /* 0x00000000002a7805 */ /* 0x000fe4000001ff00 */
[----:B------:R-:W-:Y:S02]  /*11a0*/  SHF.R.U32.HI R3, RZ, 0x1f, R0 ;  /* 0x0000001fff037819 */ /* 0x000fe40000011600 */
[----:B------:R-:W-:Y:S02]  /*11b0*/  CS2R R48, SRZ ;  /* 0x0000000000307805 */ /* 0x000fe4000001ff00 */
[----:B------:R-:W-:Y:S02]  /*11c0*/  CS2R R46, SRZ ;  /* 0x00000000002e7805 */ /* 0x000fe4000001ff00 */
[----:B------:R-:W-:-:S02]  /*11d0*/  CS2R R40, SRZ ;  /* 0x0000000000287805 */ /* 0x000fc4000001ff00 */
[----:B------:R-:W-:Y:S01]  /*11e0*/  LEA.HI.SX32 R22, R0, R3, 0x1b ;  /* 0x0000000300167211 */ /* 0x000fe200078fdaff */
[----:B------:R-:W-:Y:S01]  /*11f0*/  IMAD.MOV.U32 R3, RZ, RZ, RZ ;  /* 0x000000ffff037224 */ /* 0x000fe200078e00ff */
[----:B------:R-:W-:Y:S02]  /*1200*/  MOV R0, RZ ;  /* 0x000000ff00007202 */ /* 0x000fe40000000f00 */
        /* <DEDUP_REMOVED lines=11> */
[----:B0-----:R-:W-:Y:S01]  /*12c0*/  CS2R R6, SRZ ;  /* 0x0000000000067805 */ /* 0x001fe2000001ff00 */
[----:B------:R-:W-:Y:S01]  /*12d0*/  IMAD.MOV.U32 R8, RZ, RZ, RZ ;  /* 0x000000ffff087224 */ /* 0x000fe200078e00ff */
[----:B------:R-:W-:Y:S01]  /*12e0*/  CS2R R80, SRZ ;  /* 0x0000000000507805 */ /* 0x000fe2000001ff00 */
[----:B------:R-:W-:Y:S02]  /*12f0*/  IMAD.MOV.U32 R20, RZ, RZ, RZ ;  /* 0x000000ffff147224 */ /* 0x000fe400078e00ff */
[----:B------:R-:W-:Y:S02]  /*1300*/  IMAD.MOV.U32 R83, RZ, RZ, RZ ;  /* 0x000000ffff537224 */ /* 0x000fe400078e00ff */
[----:B------:R-:W-:Y:S01]  /*1310*/  IMAD.MOV.U32 R85, RZ, RZ, RZ ;  /* 0x000000ffff557224 */ /* 0x000fe200078e00ff */
[----:B------:R-:W-:Y:S06]  /*1320*/  @!P1 BRA `(.L_x_126) ;  /* 0x0000008c00809947 */ /* 0x000fec0003800000 */
[----:B------:R-:W0:Y:S01]  /*1330*/  SHFL.IDX PT, R0, R151, RZ, 0x1f ;  /* 0x00001fff97007589 */ /* 0x000e2200000e0000 */
[----:B------:R-:W-:-:S04]  /*1340*/  UIADD3 UR6, UR36, 0x24300, URZ ;  /* 0x0002430024067890 */ /* 0x000fc8000fffe03f */
[----:B------:R-:W-:-:S06]  /*1350*/  ULOP3.LUT UP0, URZ, UR6, 0x9f, URZ, 0xc0, !UPT ;  /* 0x0000009f063f7892 */ /* 0x000fcc000f80c03f */
[----:B------:R-:W-:Y:S02]  /*1360*/  PLOP3.LUT P0, PT, PT, PT, UP0, 0x80, 0x0 ;  /* 0x000000000000781c */ /* 0x000fe40003f0f008 */
[----:B0-----:R-:W-:-:S13]  /*1370*/  R2UR UR38, R0 ;  /* 0x00000000002672ca */ /* 0x001fda00000e0000 */
[----:B------:R-:W-:-:S04]  /*1380*/  UIMAD.WIDE UR4, UR38, 0x55555556, URZ ;  /* 0x55555556260478a5 */ /* 0x000fc8000f8e023f */
[----:B------:R-:W-:-:S04]  /*1390*/  ULEA.HI UR5, UR5, UR5, URZ, 0x1 ;  /* 0x0000000505057291 */ /* 0x000fc8000f8f083f */
[----:B------:R-:W-:-:S04]  /*13a0*/  UIMAD UR40, UR5, -0x3, UR38 ;  /* 0xfffffffd052878a4 */ /* 0x000fc8000f8e0226 */
[----:B------:R-:W-:-:S04]  /*13b0*/  ULEA UR4, UR40, UR6, 0xb ;  /* 0x0000000628047291 */ /* 0x000fc8000f8e583f */
[----:B------:R-:W-:-:S04]  /*13c0*/  USHF.R.U32.HI UR4, URZ, 0x4, UR4 ;  /* 0x000000043f047899 */ /* 0x000fc80008011604 */
[----:B------:R-:W-:Y:S01]  /*13d0*/  ULOP3.LUT UR37, UR4, 0x3fff, URZ, 0xc0, !UPT ;  /* 0x00003fff04257892 */ /* 0x000fe2000f8ec03f */
[----:B------:R-:W-:Y:S11]  /*13e0*/  @!P0 BRA `(.L_x_127) ;  /* 0x0000000000408947 */ /* 0x000ff60003800000 */
[----:B------:R-:W-:Y:S01]  /*13f0*/  MOV R0, 0x0 ;  /* 0x0000000000007802 */ /* 0x000fe20000000f00 */
[----:B------:R-:W-:Y:S01]  /*1400*/  ULDC.64 UR4, c[0x4][0xa8] ;  /* 0x01002a0000047ab9 */ /* 0x000fe20000000a00 */
[----:B------:R-:W-:Y:S01]  /*1410*/  ULDC.64 UR6, c[0x4][0x20] ;  /* 0x0100080000067ab9 */ /* 0x000fe20000000a00 */
[----:B------:R-:W-:Y:S01]  /*1420*/  IMAD.U32 R4, RZ, RZ, UR4 ;  /* 0x00000004ff047e24 */ /* 0x000fe2000f8e00ff */
[----:B------:R0:W1:Y:S01]  /*1430*/  LDC.64 R14, c[0x4][R0] ;  /* 0x01000000000e7b82 */ /* 0x0000620000000a00 */
[----:B------:R-:W-:Y:S01]  /*1440*/  MOV R5, UR5 ;  /* 0x0000000500057c02 */ /* 0x000fe20008000f00 */
[----:B------:R-:W-:Y:S01]  /*1450*/  ULDC.64 UR4, c[0x4][0xb0] ;  /* 0x01002c0000047ab9 */ /* 0x000fe20000000a00 */
[----:B------:R-:W-:Y:S01]  /*1460*/  IMAD.U32 R10, RZ, RZ, UR6 ;  /* 0x00000006ff0a7e24 */ /* 0x000fe2000f8e00ff */
[----:B------:R-:W-:Y:S01]  /*1470*/  MOV R13, RZ ;  /* 0x000000ff000d7202 */ /* 0x000fe20000000f00 */
[----:B------:R-:W-:Y:S02]  /*1480*/  IMAD.U32 R6, RZ, RZ, UR4 ;  /* 0x00000004ff067e24 */ /* 0x000fe4000f8e00ff */
[----:B------:R-:W-:-:S02]  /*1490*/  IMAD.U32 R7, RZ, RZ, UR5 ;  /* 0x00000005ff077e24 */ /* 0x000fc4000f8e00ff */
[----:B------:R-:W-:Y:S02]  /*14a0*/  IMAD.U32 R11, RZ, RZ, UR7 ;  /* 0x00000007ff0b7e24 */ /* 0x000fe4000f8e00ff */
[----:B------:R-:W-:Y:S02]  /*14b0*/  IMAD.MOV.U32 R8, RZ, RZ, 0x70 ;  /* 0x00000070ff087424 */ /* 0x000fe400078e00ff */
[----:B0-----:R-:W-:-:S07]  /*14c0*/  IMAD.MOV.U32 R12, RZ, RZ, 0x1 ;  /* 0x00000001ff0c7424 */ /* 0x001fce00078e00ff */
[----:B------:R-:W-:-:S07]  /*14d0*/  LEPC R20, `(.L_x_127) ;  /* 0x000000001014794e */ /* 0x000fce0000000000 */
[----:B-1----:R-:W-:Y:S05]  /*14e0*/  CALL.ABS.NOINC R14 ;  /* 0x000000000e007343 */ /* 0x002fea0003c00000 */
.L_x_127:
[----:B------:R-:W-:Y:S02]  /*14f0*/  LEA.HI R0, R149, R149, RZ, 0x1 ;  /* 0x0000009595007211 */ /* 0x000fe400078f08ff */
[----:B------:R-:W-:Y:S02]  /*1500*/  ISETP.NE.AND P0, PT, R144, 0x3, PT ;  /* 0x000000039000780c */ /* 0x000fe40003f05270 */
[----:B------:R-:W-:-:S05]  /*1510*/  LOP3.LUT R0, R0, 0xfffffffe, RZ, 0xc0, !PT ;  /* 0xfffffffe00007812 */ /* 0x000fca00078ec0ff */
[----:B------:R-:W-:-:S05]  /*1520*/  IMAD.IADD R0, R149, 0x1, -R0 ;  /* 0x0000000195007824 */ /* 0x000fca00078e0a00 */
[----:B------:R-:W-:-:S04]  /*1530*/  SHF.L.U32 R0, R0, 0x1f, RZ ;  /* 0x0000001f00007819 */ /* 0x000fc800000006ff */
[----:B------:R-:W0:Y:S02]  /*1540*/  SYNCS.PHASECHK.TRANS64.TRYWAIT P1, [UR36+0x31c00], R0 ;  /* 0x031c0000ff0075a7 */ /* 0x000e240008020164 */
[----:B0-----:R-:W-:Y:S05]  /*1550*/  @!P1 BRA `(.L_x_128) ;  /* 0x000000e800209947 */ /* 0x001fea0003800000 */
.L_x_244:
[----:B------:R-:W-:Y:S05]  /*1560*/  @!P0 BRA `(.L_x_129) ;  /* 0x0000000000048947 */ /* 0x000fea0003800000 */
[----:B------:R-:W-:Y:S01]  /*1570*/  BPT.TRAP 0x1 ;  /* 0x000000040000795c */ /* 0x000fe20000300000 */
.L_x_129:
[----:B0-----:R-:W-:Y:S01]  /*1580*/  IMAD.U32 R0, RZ, RZ, UR39 ;  /* 0x00000027ff007e24 */ /* 0x001fe2000f8e00ff */
[----:B------:R-:W-:-:S04]  /*1590*/  SHF.L.U32 R3, R16, 0x1f, RZ ;  /* 0x0000001f10037819 */ /* 0x000fc800000006ff */
[----:B------:R-:W-:-:S04]  /*15a0*/  LEA R0, R0, UR36, 0x3 ;  /* 0x0000002400007c11 */ /* 0x000fc8000f8e18ff */
[----:B------:R0:W1:Y:S01]  /*15b0*/  SYNCS.PHASECHK.TRANS64.TRYWAIT P2, [R0+URZ+0x31c30], R3 ;  /* 0x031c3003000075a7 */ /* 0x000062000804017f */
[----:B------:R-:W-:Y:S05]  /*15c0*/  @!P0 BRA `(.L_x_130) ;  /* 0x0000000000048947 */ /* 0x000fea0003800000 */
[----:B------:R-:W-:Y:S01]  /*15d0*/  BPT.TRAP 0x1 ;  /* 0x000000040000795c */ /* 0x000fe20000300000 */
.L_x_130:
[----:B------:R-:W2:Y:S01]  /*15e0*/  S2R R4, SR_TID.X ;  /* 0x0000000000047919 */ /* 0x000ea20000002100 */
[----:B------:R-:W-:Y:S01]  /*15f0*/  IMAD.MOV.U32 R71, RZ, RZ, RZ ;  /* 0x000000ffff477224 */ /* 0x000fe200078e00ff */
[----:B--2---:R-:W-:Y:S01]  /*1600*/  LOP3.LUT P1, RZ, R4, 0x7f, RZ, 0xc0, !PT ;  /* 0x0000007f04ff7812 */ /* 0x004fe2000782c0ff */
[----:B-1----:R-:W-:-:S12]  /*1610*/  @P2 BRA `(.L_x_131) ;  /* 0x0000000000082947 */ /* 0x002fd80003800000 */
[----:B------:R-:W1:Y:S02]  /*1620*/  SYNCS.PHASECHK.TRANS64.TRYWAIT P2, [R0+URZ+0x31c30], R3 ;  /* 0x031c3003000075a7 */ /* 0x000e64000804017f */
[----:B-1----:R-:W-:Y:S05]  /*1630*/  @!P2 BRA `(.L_x_132) ;  /* 0x000000e80000a947 */ /* 0x002fea0003800000 */
.L_x_131:
[----:B------:R-:W-:Y:S05]  /*1640*/  WARPSYNC.ALL ;  /* 0x0000000000007948 */ /* 0x000fea0003800000 */
[----:B------:R-:W-:Y:S01]  /*1650*/  UIADD3 UR4, UR36, 0x16a00, URZ ;  /* 0x00016a0024047890 */ /* 0x000fe2000fffe03f */
[----:B------:R-:W-:Y:S01]  /*1660*/  WARPGROUP.ARRIVE ;  /* 0x00000000000079c5 */ /* 0x000fe20000000000 */
[----:B------:R-:W-:Y:S01]  /*1670*/  ULEA UR40, UR40, UR36, 0xc ;  /* 0x0000002428287291 */ /* 0x000fe2000f8e603f */
[----:B------:R-:W-:Y:S01]  /*1680*/  P2R R14, PR, RZ, 0x1 ;  /* 0x00000001ff0e7803 */ /* 0x000fe20000000000 */
[----:B------:R-:W-:Y:S01]  /*1690*/  USHF.R.U32.HI UR4, URZ, 0x4, UR4 ;  /* 0x000000043f047899 */ /* 0x000fe20008011604 */
[----:B01----:R-:W-:Y:S01]  /*16a0*/  @!P1 VIADD R0, R0, 0x31c40 ;  /* 0x00031c4000009836 */ /* 0x003fe20000000000 */
        /* <DEDUP_REMOVED lines=9> */
[----:B------:R-:W-:Y:S01]  /*1740*/  UIADD3 UR6, UR26, 0x40, URZ ;  /* 0x000000401a067890 */ /* 0x000fe2000fffe03f */
[----:B------:R-:W-:-:S03]  /*1750*/  UMOV UR5, UR25 ;  /* 0x0000001900057c82 */ /* 0x000fc60008000000 */
[----:B------:R-:W-:Y:S01]  /*1760*/  UMOV UR4, UR24 ;  /* 0x0000001800047c82 */ /* 0x000fe20008000000 */
[----:B------:R-:W-:Y:S01]  /*1770*/  UMOV UR7, 0x80000020 ;  /* 0x8000002000077882 */ /* 0x000fe20000000000 */
[----:B------:R-:W-:Y:S01]  /*1780*/  HGMMA.64x16x16.F32 R96, gdesc[UR24], RZ, !UPT, gsb0 ;  /* 0x00200000186079f0 */ /* 0x000fe2000c0008ff */
[----:B------:R-:W-:Y:S02]  /*1790*/  UIADD3 UR8, UR26, 0x80, URZ ;  /* 0x000000801a087890 */ /* 0x000fe4000fffe03f */
[----:B------:R-:W-:Y:S02]  /*17a0*/  UIADD3 UR9, UR26, 0xc0, URZ ;  /* 0x000000c01a097890 */ /* 0x000fe4000fffe03f */
        /* <DEDUP_REMOVED lines=14> */
[----:B------:R-:W-:-:S02]  /*1890*/  WARPGROUP.DEPBAR.LE gsb0, 0x0 ;  /* 0x00008000000079c5 */ /* 0x000fc40000010000 */
        /* <DEDUP_REMOVED lines=99> */
[----:B------:R-:W-:Y:S01]  /*1ed0*/  UMOV UR11, 0x80000020 ;  /* 0x80000020000b7882 */ /* 0x000fe20000000000 */
        /* <DEDUP_REMOVED lines=184> */
[----:B------:R-:W0:Y:S01]  /*2a60*/  MUFU.TANH R7, R7 ;  /* 0x0000000700077308 */ /* 0x000e220000002400 */
[----:B------:R-:W-:Y:S01]  /*2a70*/  UMOV UR23, 0x80000020 ;  /* 0x8000002000177882 */ /* 0x000fe20000000000 */
[----:B------:R-:W-:Y:S01]  /*2a80*/  FMUL.FTZ R3, R98, UR6 ;  /* 0x0000000662037c20 */ /* 0x000fe20008410000 */
[----:B------:R-:W-:Y:S01]  /*2a90*/  FMUL.FTZ R5, R99, UR6 ;  /* 0x0000000663057c20 */ /* 0x000fe20008410000 */
[----:B------:R-:W-:-:S04]  /*2aa0*/  FMUL.FTZ R11, R102, UR6 ;  /* 0x00000006660b7c20 */ /* 0x000fc80008410000 */
[----:B------:R-:W-:Y:S08]  /*2ab0*/  MUFU.TANH R9, R9 ;  /* 0x0000000900097308 */ /* 0x000ff00000002400 */
[----:B------:R-:W1:Y:S08]  /*2ac0*/  MUFU.TANH R10, R10 ;  /* 0x0000000a000a7308 */ /* 0x000e700000002400 */
        /* <DEDUP_REMOVED lines=10> */
[----:B------:R-:W-:Y:S01]  /*2b70*/  MUFU.TANH R11, R11 ;  /* 0x0000000b000b7308 */ /* 0x000fe20000002400 */
[----:B------:R-:W-:Y:S01]  /*2b80*/  HGMMA.64x16x16.F32 R80, gdesc[UR20], R80, gsb0 ;  /* 0x00200000145079f0 */ /* 0x000fe20008000850 */
[----:B------:R-:W-:Y:S01]  /*2b90*/  UIADD3 UR22, UR26, 0x542, URZ ;  /* 0x000005421a167890 */ /* 0x000fe2000fffe03f */
[----:B------:R-:W-:Y:S01]  /*2ba0*/  FMUL.FTZ R15, R90, UR6 ;  /* 0x000000065a0f7c20 */ /* 0x000fe20008410000 */
[----:B------:R-:W-:Y:S01]  /*2bb0*/  UMOV UR23, 0x80000020 ;  /* 0x8000002000177882 */ /* 0x000fe20000000000 */
[----:B------:R-:W-:Y:S01]  /*2bc0*/  FMUL.FTZ R13, R91, UR6 ;  /* 0x000000065b0d7c20 */ /* 0x000fe20008410000 */
[----:B------:R-:W-:Y:S01]  /*2bd0*/  FMUL.FTZ R64, R94, UR6 ;  /* 0x000000065e407c20 */ /* 0x000fe20008410000 */
[----:B------:R-:W-:Y:S01]  /*2be0*/  FMUL.FTZ R21, R95, UR6 ;  /* 0x000000065f157c20 */ /* 0x000fe20008410000 */
[----:B------:R-:W-:Y:S08]  /*2bf0*/  MUFU.TANH R65, R65 ;  /* 0x0000004100417308 */ /* 0x000ff00000002400 */
[----:B------:R-:W-:Y:S08]  /*2c00*/  MUFU.TANH R67, R67 ;  /* 0x0000004300437308 */ /* 0x000ff00000002400 */
[----:B------:R-:W-:Y:S08]  /*2c10*/  MUFU.TANH R69, R69 ;  /* 0x0000004500457308 */ /* 0x000ff00000002400 */
[----:B------:R-:W-:Y:S08]  /*2c20*/  MUFU.TANH R12, R12 ;  /* 0x0000000c000c7308 */ /* 0x000ff00000002400 */
        /* <DEDUP_REMOVED lines=11> */
[----:B------:R-:W4:Y:S01]  /*2ce0*/  MUFU.TANH R20, R20 ;  /* 0x0000001400147308 */ /* 0x000f220000002400 */
[----:B------:R-:W-:Y:S01]  /*2cf0*/  UMOV UR23, 0x80000020 ;  /* 0x8000002000177882 */ /* 0x000fe20000000000 */
[----:B------:R-:W-:Y:S01]  /*2d00*/  FMUL.FTZ R68, R82, UR6 ;  /* 0x0000000652447c20 */ /* 0x000fe20008410000 */
[----:B------:R-:W-:Y:S01]  /*2d10*/  FMUL.FTZ R81, R81, UR6 ;  /* 0x0000000651517c20 */ /* 0x000fe20008410000 */
[----:B------:R-:W-:-:S04]  /*2d20*/  FMUL.FTZ R85, R85, UR6 ;  /* 0x0000000655557c20 */ /* 0x000fc80008410000 */
[----:B------:R-:W-:Y:S08]  /*2d30*/  MUFU.TANH R64, R64 ;  /* 0x0000004000407308 */ /* 0x000ff00000002400 */
        /* <DEDUP_REMOVED lines=14> */
[----:B------:R-:W-:Y:S01]  /*2e20*/  FMUL.FTZ R76, R79, UR6 ;  /* 0x000000064f4c7c20 */ /* 0x000fe20008410000 */
[----:B------:R-:W-:Y:S01]  /*2e30*/  UMOV UR23, 0x80000020 ;  /* 0x8000002000177882 */ /* 0x000fe20000000000 */
        /* <DEDUP_REMOVED lines=19> */
[----:B------:R-:W5:Y:S01]  /*2f70*/  MUFU.TANH R72, R72 ;  /* 0x0000004800487308 */ /* 0x000f620000002400 */
[----:B------:R-:W-:Y:S01]  /*2f80*/  FMUL.FTZ R60, R60, UR6 ;  /* 0x000000063c3c7c20 */ /* 0x000fe20008410000 */
[----:B------:R-:W-:-:S06]  /*2f90*/  FMUL.FTZ R58, R58, UR6 ;  /* 0x000000063a3a7c20 */ /* 0x000fcc0008410000 */
        /* <DEDUP_REMOVED lines=11> */
[----:B------:R-:W5:Y:S01]  /*3050*/  MUFU.TANH R60, R60 ;  /* 0x0000003c003c7308 */ /* 0x000f620000002400 */
[----:B------:R-:W-:Y:S01]  /*3060*/  HGMMA.64x16x16.F32 R40, gdesc[UR20], R40, gsb0 ;  /* 0x00200000142879f0 */ /* 0x000fe20008000828 */
[----:B------:R-:W-:Y:S01]  /*3070*/  UIADD3 UR22, UR26, 0x642, URZ ;  /* 0x000006421a167890 */ /* 0x000fe2000fffe03f */
[----:B------:R-:W-:Y:S01]  /*3080*/  IMAD R6, R22, -0x90, R49 ;  /* 0xffffff7016067824 */ /* 0x000fe200078e0231 */
[----:B------:R-:W-:Y:S01]  /*3090*/  UMOV UR23, 0x80000020 ;  /* 0x8000002000177882 */ /* 0x000fe20000000000 */
[----:B------:R-:W-:Y:S01]  /*30a0*/  FMUL.FTZ R54, R54, UR6 ;  /* 0x0000000636367c20 */ /* 0x000fe20008410000 */
[----:B------:R-:W-:Y:S01]  /*30b0*/  FMUL.FTZ R48, R48, UR6 ;  /* 0x0000000630307c20 */ /* 0x000fe20008410000 */
[----:B------:R-:W-:Y:S01]  /*30c0*/  FMUL.FTZ R52, R52, UR6 ;  /* 0x0000000634347c20 */ /* 0x000fe20008410000 */
[C---:B------:R-:W-:Y:S01]  /*30d0*/  ISETP.GT.AND P5, PT, R6.reuse, 0x8, PT ;  /* 0x000000080600780c */ /* 0x040fe20003fa4270 */
[----:B------:R-:W5:Y:S01]  /*30e0*/  MUFU.TANH R76, R76 ;  /* 0x0000004c004c7308 */ /* 0x000f620000002400 */
[C---:B------:R-:W-:Y:S01]  /*30f0*/  ISETP.GT.AND P4, PT, R6.reuse, 0x9, PT ;  /* 0x000000090600780c */ /* 0x040fe20003f84270 */
[----:B------:R-:W-:Y:S01]  /*3100*/  FMUL.FTZ R53, R53, UR6 ;  /* 0x0000000635357c20 */ /* 0x000fe20008410000 */
[C---:B------:R-:W-:Y:S01]  /*3110*/  ISETP.GT.AND P2, PT, R6.reuse, RZ, PT ;  /* 0x000000ff0600720c */ /* 0x040fe20003f44270 */
[----:B------:R-:W-:Y:S01]  /*3120*/  FMUL.FTZ R93, R55, UR6 ;  /* 0x00000006375d7c20 */ /* 0x000fe20008410000 */
[----:B------:R-:W-:-:S02]  /*3130*/  ISETP.GT.AND P6, PT, R6, 0x1, PT ;  /* 0x000000010600780c */ /* 0x000fc40003fc4270 */
[----:B0-----:R-:W-:Y:S01]  /*3140*/  FSEL R59, R7, -INF , P5 ;  /* 0xff800000073b7808 */ /* 0x001fe20002800000 */
[----:B------:R-:W0:Y:S01]  /*3150*/  MUFU.TANH R86, R86 ;  /* 0x0000005600567308 */ /* 0x000e220000002400 */
[----:B-1----:R-:W-:Y:S02]  /*3160*/  FSEL R7, R10, -INF , P4 ;  /* 0xff8000000a077808 */ /* 0x002fe40002000000 */
[----:B------:R-:W-:Y:S02]  /*3170*/  FSEL R63, R9, -INF , P4 ;  /* 0xff800000093f7808 */ /* 0x000fe40002000000 */
[----:B------:R-:W-:Y:S02]  /*3180*/  ISETP.GT.AND P4, PT, R6, 0x20, PT ;  /* 0x000000200600780c */ /* 0x000fe40003f84270 */
[----:B--2---:R-:W-:Y:S01]  /*3190*/  FSEL R57, R4, -INF , P2 ;  /* 0xff80000004397808 */ /* 0x004fe20001000000 */
[----:B------:R-:W1:Y:S01]  /*31a0*/  MUFU.TANH R58, R58 ;  /* 0x0000003a003a7308 */ /* 0x000e620000002400 */
[----:B---3--:R-:W-:-:S02]  /*31b0*/  FSEL R8, R8, -INF , P6 ;  /* 0xff80000008087808 */ /* 0x008fc40003000000 */
[----:B----4-:R-:W-:Y:S02]  /*31c0*/  FSEL R79, R20, -INF , P4 ;  /* 0xff800000144f7808 */ /* 0x010fe40002000000 */
[----:B------:R-:W-:Y:S02]  /*31d0*/  FMNMX.FTZ R20, R57, R8, !PT ;  /* 0x0000000839147209 */ /* 0x000fe40007810000 */
[C---:B------:R-:W-:Y:S01]  /*31e0*/  ISETP.GT.AND P3, PT, R6.reuse, 0x10, PT ;  /* 0x000000100600780c */ /* 0x040fe20003f64270 */
[----:B------:R-:W2:Y:S01]  /*31f0*/  MUFU.TANH R48, R48 ;  /* 0x0000003000307308 */ /* 0x000ea20000002400 */
[----:B------:R-:W-:Y:S02]  /*3200*/  FMNMX.FTZ R20, R59, R20, !PT ;  /* 0x000000143b147209 */ /* 0x000fe40007810000 */
[----:B------:R-:W-:Y:S02]  /*3210*/  FSEL R3, R3, -INF , P2 ;  /* 0xff80000003037808 */ /* 0x000fe40001000000 */
[----:B------:R-:W-:-:S02]  /*3220*/  ISETP.GT.AND P2, PT, R6, 0x11, PT ;  /* 0x000000110600780c */ /* 0x000fc40003f44270 */
[----:B------:R-:W-:Y:S01]  /*3230*/  FSEL R65, R65, -INF , P3 ;  /* 0xff80000041417808 */ /* 0x000fe20001800000 */
[----:B------:R-:W3:Y:S01]  /*3240*/  MUFU.TANH R84, R84 ;  /* 0x0000005400547308 */ /* 0x000ee20000002400 */
[----:B------:R-:W-:Y:S02]  /*3250*/  FMNMX.FTZ R20, R63, R20, !PT ;  /* 0x000000143f147209 */ /* 0x000fe40007810000 */
[----:B------:R-:W-:Y:S02]  /*3260*/  FSEL R4, R5, -INF , P6 ;  /* 0xff80000005047808 */ /* 0x000fe40003000000 */
[----:B------:R-:W-:Y:S02]  /*3270*/  ISETP.GT.AND P6, PT, R6, 0x18, PT ;  /* 0x000000180600780c */ /* 0x000fe40003fc4270 */
[----:B------:R-:W-:Y:S01]  /*3280*/  FSEL R67, R67, -INF , P2 ;  /* 0xff80000043437808 */ /* 0x000fe20001000000 */
[----:B------:R-:W4:Y:S01]  /*3290*/  MUFU.TANH R87, R87 ;  /* 0x0000005700577308 */ /* 0x000f220000002400 */
[----:B------:R-:W-:-:S02]  /*32a0*/  FMNMX.FTZ R20, R65, R20, !PT ;  /* 0x0000001441147209 */ /* 0x000fc40007810000 */
[----:B------:R-:W-:Y:S01]  /*32b0*/  FSEL R5, R11, -INF , P5 ;  /* 0xff8000000b057808 */ /* 0x000fe20002800000 */
[----:B------:R-:W-:Y:S02]  /*32c0*/  WARPGROUP.DEPBAR.LE gsb0, 0x0 ;  /* 0x00008000000079c5 */ /* 0x000fe40000010000 */
[----:B------:R-:W-:Y:S01]  /*32d0*/  WARPGROUP.ARRIVE ;  /* 0x00000000000079c5 */ /* 0x000fe20000000000 */
[----:B------:R-:W-:Y:S01]  /*32e0*/  ISETP.GT.AND P5, PT, R6, 0x19, PT ;  /* 0x000000190600780c */ /* 0x000fe20003fa4270 */
[----:B------:R-:W-:Y:S01]  /*32f0*/  FMUL.FTZ R97, R46, UR6 ;  /* 0x000000062e617c20 */ /* 0x000fe20008410000 */
[----:B------:R-:W-:Y:S01]  /*3300*/  FSEL R69, R69, -INF , P6 ;  /* 0xff80000045457808 */ /* 0x000fe20003000000 */
[----:B------:R-:W-:Y:S01]  /*3310*/  FMUL.FTZ R41, R41, UR6 ;  /* 0x0000000629297c20 */ /* 0x000fe20008410000 */
[----:B------:R-:W-:Y:S01]  /*3320*/  FMNMX.FTZ R20, R67, R20, !PT ;  /* 0x0000001443147209 */ /* 0x000fe20007810000 */
[----:B------:R-:W-:Y:S01]  /*3330*/  HGMMA.64x16x16.F32 R32, gdesc[UR20], R32, gsb0 ;  /* 0x00200000142079f0 */ /* 0x000fe20008000820 */
[----:B------:R-:W-:Y:S01]  /*3340*/  FSEL R73, R12, -INF , P5 ;  /* 0xff8000000c497808 */ /* 0x000fe20002800000 */
[----:B------:R-:W-:Y:S01]  /*3350*/  UIADD3 UR22, UR26, 0x682, URZ ;  /* 0x000006821a167890 */ /* 0x000fe2000fffe03f */
[----:B------:R-:W-:Y:S01]  /*3360*/  FMNMX.FTZ R20, R69, R20, !PT ;  /* 0x0000001445147209 */ /* 0x000fe20007810000 */
[----:B------:R0:W-:Y:S01]  /*3370*/  MUFU.TANH R10, R41 ;  /* 0x00000029000a7308 */ /* 0x0001e20000002400 */
[----:B------:R-:W-:Y:S01]  /*3380*/  FSEL R9, R15, -INF , P3 ;  /* 0xff8000000f097808 */ /* 0x000fe20001800000 */
[----:B------:R-:W-:Y:S01]  /*3390*/  UMOV UR23, 0x80000020 ;  /* 0x8000002000177882 */ /* 0x000fe20000000000 */
[----:B------:R-:W-:Y:S01]  /*33a0*/  ISETP.GT.AND P3, PT, R6, 0x21, PT ;  /* 0x000000210600780c */ /* 0x000fe20003f64270 */
[----:B------:R-:W-:Y:S01]  /*33b0*/  FMUL.FTZ R51, R43, UR6 ;  /* 0x000000062b337c20 */ /* 0x000fe20008410000 */
[----:B------:R-:W-:Y:S01]  /*33c0*/  FMNMX.FTZ R20, R73, R20, !PT ;  /* 0x0000001449147209 */ /* 0x000fe20007810000 */
[----:B------:R-:W-:Y:S01]  /*33d0*/  FMUL.FTZ R95, R42, UR6 ;  /* 0x000000062a5f7c20 */ /* 0x000fe20008410000 */
[----:B------:R-:W-:Y:S01]  /*33e0*/  FSEL R11, R13, -INF , P2 ;  /* 0xff8000000d0b7808 */ /* 0x000fe20001000000 */
[----:B------:R-:W-:Y:S01]  /*33f0*/  FMUL.FTZ R135, R45, UR6 ;  /* 0x000000062d877c20 */ /* 0x000fe20008410000 */
[----:B------:R-:W-:Y:S01]  /*3400*/  ISETP.GT.AND P2, PT, R6, 0x28, PT ;  /* 0x000000280600780c */ /* 0x000fe20003f44270 */
[----:B------:R1:W-:Y:S01]  /*3410*/  MUFU.TANH R42, R54 ;  /* 0x00000036002a7308 */ /* 0x0003e20000002400 */
[----:B-----5:R-:W-:Y:S01]  /*3420*/  FSEL R81, R81, -INF , P3 ;  /* 0xff80000051517808 */ /* 0x020fe20001800000 */
[----:B------:R-:W-:Y:S01]  /*3430*/  FMUL.FTZ R49, R40, UR6 ;  /* 0x0000000628317c20 */ /* 0x000fe20008410000 */
[----:B------:R-:W-:Y:S01]  /*3440*/  FMNMX.FTZ R20, R79, R20, !PT ;  /* 0x000000144f147209 */ /* 0x000fe20007810000 */
[----:B------:R-:W-:Y:S01]  /*3450*/  FMUL.FTZ R99, R47, UR6 ;  /* 0x000000062f637c20 */ /* 0x000fe20008410000 */
[----:B------:R-:W-:Y:S01]  /*3460*/  FSEL R13, R64, -INF , P6 ;  /* 0xff800000400d7808 */ /* 0x000fe20003000000 */
[----:B------:R-:W-:Y:S01]  /*3470*/  FMUL.FTZ R133, R44, UR6 ;  /* 0x000000062c857c20 */ /* 0x000fe20008410000 */
[----:B------:R-:W-:Y:S01]  /*3480*/  ISETP.GT.AND P6, PT, R6, 0x29, PT ;  /* 0x000000290600780c */ /* 0x000fe20003fc4270 */
[----:B------:R5:W-:Y:S01]  /*3490*/  MUFU.TANH R44, R49 ;  /* 0x00000031002c7308 */ /* 0x000be20000002400 */
[----:B------:R-:W-:-:S02]  /*34a0*/  FSEL R83, R83, -INF , P2 ;  /* 0xff80000053537808 */ /* 0x000fc40001000000 */
[----:B------:R-:W-:Y:S02]  /*34b0*/  FMNMX.FTZ R20, R81, R20, !PT ;  /* 0x0000001451147209 */ /* 0x000fe40007810000 */
[----:B------:R-:W-:Y:S02]  /*34c0*/  FSEL R15, R21, -INF , P5 ;  /* 0xff800000150f7808 */ /* 0x000fe40002800000 */
[----:B------:R-:W-:Y:S01]  /*34d0*/  ISETP.GT.AND P5, PT, R6, 0x30, PT ;  /* 0x000000300600780c */ /* 0x000fe20003fa4270 */
[----:B------:R-:W4:Y:S01]  /*34e0*/  MUFU.TANH R61, R61 ;  /* 0x0000003d003d7308 */ /* 0x000f220000002400 */
[----:B------:R-:W-:Y:S02]  /*34f0*/  FSEL R85, R85, -INF , P6 ;  /* 0xff80000055557808 */ /* 0x000fe40003000000 */
[----:B------:R-:W-:Y:S02]  /*3500*/  FMNMX.FTZ R46, R83, R20, !PT ;  /* 0x00000014532e7209 */ /* 0x000fe40007810000 */
[----:B------:R-:W-:-:S02]  /*3510*/  FSEL R21, R68, -INF , P4 ;  /* 0xff80000044157808 */ /* 0x000fc40002000000 */
[----:B------:R-:W-:Y:S01]  /*3520*/  ISETP.GT.AND P4, PT, R6, 0x31, PT ;  /* 0x000000310600780c */ /* 0x000fe20003f84270 */
[----:B------:R2:W-:Y:S01]  /*3530*/  MUFU.TANH R12, R51 ;  /* 0x00000033000c7308 */ /* 0x0005e20000002400 */
[----:B------:R-:W-:Y:S02]  /*3540*/  FSEL R89, R89, -INF , P5 ;  /* 0xff80000059597808 */ /* 0x000fe40002800000 */
[----:B------:R-:W-:Y:S02]  /*3550*/  FMNMX.FTZ R46, R85, R46, !PT ;  /* 0x0000002e552e7209 */ /* 0x000fe40007810000 */
[----:B0-----:R-:W-:Y:S02]  /*3560*/  FSEL R41, R66, -INF , P3 ;  /* 0xff80000042297808 */ /* 0x001fe40001800000 */
[----:B------:R-:W-:Y:S01]  /*3570*/  ISETP.GT.AND P3, PT, R6, 0x38, PT ;  /* 0x000000380600780c */ /* 0x000fe20003f64270 */
[----:B------:R-:W0:Y:S01]  /*3580*/  MUFU.TANH R52, R52 ;  /* 0x0000003400347308 */ /* 0x000e220000002400 */
[----:B------:R-:W-:-:S02]  /*3590*/  FSEL R91, R91, -INF , P4 ;  /* 0xff8000005b5b7808 */ /* 0x000fc40002000000 */
[----:B------:R-:W-:Y:S02]  /*35a0*/  FMNMX.FTZ R46, R89, R46, !PT ;  /* 0x0000002e592e7209 */ /* 0x000fe40007810000 */
[----:B------:R-:W-:Y:S01]  /*35b0*/  FSEL R43, R80, -INF , P2 ;  /* 0xff800000502b7808 */ /* 0x000fe20001000000 */
[----:B------:R-:W-:Y:S02]  /*35c0*/  WARPGROUP.DEPBAR.LE gsb0, 0x0 ;  /* 0x00008000000079c5 */ /* 0x000fe40000010000 */
[----:B------:R-:W-:Y:S01]  /*35d0*/  WARPGROUP.ARRIVE ;  /* 0x00000000000079c5 */ /* 0x000fe20000000000 */
[----:B------:R-:W-:Y:S01]  /*35e0*/  ISETP.GT.AND P2, PT, R6, 0x39, PT ;  /* 0x000000390600780c */ /* 0x000fe20003f44270 */
[----:B------:R-:W0:Y:S01]  /*35f0*/  MUFU.TANH R62, R62 ;  /* 0x0000003e003e7308 */ /* 0x000e220000002400 */
[----:B------:R-:W-:Y:S01]  /*3600*/  FSEL R109, R75, -INF , P3 ;  /* 0xff8000004b6d7808 */ /* 0x000fe20001800000 */
[----:B------:R-:W-:Y:S01]  /*3610*/  FMUL.FTZ R20, R33, UR6 ;  /* 0x0000000621147c20 */ /* 0x000fe20008410000 */
[----:B------:R-:W-:Y:S01]  /*3620*/  FMNMX.FTZ R46, R91, R46, !PT ;  /* 0x0000002e5b2e7209 */ /* 0x000fe20007810000 */
[----:B------:R-:W-:Y:S01]  /*3630*/  HGMMA.64x16x16.F32 R24, gdesc[UR20], R24, gsb0 ;  /* 0x00200000141879f0 */ /* 0x000fe20008000818 */
[----:B------:R-:W-:Y:S01]  /*3640*/  FSEL R45, R70, -INF , P6 ;  /* 0xff800000462d7808 */ /* 0x000fe20003000000 */
[----:B------:R-:W-:Y:S01]  /*3650*/  FMUL.FTZ R32, R32, UR6 ;  /* 0x0000000620207c20 */ /* 0x000fe20008410000 */
[----:B------:R-:W-:Y:S01]  /*3660*/  ISETP.GT.AND P6, PT, R6, 0x40, PT ;  /* 0x000000400600780c */ /* 0x000fe20003fc4270 */
[----:B------:R3:W0:Y:S01]  /*3670*/  MUFU.TANH R40, R53 ;  /* 0x0000003500287308 */ /* 0x0006220000002400 */
[----:B------:R-:W-:Y:S01]  /*3680*/  FSEL R111, R72, -INF , P2 ;  /* 0xff800000486f7808 */ /* 0x000fe20001000000 */
[----:B------:R-:W-:Y:S01]  /*3690*/  FMUL.FTZ R36, R36, UR6 ;  /* 0x0000000624247c20 */ /* 0x000fe20008410000 */
[----:B-1----:R-:W-:Y:S01]  /*36a0*/  FMNMX.FTZ R54, R109, R46, !PT ;  /* 0x0000002e6d367209 */ /* 0x002fe20007810000 */
[----:B------:R-:W-:Y:S01]  /*36b0*/  FMUL.FTZ R46, R35, UR6 ;  /* 0x00000006232e7c20 */ /* 0x000fe20008410000 */
[----:B------:R-:W-:Y:S01]  /*36c0*/  FSEL R47, R82, -INF , P5 ;  /* 0xff800000522f7808 */ /* 0x000fe20002800000 */
[----:B------:R-:W-:Y:S01]  /*36d0*/  FMUL.FTZ R34, R34, UR6 ;  /* 0x0000000622227c20 */ /* 0x000fe20008410000 */
[----:B------:R-:W-:Y:S01]  /*36e0*/  ISETP.GT.AND P5, PT, R6, 0x41, PT ;  /* 0x000000410600780c */ /* 0x000fe20003fa4270 */
[----:B------:R-:W1:Y:S01]  /*36f0*/  MUFU.TANH R88, R88 ;  /* 0x0000005800587308 */ /* 0x000e620000002400 */
[----:B------:R-:W-:Y:S01]  /*3700*/  FSEL R113, R77, -INF , P6 ;  /* 0xff8000004d717808 */ /* 0x000fe20003000000 */
[----:B------:R-:W-:Y:S01]  /*3710*/  FMUL.FTZ R38, R38, UR6 ;  /* 0x0000000626267c20 */ /* 0x000fe20008410000 */
[----:B------:R-:W-:-:S02]  /*3720*/  FMNMX.FTZ R54, R111, R54, !PT ;  /* 0x000000366f367209 */ /* 0x000fc40007810000 */
[----:B-----5:R-:W-:Y:S01]  /*3730*/  FSEL R49, R74, -INF , P4 ;  /* 0xff8000004a317808 */ /* 0x020fe20002000000 */
[----:B------:R-:W-:Y:S01]  /*3740*/  IMAD.U32 R74, RZ, RZ, UR7 ;  /* 0x00000007ff4a7e24 */ /* 0x000fe2000f8e00ff */
[----:B------:R-:W-:Y:S01]  /*3750*/  ISETP.GT.AND P4, PT, R6, 0x48, PT ;  /* 0x000000480600780c */ /* 0x000fe20003f84270 */
[----:B------:R-:W5:Y:S01]  /*3760*/  MUFU.TANH R50, R50 ;  /* 0x0000003200327308 */ /* 0x000f620000002400 */
[----:B------:R-:W-:Y:S02]  /*3770*/  FSEL R115, R56, -INF , P5 ;  /* 0xff80000038737808 */ /* 0x000fe40002800000 */
[----:B------:R-:W-:Y:S02]  /*3780*/  FMNMX.FTZ R54, R113, R54, !PT ;  /* 0x0000003671367209 */ /* 0x000fe40007810000 */
[----:B--2---:R-:W-:Y:S02]  /*3790*/  FSEL R51, R78, -INF , P3 ;  /* 0xff8000004e337808 */ /* 0x004fe40001800000 */
[----:B------:R-:W-:Y:S01]  /*37a0*/  ISETP.GT.AND P3, PT, R6, 0x49, PT ;  /* 0x000000490600780c */ /* 0x000fe20003f64270 */
[----:B------:R-:W2:Y:S01]  /*37b0*/  MUFU.TANH R133, R133 ;  /* 0x0000008500857308 */ /* 0x000ea20000002400 */
[----:B------:R-:W-:-:S02]  /*37c0*/  FSEL R117, R60, -INF , P4 ;  /* 0xff8000003c757808 */ /* 0x000fc40002000000 */
[----:B------:R-:W-:Y:S02]  /*37d0*/  FMNMX.FTZ R54, R115, R54, !PT ;  /* 0x0000003673367209 */ /* 0x000fe40007810000 */
[----:B---3--:R-:W-:Y:S02]  /*37e0*/  FSEL R53, R76, -INF , P2 ;  /* 0xff8000004c357808 */ /* 0x008fe40001000000 */
[----:B------:R-:W-:Y:S01]  /*37f0*/  ISETP.GT.AND P2, PT, R6, 0x50, PT ;  /* 0x000000500600780c */ /* 0x000fe20003f44270 */
[----:B------:R-:W3:Y:S01]  /*3800*/  MUFU.TANH R93, R93 ;  /* 0x0000005d005d7308 */ /* 0x000ee20000002400 */
[----:B------:R-:W-:Y:S02]  /*3810*/  FSEL R119, R86, -INF , P3 ;  /* 0xff80000056777808 */ /* 0x000fe40001800000 */
[----:B------:R-:W-:Y:S02]  /*3820*/  FMNMX.FTZ R54, R117, R54, !PT ;  /* 0x0000003675367209 */ /* 0x000fe40007810000 */
[----:B------:R-:W-:-:S02]  /*3830*/  FSEL R33, R58, -INF , P6 ;  /* 0xff8000003a217808 */ /* 0x000fc40003000000 */
[----:B------:R-:W-:Y:S01]  /*3840*/  ISETP.GT.AND P6, PT, R6, 0x51, PT ;  /* 0x000000510600780c */ /* 0x000fe20003fc4270 */
[----:B------:R-:W3:Y:S01]  /*3850*/  MUFU.TANH R135, R135 ;  /* 0x0000008700877308 */ /* 0x000ee20000002400 */
[----:B------:R-:W-:Y:S01]  /*3860*/  FSEL R121, R48, -INF , P2 ;  /* 0xff80000030797808 */ /* 0x000fe20001000000 */
[----:B------:R-:W-:Y:S01]  /*3870*/  FMUL.FTZ R48, R37, UR6 ;  /* 0x0000000625307c20 */ /* 0x000fe20008410000 */
[----:B------:R-:W-:Y:S02]  /*3880*/  FMNMX.FTZ R54, R119, R54, !PT ;  /* 0x0000003677367209 */ /* 0x000fe40007810000 */
[----:B------:R-:W-:Y:S02]  /*3890*/  FSEL R55, R84, -INF , P5 ;  /* 0xff80000054377808 */ /* 0x000fe40002800000 */
[----:B------:R-:W-:Y:S01]  /*38a0*/  ISETP.GT.AND P5, PT, R6, 0x58, PT ;  /* 0x000000580600780c */ /* 0x000fe20003fa4270 */
[----:B------:R-:W3:Y:S01]  /*38b0*/  MUFU.TANH R95, R95 ;  /* 0x0000005f005f7308 */ /* 0x000ee20000002400 */
[----:B----4-:R-:W-:Y:S01]  /*38c0*/  FSEL R123, R87, -INF , P6 ;  /* 0xff800000577b7808 */ /* 0x010fe20003000000 */
[----:B------:R-:W-:-:S02]  /*38d0*/  WARPGROUP.DEPBAR.LE gsb0, 0x0 ;  /* 0x00008000000079c5 */ /* 0x000fc40000010000 */
[----:B------:R-:W-:Y:S01]  /*38e0*/  FMNMX.FTZ R54, R121, R54, !PT ;  /* 0x0000003679367209 */ /* 0x000fe20007810000 */
[----:B------:R-:W-:Y:S01]  /*38f0*/  FMUL.FTZ R24, R24, UR6 ;  /* 0x0000000618187c20 */ /* 0x000fe20008410000 */
[----:B------:R-:W-:Y:S01]  /*3900*/  FSEL R61, R61, -INF , P4 ;  /* 0xff8000003d3d7808 */ /* 0x000fe20002000000 */
[----:B------:R-:W-:Y:S01]  /*3910*/  FMUL.FTZ R28, R28, UR6 ;  /* 0x000000061c1c7c20 */ /* 0x000fe20008410000 */
[----:B------:R-:W-:Y:S01]  /*3920*/  ISETP.GT.AND P4, PT, R6, 0x59, PT ;  /* 0x000000590600780c */ /* 0x000fe20003f84270 */
[----:B------:R-:W4:Y:S01]  /*3930*/  MUFU.TANH R32, R32 ;  /* 0x0000002000207308 */ /* 0x000f220000002400 */
[----:B0-----:R-:W-:Y:S01]  /*3940*/  FSEL R125, R52, -INF , P5 ;  /* 0xff800000347d7808 */ /* 0x001fe20002800000 */
[----:B------:R-:W-:Y:S01]  /*3950*/  FMUL.FTZ R29, R29, UR6 ;  /* 0x000000061d1d7c20 */ /* 0x000fe20008410000 */
[----:B------:R-:W-:Y:S02]  /*3960*/  FMNMX.FTZ R54, R123, R54, !PT ;  /* 0x000000367b367209 */ /* 0x000fe40007810000 */
[----:B------:R-:W-:-:S02]  /*3970*/  FSEL R35, R62, -INF , P3 ;  /* 0xff8000003e237808 */ /* 0x000fc40001800000 */
[----:B------:R-:W-:Y:S01]  /*3980*/  ISETP.GT.AND P3, PT, R6, 0x60, PT ;  /* 0x000000600600780c */ /* 0x000fe20003f64270 */
[----:B------:R-:W0:Y:S01]  /*3990*/  MUFU.TANH R20, R20 ;  /* 0x0000001400147308 */ /* 0x000e220000002400 */
[----:B------:R-:W-:Y:S01]  /*39a0*/  FSEL R127, R40, -INF , P4 ;  /* 0xff800000287f7808 */ /* 0x000fe20002000000 */
[----:B------:R-:W-:Y:S01]  /*39b0*/  FMUL.FTZ R40, R39, UR6 ;  /* 0x0000000627287c20 */ /* 0x000fe20008410000 */
[----:B------:R-:W-:Y:S02]  /*39c0*/  FMNMX.FTZ R54, R125, R54, !PT ;  /* 0x000000367d367209 */ /* 0x000fe40007810000 */
[----:B-1----:R-:W-:Y:S02]  /*39d0*/  FSEL R77, R88, -INF , P2 ;  /* 0xff800000584d7808 */ /* 0x002fe40001000000 */
[----:B------:R-:W-:Y:S01]  /*39e0*/  ISETP.GT.AND P2, PT, R6, 0x61, PT ;  /* 0x000000610600780c */ /* 0x000fe20003f44270 */
[----:B------:R-:W1:Y:S01]  /*39f0*/  MUFU.TANH R97, R97 ;  /* 0x0000006100617308 */ /* 0x000e620000002400 */
[----:B------:R-:W-:-:S02]  /*3a00*/  FSEL R129, R44, -INF , P3 ;  /* 0xff8000002c817808 */ /* 0x000fc40001800000 */
[----:B------:R-:W-:Y:S02]  /*3a10*/  FMNMX.FTZ R54, R127, R54, !PT ;  /* 0x000000367f367209 */ /* 0x000fe40007810000 */
[----:B-----5:R-:W-:Y:S02]  /*3a20*/  FSEL R87, R50, -INF , P6 ;  /* 0xff80000032577808 */ /* 0x020fe40003000000 */
[----:B------:R-:W-:Y:S01]  /*3a30*/  ISETP.GT.AND P6, PT, R6, 0x68, PT ;  /* 0x000000680600780c */ /* 0x000fe20003fc4270 */
[----:B------:R-:W5:Y:S01]  /*3a40*/  MUFU.TANH R36, R36 ;  /* 0x0000002400247308 */ /* 0x000f620000002400 */
[----:B------:R-:W-:Y:S01]  /*3a50*/  FSEL R131, R10, -INF , P2 ;  /* 0xff8000000a837808 */ /* 0x000fe20001000000 */
[----:B------:R-:W-:Y:S01]  /*3a60*/  FMUL.FTZ R10, R25, UR6 ;  /* 0x00000006190a7c20 */ /* 0x000fe20008410000 */
[----:B------:R-:W-:Y:S02]  /*3a70*/  FMNMX.FTZ R54, R129, R54, !PT ;  /* 0x0000003681367209 */ /* 0x000fe40007810000 */
[----:B------:R-:W-:-:S02]  /*3a80*/  FSEL R37, R42, -INF , P5 ;  /* 0xff8000002a257808 */ /* 0x000fc40002800000 */
[C---:B------:R-:W-:Y:S01]  /*3a90*/  ISETP.GT.AND P5, PT, R6.reuse, 0x69, PT ;  /* 0x000000690600780c */ /* 0x040fe20003fa4270 */
[----:B------:R-:W5:Y:S01]  /*3aa0*/  MUFU.TANH R99, R99 ;  /* 0x0000006300637308 */ /* 0x000f620000002400 */
[----:B--2---:R-:W-:Y:S02]  /*3ab0*/  FSEL R133, R133, -INF , P6 ;  /* 0xff80000085857808 */ /* 0x004fe40003000000 */
[----:B------:R-:W-:Y:S02]  /*3ac0*/  FMNMX.FTZ R54, R131, R54, !PT ;  /* 0x0000003683367209 */ /* 0x000fe40007810000 */
[----:B---3--:R-:W-:Y:S02]  /*3ad0*/  FSEL R93, R93, -INF , P4 ;  /* 0xff8000005d5d7808 */ /* 0x008fe40002000000 */
[----:B------:R-:W-:Y:S01]  /*3ae0*/  ISETP.GT.AND P4, PT, R6, 0x70, PT ;  /* 0x000000700600780c */ /* 0x000fe20003f84270 */
[----:B------:R-:W2:Y:S01]  /*3af0*/  MUFU.TANH R48, R48 ;  /* 0x0000003000307308 */ /* 0x000ea20000002400 */
[----:B------:R-:W-:-:S02]  /*3b00*/  FSEL R135, R135, -INF , P5 ;  /* 0xff80000087877808 */ /* 0x000fc40002800000 */
[----:B------:R-:W-:Y:S02]  /*3b10*/  FMNMX.FTZ R54, R133, R54, !PT ;  /* 0x0000003685367209 */ /* 0x000fe40007810000 */
[----:B------:R-:W-:Y:S02]  /*3b20*/  FSEL R95, R95, -INF , P3 ;  /* 0xff8000005f5f7808 */ /* 0x000fe40001800000 */
[----:B------:R-:W-:Y:S01]  /*3b30*/  ISETP.GT.AND P3, PT, R6, 0x71, PT ;  /* 0x000000710600780c */ /* 0x000fe20003f64270 */
[----:B------:R-:W3:Y:S01]  /*3b40*/  MUFU.TANH R34, R34 ;  /* 0x0000002200227308 */ /* 0x000ee20000002400 */
[----:B----4-:R-:W-:Y:S01]  /*3b50*/  FSEL R137, R32, -INF , P4 ;  /* 0xff80000020897808 */ /* 0x010fe20002000000 */
[----:B------:R-:W-:Y:S01]  /*3b60*/  FMUL.FTZ R32, R31, UR6 ;  /* 0x000000061f207c20 */ /* 0x000fe20008410000 */
[----:B------:R-:W-:Y:S02]  /*3b70*/  FMNMX.FTZ R54, R135, R54, !PT ;  /* 0x0000003687367209 */ /* 0x000fe40007810000 */
[----:B------:R-:W-:-:S02]  /*3b80*/  FSEL R25, R12, -INF , P2 ;  /* 0xff8000000c197808 */ /* 0x000fc40001000000 */
[----:B------:R-:W-:Y:S01]  /*3b90*/  ISETP.GT.AND P2, PT, R6, 0x78, PT ;  /* 0x000000780600780c */ /* 0x000fe20003f44270 */
[----:B------:R-:W4:Y:S01]  /*3ba0*/  MUFU.TANH R24, R24 ;  /* 0x0000001800187308 */ /* 0x000f220000002400 */
[----:B0-----:R-:W-:Y:S02]  /*3bb0*/  FSEL R139, R20, -INF , P3 ;  /* 0xff800000148b7808 */ /* 0x001fe40001800000 */
[----:B------:R-:W-:Y:S02]  /*3bc0*/  FMNMX.FTZ R54, R137, R54, !PT ;  /* 0x0000003689367209 */ /* 0x000fe40007810000 */
[----:B-1----:R-:W-:Y:S02]  /*3bd0*/  FSEL R97, R97, -INF , P6 ;  /* 0xff80000061617808 */ /* 0x002fe40003000000 */
[----:B------:R-:W-:Y:S01]  /*3be0*/  ISETP.GT.AND P6, PT, R6, 0x79, PT ;  /* 0x000000790600780c */ /* 0x000fe20003fc4270 */
[----:B------:R-:W0:Y:S01]  /*3bf0*/  MUFU.TANH R46, R46 ;  /* 0x0000002e002e7308 */ /* 0x000e220000002400 */
[----:B-----5:R-:W-:Y:S01]  /*3c00*/  FSEL R141, R36, -INF , P2 ;  /* 0xff800000248d7808 */ /* 0x020fe20001000000 */
[----:B------:R-:W-:Y:S01]  /*3c10*/  FMUL.FTZ R36, R26, UR6 ;  /* 0x000000061a247c20 */ /* 0x000fe20008410000 */
[----:B------:R-:W-:-:S02]  /*3c20*/  FMNMX.FTZ R54, R139, R54, !PT ;  /* 0x000000368b367209 */ /* 0x000fc40007810000 */
[----:B------:R-:W-:Y:S02]  /*3c30*/  FSEL R99, R99, -INF , P5 ;  /* 0xff80000063637808 */ /* 0x000fe40002800000 */
[----:B------:R-:W-:Y:S01]  /*3c40*/  ISETP.GT.AND P5, PT, R6, 0x80, PT ;  /* 0x000000800600780c */ /* 0x000fe20003fa4270 */
[----:B------:R-:W1:Y:S01]  /*3c50*/  MUFU.TANH R10, R10 ;  /* 0x0000000a000a7308 */ /* 0x000e620000002400 */
[----:B--2---:R-:W-:Y:S02]  /*3c60*/  FSEL R143, R48, -INF , P6 ;  /* 0xff800000308f7808 */ /* 0x004fe40003000000 */
[----:B------:R-:W-:Y:S02]  /*3c70*/  FMNMX.FTZ R54, R141, R54, !PT ;  /* 0x000000368d367209 */ /* 0x000fe40007810000 */
[----:B---3--:R-:W-:Y:S01]  /*3c80*/  FSEL R101, R34, -INF , P4 ;  /* 0xff80000022657808 */ /* 0x008fe20002000000 */
[----:B------:R-:W-:Y:S01]  /*3c90*/  FMUL.FTZ R34, R30, UR6 ;  /* 0x000000061e227c20 */ /* 0x000fe20008410000 */
[----:B------:R-:W-:Y:S01]  /*3ca0*/  ISETP.GT.AND P4, PT, R6, 0x81, PT ;  /* 0x000000810600780c */ /* 0x000fe20003f84270 */
[----:B------:R-:W2:Y:S01]  /*3cb0*/  MUFU.TANH R38, R38 ;  /* 0x0000002600267308 */ /* 0x000ea20000002400 */
[----:B----4-:R-:W-:-:S02]  /*3cc0*/  FSEL R157, R24, -INF , P5 ;  /* 0xff800000189d7808 */ /* 0x010fc40002800000 */
[----:B------:R-:W-:Y:S02]  /*3cd0*/  FMNMX.FTZ R54, R143, R54, !PT ;  /* 0x000000368f367209 */ /* 0x000fe40007810000 */
[----:B0-----:R-:W-:Y:S02]  /*3ce0*/  FSEL R103, R46, -INF , P3 ;  /* 0xff8000002e677808 */ /* 0x001fe40001800000 */
[----:B------:R-:W-:Y:S01]  /*3cf0*/  ISETP.GT.AND P3, PT, R6, 0x88, PT ;  /* 0x000000880600780c */ /* 0x000fe20003f64270 */
[----:B------:R-:W0:Y:S01]  /*3d00*/  MUFU.TANH R28, R28 ;  /* 0x0000001c001c7308 */ /* 0x000e220000002400 */
[----:B-1----:R-:W-:Y:S02]  /*3d10*/  FSEL R44, R10, -INF , P4 ;  /* 0xff8000000a2c7808 */ /* 0x002fe40002000000 */
[----:B------:R-:W-:-:S04]  /*3d20*/  FMNMX.FTZ R75, R157, R54, !PT ;  /* 0x000000369d4b7209 */ /* 0x000fc80007810000 */
[----:B------:R-:W-:Y:S01]  /*3d30*/  FMNMX.FTZ R75, R44, R75, !PT ;  /* 0x0000004b2c4b7209 */ /* 0x000fe20007810000 */
[----:B------:R2:W1:Y:S08]  /*3d40*/  MUFU.TANH R52, R29 ;  /* 0x0000001d00347308 */ /* 0x0004700000002400 */
[----:B------:R-:W-:Y:S01]  /*3d50*/  MUFU.TANH R40, R40 ;  /* 0x0000002800287308 */ /* 0x000fe20000002400 */
[----:B--2---:R-:W-:Y:S01]  /*3d60*/  FSEL R29, R38, -INF , P2 ;  /* 0xff800000261d7808 */ /* 0x004fe20001000000 */
[----:B------:R-:W-:Y:S01]  /*3d70*/  FMUL.FTZ R38, R27, UR6 ;  /* 0x000000061b267c20 */ /* 0x000fe20008410000 */
[----:B------:R-:W-:-:S02]  /*3d80*/  ISETP.GT.AND P2, PT, R6, 0x89, PT ;  /* 0x000000890600780c */ /* 0x000fc40003f44270 */
[----:B0-----:R-:W-:-:S03]  /*3d90*/  FSEL R50, R28, -INF , P3 ;  /* 0xff8000001c327808 */ /* 0x001fc60001800000 */
[----:B------:R-:W0:Y:S01]  /*3da0*/  MUFU.TANH R36, R36 ;  /* 0x0000002400247308 */ /* 0x000e220000002400 */
[----:B-1----:R-:W-:Y:S02]  /*3db0*/  FSEL R52, R52, -INF , P2 ;  /* 0xff80000034347808 */ /* 0x002fe40001000000 */
[----:B------:R-:W-:-:S04]  /*3dc0*/  FMNMX.FTZ R75, R50, R75, !PT ;  /* 0x0000004b324b7209 */ /* 0x000fc80007810000 */
[----:B------:R-:W-:Y:S01]  /*3dd0*/  FMNMX.FTZ R6, R52, R75, !PT ;  /* 0x0000004b34067209 */ /* 0x000fe20007810000 */
[----:B------:R-:W-:Y:S04]  /*3de0*/  MUFU.TANH R38, R38 ;  /* 0x0000002600267308 */ /* 0x000fe80000002400 */
[----:B------:R-:W1:Y:S04]  /*3df0*/  SHFL.BFLY PT, R75, R6, 0x2, 0x1f ;  /* 0x0c401f00064b7f89 */ /* 0x000e6800000e0000 */
[----:B------:R-:W2:Y:S08]  /*3e00*/  MUFU.TANH R34, R34 ;  /* 0x0000002200227308 */ /* 0x000eb00000002400 */
[----:B------:R-:W3:Y:S01]  /*3e10*/  MUFU.TANH R32, R32 ;  /* 0x0000002000207308 */ /* 0x000ee20000002400 */
[----:B-1----:R-:W-:-:S05]  /*3e20*/  FMNMX.FTZ R10, R6, R75, !PT ;  /* 0x0000004b060a7209 */ /* 0x002fca0007810000 */
[----:B------:R-:W1:Y:S02]  /*3e30*/  SHFL.BFLY PT, R75, R10, 0x1, 0x1f ;  /* 0x0c201f000a4b7f89 */ /* 0x000e6400000e0000 */
[----:B-1----:R-:W-:Y:S02]  /*3e40*/  FMNMX.FTZ R75, R10, R75, !PT ;  /* 0x0000004b0a4b7209 */ /* 0x002fe40007810000 */
        /* <DEDUP_REMOVED lines=12> */
[----:B0-----:R-:W-:Y:S01]  /*3f10*/  FSEL R111, R36, -INF , P5 ;  /* 0xff800000246f7808 */ /* 0x001fe20002800000 */
[--C-:B------:R-:W-:Y:S01]  /*3f20*/  FFMA.FTZ R46, R59, R74, -R48.reuse ;  /* 0x0000004a3b2e7223 */ /* 0x100fe20000010830 */
[----:B------:R-:W-:Y:S01]  /*3f30*/  FMNMX.FTZ R12, R13, R12, !PT ;  /* 0x0000000c0d0c7209 */ /* 0x000fe20007810000 */
[-CC-:B------:R-:W-:Y:S01]  /*3f40*/  FFMA.FTZ R59, R115, R74.reuse, -R48.reuse ;  /* 0x0000004a733b7223 */ /* 0x180fe20000010830 */
[-CC-:B------:R-:W-:Y:S01]  /*3f50*/  FFMA.FTZ R117, R117, R74.reuse, -R48.reuse ;  /* 0x0000004a75757223 */ /* 0x180fe20000010830 */
[----:B--2---:R-:W-:Y:S01]  /*3f60*/  FSEL R115, R34, -INF , P3 ;  /* 0xff80000022737808 */ /* 0x004fe20001800000 */
[--C-:B------:R-:W-:Y:S01]  /*3f70*/  FFMA.FTZ R69, R69, R74, -R48.reuse ;  /* 0x0000004a45457223 */ /* 0x100fe20000010830 */
[----:B------:R-:W-:Y:S01]  /*3f80*/  FMNMX.FTZ R12, R15, R12, !PT ;  /* 0x0000000c0f0c7209 */ /* 0x000fe20007810000 */
[-CC-:B------:R-:W-:Y:S01]  /*3f90*/  FFMA.FTZ R20, R83, R74.reuse, -R48.reuse ;  /* 0x0000004a53147223 */ /* 0x180fe20000010830 */
[--C-:B------:R-:W-:Y:S01]  /*3fa0*/  FFMA.FTZ R56, R44, R74, -R48.reuse ;  /* 0x0000004a2c387223 */ /* 0x100fe20000010830 */
[----:B------:R-:W-:Y:S01]  /*3fb0*/  MUFU.EX2 R10, R69 ;  /* 0x00000045000a7308 */ /* 0x000fe20000000800 */
        /* <DEDUP_REMOVED lines=27> */
[----:B------:R-:W-:Y:S01]  /*4170*/  FFMA.FTZ R91, R52, R74, -R48 ;  /* 0x0000004a345b7223 */ /* 0x000fe20000010830 */
[----:B------:R-:W-:Y:S01]  /*4180*/  FMNMX.FTZ R14, R53, R12, !PT ;  /* 0x0000000c350e7209 */ /* 0x000fe20007810000 */
[----:B------:R-:W-:Y:S03]  /*4190*/  MUFU.EX2 R6, R6 ;  /* 0x0000000600067308 */ /* 0x000fe60000000800 */
[----:B------:R-:W-:-:S04]  /*41a0*/  FMNMX.FTZ R14, R33, R14, !PT ;  /* 0x0000000e210e7209 */ /* 0x000fc80007810000 */
[----:B------:R-:W-:Y:S01]  /*41b0*/  FMNMX.FTZ R14, R55, R14, !PT ;  /* 0x0000000e370e7209 */ /* 0x000fe20007810000 */
[----:B------:R0:W-:Y:S03]  /*41c0*/  MUFU.EX2 R12, R89 ;  /* 0x00000059000c7308 */ /* 0x0001e60000000800 */
[----:B------:R-:W-:-:S04]  /*41d0*/  FMNMX.FTZ R14, R61, R14, !PT ;  /* 0x0000000e3d0e7209 */ /* 0x000fc80007810000 */
[----:B------:R-:W-:Y:S01]  /*41e0*/  FMNMX.FTZ R24, R35, R14, !PT ;  /* 0x0000000e23187209 */ /* 0x000fe20007810000 */
[----:B------:R-:W1:Y:S01]  /*41f0*/  MUFU.EX2 R105, R105 ;  /* 0x0000006900697308 */ /* 0x000e620000000800 */
[----:B0-----:R-:W-:Y:S02]  /*4200*/  FFMA.FTZ R89, R123, R74, -R48 ;  /* 0x0000004a7b597223 */ /* 0x001fe40000010830 */
[----:B------:R-:W-:-:S04]  /*4210*/  FMNMX.FTZ R24, R77, R24, !PT ;  /* 0x000000184d187209 */ /* 0x000fc80007810000 */
[----:B------:R-:W-:Y:S01]  /*4220*/  FMNMX.FTZ R24, R87, R24, !PT ;  /* 0x0000001857187209 */ /* 0x000fe20007810000 */
[----:B------:R0:W-:Y:S03]  /*4230*/  MUFU.EX2 R14, R109 ;  /* 0x0000006d000e7308 */ /* 0x0001e60000000800 */
[----:B------:R-:W-:-:S04]  /*4240*/  FMNMX.FTZ R24, R37, R24, !PT ;  /* 0x0000001825187209 */ /* 0x000fc80007810000 */
[----:B------:R-:W-:Y:S01]  /*4250*/  FMNMX.FTZ R26, R93, R24, !PT ;  /* 0x000000185d1a7209 */ /* 0x000fe20007810000 */
[----:B------:R-:W-:Y:S01]  /*4260*/  MUFU.EX2 R46, R46 ;  /* 0x0000002e002e7308 */ /* 0x000fe20000000800 */
[----:B0-----:R-:W-:Y:S01]  /*4270*/  FSEL R109, R40, -INF , P6 ;  /* 0xff800000286d7808 */ /* 0x001fe20003000000 */
[----:B------:R-:W-:Y:S01]  /*4280*/  FFMA.FTZ R40, R129, R74, -R48 ;  /* 0x0000004a81287223 */ /* 0x000fe20000010830 */
        /* <DEDUP_REMOVED lines=14> */
[----:B---3--:R-:W-:Y:S01]  /*4370*/  FSEL R117, R32, -INF , P2 ;  /* 0xff80000020757808 */ /* 0x008fe20001000000 */
[----:B------:R-:W-:Y:S01]  /*4380*/  FFMA.FTZ R32, R157, R74, -R48 ;  /* 0x0000004a9d207223 */ /* 0x000fe20000010830 */
[----:B------:R-:W-:-:S04]  /*4390*/  FMNMX.FTZ R36, R111, R36, !PT ;  /* 0x000000246f247209 */ /* 0x000fc80007810000 */
[----:B------:R-:W-:Y:S01]  /*43a0*/  FMNMX.FTZ R36, R113, R36, !PT ;  /* 0x0000002471247209 */ /* 0x000fe20007810000 */
[----:B------:R-:W-:Y:S03]  /*43b0*/  MUFU.EX2 R65, R65 ;  /* 0x0000004100417308 */ /* 0x000fe60000000800 */
[----:B------:R-:W-:-:S04]  /*43c0*/  FMNMX.FTZ R36, R115, R36, !PT ;  /* 0x0000002473247209 */ /* 0x000fc80007810000 */
[----:B------:R-:W-:Y:S01]  /*43d0*/  FMNMX.FTZ R36, R117, R36, !PT ;  /* 0x0000002475247209 */ /* 0x000fe20007810000 */
[----:B------:R-:W-:Y:S04]  /*43e0*/  MUFU.EX2 R39, R39 ;  /* 0x0000002700277308 */ /* 0x000fe80000000800 */
[----:B------:R-:W0:Y:S04]  /*43f0*/  SHFL.BFLY PT, R69, R36, 0x2, 0x1f ;  /* 0x0c401f0024457f89 */ /* 0x000e2800000e0000 */
[----:B------:R-:W-:Y:S08]  /*4400*/  MUFU.EX2 R27, R27 ;  /* 0x0000001b001b7308 */ /* 0x000ff00000000800 */
[----:B------:R-:W-:Y:S08]  /*4410*/  MUFU.EX2 R28, R28 ;  /* 0x0000001c001c7308 */ /* 0x000ff00000000800 */
[----:B------:R-:W-:Y:S01]  /*4420*/  MUFU.EX2 R20, R20 ;  /* 0x0000001400147308 */ /* 0x000fe20000000800 */
[----:B0-----:R-:W-:Y:S01]  /*4430*/  FMNMX.FTZ R54, R36, R69, !PT ;  /* 0x0000004524367209 */ /* 0x001fe20007810000 */
[-CC-:B------:R-:W-:Y:S01]  /*4440*/  FFMA.FTZ R36, R137, R74.reuse, -R48.reuse ;  /* 0x0000004a89247223 */ /* 0x180fe20000010830 */
[----:B------:R-:W-:-:S05]  /*4450*/  FFMA.FTZ R69, R143, R74, -R48 ;  /* 0x0000004a8f457223 */ /* 0x000fca0000010830 */
[----:B------:R-:W-:Y:S01]  /*4460*/  MUFU.EX2 R63, R63 ;  /* 0x0000003f003f7308 */ /* 0x000fe20000000800 */
[----:B------:R-:W0:Y:S07]  /*4470*/  SHFL.BFLY PT, R83, R54, 0x1, 0x1f ;  /* 0x0c201f0036537f89 */ /* 0x000e2e00000e0000 */
[----:B------:R-:W-:Y:S08]  /*4480*/  MUFU.EX2 R57, R57 ;  /* 0x0000003900397308 */ /* 0x000ff00000000800 */
[----:B------:R-:W-:Y:S08]  /*4490*/  MUFU.EX2 R31, R31 ;  /* 0x0000001f001f7308 */ /* 0x000ff00000000800 */
[----:B------:R-:W-:Y:S01]  /*44a0*/  MUFU.EX2 R59, R59 ;  /* 0x0000003b003b7308 */ /* 0x000fe20000000800 */
[----:B0-----:R-:W-:-:S04]  /*44b0*/  FMNMX.FTZ R72, R54, R83, !PT ;  /* 0x0000005336487209 */ /* 0x001fc80007810000 */
[C---:B------:R-:W-:Y:S01]  /*44c0*/  FSETP.NEU.FTZ.AND P2, PT, R72.reuse, -INF , PT ;  /* 0xff8000004800780b */ /* 0x040fe20003f5d000 */
[----:B------:R-:W-:Y:S02]  /*44d0*/  FMUL.FTZ R50, R72, R74 ;  /* 0x0000004a48327220 */ /* 0x000fe40000410000 */
[----:B------:R-:W-:Y:S03]  /*44e0*/  MUFU.EX2 R83, R56 ;  /* 0x0000003800537308 */ /* 0x000fe60000000800 */
[----:B------:R-:W-:Y:S02]  /*44f0*/  FSEL R48, R50, RZ, P2 ;  /* 0x000000ff32307208 */ /* 0x000fe40001000000 */
        /* <DEDUP_REMOVED lines=13> */
[----:B------:R2:W3:Y:S01]  /*45d0*/  MUFU.EX2 R119, R4 ;  /* 0x0000000400777308 */ /* 0x0004e20000000800 */
[-CC-:B0-----:R-:W-:Y:S01]  /*45e0*/  FFMA.FTZ R3, R21, R74.reuse, -R48.reuse ;  /* 0x0000004a15037223 */ /* 0x181fe20000010830 */
[-CC-:B------:R-:W-:Y:S01]  /*45f0*/  FFMA.FTZ R56, R45, R74.reuse, -R48.reuse ;  /* 0x0000004a2d387223 */ /* 0x180fe20000010830 */
[-CC-:B------:R-:W-:Y:S01]  /*4600*/  FFMA.FTZ R15, R47, R74.reuse, -R48.reuse ;  /* 0x0000004a2f0f7223 */ /* 0x180fe20000010830 */
[-CC-:B------:R-:W-:Y:S01]  /*4610*/  FFMA.FTZ R58, R49, R74.reuse, -R48.reuse ;  /* 0x0000004a313a7223 */ /* 0x180fe20000010830 */
[-CC-:B------:R-:W-:Y:S01]  /*4620*/  FFMA.FTZ R41, R51, R74.reuse, -R48.reuse ;  /* 0x0000004a33297223 */ /* 0x180fe20000010830 */
[-CC-:B------:R-:W-:Y:S01]  /*4630*/  FFMA.FTZ R60, R53, R74.reuse, -R48.reuse ;  /* 0x0000004a353c7223 */ /* 0x180fe20000010830 */
[-C--:B------:R-:W-:Y:S01]  /*4640*/  FFMA.FTZ R21, R33, R74.reuse, -R48 ;  /* 0x0000004a21157223 */ /* 0x080fe20000010830 */
[----:B------:R1:W0:Y:S01]  /*4650*/  MUFU.EX2 R68, R5 ;  /* 0x0000000500447308 */ /* 0x0002220000000800 */
[----:B--2---:R-:W-:Y:S01]  /*4660*/  @!P1 PRMT R4, RZ, 0x654, R0 ;  /* 0x00000654ff049816 */ /* 0x004fe20000000000 */
[-CC-:B------:R-:W-:Y:S01]  /*4670*/  FFMA.FTZ R62, R55, R74.reuse, -R48.reuse ;  /* 0x0000004a373e7223 */ /* 0x180fe20000010830 */
[-CC-:B------:R-:W-:Y:S01]  /*4680*/  FFMA.FTZ R33, R61, R74.reuse, -R48.reuse ;  /* 0x0000004a3d217223 */ /* 0x180fe20000010830 */
[-CC-:B------:R-:W-:Y:S01]  /*4690*/  FFMA.FTZ R77, R77, R74.reuse, -R48.reuse ;  /* 0x0000004a4d4d7223 */ /* 0x180fe20000010830 */
[----:B------:R2:W-:Y:S01]  /*46a0*/  @!P1 SYNCS.ARRIVE.TRANS64.RED.A1T0 RZ, [R4+URZ], RZ ;  /* 0x000000ff04ff99a7 */ /* 0x0005e2000810043f */
[-CC-:B------:R-:W-:Y:S01]  /*46b0*/  FFMA.FTZ R23, R87, R74.reuse, -R48.reuse ;  /* 0x0000004a57177223 */ /* 0x180fe20000010830 */
[-CC-:B------:R-:W-:Y:S01]  /*46c0*/  FFMA.FTZ R95, R95, R74.reuse, -R48.reuse ;  /* 0x0000004a5f5f7223 */ /* 0x180fe20000010830 */
[----:B------:R-:W4:Y:S01]  /*46d0*/  MUFU.EX2 R7, R7 ;  /* 0x0000000700077308 */ /* 0x000f220000000800 */
[----:B-1----:R-:W-:Y:S01]  /*46e0*/  FADD.FTZ R5, R6, R105 ;  /* 0x0000006906057221 */ /* 0x002fe20000010000 */
[----:B---3--:R-:W-:Y:S01]  /*46f0*/  FADD.FTZ R35, R66, R119 ;  /* 0x0000007742237221 */ /* 0x008fe20000010000 */
[-CC-:B------:R-:W-:Y:S01]  /*4700*/  FFMA.FTZ R99, R99, R74.reuse, -R48.reuse ;  /* 0x0000004a63637223 */ /* 0x180fe20000010830 */
[--C-:B------:R-:W-:Y:S01]  /*4710*/  FFMA.FTZ R101, R101, R74, -R48.reuse ;  /* 0x0000004a65657223 */ /* 0x100fe20000010830 */
[----:B------:R-:W-:Y:S01]  /*4720*/  FADD.FTZ R70, R46, R5 ;  /* 0x000000052e467221 */ /* 0x000fe20000010000 */
[----:B------:R-:W-:Y:S01]  /*4730*/  F2FP.F16.F32.PACK_AB R5, R119, R66 ;  /* 0x000000427705723e */ /* 0x000fe200000000ff */
[-C--:B------:R-:W-:Y:S01]  /*4740*/  FFMA.FTZ R66, R25, R74.reuse, -R48 ;  /* 0x0000004a19427223 */ /* 0x080fe20000010830 */
[----:B------:R-:W1:Y:S01]  /*4750*/  MUFU.EX2 R9, R9 ;  /* 0x0000000900097308 */ /* 0x000e620000000800 */
[----:B0-----:R-:W-:Y:S01]  /*4760*/  FADD.FTZ R76, R68, R35 ;  /* 0x00000023444c7221 */ /* 0x001fe20000010000 */
[----:B------:R-:W-:Y:S01]  /*4770*/  FADD.FTZ R43, R107, R70 ;  /* 0x000000466b2b7221 */ /* 0x000fe20000010000 */
[--C-:B------:R-:W-:Y:S01]  /*4780*/  FFMA.FTZ R35, R37, R74, -R48.reuse ;  /* 0x0000004a25237223 */ /* 0x100fe20000010830 */
[----:B--2---:R-:W-:Y:S01]  /*4790*/  F2FP.F16.F32.PACK_AB R4, R105, R6 ;  /* 0x000000066904723e */ /* 0x004fe200000000ff */
[--C-:B------:R-:W-:Y:S01]  /*47a0*/  FFMA.FTZ R103, R103, R74, -R48.reuse ;  /* 0x0000004a67677223 */ /* 0x100fe20000010830 */
[----:B------:R-:W-:Y:S01]  /*47b0*/  F2FP.F16.F32.PACK_AB R6, R107, R46 ;  /* 0x0000002e6b06723e */ /* 0x000fe200000000ff */
[----:B------:R-:W-:Y:S01]  /*47c0*/  FFMA.FTZ R46, R93, R74, -R48 ;  /* 0x0000004a5d2e7223 */ /* 0x000fe20000010830 */
[----:B------:R-:W0:Y:S01]  /*47d0*/  MUFU.EX2 R50, R50 ;  /* 0x0000003200327308 */ /* 0x000e220000000800 */
[C---:B----4-:R-:W-:Y:S01]  /*47e0*/  FADD.FTZ R76, R7.reuse, R76 ;  /* 0x0000004c074c7221 */ /* 0x050fe20000010000 */
[----:B------:R-:W-:Y:S01]  /*47f0*/  F2FP.F16.F32.PACK_AB R7, R7, R68 ;  /* 0x000000440707723e */ /* 0x000fe200000000ff */
[----:B------:R-:W-:Y:S01]  /*4800*/  FADD.FTZ R68, R8, R43 ;  /* 0x0000002b08447221 */ /* 0x000fe20000010000 */
[----:B------:R-:W-:Y:S01]  /*4810*/  F2FP.F16.F32.PACK_AB R8, R65, R8 ;  /* 0x000000084108723e */ /* 0x000fe200000000ff */
[-CC-:B------:R-:W-:Y:S01]  /*4820*/  FFMA.FTZ R43, R97, R74.reuse, -R48.reuse ;  /* 0x0000004a612b7223 */ /* 0x180fe20000010830 */
[----:B------:R-:W-:Y:S01]  /*4830*/  FFMA.FTZ R109, R109, R74, -R48 ;  /* 0x0000004a6d6d7223 */ /* 0x000fe20000010830 */
[----:B------:R-:W-:Y:S01]  /*4840*/  FADD.FTZ R37, R65, R68 ;  /* 0x0000004441257221 */ /* 0x000fe20000010000 */
[----:B------:R-:W2:Y:S01]  /*4850*/  MUFU.EX2 R11, R11 ;  /* 0x0000000b000b7308 */ /* 0x000ea20000000800 */
[----:B-1----:R-:W-:Y:S01]  /*4860*/  FADD.FTZ R25, R9, R76 ;  /* 0x0000004c09197221 */ /* 0x002fe20000010000 */
[----:B------:R1:W-:Y:S01]  /*4870*/  STSM.16.M88.4 [R2+0x24300], R4 ;  /* 0x0243000402007844 */ /* 0x0003e20000000200 */
[----:B------:R-:W-:Y:S01]  /*4880*/  FADD.FTZ R70, R10, R37 ;  /* 0x000000250a467221 */ /* 0x000fe20000010000 */
[----:B------:R-:W-:Y:S01]  /*4890*/  F2FP.F16.F32.PACK_AB R10, R39, R10 ;  /* 0x0000000a270a723e */ /* 0x000fe200000000ff */
[-CC-:B------:R-:W-:Y:S01]  /*48a0*/  FFMA.FTZ R111, R111, R74.reuse, -R48.reuse ;  /* 0x0000004a6f6f7223 */ /* 0x180fe20000010830 */
[-C--:B------:R-:W-:Y:S01]  /*48b0*/  FFMA.FTZ R113, R113, R74.reuse, -R48 ;  /* 0x0000004a71717223 */ /* 0x080fe20000010830 */
[----:B------:R-:W-:Y:S01]  /*48c0*/  FADD.FTZ R70, R39, R70 ;  /* 0x0000004627467221 */ /* 0x000fe20000010000 */
[----:B------:R-:W3:Y:S01]  /*48d0*/  MUFU.EX2 R52, R52 ;  /* 0x0000003400347308 */ /* 0x000ee20000000800 */
[C---:B0-----:R-:W-:Y:S01]  /*48e0*/  FADD.FTZ R68, R50.reuse, R25 ;  /* 0x0000001932447221 */ /* 0x041fe20000010000 */
[-CC-:B------:R-:W-:Y:S01]  /*48f0*/  FFMA.FTZ R25, R29, R74.reuse, -R48.reuse ;  /* 0x0000004a1d197223 */ /* 0x180fe20000010830 */
[----:B------:R-:W-:Y:S01]  /*4900*/  F2FP.F16.F32.PACK_AB R9, R50, R9 ;  /* 0x000000093209723e */ /* 0x000fe200000000ff */
[-CC-:B------:R-:W-:Y:S01]  /*4910*/  FFMA.FTZ R115, R115, R74.reuse, -R48.reuse ;  /* 0x0000004a73737223 */ /* 0x180fe20000010830 */
[----:B------:R-:W-:Y:S01]  /*4920*/  FFMA.FTZ R48, R117, R74, -R48 ;  /* 0x0000004a75307223 */ /* 0x000fe20000010830 */
[--C-:B------:R-:W-:Y:S01]  /*4930*/  IMAD.MOV.U32 R65, RZ, RZ, R71.reuse ;  /* 0x000000ffff417224 */ /* 0x100fe200078e0047 */
[----:B------:R-:W-:Y:S01]  /*4940*/  MOV R49, R71 ;  /* 0x0000004700317202 */ /* 0x000fe20000000f00 */
[----:B------:R-:W0:Y:S01]  /*4950*/  MUFU.EX2 R3, R3 ;  /* 0x0000000300037308 */ /* 0x000e220000000800 */
[----:B--2---:R-:W-:Y:S01]  /*4960*/  FADD.FTZ R37, R11, R68 ;  /* 0x000000440b257221 */ /* 0x004fe20000010000 */
[----:B-1----:R-:W-:Y:S01]  /*4970*/  F2FP.F16.F32.PACK_AB R4, R28, R27 ;  /* 0x0000001b1c04723e */ /* 0x002fe200000000ff */
[----:B------:R-:W-:-:S02]  /*4980*/  IMAD.MOV.U32 R61, RZ, RZ, R71 ;  /* 0x000000ffff3d7224 */ /* 0x000fc400078e0047 */
[--C-:B------:R-:W-:Y:S02]  /*4990*/  IMAD.MOV.U32 R55, RZ, RZ, R71.reuse ;  /* 0x000000ffff377224 */ /* 0x100fe400078e0047 */
[----:B------:R-:W-:Y:S01]  /*49a0*/  IMAD.MOV.U32 R53, RZ, RZ, R71 ;  /* 0x000000ffff357224 */ /* 0x000fe200078e0047 */
[----:B------:R-:W1:Y:S01]  /*49b0*/  MUFU.EX2 R54, R54 ;  /* 0x0000003600367308 */ /* 0x000e620000000800 */
[C---:B---3--:R-:W-:Y:S01]  /*49c0*/  FADD.FTZ R68, R52.reuse, R37 ;  /* 0x0000002534447221 */ /* 0x048fe20000010000 */
[----:B------:R-:W-:Y:S01]  /*49d0*/  FADD.FTZ R37, R27, R70 ;  /* 0x000000461b257221 */ /* 0x000fe20000010000 */
[----:B------:R-:W-:Y:S01]  /*49e0*/  F2FP.F16.F32.PACK_AB R11, R52, R11 ;  /* 0x0000000b340b723e */ /* 0x000fe200000000ff */
[----:B------:R-:W-:Y:S02]  /*49f0*/  IMAD.MOV.U32 R51, RZ, RZ, R71 ;  /* 0x000000ffff337224 */ /* 0x000fe400078e0047 */
[----:B------:R-:W-:Y:S01]  /*4a00*/  FADD.FTZ R37, R28, R37 ;  /* 0x000000251c257221 */ /* 0x000fe20000010000 */
[----:B------:R-:W-:Y:S01]  /*4a10*/  IMAD.MOV.U32 R47, RZ, RZ, R71 ;  /* 0x000000ffff2f7224 */ /* 0x000fe200078e0047 */
[----:B------:R-:W2:Y:S01]  /*4a20*/  MUFU.EX2 R13, R13 ;  /* 0x0000000d000d7308 */ /* 0x000ea20000000800 */
[----:B0-----:R-:W-:Y:S01]  /*4a30*/  FADD.FTZ R45, R3, R68 ;  /* 0x00000044032d7221 */ /* 0x001fe20000010000 */
[----:B------:R-:W-:Y:S01]  /*4a40*/  FADD.FTZ R70, R20, R37 ;  /* 0x0000002514467221 */ /* 0x000fe20000010000 */
[----:B------:R-:W-:Y:S05]  /*4a50*/  STSM.16.M88.4 [R2+0x25b00], R8 ;  /* 0x025b000802007844 */ /* 0x000fea0000000200 */
[----:B------:R-:W0:Y:S01]  /*4a60*/  MUFU.EX2 R56, R56 ;  /* 0x0000003800387308 */ /* 0x000e220000000800 */
[C---:B-1----:R-:W-:Y:S01]  /*4a70*/  FADD.FTZ R68, R54.reuse, R45 ;  /* 0x0000002d36447221 */ /* 0x042fe20000010000 */
[----:B------:R-:W-:Y:S01]  /*4a80*/  FADD.FTZ R45, R63, R70 ;  /* 0x000000463f2d7221 */ /* 0x000fe20000010000 */
[----:B------:R-:W-:-:S03]  /*4a90*/  F2FP.F16.F32.PACK_AB R5, R54, R3 ;  /* 0x000000033605723e */ /* 0x000fc600000000ff */
[----:B------:R-:W-:Y:S01]  /*4aa0*/  FADD.FTZ R70, R12, R45 ;  /* 0x0000002d0c467221 */ /* 0x000fe20000010000 */
[----:B------:R-:W-:Y:S01]  /*4ab0*/  F2FP.F16.F32.PACK_AB R12, R57, R12 ;  /* 0x0000000c390c723e */ /* 0x000fe200000000ff */
[----:B------:R-:W1:Y:S01]  /*4ac0*/  MUFU.EX2 R15, R15 ;  /* 0x0000000f000f7308 */ /* 0x000e620000000800 */
[----:B--2---:R-:W-:Y:S01]  /*4ad0*/  FADD.FTZ R37, R13, R68 ;  /* 0x000000440d257221 */ /* 0x004fe20000010000 */
[----:B------:R-:W-:Y:S01]  /*4ae0*/  FADD.FTZ R45, R57, R70 ;  /* 0x00000046392d7221 */ /* 0x000fe20000010000 */
[-C--:B------:R-:W-:Y:S01]  /*4af0*/  MOV R70, R71.reuse ;  /* 0x0000004700467202 */ /* 0x080fe20000000f00 */
[----:B------:R-:W-:Y:S02]  /*4b00*/  IMAD.MOV.U32 R57, RZ, RZ, R71 ;  /* 0x000000ffff397224 */ /* 0x000fe400078e0047 */
[----:B------:R-:W-:Y:S01]  /*4b10*/  FADD.FTZ R6, R14, R45 ;  /* 0x0000002d0e067221 */ /* 0x000fe20000010000 */
[C---:B------:R-:W-:Y:S01]  /*4b20*/  F2FP.F16.F32.PACK_AB R14, R31.reuse, R14 ;  /* 0x0000000e1f0e723e */ /* 0x040fe200000000ff */
[----:B------:R-:W2:Y:S01]  /*4b30*/  MUFU.EX2 R58, R58 ;  /* 0x0000003a003a7308 */ /* 0x000ea20000000800 */
[----:B0-----:R-:W-:Y:S01]  /*4b40*/  FADD.FTZ R68, R56, R37 ;  /* 0x0000002538447221 */ /* 0x001fe20000010000 */
[----:B------:R-:W-:Y:S01]  /*4b50*/  FADD.FTZ R27, R31, R6 ;  /* 0x000000061f1b7221 */ /* 0x000fe20000010000 */
[----:B------:R-:W-:Y:S01]  /*4b60*/  F2FP.F16.F32.PACK_AB R6, R63, R20 ;  /* 0x000000143f06723e */ /* 0x000fe200000000ff */
[----:B------:R-:W-:Y:S01]  /*4b70*/  IMAD.MOV.U32 R45, RZ, RZ, R71 ;  /* 0x000000ffff2d7224 */ /* 0x000fe200078e0047 */
[----:B------:R-:W-:Y:S01]  /*4b80*/  MOV R63, R71 ;  /* 0x00000047003f7202 */ /* 0x000fe20000000f00 */
[----:B------:R-:W-:Y:S01]  /*4b90*/  FADD.FTZ R52, R24, R27 ;  /* 0x0000001b18347221 */ /* 0x000fe20000010000 */
[----:B------:R-:W-:Y:S01]  /*4ba0*/  F2FP.F16.F32.PACK_AB R24, R59, R24 ;  /* 0x000000183b18723e */ /* 0x000fe200000000ff */
[----:B------:R-:W0:Y:S01]  /*4bb0*/  MUFU.EX2 R41, R41 ;  /* 0x0000002900297308 */ /* 0x000e220000000800 */
[----:B-1----:R-:W-:Y:S01]  /*4bc0*/  FADD.FTZ R37, R15, R68 ;  /* 0x000000440f257221 */ /* 0x002fe20000010000 */
[----:B------:R-:W-:-:S06]  /*4bd0*/  IMAD.MOV.U32 R31, RZ, RZ, R71 ;  /* 0x000000ffff1f7224 */ /* 0x000fcc00078e0047 */
[----:B------:R-:W1:Y:S01]  /*4be0*/  MUFU.EX2 R60, R60 ;  /* 0x0000003c003c7308 */ /* 0x000e620000000800 */
[----:B--2---:R-:W-:-:S07]  /*4bf0*/  FADD.FTZ R68, R58, R37 ;  /* 0x000000253a447221 */ /* 0x004fce0000010000 */
[----:B------:R-:W2:Y:S01]  /*4c00*/  MUFU.EX2 R21, R21 ;  /* 0x0000001500157308 */ /* 0x000ea20000000800 */
[----:B0-----:R-:W-:Y:S01]  /*4c10*/  FADD.FTZ R7, R41, R68 ;  /* 0x0000004429077221 */ /* 0x001fe20000010000 */
[----:B------:R-:W-:-:S06]  /*4c20*/  IMAD.MOV.U32 R68, RZ, RZ, R71 ;  /* 0x000000ffff447224 */ /* 0x000fcc00078e0047 */
[----:B------:R-:W0:Y:S01]  /*4c30*/  MUFU.EX2 R62, R62 ;  /* 0x0000003e003e7308 */ /* 0x000e220000000800 */
[----:B-1----:R-:W-:Y:S01]  /*4c40*/  FADD.FTZ R28, R60, R7 ;  /* 0x000000073c1c7221 */ /* 0x002fe20000010000 */
[----:B------:R-:W-:Y:S01]  /*4c50*/  F2FP.F16.F32.PACK_AB R7, R56, R13 ;  /* 0x0000000d3807723e */ /* 0x000fe200000000ff */
[----:B------:R-:W-:Y:S01]  /*4c60*/  FADD.FTZ R13, R59, R52 ;  /* 0x000000343b0d7221 */ /* 0x000fe20000010000 */
[----:B------:R-:W-:Y:S01]  /*4c70*/  IMAD.MOV.U32 R59, RZ, RZ, R71 ;  /* 0x000000ffff3b7224 */ /* 0x000fe200078e0047 */
[----:B------:R-:W-:Y:S02]  /*4c80*/  MOV R56, R71 ;  /* 0x0000004700387202 */ /* 0x000fe40000000f00 */
[----:B------:R-:W-:Y:S01]  /*4c90*/  FADD.FTZ R52, R26, R13 ;  /* 0x0000000d1a347221 */ /* 0x000fe20000010000 */
[----:B------:R-:W1:Y:S01]  /*4ca0*/  MUFU.EX2 R33, R33 ;  /* 0x0000002100217308 */ /* 0x000e620000000800 */
[----:B--2---:R-:W-:Y:S01]  /*4cb0*/  FADD.FTZ R3, R21, R28 ;  /* 0x0000001c15037221 */ /* 0x004fe20000010000 */
[----:B------:R2:W-:Y:S01]  /*4cc0*/  STSM.16.M88.4 [R2+0x27300], R4 ;  /* 0x0273000402007844 */ /* 0x0005e20000000200 */
[----:B------:R-:W-:Y:S01]  /*4cd0*/  F2FP.F16.F32.PACK_AB R13, R58, R15 ;  /* 0x0000000f3a0d723e */ /* 0x000fe200000000ff */
[--C-:B------:R-:W-:Y:S01]  /*4ce0*/  IMAD.MOV.U32 R58, RZ, RZ, R71.reuse ;  /* 0x000000ffff3a7224 */ /* 0x100fe200078e0047 */
[----:B------:R-:W-:Y:S01]  /*4cf0*/  F2FP.F16.F32.PACK_AB R15, R60, R41 ;  /* 0x000000293c0f723e */ /* 0x000fe200000000ff */
[----:B------:R-:W-:-:S02]  /*4d00*/  IMAD.MOV.U32 R60, RZ, RZ, R71 ;  /* 0x000000ffff3c7224 */ /* 0x000fc400078e0047 */
[----:B------:R-:W3:Y:S01]  /*4d10*/  MUFU.EX2 R67, R67 ;  /* 0x0000004300437308 */ /* 0x000ee20000000800 */
[----:B0-----:R-:W-:Y:S01]  /*4d20*/  FADD.FTZ R28, R62, R3 ;  /* 0x000000033e1c7221 */ /* 0x001fe20000010000 */
[----:B------:R-:W-:Y:S06]  /*4d30*/  STSM.16.M88.4 [R2+0x28b00], R12 ;  /* 0x028b000c02007844 */ /* 0x000fec0000000200 */
[----:B------:R-:W0:Y:S01]  /*4d40*/  MUFU.EX2 R64, R64 ;  /* 0x0000004000407308 */ /* 0x000e220000000800 */
[----:B-1----:R-:W-:-:S07]  /*4d50*/  FADD.FTZ R3, R33, R28 ;  /* 0x0000001c21037221 */ /* 0x002fce0000010000 */
[----:B------:R-:W1:Y:S01]  /*4d60*/  MUFU.EX2 R30, R121 ;  /* 0x00000079001e7308 */ /* 0x000e620000000800 */
[C---:B---3--:R-:W-:Y:S01]  /*4d70*/  FADD.FTZ R27, R67.reuse, R52 ;  /* 0x00000034431b7221 */ /* 0x048fe20000010000 */
[----:B------:R-:W-:Y:S01]  /*4d80*/  F2FP.F16.F32.PACK_AB R26, R67, R26 ;  /* 0x0000001a431a723e */ /* 0x000fe200000000ff */
[----:B------:R-:W-:-:S05]  /*4d90*/  IMAD.MOV.U32 R67, RZ, RZ, R71 ;  /* 0x000000ffff437224 */ /* 0x000fca00078e0047 */
[----:B------:R-:W3:Y:S01]  /*4da0*/  MUFU.EX2 R0, R77 ;  /* 0x0000004d00007308 */ /* 0x000ee20000000800 */
[----:B0-----:R-:W-:-:S07]  /*4db0*/  FADD.FTZ R3, R64, R3 ;  /* 0x0000000340037221 */ /* 0x001fce0000010000 */
[----:B------:R-:W0:Y:S01]  /*4dc0*/  MUFU.EX2 R89, R89 ;  /* 0x0000005900597308 */ /* 0x000e220000000800 */
[----:B-1----:R-:W-:Y:S01]  /*4dd0*/  FADD.FTZ R28, R30, R27 ;  /* 0x0000001b1e1c7221 */ /* 0x002fe20000010000 */
[----:B------:R-:W-:Y:S01]  /*4de0*/  F2FP.F16.F32.PACK_AB R27, R64, R33 ;  /* 0x00000021401b723e */ /* 0x000fe200000000ff */
[----:B------:R-:W-:-:S05]  /*4df0*/  IMAD.MOV.U32 R64, RZ, RZ, R71 ;  /* 0x000000ffff407224 */ /* 0x000fca00078e0047 */
[----:B------:R-:W1:Y:S01]  /*4e00*/  MUFU.EX2 R42, R42 ;  /* 0x0000002a002a7308 */ /* 0x000e620000000800 */
[----:B---3--:R-:W-:-:S07]  /*4e10*/  FADD.FTZ R52, R0, R3 ;  /* 0x0000000300347221 */ /* 0x008fce0000010000 */
[----:B------:R-:W3:Y:S01]  /*4e20*/  MUFU.EX2 R23, R23 ;  /* 0x0000001700177308 */ /* 0x000ee20000000800 */
[----:B0-----:R-:W-:-:S07]  /*4e30*/  FADD.FTZ R3, R89, R28 ;  /* 0x0000001c59037221 */ /* 0x001fce0000010000 */
[----:B------:R-:W0:Y:S01]  /*4e40*/  MUFU.EX2 R85, R85 ;  /* 0x0000005500557308 */ /* 0x000e220000000800 */
[----:B-1----:R-:W-:-:S07]  /*4e50*/  FADD.FTZ R54, R42, R3 ;  /* 0x000000032a367221 */ /* 0x002fce0000010000 */
[----:B------:R-:W1:Y:S01]  /*4e60*/  MUFU.EX2 R35, R35 ;  /* 0x0000002300237308 */ /* 0x000e620000000800 */
[C---:B---3--:R-:W-:Y:S01]  /*4e70*/  FADD.FTZ R52, R23.reuse, R52 ;  /* 0x0000003417347221 */ /* 0x048fe20000010000 */
[----:B--2---:R-:W-:-:S06]  /*4e80*/  F2FP.F16.F32.PACK_AB R5, R23, R0 ;  /* 0x000000001705723e */ /* 0x004fcc00000000ff */
[----:B------:R-:W2:Y:S01]  /*4e90*/  MUFU.EX2 R40, R40 ;  /* 0x0000002800287308 */ /* 0x000ea20000000800 */
[----:B0-----:R-:W-:Y:S01]  /*4ea0*/  FADD.FTZ R9, R85, R54 ;  /* 0x0000003655097221 */ /* 0x001fe20000010000 */
[----:B------:R-:W-:-:S06]  /*4eb0*/  IMAD.MOV.U32 R54, RZ, RZ, R71 ;  /* 0x000000ffff367224 */ /* 0x000fcc00078e0047 */
[----:B------:R-:W0:Y:S01]  /*4ec0*/  MUFU.EX2 R46, R46 ;  /* 0x0000002e002e7308 */ /* 0x000e220000000800 */
[----:B-1----:R-:W-:Y:S01]  /*4ed0*/  FADD.FTZ R3, R35, R52 ;  /* 0x0000003423037221 */ /* 0x002fe20000010000 */
[----:B------:R-:W-:-:S06]  /*4ee0*/  IMAD.MOV.U32 R52, RZ, RZ, R71 ;  /* 0x000000ffff347224 */ /* 0x000fcc00078e0047 */
[----:B------:R-:W1:Y:S01]  /*4ef0*/  MUFU.EX2 R73, R73 ;  /* 0x0000004900497308 */ /* 0x000e620000000800 */
[----:B--2---:R-:W-:-:S07]  /*4f00*/  FADD.FTZ R6, R40, R9 ;  /* 0x0000000928067221 */ /* 0x004fce0000010000 */
[----:B------:R-:W2:Y:S01]  /*4f10*/  MUFU.EX2 R29, R95 ;  /* 0x0000005f001d7308 */ /* 0x000ea20000000800 */
[----:B0-----:R-:W-:-:S07]  /*4f20*/  FADD.FTZ R4, R46, R3 ;  /* 0x000000032e047221 */ /* 0x001fce0000010000 */
[----:B------:R-:W0:Y:S01]  /*4f30*/  MUFU.EX2 R38, R38 ;  /* 0x0000002600267308 */ /* 0x000e220000000800 */
[----:B-1----:R-:W-:Y:S01]  /*4f40*/  FADD.FTZ R7, R73, R6 ;  /* 0x0000000649077221 */ /* 0x002fe20000010000 */
[----:B------:R-:W-:Y:S02]  /*4f50*/  F2FP.F16.F32.PACK_AB R6, R85, R42 ;  /* 0x0000002a5506723e */ /* 0x000fe400000000ff */
[----:B------:R-:W-:-:S04]  /*4f60*/  F2FP.F16.F32.PACK_AB R40, R73, R40 ;  /* 0x000000284928723e */ /* 0x000fc800000000ff */
[----:B------:R-:W1:Y:S01]  /*4f70*/  MUFU.EX2 R66, R66 ;  /* 0x0000004200427308 */ /* 0x000e620000000800 */
[----:B--2---:R-:W-:Y:S01]  /*4f80*/  FADD.FTZ R3, R29, R4 ;  /* 0x000000041d037221 */ /* 0x004fe20000010000 */
[----:B------:R-:W-:Y:S01]  /*4f90*/  F2FP.F16.F32.PACK_AB R4, R89, R30 ;  /* 0x0000001e5904723e */ /* 0x000fe200000000ff */
[----:B------:R-:W-:-:S05]  /*4fa0*/  IMAD.MOV.U32 R30, RZ, RZ, R71 ;  /* 0x000000ffff1e7224 */ /* 0x000fca00078e0047 */
[----:B------:R-:W2:Y:S01]  /*4fb0*/  MUFU.EX2 R79, R79 ;  /* 0x0000004f004f7308 */ /* 0x000ea20000000800 */
[----:B0-----:R-:W-:Y:S01]  /*4fc0*/  FADD.FTZ R10, R38, R7 ;  /* 0x00000007260a7221 */ /* 0x001fe20000010000 */
[----:B------:R-:W-:Y:S01]  /*4fd0*/  F2FP.F16.F32.PACK_AB R7, R46, R35 ;  /* 0x000000232e07723e */ /* 0x000fe200000000ff */
[----:B------:R-:W-:-:S05]  /*4fe0*/  IMAD.MOV.U32 R46, RZ, RZ, R71 ;  /* 0x000000ffff2e7224 */ /* 0x000fca00078e0047 */
[----:B------:R-:W0:Y:S01]  /*4ff0*/  MUFU.EX2 R43, R43 ;  /* 0x0000002b002b7308 */ /* 0x000e220000000800 */
[C---:B-1----:R-:W-:Y:S01]  /*5000*/  FADD.FTZ R8, R66.reuse, R3 ;  /* 0x0000000342087221 */ /* 0x042fe20000010000 */
[----:B------:R-:W-:Y:S01]  /*5010*/  F2FP.F16.F32.PACK_AB R41, R66, R29 ;  /* 0x0000001d4229723e */ /* 0x000fe200000000ff */
[--C-:B------:R-:W-:Y:S02]  /*5020*/  IMAD.MOV.U32 R66, RZ, RZ, R71.reuse ;  /* 0x000000ffff427224 */ /* 0x100fe400078e0047 */
[----:B------:R-:W-:-:S03]  /*5030*/  IMAD.MOV.U32 R29, RZ, RZ, R71 ;  /* 0x000000ffff1d7224 */ /* 0x000fc600078e0047 */
[----:B------:R-:W1:Y:S01]  /*5040*/  MUFU.EX2 R36, R36 ;  /* 0x0000002400247308 */ /* 0x000e620000000800 */
[C---:B--2---:R-:W-:Y:S01]  /*5050*/  FADD.FTZ R9, R79.reuse, R10 ;  /* 0x0000000a4f097221 */ /* 0x044fe20000010000 */
[----:B------:R-:W-:-:S06]  /*5060*/  F2FP.F16.F32.PACK_AB R42, R79, R38 ;  /* 0x000000264f2a723e */ /* 0x000fcc00000000ff */
[----:B------:R-:W2:Y:S01]  /*5070*/  MUFU.EX2 R50, R99 ;  /* 0x0000006300327308 */ /* 0x000ea20000000800 */
[----:B0-----:R-:W-:-:S07]  /*5080*/  FADD.FTZ R3, R43, R8 ;  /* 0x000000082b037221 */ /* 0x001fce0000010000 */
[----:B------:R-:W0:Y:S01]  /*5090*/  MUFU.EX2 R81, R81 ;  /* 0x0000005100517308 */ /* 0x000e220000000800 */
[----:B-1----:R-:W-:-:S07]  /*50a0*/  FADD.FTZ R10, R36, R9 ;  /* 0x00000009240a7221 */ /* 0x002fce0000010000 */
[----:B------:R-:W1:Y:S01]  /*50b0*/  MUFU.EX2 R37, R101 ;  /* 0x0000006500257308 */ /* 0x000e620000000800 */
[C---:B--2---:R-:W-:Y:S01]  /*50c0*/  FADD.FTZ R8, R50.reuse, R3 ;  /* 0x0000000332087221 */ /* 0x044fe20000010000 */
[----:B------:R-:W-:Y:S01]  /*50d0*/  F2FP.F16.F32.PACK_AB R43, R50, R43 ;  /* 0x0000002b322b723e */ /* 0x000fe200000000ff */
[----:B------:R-:W-:-:S05]  /*50e0*/  IMAD.MOV.U32 R50, RZ, RZ, R71 ;  /* 0x000000ffff327224 */ /* 0x000fca00078e0047 */
[----:B------:R-:W2:Y:S01]  /*50f0*/  MUFU.EX2 R34, R34 ;  /* 0x0000002200227308 */ /* 0x000ea20000000800 */
[C---:B0-----:R-:W-:Y:S01]  /*5100*/  FADD.FTZ R9, R81.reuse, R10 ;  /* 0x0000000a51097221 */ /* 0x041fe20000010000 */
[----:B------:R-:W-:-:S06]  /*5110*/  F2FP.F16.F32.PACK_AB R36, R81, R36 ;  /* 0x000000245124723e */ /* 0x000fcc00000000ff */
[----:B------:R-:W0:Y:S01]  /*5120*/  MUFU.EX2 R20, R103 ;  /* 0x0000006700147308 */ /* 0x000e220000000800 */
[----:B-1----:R-:W-:-:S07]  /*5130*/  FADD.FTZ R3, R37, R8 ;  /* 0x0000000825037221 */ /* 0x002fce0000010000 */
[----:B------:R-:W1:Y:S01]  /*5140*/  MUFU.EX2 R69, R69 ;  /* 0x0000004500457308 */ /* 0x000e620000000800 */
[----:B--2---:R-:W-:-:S07]  /*5150*/  FADD.FTZ R10, R34, R9 ;  /* 0x00000009220a7221 */ /* 0x004fce0000010000 */
[----:B------:R2:W3:Y:S01]  /*5160*/  MUFU.EX2 R39, R25 ;  /* 0x0000001900277308 */ /* 0x0004e20000000800 */
[C---:B0-----:R-:W-:Y:S01]  /*5170*/  FADD.FTZ R8, R20.reuse, R3 ;  /* 0x0000000314087221 */ /* 0x041fe20000010000 */
[----:B------:R-:W-:-:S06]  /*5180*/  F2FP.F16.F32.PACK_AB R37, R20, R37 ;  /* 0x000000251425723e */ /* 0x000fcc00000000ff */
[----:B------:R-:W-:Y:S01]  /*5190*/  MUFU.EX2 R32, R32 ;  /* 0x0000002000207308 */ /* 0x000fe20000000800 */
[----:B--2---:R-:W-:Y:S01]  /*51a0*/  F2FP.F16.F32.PACK_AB R25, R62, R21 ;  /* 0x000000153e19723e */ /* 0x004fe200000000ff */
[----:B------:R-:W-:Y:S01]  /*51b0*/  IMAD.MOV.U32 R62, RZ, RZ, R71 ;  /* 0x000000ffff3e7224 */ /* 0x000fe200078e0047 */
[----:B-1----:R-:W-:-:S03]  /*51c0*/  F2FP.F16.F32.PACK_AB R38, R69, R34 ;  /* 0x000000224526723e */ /* 0x002fc600000000ff */
[----:B------:R0:W-:Y:S02]  /*51d0*/  STSM.16.M88.4 [R2+0x2a300], R24 ;  /* 0x02a3001802007844 */ /* 0x0001e40000000200 */
[----:B------:R-:W1:Y:S01]  /*51e0*/  MUFU.EX2 R28, R109 ;  /* 0x0000006d001c7308 */ /* 0x000e620000000800 */
[----:B---3--:R-:W-:Y:S01]  /*51f0*/  FADD.FTZ R3, R39, R8 ;  /* 0x0000000827037221 */ /* 0x008fe20000010000 */
[----:B------:R2:W-:Y:S04]  /*5200*/  STSM.16.M88.4 [R2+0x2bb00], R4 ;  /* 0x02bb000402007844 */ /* 0x0005e80000000200 */
[----:B------:R3:W-:Y:S02]  /*5210*/  STSM.16.M88.4 [R2+0x2d300], R40 ;  /* 0x02d3002802007844 */ /* 0x0007e40000000200 */
[----:B------:R-:W-:Y:S01]  /*5220*/  MUFU.EX2 R44, R44 ;  /* 0x0000002c002c7308 */ /* 0x000fe20000000800 */
[----:B0-----:R-:W-:-:S07]  /*5230*/  IMAD.MOV.U32 R27, RZ, RZ, R71 ;  /* 0x000000ffff1b7224 */ /* 0x001fce00078e0047 */
[----:B------:R-:W0:Y:S01]  /*5240*/  MUFU.EX2 R91, R91 ;  /* 0x0000005b005b7308 */ /* 0x000e220000000800 */
[C---:B-1----:R-:W-:Y:S01]  /*5250*/  F2FP.F16.F32.PACK_AB R39, R28.reuse, R39 ;  /* 0x000000271c27723e */ /* 0x042fe200000000ff */
[----:B--2---:R-:W-:Y:S01]  /*5260*/  FADD.FTZ R5, R69, R10 ;  /* 0x0000000a45057221 */ /* 0x004fe20000010000 */
[----:B------:R-:W-:Y:S01]  /*5270*/  FADD.FTZ R4, R28, R3 ;  /* 0x000000031c047221 */ /* 0x000fe20000010000 */
[----:B------:R-:W-:Y:S01]  /*5280*/  IMAD.MOV.U32 R69, RZ, RZ, R71 ;  /* 0x000000ffff457224 */ /* 0x000fe200078e0047 */
[-C--:B------:R-:W-:Y:S01]  /*5290*/  MOV R28, R71.reuse ;  /* 0x00000047001c7202 */ /* 0x080fe20000000f00 */
[----:B------:R-:W-:Y:S01]  /*52a0*/  FADD.FTZ R6, R32, R5 ;  /* 0x0000000520067221 */ /* 0x000fe20000010000 */
[C---:B------:R-:W-:Y:S01]  /*52b0*/  F2FP.F16.F32.PACK_AB R32, R83.reuse, R32 ;  /* 0x000000205320723e */ /* 0x040fe200000000ff */
[----:B------:R-:W1:Y:S01]  /*52c0*/  MUFU.EX2 R111, R111 ;  /* 0x0000006f006f7308 */ /* 0x000e620000000800 */
[----:B------:R2:W-:Y:S01]  /*52d0*/  STSM.16.M88.4 [R2+0x2eb00], R36 ;  /* 0x02eb002402007844 */ /* 0x0005e20000000200 */
[----:B------:R-:W-:Y:S01]  /*52e0*/  FADD.FTZ R5, R83, R6 ;  /* 0x0000000653057221 */ /* 0x000fe20000010000 */
[--C-:B---3--:R-:W-:Y:S01]  /*52f0*/  IMAD.MOV.U32 R43, RZ, RZ, R71.reuse ;  /* 0x000000ffff2b7224 */ /* 0x108fe200078e0047 */
[----:B------:R-:W-:Y:S01]  /*5300*/  MOV R42, R71 ;  /* 0x00000047002a7202 */ /* 0x000fe20000000f00 */
[----:B------:R-:W-:-:S02]  /*5310*/  IMAD.MOV.U32 R41, RZ, RZ, R71 ;  /* 0x000000ffff297224 */ /* 0x000fc400078e0047 */
[----:B------:R-:W-:Y:S01]  /*5320*/  IMAD.MOV.U32 R40, RZ, RZ, R71 ;  /* 0x000000ffff287224 */ /* 0x000fe200078e0047 */
[----:B------:R-:W3:Y:S01]  /*5330*/  MUFU.EX2 R0, R113 ;  /* 0x0000007100007308 */ /* 0x000ee20000000800 */
[----:B0-----:R-:W-:Y:S01]  /*5340*/  F2FP.F16.F32.PACK_AB R34, R91, R44 ;  /* 0x0000002c5b22723e */ /* 0x001fe200000000ff */
[----:B------:R-:W-:Y:S01]  /*5350*/  FADD.FTZ R44, R44, R5 ;  /* 0x000000052c2c7221 */ /* 0x000fe20000010000 */
[--C-:B------:R-:W-:Y:S02]  /*5360*/  IMAD.MOV.U32 R26, RZ, RZ, R71.reuse ;  /* 0x000000ffff1a7224 */ /* 0x100fe400078e0047 */
[--C-:B------:R-:W-:Y:S02]  /*5370*/  IMAD.MOV.U32 R25, RZ, RZ, R71.reuse ;  /* 0x000000ffff197224 */ /* 0x100fe400078e0047 */
[--C-:B------:R-:W-:Y:S01]  /*5380*/  IMAD.MOV.U32 R24, RZ, RZ, R71.reuse ;  /* 0x000000ffff187224 */ /* 0x100fe200078e0047 */
[----:B------:R-:W0:Y:S01]  /*5390*/  MUFU.EX2 R115, R115 ;  /* 0x0000007300737308 */ /* 0x000e220000000800 */
[----:B-1----:R-:W-:Y:S01]  /*53a0*/  FADD.FTZ R3, R111, R4 ;  /* 0x000000046f037221 */ /* 0x002fe20000010000 */
[----:B--2---:R-:W-:-:S02]  /*53b0*/  IMAD.MOV.U32 R39, RZ, RZ, R71 ;  /* 0x000000ffff277224 */ /* 0x004fc400078e0047 */
[--C-:B------:R-:W-:Y:S02]  /*53c0*/  IMAD.MOV.U32 R38, RZ, RZ, R71.reuse ;  /* 0x000000ffff267224 */ /* 0x100fe400078e0047 */
[----:B------:R-:W-:Y:S02]  /*53d0*/  IMAD.MOV.U32 R37, RZ, RZ, R71 ;  /* 0x000000ffff257224 */ /* 0x000fe400078e0047 */
[----:B------:R-:W1:Y:S01]  /*53e0*/  MUFU.EX2 R48, R48 ;  /* 0x0000003000307308 */ /* 0x000e620000000800 */
[C---:B---3--:R-:W-:Y:S01]  /*53f0*/  F2FP.F16.F32.PACK_AB R33, R0.reuse, R111 ;  /* 0x0000006f0021723e */ /* 0x048fe200000000ff */
[----:B------:R-:W-:Y:S01]  /*5400*/  FADD.FTZ R4, R0, R3 ;  /* 0x0000000300047221 */ /* 0x000fe20000010000 */
[----:B------:R-:W-:-:S03]  /*5410*/  IMAD.MOV.U32 R36, RZ, RZ, R71 ;  /* 0x000000ffff247224 */ /* 0x000fc600078e0047 */
[----:B0-----:R-:W-:Y:S01]  /*5420*/  FADD.FTZ R3, R115, R4 ;  /* 0x0000000473037221 */ /* 0x001fe20000010000 */
[----:B------:R-:W-:Y:S01]  /*5430*/  FADD.FTZ R4, R91, R44 ;  /* 0x0000002c5b047221 */ /* 0x000fe20000010000 */
[----:B------:R-:W-:Y:S01]  /*5440*/  IMAD.MOV.U32 R44, RZ, RZ, R71 ;  /* 0x000000ffff2c7224 */ /* 0x000fe200078e0047 */
[C---:B-1----:R-:W-:Y:S01]  /*5450*/  F2FP.F16.F32.PACK_AB R35, R48.reuse, R115 ;  /* 0x000000733023723e */ /* 0x042fe200000000ff */
[----:B------:R-:W-:Y:S01]  /*5460*/  FADD.FTZ R3, R48, R3 ;  /* 0x0000000330037221 */ /* 0x000fe20000010000 */
[----:B------:R-:W-:-:S03]  /*5470*/  IMAD.MOV.U32 R48, RZ, RZ, R71 ;  /* 0x000000ffff307224 */ /* 0x000fc600078e0047 */
[----:B------:R0:W-:Y:S01]  /*5480*/  STSM.16.M88.4 [R2+0x30300], R32 ;  /* 0x0303002002007844 */ /* 0x0001e20000000200 */
[----:B------:R1:W-:Y:S06]  /*5490*/  MEMBAR.ALL.CTA ;  /* 0x0000000000007992 */ /* 0x0003ec0000008000 */
[----:B-1----:R-:W1:Y:S01]  /*54a0*/  FENCE.VIEW.ASYNC.S ;  /* 0x00000000000073c6 */ /* 0x002e620000000000 */
[----:B0-----:R-:W-:Y:S01]  /*54b0*/  MOV R35, R71 ;  /* 0x0000004700237202 */ /* 0x001fe20000000f00 */
[--C-:B------:R-:W-:Y:S02]  /*54c0*/  IMAD.MOV.U32 R34, RZ, RZ, R71.reuse ;  /* 0x000000ffff227224 */ /* 0x100fe400078e0047 */
[----:B------:R-:W-:-:S02]  /*54d0*/  IMAD.MOV.U32 R33, RZ, RZ, R71 ;  /* 0x000000ffff217224 */ /* 0x000fc400078e0047 */
[----:B------:R-:W-:Y:S01]  /*54e0*/  IMAD.MOV.U32 R32, RZ, RZ, R71 ;  /* 0x000000ffff207224 */ /* 0x000fe200078e0047 */
[----:B-1----:R-:W-:Y:S01]  /*54f0*/  NOP ;  /* 0x0000000000007918 */ /* 0x002fe20000000000 */
[----:B------:R-:W-:Y:S05]  /*5500*/  @!P2 BRA `(.L_x_133) ;  /* 0x00000040007ca947 */ /* 0x000fea0003800000 */
[----:B------:R-:W-:Y:S01]  /*5510*/  VIADD R0, R22, 0xfffffffe ;  /* 0xfffffffe16007836 */ /* 0x000fe20000000000 */
[----:B------:R-:W-:Y:S01]  /*5520*/  MOV R5, R75 ;  /* 0x0000004b00057202 */ /* 0x000fe20000000f00 */
[----:B------:R-:W-:Y:S01]  /*5530*/  IMAD.MOV.U32 R6, RZ, RZ, R72 ;  /* 0x000000ffff067224 */ /* 0x000fe200078e0048 */
[----:B------:R-:W-:Y:S01]  /*5540*/  CS2R R70, SRZ ;  /* 0x0000000000467805 */ /* 0x000fe2000001ff00 */
[----:B------:R-:W-:Y:S01]  /*5550*/  IMAD.MOV.U32 R7, RZ, RZ, R16 ;  /* 0x000000ffff077224 */ /* 0x000fe200078e0010 */
        /* <DEDUP_REMOVED lines=24> */
[----:B------:R-:W-:-:S05]  /*56e0*/  ULDC UR57, c[0x0][0x9d8] ;  /* 0x0002760000397ab9 */ /* 0x000fca0000000800 */
.L_x_142:
[----:B------:R-:W-:Y:S01]  /*56f0*/  UIADD3 UR39, UR58, 0x1, URZ ;  /* 0x000000013a277890 */ /* 0x000fe2000fffe03f */
[----:B------:R-:W-:-:S03]  /*5700*/  ISETP.NE.AND P3, PT, RZ, UR38, PT ;  /* 0x00000026ff007c0c */ /* 0x000fc6000bf65270 */
[----:B------:R-:W-:-:S04]  /*5710*/  UISETP.NE.AND UP0, UPT, UR39, 0x2, UPT ;  /* 0x000000022700788c */ /* 0x000fc8000bf05270 */
[----:B------:R-:W-:Y:S02]  /*5720*/  USEL UR6, URZ, 0x1, UP0 ;  /* 0x000000013f067887 */ /* 0x000fe40008000000 */
[----:B------:R-:W-:-:S04]  /*5730*/  USEL UR39, UR39, URZ, UP0 ;  /* 0x0000003f27277287 */ /* 0x000fc80008000000 */
[----:B------:R-:W-:Y:S01]  /*5740*/  LOP3.LUT R16, R7, UR6, RZ, 0x3c, !PT ;  /* 0x0000000607107c12 */ /* 0x000fe2000f8e3cff */
[----:B----4-:R-:W-:Y:S07]  /*5750*/  @P3 BRA `(.L_x_134) ;  /* 0x0000000000283947 */ /* 0x010fee0003800000 */
[----:B------:R-:W-:Y:S05]  /*5760*/  @!P0 BRA `(.L_x_135) ;  /* 0x0000000000048947 */ /* 0x000fea0003800000 */
[----:B------:R-:W-:Y:S01]  /*5770*/  BPT.TRAP 0x1 ;  /* 0x000000040000795c */ /* 0x000fe20000300000 */
.L_x_135:
[----:B------:R-:W-:Y:S01]  /*5780*/  ULEA UR6, UR39, UR36, 0x3 ;  /* 0x0000002427067291 */ /* 0x000fe2000f8e183f */
[----:B------:R-:W-:-:S08]  /*5790*/  SHF.L.U32 R8, R16, 0x1f, RZ ;  /* 0x0000001f10087819 */ /* 0x000fd000000006ff */
[----:B------:R0:W1:Y:S01]  /*57a0*/  SYNCS.PHASECHK.TRANS64.TRYWAIT P2, [UR6+0x31c30], R8 ;  /* 0x031c3008ff0075a7 */ /* 0x0000620008040146 */
[----:B------:R-:W-:Y:S05]  /*57b0*/  @!P0 BRA `(.L_x_136) ;  /* 0x0000000000048947 */ /* 0x000fea0003800000 */
[----:B------:R-:W-:Y:S01]  /*57c0*/  BPT.TRAP 0x1 ;  /* 0x000000040000795c */ /* 0x000fe20000300000 */
.L_x_136:
[----:B-1----:R-:W-:Y:S05]  /*57d0*/  @P2 BRA `(.L_x_134) ;  /* 0x0000000000082947 */ /* 0x002fea0003800000 */
[----:B------:R-:W1:Y:S02]  /*57e0*/  SYNCS.PHASECHK.TRANS64.TRYWAIT P2, [UR6+0x31c30], R8 ;  /* 0x031c3008ff0075a7 */ /* 0x000e640008040146 */
[----:B-1----:R-:W-:Y:S05]  /*57f0*/  @!P2 BRA `(.L_x_137) ;  /* 0x000000a400a4a947 */ /* 0x002fea0003800000 */
.L_x_134:
[----:B-1----:R-:W1:Y:S01]  /*5800*/  S2R R9, SR_TID.X ;  /* 0x0000000000097919 */ /* 0x002e620000002100 */
[----:B------:R-:W-:Y:S01]  /*5810*/  UIMAD UR26, UR39, 0x6c0, UR56 ;  /* 0x000006c0271a78a4 */ /* 0x000fe2000f8e0238 */
[----:B------:R-:W-:Y:S01]  /*5820*/  UMOV UR27, 0x80000020 ;  /* 0x80000020001b7882 */ /* 0x000fe20000000000 */
[----:B------:R-:W-:Y:S02]  /*5830*/  UMOV UR28, UR24 ;  /* 0x00000018001c7c82 */ /* 0x000fe40008000000 */
[----:B------:R-:W-:Y:S01]  /*5840*/  UIADD3 UR30, UR26, 0x40, URZ ;  /* 0x000000401a1e7890 */ /* 0x000fe2000fffe03f */
        /* <DEDUP_REMOVED lines=20> */
[----:B-1----:R-:W-:Y:S01]  /*5990*/  SHF.R.U32.HI R9, RZ, 0x7, R9 ;  /* 0x00000007ff097819 */ /* 0x002fe20000011609 */
[----:B------:R-:W-:Y:S01]  /*59a0*/  UMOV UR53, UR25 ;  /* 0x0000001900357c82 */ /* 0x000fe20008000000 */
[----:B------:R-:W-:Y:S01]  /*59b0*/  UMOV UR55, 0x80000020 ;  /* 0x8000002000377882 */ /* 0x000fe20000000000 */
[----:B------:R-:W-:-:S02]  /*59c0*/  UIADD3 UR6, UR26, 0x200, URZ ;  /* 0x000002001a067890 */ /* 0x000fc4000fffe03f */
[----:B0-----:R-:W-:Y:S01]  /*59d0*/  VIADD R8, R9, 0x8 ;  /* 0x0000000809087836 */ /* 0x001fe20000000000 */
[----:B------:R-:W-:Y:S01]  /*59e0*/  UMOV UR7, 0x80000020 ;  /* 0x8000002000077882 */ /* 0x000fe20000000000 */
[----:B------:R-:W-:Y:S01]  /*59f0*/  UIADD3 UR10, UR26, 0x202, URZ ;  /* 0x000002021a0a7890 */ /* 0x000fe2000fffe03f */
[----:B------:R-:W-:Y:S02]  /*5a00*/  UMOV UR11, 0x80000020 ;  /* 0x80000020000b7882 */ /* 0x000fe40000000000 */
        /* <DEDUP_REMOVED lines=8> */
[----:B------:R-:W-:Y:S03]  /*5a90*/  HGMMA.64x16x16.F32 R136, gdesc[UR24], RZ, !UPT, gsb0 ;  /* 0x00200000188879f0 */ /* 0x000fe6000c0008ff */
        /* <DEDUP_REMOVED lines=314> */
[----:B0-----:R-:W-:Y:S05]  /*6e40*/  @P3 BRA `(.L_x_138) ;  /* 0x0000000000283947 */ /* 0x001fea0003800000 */
[----:B------:R-:W-:Y:S05]  /*6e50*/  @!P0 BRA `(.L_x_139) ;  /* 0x0000000000048947 */ /* 0x000fea0003800000 */
[----:B------:R-:W-:Y:S01]  /*6e60*/  BPT.TRAP 0x1 ;  /* 0x000000040000795c */ /* 0x000fe20000300000 */
.L_x_139:
[----:B------:R-:W-:Y:S01]  /*6e70*/  ULEA UR6, UR58, UR36, 0x3 ;  /* 0x000000243a067291 */ /* 0x000fe2000f8e183f */
[----:B------:R-:W-:-:S08]  /*6e80*/  SHF.L.U32 R7, R7, 0x1f, RZ ;  /* 0x0000001f07077819 */ /* 0x000fd000000006ff */
[----:B------:R0:W1:Y:S01]  /*6e90*/  SYNCS.PHASECHK.TRANS64.TRYWAIT P2, [UR6+0x31c50], R7 ;  /* 0x031c5007ff0075a7 */ /* 0x0000620008040146 */
[----:B------:R-:W-:Y:S05]  /*6ea0*/  @!P0 BRA `(.L_x_140) ;  /* 0x0000000000048947 */ /* 0x000fea0003800000 */
[----:B------:R-:W-:Y:S01]  /*6eb0*/  BPT.TRAP 0x1 ;  /* 0x000000040000795c */ /* 0x000fe20000300000 */
.L_x_140:
[----:B-1----:R-:W-:Y:S05]  /*6ec0*/  @P2 BRA `(.L_x_138) ;  /* 0x0000000000082947 */ /* 0x002fea0003800000 */
[----:B------:R-:W1:Y:S02]  /*6ed0*/  SYNCS.PHASECHK.TRANS64.TRYWAIT P2, [UR6+0x31c50], R7 ;  /* 0x031c5007ff0075a7 */ /* 0x000e640008040146 */
[----:B-1----:R-:W-:Y:S05]  /*6ee0*/  @!P2 BRA `(.L_x_141) ;  /* 0x000000900000a947 */ /* 0x002fea0003800000 */
.L_x_138:
[----:B------:R-:W-:Y:S01]  /*6ef0*/  UIADD3 UR6, UR36, 0x200, URZ ;  /* 0x0000020024067890 */ /* 0x000fe2000fffe03f */
[----:B------:R-:W-:Y:S01]  /*6f00*/  WARPGROUP.ARRIVE ;  /* 0x00000000000079c5 */ /* 0x000fe20000000000 */
[----:B------:R-:W-:Y:S01]  /*6f10*/  ULOP3.LUT UR7, UR37, 0x10000, URZ, 0xfc, !UPT ;  /* 0x0001000025077892 */ /* 0x000fe2000f8efc3f */
[----:B01----:R-:W-:Y:S01]  /*6f20*/  FMUL.FTZ R7, R136, UR57 ;  /* 0x0000003988077c20 */ /* 0x003fe20008410000 */
[----:B------:R-:W-:Y:S01]  /*6f30*/  USHF.R.U32.HI UR6, URZ, 0x4, UR6 ;  /* 0x000000043f067899 */ /* 0x000fe20008011606 */
[----:B------:R-:W-:Y:S01]  /*6f40*/  FMUL.FTZ R8, R137, UR57 ;  /* 0x0000003989087c20 */ /* 0x000fe20008410000 */
[----:B------:R-:W-:Y:S01]  /*6f50*/  UMOV UR29, 0xc0000010 ;  /* 0xc0000010001d7882 */ /* 0x000fe20000000000 */
[----:B------:R-:W-:Y:S01]  /*6f60*/  UMOV UR31, 0x80000020 ;  /* 0x80000020001f7882 */ /* 0x000fe20000000000 */
[----:B------:R-:W-:Y:S01]  /*6f70*/  ULOP3.LUT UR6, UR6, 0x3fff, URZ, 0xc0, !UPT ;  /* 0x00003fff06067892 */ /* 0x000fe2000f8ec03f */
[----:B------:R-:W0:Y:S01]  /*6f80*/  MUFU.TANH R7, R7 ;  /* 0x0000000700077308 */ /* 0x000e220000002400 */
[----:B------:R-:W-:Y:S01]  /*6f90*/  UMOV UR28, UR7 ;  /* 0x00000007001c7c82 */ /* 0x000fe20008000000 */
[----:B------:R-:W-:Y:S01]  /*6fa0*/  FMUL.FTZ R11, R140, UR57 ;  /* 0x000000398c0b7c20 */ /* 0x000fe20008410000 */
[----:B------:R-:W-:Y:S01]  /*6fb0*/  ULOP3.LUT UR6, UR6, 0x2400000, URZ, 0xfc, !UPT ;  /* 0x0240000006067892 */ /* 0x000fe2000f8efc3f */
[----:B------:R-:W-:Y:S01]  /*6fc0*/  FMUL.FTZ R12, R141, UR57 ;  /* 0x000000398d0c7c20 */ /* 0x000fe20008410000 */
[----:B------:R-:W-:Y:S01]  /*6fd0*/  FMUL.FTZ R15, R128, UR57 ;  /* 0x00000039800f7c20 */ /* 0x000fe20008410000 */
[----:B------:R-:W-:Y:S01]  /*6fe0*/  FMUL.FTZ R20, R129, UR57 ;  /* 0x0000003981147c20 */ /* 0x000fe20008410000 */
[----:B------:R-:W-:Y:S01]  /*6ff0*/  UIMAD UR6, UR58, 0x6c0, UR6 ;  /* 0x000006c03a0678a4 */ /* 0x000fe2000f8e0206 */
[----:B------:R-:W1:Y:S01]  /*7000*/  MUFU.TANH R8, R8 ;  /* 0x0000000800087308 */ /* 0x000e620000002400 */
[----:B------:R-:W-:Y:S01]  /*7010*/  FMUL.FTZ R22, R131, UR57 ;  /* 0x0000003983167c20 */ /* 0x000fe20008410000 */
[----:B------:R-:W-:Y:S01]  /*7020*/  FMUL.FTZ R23, R132, UR57 ;  /* 0x0000003984177c20 */ /* 0x000fe20008410000 */
[----:B------:R-:W-:Y:S01]  /*7030*/  FMUL.FTZ R128, R133, UR57 ;  /* 0x0000003985807c20 */ /* 0x000fe20008410000 */
[----:B------:R-:W-:Y:S01]  /*7040*/  FMUL.FTZ R120, R120, UR57 ;  /* 0x0000003978787c20 */ /* 0x000fe20008410000 */
[----:B------:R-:W-:Y:S01]  /*7050*/  FMUL.FTZ R121, R121, UR57 ;  /* 0x0000003979797c20 */ /* 0x000fe20008410000 */
[----:B------:R-:W-:Y:S01]  /*7060*/  UMOV UR30, UR6 ;  /* 0x00000006001e7c82 */ /* 0x000fe20008000000 */
[----:B------:R-:W-:Y:S01]  /*7070*/  FMUL.FTZ R124, R124, UR57 ;  /* 0x000000397c7c7c20 */ /* 0x000fe20008410000 */
[----:B------:R-:W-:Y:S01]  /*7080*/  HGMMA.64x96x16.F32 R24, gdesc[UR28].tnspB, R24, gsb0 ;  /* 0x416000001c1879f0 */ /* 0x000fe20008000818 */
[----:B------:R-:W-:Y:S01]  /*7090*/  UIADD3 UR28, UR7, 0x180, URZ ;  /* 0x00000180071c7890 */ /* 0x000fe2000fffe03f */
[----:B------:R-:W2:Y:S01]  /*70a0*/  MUFU.TANH R11, R11 ;  /* 0x0000000b000b7308 */ /* 0x000ea20000002400 */
[----:B------:R-:W-:Y:S01]  /*70b0*/  UIADD3 UR30, UR6, 0x40, URZ ;  /* 0x00000040061e7890 */ /* 0x000fe2000fffe03f */
[----:B0-----:R-:W-:Y:S01]  /*70c0*/  FMNMX.FTZ R131, R7, R5, !PT ;  /* 0x0000000507837209 */ /* 0x001fe20007810000 */
[----:B------:R-:W-:Y:S01]  /*70d0*/  UMOV UR29, 0xc0000010 ;  /* 0xc0000010001d7882 */ /* 0x000fe20000000000 */
[----:B------:R-:W-:Y:S01]  /*70e0*/  UMOV UR31, 0x80000020 ;  /* 0x80000020001f7882 */ /* 0x000fe20000000000 */
[----:B------:R-:W-:Y:S01]  /*70f0*/  FMUL.FTZ R125, R125, UR57 ;  /* 0x000000397d7d7c20 */ /* 0x000fe20008410000 */
[----:B------:R-:W-:Y:S01]  /*7100*/  FMUL.FTZ R112, R112, UR57 ;  /* 0x0000003970707c20 */ /* 0x000fe20008410000 */
[----:B-1----:R-:W-:Y:S01]  /*7110*/  FMNMX.FTZ R132, R8, R131, !PT ;  /* 0x0000008308847209 */ /* 0x002fe20007810000 */
[----:B------:R-:W0:Y:S01]  /*7120*/  MUFU.TANH R12, R12 ;  /* 0x0000000c000c7308 */ /* 0x000e220000002400 */
[----:B------:R-:W-:Y:S01]  /*7130*/  FMUL.FTZ R113, R113, UR57 ;  /* 0x0000003971717c20 */ /* 0x000fe20008410000 */
        /* <DEDUP_REMOVED lines=15> */
[----:B0-----:R-:W-:Y:S01]  /*7230*/  FMNMX.FTZ R132, R12, R131, !PT ;  /* 0x000000830c847209 */ /* 0x001fe20007810000 */
[----:B------:R-:W-:Y:S01]  /*7240*/  FMUL.FTZ R92, R92, UR57 ;  /* 0x000000395c5c7c20 */ /* 0x000fe20008410000 */
[----:B------:R-:W-:Y:S01]  /*7250*/  FMUL.FTZ R93, R93, UR57 ;  /* 0x000000395d5d7c20 */ /* 0x000fe20008410000 */
[----:B------:R-:W-:Y:S01]  /*7260*/  FMUL.FTZ R80, R80, UR57 ;  /* 0x0000003950507c20 */ /* 0x000fe20008410000 */
[----:B------:R-:W-:Y:S01]  /*7270*/  FMUL.FTZ R81, R81, UR57 ;  /* 0x0000003951517c20 */ /* 0x000fe20008410000 */
[----:B------:R-:W-:Y:S01]  /*7280*/  FMUL.FTZ R84, R84, UR57 ;  /* 0x0000003954547c20 */ /* 0x000fe20008410000 */
[----:B------:R-:W-:Y:S01]  /*7290*/  FMUL.FTZ R85, R85, UR57 ;  /* 0x0000003955557c20 */ /* 0x000fe20008410000 */
[----:B------:R-:W0:Y:S01]  /*72a0*/  MUFU.TANH R23, R23 ;  /* 0x0000001700177308 */ /* 0x000e220000002400 */
        /* <DEDUP_REMOVED lines=50> */
[----:B------:R-:W1:Y:S05]  /*75d0*/  S2R R140, SR_TID.X ;  /* 0x00000000008c7919 */ /* 0x000e6a0000002100 */
[----:B------:R-:W3:Y:S01]  /*75e0*/  MUFU.TANH R113, R113 ;  /* 0x0000007100717308 */ /* 0x000ee20000002400 */
[----:B--2---:R-:W-:-:S07]  /*75f0*/  FMNMX.FTZ R131, R125, R132, !PT ;  /* 0x000000847d837209 */ /* 0x004fce0007810000 */
[----:B------:R-:W2:Y:S01]  /*7600*/  MUFU.TANH R116, R116 ;  /* 0x0000007400747308 */ /* 0x000ea20000002400 */
[----:B0-----:R-:W-:Y:S01]  /*7610*/  FMNMX.FTZ R132, R112, R131, !PT ;  /* 0x0000008370847209 */ /* 0x001fe20007810000 */
[----:B------:R-:W-:Y:S02]  /*7620*/  WARPGROUP.DEPBAR.LE gsb0, 0x0 ;  /* 0x00008000000079c5 */ /* 0x000fe40000010000 */
[----:B------:R-:W-:-:S04]  /*7630*/  WARPGROUP.ARRIVE ;  /* 0x00000000000079c5 */ /* 0x000fc80000000000 */
[----:B------:R-:W0:Y:S01]  /*7640*/  MUFU.TANH R117, R117 ;  /* 0x0000007500757308 */ /* 0x000e220000002400 */
[----:B---3--:R-:W-:Y:S01]  /*7650*/  FMNMX.FTZ R131, R113, R132, !PT ;  /* 0x0000008471837209 */ /* 0x008fe20007810000 */
[----:B------:R-:W-:Y:S01]  /*7660*/  HGMMA.64x96x16.F32 R24, gdesc[UR28].tnspB, R24, gsb0 ;  /* 0x416000001c1879f0 */ /* 0x000fe20008000818 */
[----:B------:R-:W-:Y:S02]  /*7670*/  UIADD3 UR28, UR7, 0x300, URZ ;  /* 0x00000300071c7890 */ /* 0x000fe4000fffe03f */
[----:B------:R-:W-:-:S03]  /*7680*/  UIADD3 UR30, UR6, 0x80, URZ ;  /* 0x00000080061e7890 */ /* 0x000fc6000fffe03f */
[----:B------:R-:W3:Y:S01]  /*7690*/  MUFU.TANH R104, R104 ;  /* 0x0000006800687308 */ /* 0x000ee20000002400 */
[----:B------:R-:W-:Y:S01]  /*76a0*/  UMOV UR29, 0xc0000010 ;  /* 0xc0000010001d7882 */ /* 0x000fe20000000000 */
[----:B------:R-:W-:Y:S01]  /*76b0*/  UMOV UR31, 0x80000020 ;  /* 0x80000020001f7882 */ /* 0x000fe20000000000 */
[----:B--2---:R-:W-:Y:S02]  /*76c0*/  FMNMX.FTZ R132, R116, R131, !PT ;  /* 0x0000008374847209 */ /* 0x004fe40007810000 */
[----:B-1----:R-:W-:Y:S02]  /*76d0*/  SHF.R.U32.HI R139, RZ, 0x7, R140 ;  /* 0x00000007ff8b7819 */ /* 0x002fe4000001168c */
[----:B------:R-:W-:Y:S01]  /*76e0*/  ISETP.GE.U32.AND P2, PT, R140, 0x180, PT ;  /* 0x000001808c00780c */ /* 0x000fe20003f46070 */
[----:B------:R-:W1:Y:S01]  /*76f0*/  MUFU.TANH R105, R105 ;  /* 0x0000006900697308 */ /* 0x000e620000002400 */
[----:B0-----:R-:W-:-:S07]  /*7700*/  FMNMX.FTZ R131, R117, R132, !PT ;  /* 0x0000008475837209 */ /* 0x001fce0007810000 */
[----:B------:R-:W0:Y:S01]  /*7710*/  MUFU.TANH R108, R108 ;  /* 0x0000006c006c7308 */ /* 0x000e220000002400 */
[----:B---3--:R-:W-:-:S07]  /*7720*/  FMNMX.FTZ R132, R104, R131, !PT ;  /* 0x0000008368847209 */ /* 0x008fce0007810000 */
[----:B------:R-:W2:Y:S01]  /*7730*/  MUFU.TANH R109, R109 ;  /* 0x0000006d006d7308 */ /* 0x000ea20000002400 */
[----:B-1----:R-:W-:-:S07]  /*7740*/  FMNMX.FTZ R131, R105, R132, !PT ;  /* 0x0000008469837209 */ /* 0x002fce0007810000 */
[----:B------:R-:W1:Y:S01]  /*7750*/  MUFU.TANH R96, R96 ;  /* 0x0000006000607308 */ /* 0x000e620000002400 */
[----:B0-----:R-:W-:-:S07]  /*7760*/  FMNMX.FTZ R132, R108, R131, !PT ;  /* 0x000000836c847209 */ /* 0x001fce0007810000 */
[----:B------:R-:W0:Y:S01]  /*7770*/  MUFU.TANH R97, R97 ;  /* 0x0000006100617308 */ /* 0x000e220000002400 */
[----:B--2---:R-:W-:-:S07]  /*7780*/  FMNMX.FTZ R131, R109, R132, !PT ;  /* 0x000000846d837209 */ /* 0x004fce0007810000 */
        /* <DEDUP_REMOVED lines=13> */
[----:B-1----:R-:W-:Y:S01]  /*7860*/  FMNMX.FTZ R132, R92, R131, !PT ;  /* 0x000000835c847209 */ /* 0x002fe20007810000 */
[----:B------:R-:W-:Y:S02]  /*7870*/  WARPGROUP.DEPBAR.LE gsb0, 0x0 ;  /* 0x00008000000079c5 */ /* 0x000fe40000010000 */
[----:B------:R-:W-:-:S04]  /*7880*/  WARPGROUP.ARRIVE ;  /* 0x00000000000079c5 */ /* 0x000fc80000000000 */
[----:B------:R-:W1:Y:S01]  /*7890*/  MUFU.TANH R81, R81 ;  /* 0x0000005100517308 */ /* 0x000e620000002400 */
[----:B0-----:R-:W-:Y:S01]  /*78a0*/  FMNMX.FTZ R131, R93, R132, !PT ;  /* 0x000000845d837209 */ /* 0x001fe20007810000 */
[----:B------:R-:W-:Y:S01]  /*78b0*/  HGMMA.64x96x16.F32 R24, gdesc[UR28].tnspB, R24, gsb0 ;  /* 0x416000001c1879f0 */ /* 0x000fe20008000818 */
[----:B------:R-:W-:Y:S02]  /*78c0*/  UIADD3 UR28, UR7, 0x480, URZ ;  /* 0x00000480071c7890 */ /* 0x000fe4000fffe03f */
[----:B------:R-:W-:Y:S01]  /*78d0*/  UIADD3 UR30, UR6, 0xc0, URZ ;  /* 0x000000c0061e7890 */ /* 0x000fe2000fffe03f */
[----:B------:R-:W-:Y:S01]  /*78e0*/  UMOV UR29, 0xc0000010 ;  /* 0xc0000010001d7882 */ /* 0x000fe20000000000 */
[----:B------:R-:W-:Y:S01]  /*78f0*/  UMOV UR31, 0x80000020 ;  /* 0x80000020001f7882 */ /* 0x000fe20000000000 */
        /* <DEDUP_REMOVED lines=15> */
[----:B-1----:R-:W-:-:S05]  /*79f0*/  FMNMX.FTZ R132, R77, R132, !PT ;  /* 0x000000844d847209 */ /* 0x002fca0007810000 */
[----:B------:R-:W1:Y:S02]  /*7a00*/  SHFL.BFLY PT, R131, R132, 0x2, 0x1f ;  /* 0x0c401f0084837f89 */ /* 0x000e6400000e0000 */
[----:B------:R-:W3:Y:S01]  /*7a10*/  MUFU.TANH R13, R13 ;  /* 0x0000000d000d7308 */ /* 0x000ee20000002400 */
[----:B0-----:R-:W-:-:S07]  /*7a20*/  FMNMX.FTZ R135, R9, R6, !PT ;  /* 0x0000000609877209 */ /* 0x001fce0007810000 */
[----:B------:R-:W0:Y:S08]  /*7a30*/  MUFU.TANH R14, R14 ;  /* 0x0000000e000e7308 */ /* 0x000e300000002400 */
[----:B------:R-:W4:Y:S01]  /*7a40*/  MUFU.TANH R21, R21 ;  /* 0x0000001500157308 */ /* 0x000f220000002400 */
[----:B-1----:R-:W-:Y:S01]  /*7a50*/  FMNMX.FTZ R133, R132, R131, !PT ;  /* 0x0000008384857209 */ /* 0x002fe20007810000 */
[----:B------:R-:W-:Y:S01]  /*7a60*/  FMUL.FTZ R131, R74, UR57 ;  /* 0x000000394a837c20 */ /* 0x000fe20008410000 */
[----:B------:R-:W-:Y:S01]  /*7a70*/  FMUL.FTZ R132, R75, UR57 ;  /* 0x000000394b847c20 */ /* 0x000fe20008410000 */
[----:B------:R-:W1:Y:S04]  /*7a80*/  LDC R74, c[0x0][0x988] ;  /* 0x00026200ff4a7b82 */ /* 0x000e680000000800 */
[----:B------:R-:W5:Y:S01]  /*7a90*/  MUFU.TANH R22, R22 ;  /* 0x0000001600167308 */ /* 0x000f620000002400 */
[----:B------:R-:W2:Y:S01]  /*7aa0*/  SHFL.BFLY PT, R134, R133, 0x1, 0x1f ;  /* 0x0c201f0085867f89 */ /* 0x000ea200000e0000 */
        /* <DEDUP_REMOVED lines=9> */
[----:B--2---:R-:W-:-:S05]  /*7b40*/  FMNMX.FTZ R75, R133, R134, !PT ;  /* 0x00000086854b7209 */ /* 0x004fca0007810000 */
[----:B------:R-:W2:Y:S01]  /*7b50*/  MUFU.TANH R122, R122 ;  /* 0x0000007a007a7308 */ /* 0x000ea20000002400 */
[C---:B-1----:R-:W-:Y:S01]  /*7b60*/  FMUL.FTZ R133, R75.reuse, R74 ;  /* 0x0000004a4b857220 */ /* 0x042fe20000410000 */
[----:B------:R-:W-:-:S03]  /*7b70*/  FADD.FTZ R5, -R75, R5 ;  /* 0x000000054b057221 */ /* 0x000fc60000010100 */
[-CC-:B------:R-:W-:Y:S01]  /*7b80*/  FFMA.FTZ R134, R12, R74.reuse, -R133.reuse ;  /* 0x0000004a0c867223 */ /* 0x180fe20000010885 */
[-CC-:B------:R-:W-:Y:S01]  /*7b90*/  FFMA.FTZ R12, R15, R74.reuse, -R133.reuse ;  /* 0x0000004a0f0c7223 */ /* 0x180fe20000010885 */
[-CC-:B------:R-:W-:Y:S01]  /*7ba0*/  FFMA.FTZ R15, R20, R74.reuse, -R133.reuse ;  /* 0x0000004a140f7223 */ /* 0x180fe20000010885 */
[-CC-:B------:R-:W-:Y:S01]  /*7bb0*/  FFMA.FTZ R20, R23, R74.reuse, -R133.reuse ;  /* 0x0000004a17147223 */ /* 0x180fe20000010885 */
[-CC-:B------:R-:W-:Y:S01]  /*7bc0*/  FFMA.FTZ R23, R128, R74.reuse, -R133.reuse ;  /* 0x0000004a80177223 */ /* 0x180fe20000010885 */
[----:B------:R-:W-:Y:S01]  /*7bd0*/  FMNMX.FTZ R128, R10, R135, !PT ;  /* 0x000000870a807209 */ /* 0x000fe20007810000 */
[----:B------:R-:W1:Y:S01]  /*7be0*/  MUFU.TANH R123, R123 ;  /* 0x0000007b007b7308 */ /* 0x000e620000002400 */
[-CC-:B------:R-:W-:Y:S01]  /*7bf0*/  FFMA.FTZ R7, R7, R74.reuse, -R133.reuse ;  /* 0x0000004a07077223 */ /* 0x180fe20000010885 */
[--C-:B------:R-:W-:Y:S01]  /*7c00*/  FFMA.FTZ R8, R8, R74, -R133.reuse ;  /* 0x0000004a08087223 */ /* 0x100fe20000010885 */
[----:B---3--:R-:W-:Y:S01]  /*7c10*/  FMNMX.FTZ R135, R13, R128, !PT ;  /* 0x000000800d877209 */ /* 0x008fe20007810000 */
[-CC-:B------:R-:W-:Y:S01]  /*7c20*/  FFMA.FTZ R11, R11, R74.reuse, -R133.reuse ;  /* 0x0000004a0b0b7223 */ /* 0x180fe20000010885 */
[-CC-:B------:R-:W-:Y:S01]  /*7c30*/  FFMA.FTZ R120, R120, R74.reuse, -R133.reuse ;  /* 0x0000004a78787223 */ /* 0x180fe20000010885 */
[-CC-:B------:R-:W-:Y:S01]  /*7c40*/  FFMA.FTZ R121, R121, R74.reuse, -R133.reuse ;  /* 0x0000004a79797223 */ /* 0x180fe20000010885 */
[----:B0-----:R-:W-:Y:S01]  /*7c50*/  FMNMX.FTZ R128, R14, R135, !PT ;  /* 0x000000870e807209 */ /* 0x001fe20007810000 */
[----:B------:R-:W0:Y:S01]  /*7c60*/  MUFU.TANH R126, R126 ;  /* 0x0000007e007e7308 */ /* 0x000e220000002400 */
[-CC-:B------:R-:W-:Y:S01]  /*7c70*/  FFMA.FTZ R124, R124, R74.reuse, -R133.reuse ;  /* 0x0000004a7c7c7223 */ /* 0x180fe20000010885 */
[--C-:B------:R-:W-:Y:S01]  /*7c80*/  FFMA.FTZ R125, R125, R74, -R133.reuse ;  /* 0x0000004a7d7d7223 */ /* 0x100fe20000010885 */
[----:B----4-:R-:W-:Y:S01]  /*7c90*/  FMNMX.FTZ R135, R21, R128, !PT ;  /* 0x0000008015877209 */ /* 0x010fe20007810000 */
[-CC-:B------:R-:W-:Y:S01]  /*7ca0*/  FFMA.FTZ R112, R112, R74.reuse, -R133.reuse ;  /* 0x0000004a70707223 */ /* 0x180fe20000010885 */
[-CC-:B------:R-:W-:Y:S01]  /*7cb0*/  FFMA.FTZ R113, R113, R74.reuse, -R133.reuse ;  /* 0x0000004a71717223 */ /* 0x180fe20000010885 */
[-CC-:B------:R-:W-:Y:S01]  /*7cc0*/  FFMA.FTZ R116, R116, R74.reuse, -R133.reuse ;  /* 0x0000004a74747223 */ /* 0x180fe20000010885 */
[----:B-----5:R-:W-:Y:S01]  /*7cd0*/  FMNMX.FTZ R128, R22, R135, !PT ;  /* 0x0000008716807209 */ /* 0x020fe20007810000 */
[----:B------:R-:W3:Y:S01]  /*7ce0*/  MUFU.TANH R127, R127 ;  /* 0x0000007f007f7308 */ /* 0x000ee20000002400 */
[-CC-:B------:R-:W-:Y:S01]  /*7cf0*/  FFMA.FTZ R117, R117, R74.reuse, -R133.reuse ;  /* 0x0000004a75757223 */ /* 0x180fe20000010885 */
[--C-:B------:R-:W-:Y:S01]  /*7d00*/  FFMA.FTZ R104, R104, R74, -R133.reuse ;  /* 0x0000004a68687223 */ /* 0x100fe20000010885 */
[----:B------:R-:W-:Y:S01]  /*7d10*/  FMNMX.FTZ R135, R129, R128, !PT ;  /* 0x0000008081877209 */ /* 0x000fe20007810000 */
[-CC-:B------:R-:W-:Y:S01]  /*7d20*/  FFMA.FTZ R105, R105, R74.reuse, -R133.reuse ;  /* 0x0000004a69697223 */ /* 0x180fe20000010885 */
[-CC-:B------:R-:W-:Y:S01]  /*7d30*/  FFMA.FTZ R108, R108, R74.reuse, -R133.reuse ;  /* 0x0000004a6c6c7223 */ /* 0x180fe20000010885 */
[-CC-:B------:R-:W-:Y:S01]  /*7d40*/  FFMA.FTZ R109, R109, R74.reuse, -R133.reuse ;  /* 0x0000004a6d6d7223 */ /* 0x180fe20000010885 */
[----:B------:R-:W-:Y:S01]  /*7d50*/  FMNMX.FTZ R135, R130, R135, !PT ;  /* 0x0000008782877209 */ /* 0x000fe20007810000 */
[----:B------:R-:W4:Y:S01]  /*7d60*/  MUFU.TANH R114, R114 ;  /* 0x0000007200727308 */ /* 0x000f220000002400 */
[-CC-:B------:R-:W-:Y:S01]  /*7d70*/  FFMA.FTZ R96, R96, R74.reuse, -R133.reuse ;  /* 0x0000004a60607223 */ /* 0x180fe20000010885 */
[-CC-:B------:R-:W-:Y:S01]  /*7d80*/  FFMA.FTZ R97, R97, R74.reuse, -R133.reuse ;  /* 0x0000004a61617223 */ /* 0x180fe20000010885 */
[----:B--2---:R-:W-:Y:S01]  /*7d90*/  FMNMX.FTZ R128, R122, R135, !PT ;  /* 0x000000877a807209 */ /* 0x004fe20007810000 */
[-CC-:B------:R-:W-:Y:S01]  /*7da0*/  FFMA.FTZ R100, R100, R74.reuse, -R133.reuse ;  /* 0x0000004a64647223 */ /* 0x180fe20000010885 */
[-CC-:B------:R-:W-:Y:S01]  /*7db0*/  FFMA.FTZ R101, R101, R74.reuse, -R133.reuse ;  /* 0x0000004a65657223 */ /* 0x180fe20000010885 */
[--C-:B------:R-:W-:Y:S01]  /*7dc0*/  FFMA.FTZ R88, R88, R74, -R133.reuse ;  /* 0x0000004a58587223 */ /* 0x100fe20000010885 */
[----:B-1----:R-:W-:Y:S01]  /*7dd0*/  FMNMX.FTZ R135, R123, R128, !PT ;  /* 0x000000807b877209 */ /* 0x002fe20007810000 */
[----:B------:R-:W1:Y:S01]  /*7de0*/  MUFU.TANH R115, R115 ;  /* 0x0000007300737308 */ /* 0x000e620000002400 */
[-CC-:B------:R-:W-:Y:S01]  /*7df0*/  FFMA.FTZ R89, R89, R74.reuse, -R133.reuse ;  /* 0x0000004a59597223 */ /* 0x180fe20000010885 */
[-CC-:B------:R-:W-:Y:S01]  /*7e00*/  FFMA.FTZ R92, R92, R74.reuse, -R133.reuse ;  /* 0x0000004a5c5c7223 */ /* 0x180fe20000010885 */
[----:B0-----:R-:W-:Y:S01]  /*7e10*/  FMNMX.FTZ R128, R126, R135, !PT ;  /* 0x000000877e807209 */ /* 0x001fe20007810000 */
[-CC-:B------:R-:W-:Y:S01]  /*7e20*/  FFMA.FTZ R93, R93, R74.reuse, -R133.reuse ;  /* 0x0000004a5d5d7223 */ /* 0x180fe20000010885 */
[-CC-:B------:R-:W-:Y:S01]  /*7e30*/  FFMA.FTZ R80, R80, R74.reuse, -R133.reuse ;  /* 0x0000004a50507223 */ /* 0x180fe20000010885 */
[--C-:B------:R-:W-:Y:S01]  /*7e40*/  FFMA.FTZ R81, R81, R74, -R133.reuse ;  /* 0x0000004a51517223 */ /* 0x100fe20000010885 */
[----:B---3--:R-:W-:Y:S01]  /*7e50*/  FMNMX.FTZ R135, R127, R128, !PT ;  /* 0x000000807f877209 */ /* 0x008fe20007810000 */
[----:B------:R-:W0:Y:S01]  /*7e60*/  MUFU.TANH R118, R118 ;  /* 0x0000007600767308 */ /* 0x000e220000002400 */
[-CC-:B------:R-:W-:Y:S01]  /*7e70*/  FFMA.FTZ R84, R84, R74.reuse, -R133.reuse ;  /* 0x0000004a54547223 */ /* 0x180fe20000010885 */
[-CC-:B------:R-:W-:Y:S01]  /*7e80*/  FFMA.FTZ R85, R85, R74.reuse, -R133.reuse ;  /* 0x0000004a55557223 */ /* 0x180fe20000010885 */
[----:B----4-:R-:W-:Y:S01]  /*7e90*/  FMNMX.FTZ R128, R114, R135, !PT ;  /* 0x0000008772807209 */ /* 0x010fe20007810000 */
[-CC-:B------:R-:W-:Y:S01]  /*7ea0*/  FFMA.FTZ R73, R73, R74.reuse, -R133.reuse ;  /* 0x0000004a49497223 */ /* 0x180fe20000010885 */
[-CC-:B------:R-:W-:Y:S01]  /*7eb0*/  FFMA.FTZ R76, R76, R74.reuse, -R133.reuse ;  /* 0x0000004a4c4c7223 */ /* 0x180fe20000010885 */
[-C--:B------:R-:W-:Y:S01]  /*7ec0*/  FFMA.FTZ R137, R77, R74.reuse, -R133 ;  /* 0x0000004a4d897223 */ /* 0x080fe20000010885 */
[----:B------:R-:W-:Y:S01]  /*7ed0*/  FMUL.FTZ R5, R5, R74 ;  /* 0x0000004a05057220 */ /* 0x000fe20000410000 */
        /* <DEDUP_REMOVED lines=18> */
[----:B--2---:R-:W-:-:S04]  /*8000*/  FMNMX.FTZ R128, R110, R135, !PT ;  /* 0x000000876e807209 */ /* 0x004fc80007810000 */
[----:B-1----:R-:W-:-:S03]  /*8010*/  FMNMX.FTZ R135, R111, R128, !PT ;  /* 0x000000806f877209 */ /* 0x002fc60007810000 */
[----:B------:R-:W1:Y:S08]  /*8020*/  MUFU.TANH R99, R99 ;  /* 0x0000006300637308 */ /* 0x000e700000002400 */
[----:B------:R-:W2:Y:S01]  /*8030*/  MUFU.TANH R102, R102 ;  /* 0x0000006600667308 */ /* 0x000ea20000002400 */
[----:B0-----:R-:W-:-:S07]  /*8040*/  FMNMX.FTZ R128, R98, R135, !PT ;  /* 0x0000008762807209 */ /* 0x001fce0007810000 */
[----:B------:R-:W0:Y:S01]  /*8050*/  MUFU.TANH R103, R103 ;  /* 0x0000006700677308 */ /* 0x000e220000002400 */
[----:B-1----:R-:W-:-:S07]  /*8060*/  FMNMX.FTZ R135, R99, R128, !PT ;  /* 0x0000008063877209 */ /* 0x002fce0007810000 */
[----:B------:R-:W1:Y:S01]  /*8070*/  MUFU.TANH R90, R90 ;  /* 0x0000005a005a7308 */ /* 0x000e620000002400 */
[----:B--2---:R-:W-:-:S07]  /*8080*/  FMNMX.FTZ R128, R102, R135, !PT ;  /* 0x0000008766807209 */ /* 0x004fce0007810000 */
        /* <DEDUP_REMOVED lines=13> */
[----:B0-----:R-:W-:Y:S01]  /*8160*/  FMNMX.FTZ R135, R83, R128, !PT ;  /* 0x0000008053877209 */ /* 0x001fe20007810000 */
[----:B------:R-:W-:Y:S02]  /*8170*/  WARPGROUP.DEPBAR.LE gsb0, 0x0 ;  /* 0x00008000000079c5 */ /* 0x000fe40000010000 */
[----:B------:R-:W-:-:S04]  /*8180*/  WARPGROUP.ARRIVE ;  /* 0x00000000000079c5 */ /* 0x000fc80000000000 */
[----:B------:R-:W0:Y:S01]  /*8190*/  MUFU.TANH R131, R131 ;  /* 0x0000008300837308 */ /* 0x000e220000002400 */
[----:B-1----:R-:W-:Y:S01]  /*81a0*/  FMNMX.FTZ R128, R86, R135, !PT ;  /* 0x0000008756807209 */ /* 0x002fe20007810000 */
[----:B------:R-:W-:Y:S01]  /*81b0*/  HGMMA.64x96x16.F32 R24, gdesc[UR28].tnspB, R24, gsb0 ;  /* 0x416000001c1879f0 */ /* 0x000fe20008000818 */
[----:B------:R-:W-:Y:S02]  /*81c0*/  UIADD3 UR28, UR7, 0x900, URZ ;  /* 0x00000900071c7890 */ /* 0x000fe4000fffe03f */
[----:B--2---:R-:W-:Y:S01]  /*81d0*/  FMNMX.FTZ R128, R87, R128, !PT ;  /* 0x0000008057807209 */ /* 0x004fe20007810000 */
[----:B------:R-:W-:Y:S02]  /*81e0*/  UIADD3 UR30, UR6, 0x180, URZ ;  /* 0x00000180061e7890 */ /* 0x000fe4000fffe03f */
[----:B------:R-:W1:Y:S01]  /*81f0*/  MUFU.TANH R132, R132 ;  /* 0x0000008400847308 */ /* 0x000e620000002400 */
[----:B------:R-:W-:Y:S01]  /*8200*/  UMOV UR29, 0xc0000010 ;  /* 0xc0000010001d7882 */ /* 0x000fe20000000000 */
[----:B------:R-:W-:-:S06]  /*8210*/  UMOV UR31, 0x80000020 ;  /* 0x80000020001f7882 */ /* 0x000fcc0000000000 */
[----:B------:R-:W2:Y:S01]  /*8220*/  MUFU.TANH R78, R78 ;  /* 0x0000004e004e7308 */ /* 0x000ea20000002400 */
[----:B0-----:R-:W-:-:S07]  /*8230*/  FMNMX.FTZ R135, R131, R128, !PT ;  /* 0x0000008083877209 */ /* 0x001fce0007810000 */
[----:B------:R-:W0:Y:S01]  /*8240*/  MUFU.TANH R79, R79 ;  /* 0x0000004f004f7308 */ /* 0x000e220000002400 */
[----:B-1----:R-:W-:-:S07]  /*8250*/  FMNMX.FTZ R135, R132, R135, !PT ;  /* 0x0000008784877209 */ /* 0x002fce0007810000 */
[----:B------:R-:W-:Y:S01]  /*8260*/  MUFU.EX2 R5, R5 ;  /* 0x0000000500057308 */ /* 0x000fe20000000800 */
[----:B--2---:R-:W-:-:S07]  /*8270*/  FMNMX.FTZ R128, R78, R135, !PT ;  /* 0x000000874e807209 */ /* 0x004fce0007810000 */
[----:B------:R-:W1:Y:S01]  /*8280*/  MUFU.EX2 R7, R7 ;  /* 0x0000000700077308 */ /* 0x000e620000000800 */
[----:B0-----:R-:W-:-:S05]  /*8290*/  FMNMX.FTZ R128, R79, R128, !PT ;  /* 0x000000804f807209 */ /* 0x001fca0007810000 */
[----:B------:R-:W0:Y:S02]  /*82a0*/  SHFL.BFLY PT, R135, R128, 0x2, 0x1f ;  /* 0x0c401f0080877f89 */ /* 0x000e2400000e0000 */
[----:B------:R-:W2:Y:S08]  /*82b0*/  MUFU.EX2 R8, R8 ;  /* 0x0000000800087308 */ /* 0x000eb00000000800 */
[----:B------:R-:W-:Y:S08]  /*82c0*/  MUFU.EX2 R11, R11 ;  /* 0x0000000b000b7308 */ /* 0x000ff00000000800 */
[----:B------:R-:W-:Y:S01]  /*82d0*/  MUFU.EX2 R134, R134 ;  /* 0x0000008600867308 */ /* 0x000fe20000000800 */
[----:B0-----:R-:W-:Y:S01]  /*82e0*/  FMNMX.FTZ R135, R128, R135, !PT ;  /* 0x0000008780877209 */ /* 0x001fe20007810000 */
[----:B------:R-:W-:-:S06]  /*82f0*/  FFMA.FTZ R128, R72, R74, -R133 ;  /* 0x0000004a48807223 */ /* 0x000fcc0000010885 */
[----:B------:R-:W-:Y:S01]  /*8300*/  MUFU.EX2 R12, R12 ;  /* 0x0000000c000c7308 */ /* 0x000fe20000000800 */
[----:B------:R-:W0:Y:S07]  /*8310*/  SHFL.BFLY PT, R136, R135, 0x1, 0x1f ;  /* 0x0c201f0087887f89 */ /* 0x000e2e00000e0000 */
[----:B------:R-:W-:Y:S08]  /*8320*/  MUFU.EX2 R15, R15 ;  /* 0x0000000f000f7308 */ /* 0x000ff00000000800 */
[----:B------:R-:W-:Y:S08]  /*8330*/  MUFU.EX2 R20, R20 ;  /* 0x0000001400147308 */ /* 0x000ff00000000800 */
[----:B------:R-:W-:Y:S01]  /*8340*/  MUFU.EX2 R23, R23 ;  /* 0x0000001700177308 */ /* 0x000fe20000000800 */
[----:B0-----:R-:W-:-:S05]  /*8350*/  FMNMX.FTZ R72, R135, R136, !PT ;  /* 0x0000008887487209 */ /* 0x001fca0007810000 */
[CC--:B------:R-:W-:Y:S01]  /*8360*/  FMUL.FTZ R133, R72.reuse, R74.reuse ;  /* 0x0000004a48857220 */ /* 0x0c0fe20000410000 */
[----:B------:R-:W-:Y:S01]  /*8370*/  FADD.FTZ R77, -R72, R6 ;  /* 0x00000006484d7221 */ /* 0x000fe20000010100 */
[----:B------:R-:W-:Y:S02]  /*8380*/  WARPGROUP.DEPBAR.LE gsb0, 0x0 ;  /* 0x00008000000079c5 */ /* 0x000fe40000010000 */
[----:B------:R-:W-:Y:S01]  /*8390*/  WARPGROUP.ARRIVE ;  /* 0x00000000000079c5 */ /* 0x000fe20000000000 */
[-CC-:B------:R-:W-:Y:S01]  /*83a0*/  FFMA.FTZ R135, R10, R74.reuse, -R133.reuse ;  /* 0x0000004a0a877223 */ /* 0x180fe20000010885 */
[----:B------:R-:W-:Y:S02]  /*83b0*/  VIADD R10, R139, 0x9 ;  /* 0x000000098b0a7836 */ /* 0x000fe40000000000 */
[-CC-:B------:R-:W-:Y:S01]  /*83c0*/  FFMA.FTZ R136, R13, R74.reuse, -R133.reuse ;  /* 0x0000004a0d887223 */ /* 0x180fe20000010885 */
[-CC-:B------:R-:W-:Y:S01]  /*83d0*/  FFMA.FTZ R13, R21, R74.reuse, -R133.reuse ;  /* 0x0000004a150d7223 */ /* 0x180fe20000010885 */
[----:B------:R-:W-:Y:S01]  /*83e0*/  IMAD.U32 R21, RZ, RZ, UR39 ;  /* 0x00000027ff157e24 */ /* 0x000fe2000f8e00ff */
[----:B------:R-:W-:Y:S01]  /*83f0*/  HGMMA.64x96x16.F32 R24, gdesc[UR28].tnspB, R24, gsb0 ;  /* 0x416000001c1879f0 */ /* 0x000fe20008000818 */
[----:B------:R-:W-:Y:S01]  /*8400*/  UIADD3 UR28, UR7, 0xa80, URZ ;  /* 0x00000a80071c7890 */ /* 0x000fe2000fffe03f */
[----:B------:R-:W-:Y:S01]  /*8410*/  SEL R10, R10, 0x9, !P2 ;  /* 0x000000090a0a7807 */ /* 0x000fe20005000000 */
[----:B------:R-:W-:Y:S01]  /*8420*/  UIADD3 UR30, UR6, 0x1c0, URZ ;  /* 0x000001c0061e7890 */ /* 0x000fe2000fffe03f */
[-C--:B------:R-:W-:Y:S01]  /*8430*/  FMUL.FTZ R77, R77, R74.reuse ;  /* 0x0000004a4d4d7220 */ /* 0x080fe20000410000 */
[----:B------:R-:W-:Y:S01]  /*8440*/  UMOV UR29, 0xc0000010 ;  /* 0xc0000010001d7882 */ /* 0x000fe20000000000 */
[----:B------:R-:W-:Y:S01]  /*8450*/  UMOV UR31, 0x80000020 ;  /* 0x80000020001f7882 */ /* 0x000fe20000000000 */
[-CC-:B------:R-:W-:Y:S01]  /*8460*/  FFMA.FTZ R9, R9, R74.reuse, -R133.reuse ;  /* 0x0000004a09097223 */ /* 0x180fe20000010885 */
[----:B------:R-:W-:Y:S01]  /*8470*/  @!P1 LEA R21, R21, UR36, 0x3 ;  /* 0x0000002415159c11 */ /* 0x000fe2000f8e18ff */
[----:B------:R0:W-:Y:S01]  /*8480*/  MUFU.EX2 R6, R137 ;  /* 0x0000008900067308 */ /* 0x0001e20000000800 */
[-CC-:B------:R-:W-:Y:S01]  /*8490*/  FFMA.FTZ R14, R14, R74.reuse, -R133.reuse ;  /* 0x0000004a0e0e7223 */ /* 0x180fe20000010885 */
[-CC-:B------:R-:W-:Y:S01]  /*84a0*/  FFMA.FTZ R129, R129, R74.reuse, -R133.reuse ;  /* 0x0000004a81817223 */ /* 0x180fe20000010885 */
[----:B------:R-:W-:Y:S01]  /*84b0*/  FFMA.FTZ R130, R130, R74, -R133 ;  /* 0x0000004a82827223 */ /* 0x000fe20000010885 */
[----:B------:R-:W-:-:S02]  /*84c0*/  @!P1 VIADD R21, R21, 0x31c40 ;  /* 0x00031c4015159836 */ /* 0x000fc40000000000 */
[-CC-:B------:R-:W-:Y:S01]  /*84d0*/  FFMA.FTZ R122, R122, R74.reuse, -R133.reuse ;  /* 0x0000004a7a7a7223 */ /* 0x180fe20000010885 */
[-CC-:B------:R-:W-:Y:S01]  /*84e0*/  FFMA.FTZ R138, R123, R74.reuse, -R133.reuse ;  /* 0x0000004a7b8a7223 */ /* 0x180fe20000010885 */
[-CC-:B------:R-:W-:Y:S01]  /*84f0*/  FFMA.FTZ R123, R126, R74.reuse, -R133.reuse ;  /* 0x0000004a7e7b7223 */ /* 0x180fe20000010885 */
[----:B------:R-:W-:Y:S01]  /*8500*/  MUFU.EX2 R77, R77 ;  /* 0x0000004d004d7308 */ /* 0x000fe20000000800 */
[-CC-:B0-----:R-:W-:Y:S01]  /*8510*/  FFMA.FTZ R137, R22, R74.reuse, -R133.reuse ;  /* 0x0000004a16897223 */ /* 0x181fe20000010885 */
[-CC-:B------:R-:W-:Y:S01]  /*8520*/  FFMA.FTZ R22, R114, R74.reuse, -R133.reuse ;  /* 0x0000004a72167223 */ /* 0x180fe20000010885 */
[-CC-:B------:R-:W-:Y:S01]  /*8530*/  FFMA.FTZ R114, R115, R74.reuse, -R133.reuse ;  /* 0x0000004a73727223 */ /* 0x180fe20000010885 */
[-C--:B------:R-:W-:Y:S01]  /*8540*/  FFMA.FTZ R115, R118, R74.reuse, -R133 ;  /* 0x0000004a76737223 */ /* 0x080fe20000010885 */
[----:B------:R-:W-:Y:S01]  /*8550*/  @!P1 PRMT R21, RZ, 0x654, R21 ;  /* 0x00000654ff159816 */ /* 0x000fe20000000015 */
[----:B------:R-:W-:Y:S01]  /*8560*/  FFMA.FTZ R118, R119, R74, -R133 ;  /* 0x0000004a77767223 */ /* 0x000fe20000010885 */
[----:B-1----:R-:W-:Y:S01]  /*8570*/  FFMA.FTZ R119, R5, R4, R7 ;  /* 0x0000000405777223 */ /* 0x002fe20000010007 */
[----:B------:R-:W0:Y:S01]  /*8580*/  MUFU.EX2 R9, R9 ;  /* 0x0000000900097308 */ /* 0x000e220000000800 */
[-CC-:B------:R-:W-:Y:S01]  /*8590*/  FFMA.FTZ R4, R111, R74.reuse, -R133.reuse ;  /* 0x0000004a6f047223 */ /* 0x180fe20000010885 */
[-CC-:B------:R-:W-:Y:S01]  /*85a0*/  FFMA.FTZ R126, R127, R74.reuse, -R133.reuse ;  /* 0x0000004a7f7e7223 */ /* 0x180fe20000010885 */
[-CC-:B------:R-:W-:Y:S01]  /*85b0*/  FFMA.FTZ R103, R103, R74.reuse, -R133.reuse ;  /* 0x0000004a67677223 */ /* 0x180fe20000010885 */
[-CC-:B------:R-:W-:Y:S01]  /*85c0*/  FFMA.FTZ R86, R86, R74.reuse, -R133.reuse ;  /* 0x0000004a56567223 */ /* 0x180fe20000010885 */
[-CC-:B------:R-:W-:Y:S01]  /*85d0*/  FFMA.FTZ R87, R87, R74.reuse, -R133.reuse ;  /* 0x0000004a57577223 */ /* 0x180fe20000010885 */
[-CC-:B------:R-:W-:Y:S01]  /*85e0*/  FFMA.FTZ R131, R131, R74.reuse, -R133.reuse ;  /* 0x0000004a83837223 */ /* 0x180fe20000010885 */
[-CC-:B------:R-:W-:Y:S01]  /*85f0*/  FFMA.FTZ R78, R78, R74.reuse, -R133.reuse ;  /* 0x0000004a4e4e7223 */ /* 0x180fe20000010885 */
[----:B------:R-:W1:Y:S01]  /*8600*/  MUFU.EX2 R135, R135 ;  /* 0x0000008700877308 */ /* 0x000e620000000800 */
[-CC-:B------:R-:W-:Y:S01]  /*8610*/  FFMA.FTZ R79, R79, R74.reuse, -R133.reuse ;  /* 0x0000004a4f4f7223 */ /* 0x180fe20000010885 */
[----:B------:R-:W-:Y:S01]  /*8620*/  FFMA.FTZ R132, R132, R74, -R133 ;  /* 0x0000004a84847223 */ /* 0x000fe20000010885 */
[C---:B------:R-:W-:Y:S01]  /*8630*/  ISETP.GT.AND P2, PT, R0.reuse, RZ, PT ;  /* 0x000000ff0000720c */ /* 0x040fe20003f44270 */
[----:B------:R-:W-:-:S04]  /*8640*/  VIADD R0, R0, 0xffffffff ;  /* 0xffffffff00007836 */ /* 0x000fc80000000000 */
[----:B------:R-:W3:Y:S08]  /*8650*/  MUFU.EX2 R136, R136 ;  /* 0x0000008800887308 */ /* 0x000ef00000000800 */
[----:B------:R-:W4:Y:S08]  /*8660*/  MUFU.EX2 R14, R14 ;  /* 0x0000000e000e7308 */ /* 0x000f300000000800 */
[----:B------:R-:W5:Y:S08]  /*8670*/  MUFU.EX2 R13, R13 ;  /* 0x0000000d000d7308 */ /* 0x000f700000000800 */
[----:B------:R-:W5:Y:S08]  /*8680*/  MUFU.EX2 R137, R137 ;  /* 0x0000008900897308 */ /* 0x000f700000000800 */
[----:B------:R-:W5:Y:S08]  /*8690*/  MUFU.EX2 R129, R129 ;  /* 0x0000008100817308 */ /* 0x000f700000000800 */
[----:B------:R-:W-:Y:S08]  /*86a0*/  MUFU.EX2 R130, R130 ;  /* 0x0000008200827308 */ /* 0x000ff00000000800 */
[----:B------:R-:W5:Y:S08]  /*86b0*/  MUFU.EX2 R120, R120 ;  /* 0x0000007800787308 */ /* 0x000f700000000800 */
[----:B------:R-:W-:Y:S01]  /*86c0*/  MUFU.EX2 R122, R122 ;  /* 0x0000007a007a7308 */ /* 0x000fe20000000800 */
[----:B------:R-:W-:-:S02]  /*86d0*/  WARPGROUP.DEPBAR.LE gsb0, 0x0 ;  /* 0x00008000000079c5 */ /* 0x000fc40000010000 */
[----:B------:R-:W-:-:S05]  /*86e0*/  WARPGROUP.ARRIVE ;  /* 0x00000000000079c5 */ /* 0x000fca0000000000 */
[----:B------:R-:W5:Y:S01]  /*86f0*/  MUFU.EX2 R121, R121 ;  /* 0x0000007900797308 */ /* 0x000f620000000800 */
[----:B------:R-:W-:Y:S01]  /*8700*/  HGMMA.64x96x16.F32 R24, gdesc[UR28].tnspB, R24, gsb0 ;  /* 0x416000001c1879f0 */ /* 0x000fe20008000818 */
[----:B------:R-:W-:Y:S02]  /*8710*/  UIADD3 UR28, UR7, 0xc00, URZ ;  /* 0x00000c00071c7890 */ /* 0x000fe4000fffe03f */
[----:B------:R-:W-:-:S04]  /*8720*/  UIADD3 UR30, UR6, 0x200, URZ ;  /* 0x00000200061e7890 */ /* 0x000fc8000fffe03f */
[----:B------:R-:W-:Y:S01]  /*8730*/  MUFU.EX2 R138, R138 ;  /* 0x0000008a008a7308 */ /* 0x000fe20000000800 */
[----:B------:R-:W-:Y:S01]  /*8740*/  UMOV UR29, 0xc0000010 ;  /* 0xc0000010001d7882 */ /* 0x000fe20000000000 */
[----:B------:R-:W-:-:S06]  /*8750*/  UMOV UR31, 0x80000020 ;  /* 0x80000020001f7882 */ /* 0x000fcc0000000000 */
[----:B------:R-:W5:Y:S08]  /*8760*/  MUFU.EX2 R124, R124 ;  /* 0x0000007c007c7308 */ /* 0x000f700000000800 */
[----:B------:R-:W-:Y:S08]  /*8770*/  MUFU.EX2 R123, R123 ;  /* 0x0000007b007b7308 */ /* 0x000ff00000000800 */
        /* <DEDUP_REMOVED lines=9> */
[----:B------:R-:W-:Y:S01]  /*8810*/  MUFU.EX2 R118, R118 ;  /* 0x0000007600767308 */ /* 0x000fe20000000800 */
[----:B------:R-:W-:-:S02]  /*8820*/  WARPGROUP.DEPBAR.LE gsb0, 0x0 ;  /* 0x00008000000079c5 */ /* 0x000fc40000010000 */
[----:B------:R-:W-:-:S05]  /*8830*/  WARPGROUP.ARRIVE ;  /* 0x00000000000079c5 */ /* 0x000fca0000000000 */
[----:B------:R-:W5:Y:S01]  /*8840*/  MUFU.EX2 R104, R104 ;  /* 0x0000006800687308 */ /* 0x000f620000000800 */
[----:B------:R-:W-:Y:S07]  /*8850*/  HGMMA.64x96x16.F32 R24, gdesc[UR28].tnspB, R24, gsb0 ;  /* 0x416000001c1879f0 */ /* 0x000fee0008000818 */
[----:B------:R-:W5:Y:S08]  /*8860*/  MUFU.EX2 R105, R105 ;  /* 0x0000006900697308 */ /* 0x000f700000000800 */
[----:B------:R-:W-:Y:S08]  /*8870*/  MUFU.EX2 R108, R108 ;  /* 0x0000006c006c7308 */ /* 0x000ff00000000800 */
        /* <DEDUP_REMOVED lines=14> */
[----:B--2---:R-:W-:Y:S01]  /*8960*/  IMAD.U32 R10, RZ, RZ, UR58 ;  /* 0x0000003aff0a7e24 */ /* 0x004fe2000f8e00ff */
[----:B------:R-:W-:Y:S01]  /*8970*/  UMOV UR58, UR39 ;  /* 0x00000027003a7c82 */ /* 0x000fe20008000000 */
[-C--:B------:R-:W-:Y:S01]  /*8980*/  FMUL.FTZ R24, R24, R5.reuse ;  /* 0x0000000518187220 */ /* 0x080fe20000410000 */
[-C--:B------:R-:W-:Y:S01]  /*8990*/  FMUL.FTZ R25, R25, R5.reuse ;  /* 0x0000000519197220 */ /* 0x080fe20000410000 */
[-C--:B------:R-:W-:Y:S01]  /*89a0*/  FMUL.FTZ R28, R28, R5.reuse ;  /* 0x000000051c1c7220 */ /* 0x080fe20000410000 */
[----:B------:R-:W-:Y:S01]  /*89b0*/  @!P1 LEA R10, R10, UR36, 0x3 ;  /* 0x000000240a0a9c11 */ /* 0x000fe2000f8e18ff */
[-CC-:B0-----:R-:W-:Y:S01]  /*89c0*/  FFMA.FTZ R21, R106, R74.reuse, -R133.reuse ;  /* 0x0000004a6a157223 */ /* 0x181fe20000010885 */
[-CC-:B------:R-:W-:Y:S01]  /*89d0*/  FFMA.FTZ R106, R107, R74.reuse, -R133.reuse ;  /* 0x0000004a6b6a7223 */ /* 0x180fe20000010885 */
[-C--:B------:R-:W-:Y:S01]  /*89e0*/  FFMA.FTZ R107, R110, R74.reuse, -R133 ;  /* 0x0000004a6e6b7223 */ /* 0x080fe20000010885 */
[----:B------:R-:W-:Y:S01]  /*89f0*/  @!P1 IADD3 R10, R10, 0x31c60, RZ ;  /* 0x00031c600a0a9810 */ /* 0x000fe20007ffe0ff */
[----:B------:R-:W-:Y:S01]  /*8a00*/  MUFU.EX2 R81, R81 ;  /* 0x0000005100517308 */ /* 0x000fe20000000800 */
[-C--:B------:R-:W-:Y:S01]  /*8a10*/  FMUL.FTZ R29, R29, R5.reuse ;  /* 0x000000051d1d7220 */ /* 0x080fe20000410000 */
[-C--:B------:R-:W-:Y:S01]  /*8a20*/  FMUL.FTZ R32, R32, R5.reuse ;  /* 0x0000000520207220 */ /* 0x080fe20000410000 */
[----:B------:R-:W-:Y:S01]  /*8a30*/  @!P1 PRMT R10, RZ, 0x654, R10 ;  /* 0x00000654ff0a9816 */ /* 0x000fe2000000000a */
[-C--:B------:R-:W-:Y:S01]  /*8a40*/  FMUL.FTZ R33, R33, R5.reuse ;  /* 0x0000000521217220 */ /* 0x080fe20000410000 */
[-C--:B------:R-:W-:Y:S01]  /*8a50*/  FMUL.FTZ R36, R36, R5.reuse ;  /* 0x0000000524247220 */ /* 0x080fe20000410000 */
[-C--:B------:R-:W-:Y:S01]  /*8a60*/  FMUL.FTZ R37, R37, R5.reuse ;  /* 0x0000000525257220 */ /* 0x080fe20000410000 */
[----:B------:R0:W-:Y:S01]  /*8a70*/  @!P1 SYNCS.ARRIVE.TRANS64.RED.A1T0 RZ, [R10+URZ], RZ ;  /* 0x000000ff0aff99a7 */ /* 0x0001e2000810043f */
[----:B------:R-:W2:Y:S01]  /*8a80*/  MUFU.EX2 R21, R21 ;  /* 0x0000001500157308 */ /* 0x000ea20000000800 */
[-C--:B------:R-:W-:Y:S01]  /*8a90*/  FMUL.FTZ R40, R40, R5.reuse ;  /* 0x0000000528287220 */ /* 0x080fe20000410000 */
[-C--:B------:R-:W-:Y:S01]  /*8aa0*/  FMUL.FTZ R41, R41, R5.reuse ;  /* 0x0000000529297220 */ /* 0x080fe20000410000 */
[-C--:B------:R-:W-:Y:S01]  /*8ab0*/  FMUL.FTZ R44, R44, R5.reuse ;  /* 0x000000052c2c7220 */ /* 0x080fe20000410000 */
[-C--:B------:R-:W-:Y:S01]  /*8ac0*/  FMUL.FTZ R45, R45, R5.reuse ;  /* 0x000000052d2d7220 */ /* 0x080fe20000410000 */
[-C--:B------:R-:W-:Y:S01]  /*8ad0*/  FMUL.FTZ R48, R48, R5.reuse ;  /* 0x0000000530307220 */ /* 0x080fe20000410000 */
[----:B------:R-:W-:Y:S01]  /*8ae0*/  FMUL.FTZ R49, R49, R5 ;  /* 0x0000000531317220 */ /* 0x000fe20000410000 */
[C---:B0-----:R-:W-:Y:S01]  /*8af0*/  FADD.FTZ R10, R8.reuse, R119 ;  /* 0x00000077080a7221 */ /* 0x041fe20000010000 */
[----:B------:R-:W-:Y:S01]  /*8b00*/  F2FP.F16.F32.PACK_AB R8, R8, R7 ;  /* 0x000000070808723e */ /* 0x000fe200000000ff */
[-C--:B------:R-:W-:Y:S01]  /*8b10*/  FFMA.FTZ R7, R98, R74.reuse, -R133 ;  /* 0x0000004a62077223 */ /* 0x080fe20000010885 */
[----:B------:R-:W-:Y:S01]  /*8b20*/  FFMA.FTZ R98, R77, R3, R9 ;  /* 0x000000034d627223 */ /* 0x000fe20000010009 */
[----:B------:R-:W-:Y:S01]  /*8b30*/  FADD.FTZ R111, R11, R10 ;  /* 0x0000000a0b6f7221 */ /* 0x000fe20000010000 */
[C---:B------:R-:W-:Y:S01]  /*8b40*/  F2FP.F16.F32.PACK_AB R10, R134.reuse, R11 ;  /* 0x0000000b860a723e */ /* 0x040fe200000000ff */
[-C--:B------:R-:W-:Y:S01]  /*8b50*/  FFMA.FTZ R3, R99, R74.reuse, -R133 ;  /* 0x0000004a63037223 */ /* 0x080fe20000010885 */
[C---:B-1----:R-:W-:Y:S01]  /*8b60*/  FADD.FTZ R11, R135.reuse, R98 ;  /* 0x00000062870b7221 */ /* 0x042fe20000010000 */
[----:B------:R-:W-:Y:S01]  /*8b70*/  FADD.FTZ R111, R134, R111 ;  /* 0x0000006f866f7221 */ /* 0x000fe20000010000 */
[-CC-:B------:R-:W-:Y:S01]  /*8b80*/  FFMA.FTZ R99, R102, R74.reuse, -R133.reuse ;  /* 0x0000004a66637223 */ /* 0x180fe20000010885 */
[----:B------:R-:W-:Y:S01]  /*8b90*/  FFMA.FTZ R102, R90, R74, -R133 ;  /* 0x0000004a5a667223 */ /* 0x000fe20000010885 */
[----:B---3--:R-:W-:Y:S01]  /*8ba0*/  FADD.FTZ R11, R136, R11 ;  /* 0x0000000b880b7221 */ /* 0x008fe20000010000 */
[----:B------:R-:W-:Y:S01]  /*8bb0*/  FADD.FTZ R90, R12, R111 ;  /* 0x0000006f0c5a7221 */ /* 0x000fe20000010000 */
[----:B------:R-:W-:Y:S01]  /*8bc0*/  F2FP.F16.F32.PACK_AB R9, R135, R9 ;  /* 0x000000098709723e */ /* 0x000fe200000000ff */
[----:B------:R-:W0:Y:S01]  /*8bd0*/  MUFU.EX2 R106, R106 ;  /* 0x0000006a006a7308 */ /* 0x000e220000000800 */
[C---:B----4-:R-:W-:Y:S01]  /*8be0*/  FADD.FTZ R98, R14.reuse, R11 ;  /* 0x0000000b0e627221 */ /* 0x050fe20000010000 */
[----:B------:R-:W-:Y:S01]  /*8bf0*/  FADD.FTZ R111, R15, R90 ;  /* 0x0000005a0f6f7221 */ /* 0x000fe20000010000 */
[----:B------:R-:W-:Y:S01]  /*8c00*/  F2FP.F16.F32.PACK_AB R11, R14, R136 ;  /* 0x000000880e0b723e */ /* 0x000fe200000000ff */
[-C--:B------:R-:W-:Y:S01]  /*8c10*/  FFMA.FTZ R14, R91, R74.reuse, -R133 ;  /* 0x0000004a5b0e7223 */ /* 0x080fe20000010885 */
[----:B-----5:R-:W-:Y:S01]  /*8c20*/  FADD.FTZ R110, R13, R98 ;  /* 0x000000620d6e7221 */ /* 0x020fe20000010000 */
[----:B------:R-:W-:Y:S01]  /*8c30*/  FADD.FTZ R134, R20, R111 ;  /* 0x0000006f14867221 */ /* 0x000fe20000010000 */
[-CC-:B------:R-:W-:Y:S01]  /*8c40*/  FFMA.FTZ R91, R94, R74.reuse, -R133.reuse ;  /* 0x0000004a5e5b7223 */ /* 0x180fe20000010885 */
[-CC-:B------:R-:W-:Y:S01]  /*8c50*/  FFMA.FTZ R94, R83, R74.reuse, -R133.reuse ;  /* 0x0000004a535e7223 */ /* 0x180fe20000010885 */
[----:B------:R-:W-:Y:S01]  /*8c60*/  FADD.FTZ R110, R137, R110 ;  /* 0x0000006e896e7221 */ /* 0x000fe20000010000 */
[----:B------:R-:W-:Y:S01]  /*8c70*/  FADD.FTZ R83, R23, R134 ;  /* 0x0000008617537221 */ /* 0x000fe20000010000 */
[----:B------:R1:W-:Y:S01]  /*8c80*/  MUFU.EX2 R90, R103 ;  /* 0x00000067005a7308 */ /* 0x0003e20000000800 */
[-C--:B------:R-:W-:Y:S01]  /*8c90*/  FFMA.FTZ R98, R95, R74.reuse, -R133 ;  /* 0x0000004a5f627223 */ /* 0x080fe20000010885 */
[----:B------:R-:W-:Y:S01]  /*8ca0*/  FADD.FTZ R111, R129, R110 ;  /* 0x0000006e816f7221 */ /* 0x000fe20000010000 */
[----:B------:R-:W-:Y:S01]  /*8cb0*/  FADD.FTZ R110, R120, R83 ;  /* 0x00000053786e7221 */ /* 0x000fe20000010000 */
[----:B------:R-:W-:Y:S01]  /*8cc0*/  FFMA.FTZ R95, R82, R74, -R133 ;  /* 0x0000004a525f7223 */ /* 0x000fe20000010885 */
[----:B------:R-:W-:Y:S01]  /*8cd0*/  F2FP.F16.F32.PACK_AB R12, R15, R12 ;  /* 0x0000000c0f0c723e */ /* 0x000fe200000000ff */
[----:B------:R-:W-:Y:S01]  /*8ce0*/  FADD.FTZ R111, R130, R111 ;  /* 0x0000006f826f7221 */ /* 0x000fe20000010000 */
[----:B------:R3:W-:Y:S01]  /*8cf0*/  STSM.16.M88.4 [R2+0x24300], R8 ;  /* 0x0243000802007844 */ /* 0x0007e20000000200 */
[----:B------:R4:W-:Y:S01]  /*8d00*/  MUFU.EX2 R82, R102 ;  /* 0x0000006600527308 */ /* 0x0009e20000000800 */
[C---:B-1----:R-:W-:Y:S01]  /*8d10*/  FADD.FTZ R103, R121.reuse, R110 ;  /* 0x0000006e79677221 */ /* 0x042fe20000010000 */
[----:B------:R-:W-:Y:S01]  /*8d20*/  FADD.FTZ R111, R122, R111 ;  /* 0x0000006f7a6f7221 */ /* 0x000fe20000010000 */
[----:B------:R-:W-:Y:S01]  /*8d30*/  F2FP.F16.F32.PACK_AB R120, R121, R120 ;  /* 0x000000787978723e */ /* 0x000fe200000000ff */
[----:B------:R-:W-:Y:S01]  /*8d40*/  FMUL.FTZ R52, R52, R5 ;  /* 0x0000000534347220 */ /* 0x000fe20000410000 */
[----:B------:R-:W-:Y:S01]  /*8d50*/  FADD.FTZ R134, R124, R103 ;  /* 0x000000677c867221 */ /* 0x000fe20000010000 */
[C---:B------:R-:W-:Y:S01]  /*8d60*/  FADD.FTZ R110, R138.reuse, R111 ;  /* 0x0000006f8a6e7221 */ /* 0x040fe20000010000 */
[----:B------:R-:W-:Y:S01]  /*8d70*/  F2FP.F16.F32.PACK_AB R13, R137, R13 ;  /* 0x0000000d890d723e */ /* 0x000fe200000000ff */
[----:B------:R-:W1:Y:S01]  /*8d80*/  MUFU.EX2 R107, R107 ;  /* 0x0000006b006b7308 */ /* 0x000e620000000800 */
[----:B------:R-:W-:Y:S01]  /*8d90*/  FADD.FTZ R111, R125, R134 ;  /* 0x000000867d6f7221 */ /* 0x000fe20000010000 */
[----:B------:R-:W-:Y:S01]  /*8da0*/  FADD.FTZ R103, R123, R110 ;  /* 0x0000006e7b677221 */ /* 0x000fe20000010000 */
[----:B------:R-:W-:Y:S01]  /*8db0*/  F2FP.F16.F32.PACK_AB R121, R138, R122 ;  /* 0x0000007a8a79723e */ /* 0x000fe200000000ff */
[-C--:B------:R-:W-:Y:S01]  /*8dc0*/  FMUL.FTZ R53, R53, R5.reuse ;  /* 0x0000000535357220 */ /* 0x080fe20000410000 */
[----:B----4-:R-:W-:Y:S01]  /*8dd0*/  FADD.FTZ R102, R112, R111 ;  /* 0x0000006f70667221 */ /* 0x010fe20000010000 */
[----:B------:R-:W-:Y:S01]  /*8de0*/  FADD.FTZ R103, R126, R103 ;  /* 0x000000677e677221 */ /* 0x000fe20000010000 */
[C---:B------:R-:W-:Y:S01]  /*8df0*/  F2FP.F16.F32.PACK_AB R112, R113.reuse, R112 ;  /* 0x000000707170723e */ /* 0x040fe200000000ff */
[----:B------:R-:W4:Y:S01]  /*8e00*/  MUFU.EX2 R7, R7 ;  /* 0x0000000700077308 */ /* 0x000f220000000800 */
[----:B------:R-:W-:Y:S01]  /*8e10*/  FADD.FTZ R15, R113, R102 ;  /* 0x00000066710f7221 */ /* 0x000fe20000010000 */
[----:B------:R-:W-:Y:S01]  /*8e20*/  FADD.FTZ R103, R22, R103 ;  /* 0x0000006716677221 */ /* 0x000fe20000010000 */
[----:B------:R-:W-:Y:S01]  /*8e30*/  F2FP.F16.F32.PACK_AB R122, R125, R124 ;  /* 0x0000007c7d7a723e */ /* 0x000fe200000000ff */
[----:B------:R-:W-:Y:S01]  /*8e40*/  FMUL.FTZ R56, R56, R5 ;  /* 0x0000000538387220 */ /* 0x000fe20000410000 */
[----:B---3--:R-:W-:Y:S01]  /*8e50*/  FADD.FTZ R8, R116, R15 ;  /* 0x0000000f74087221 */ /* 0x008fe20000010000 */
[----:B------:R-:W-:Y:S01]  /*8e60*/  FADD.FTZ R102, R114, R103 ;  /* 0x0000006772667221 */ /* 0x000fe20000010000 */
[----:B------:R-:W-:Y:S01]  /*8e70*/  F2FP.F16.F32.PACK_AB R15, R130, R129 ;  /* 0x00000081820f723e */ /* 0x000fe200000000ff */
[----:B------:R-:W3:Y:S01]  /*8e80*/  MUFU.EX2 R3, R3 ;  /* 0x0000000300037308 */ /* 0x000ee20000000800 */
[----:B------:R-:W-:Y:S01]  /*8e90*/  FADD.FTZ R11, R117, R8 ;  /* 0x00000008750b7221 */ /* 0x000fe20000010000 */
[----:B------:R-:W-:Y:S01]  /*8ea0*/  FADD.FTZ R9, R115, R102 ;  /* 0x0000006673097221 */ /* 0x000fe20000010000 */
[----:B------:R-:W-:Y:S01]  /*8eb0*/  F2FP.F16.F32.PACK_AB R123, R126, R123 ;  /* 0x0000007b7e7b723e */ /* 0x000fe200000000ff */
[-C--:B------:R-:W-:Y:S01]  /*8ec0*/  FMUL.FTZ R57, R57, R5.reuse ;  /* 0x0000000539397220 */ /* 0x080fe20000410000 */
[----:B------:R-:W-:Y:S01]  /*8ed0*/  FADD.FTZ R10, R104, R11 ;  /* 0x0000000b680a7221 */ /* 0x000fe20000010000 */
[----:B------:R-:W-:Y:S01]  /*8ee0*/  FADD.FTZ R8, R118, R9 ;  /* 0x0000000976087221 */ /* 0x000fe20000010000 */
[----:B------:R-:W-:Y:S01]  /*8ef0*/  F2FP.F16.F32.PACK_AB R113, R114, R22 ;  /* 0x000000167271723e */ /* 0x000fe200000000ff */
[----:B------:R-:W5:Y:S01]  /*8f00*/  MUFU.EX2 R99, R99 ;  /* 0x0000006300637308 */ /* 0x000f620000000800 */
[----:B------:R-:W-:Y:S01]  /*8f10*/  FADD.FTZ R11, R105, R10 ;  /* 0x0000000a690b7221 */ /* 0x000fe20000010000 */
[----:B--2---:R-:W-:Y:S01]  /*8f20*/  FADD.FTZ R9, R21, R8 ;  /* 0x0000000815097221 */ /* 0x004fe20000010000 */
[----:B------:R-:W-:Y:S01]  /*8f30*/  F2FP.F16.F32.PACK_AB R104, R105, R104 ;  /* 0x000000686968723e */ /* 0x000fe200000000ff */
[----:B------:R-:W-:Y:S01]  /*8f40*/  FMUL.FTZ R60, R60, R5 ;  /* 0x000000053c3c7220 */ /* 0x000fe20000410000 */
[----:B------:R-:W-:Y:S01]  /*8f50*/  FADD.FTZ R10, R108, R11 ;  /* 0x0000000b6c0a7221 */ /* 0x000fe20000010000 */
[----:B0-----:R-:W-:Y:S01]  /*8f60*/  FADD.FTZ R8, R106, R9 ;  /* 0x000000096a087221 */ /* 0x001fe20000010000 */
[----:B------:R-:W-:Y:S01]  /*8f70*/  F2FP.F16.F32.PACK_AB R114, R117, R116 ;  /* 0x000000747572723e */ /* 0x000fe200000000ff */
[----:B------:R0:W2:Y:S01]  /*8f80*/  MUFU.EX2 R83, R14 ;  /* 0x0000000e00537308 */ /* 0x0000a20000000800 */
[----:B------:R-:W-:Y:S01]  /*8f90*/  FADD.FTZ R11, R109, R10 ;  /* 0x0000000a6d0b7221 */ /* 0x000fe20000010000 */
[----:B-1----:R-:W-:Y:S01]  /*8fa0*/  FADD.FTZ R9, R107, R8 ;  /* 0x000000086b097221 */ /* 0x002fe20000010000 */
[----:B------:R-:W-:Y:S01]  /*8fb0*/  F2FP.F16.F32.PACK_AB R107, R4, R107 ;  /* 0x0000006b046b723e */ /* 0x000fe200000000ff */
[-C--:B------:R-:W-:Y:S01]  /*8fc0*/  FMUL.FTZ R61, R61, R5.reuse ;  /* 0x000000053d3d7220 */ /* 0x080fe20000410000 */
[----:B------:R-:W-:Y:S01]  /*8fd0*/  FADD.FTZ R10, R96, R11 ;  /* 0x0000000b600a7221 */ /* 0x000fe20000010000 */
[----:B------:R-:W-:Y:S01]  /*8fe0*/  FADD.FTZ R8, R4, R9 ;  /* 0x0000000904087221 */ /* 0x000fe20000010000 */
[C---:B------:R-:W-:Y:S01]  /*8ff0*/  F2FP.F16.F32.PACK_AB R96, R97.reuse, R96 ;  /* 0x000000606160723e */ /* 0x040fe200000000ff */
[----:B------:R-:W1:Y:S01]  /*9000*/  MUFU.EX2 R91, R91 ;  /* 0x0000005b005b7308 */ /* 0x000e620000000800 */
[----:B------:R-:W-:Y:S01]  /*9010*/  FADD.FTZ R9, R97, R10 ;  /* 0x0000000a61097221 */ /* 0x000fe20000010000 */
[----:B----4-:R-:W-:Y:S01]  /*9020*/  FADD.FTZ R8, R7, R8 ;  /* 0x0000000807087221 */ /* 0x010fe20000010000 */
[----:B0-----:R-:W-:Y:S01]  /*9030*/  F2FP.F16.F32.PACK_AB R14, R23, R20 ;  /* 0x00000014170e723e */ /* 0x001fe200000000ff */
[----:B------:R-:W-:Y:S01]  /*9040*/  FMUL.FTZ R64, R64, R5 ;  /* 0x0000000540407220 */ /* 0x000fe20000410000 */
[----:B------:R-:W-:Y:S01]  /*9050*/  FADD.FTZ R10, R100, R9 ;  /* 0x00000009640a7221 */ /* 0x000fe20000010000 */
[C---:B---3--:R-:W-:Y:S01]  /*9060*/  FADD.FTZ R8, R3.reuse, R8 ;  /* 0x0000000803087221 */ /* 0x048fe20000010000 */
[----:B------:R-:W-:Y:S01]  /*9070*/  F2FP.F16.F32.PACK_AB R97, R3, R7 ;  /* 0x000000070361723e */ /* 0x000fe200000000ff */
[----:B------:R0:W3:Y:S01]  /*9080*/  MUFU.EX2 R20, R98 ;  /* 0x0000006200147308 */ /* 0x0000e20000000800 */
[----:B------:R-:W-:Y:S01]  /*9090*/  FADD.FTZ R11, R101, R10 ;  /* 0x0000000a650b7221 */ /* 0x000fe20000010000 */
[----:B-----5:R-:W-:Y:S01]  /*90a0*/  FADD.FTZ R9, R99, R8 ;  /* 0x0000000863097221 */ /* 0x020fe20000010000 */
[----:B------:R-:W-:Y:S01]  /*90b0*/  F2FP.F16.F32.PACK_AB R115, R118, R115 ;  /* 0x000000737673723e */ /* 0x000fe200000000ff */
[----:B------:R4:W-:Y:S01]  /*90c0*/  STSM.16.M88.4 [R2+0x25b00], R12 ;  /* 0x025b000c02007844 */ /* 0x0009e20000000200 */
[----:B------:R-:W-:Y:S01]  /*90d0*/  FADD.FTZ R8, R88, R11 ;  /* 0x0000000b58087221 */ /* 0x000fe20000010000 */
[----:B------:R-:W-:Y:S01]  /*90e0*/  FADD.FTZ R9, R90, R9 ;  /* 0x000000095a097221 */ /* 0x000fe20000010000 */
[----:B------:R-:W-:Y:S01]  /*90f0*/  F2FP.F16.F32.PACK_AB R105, R106, R21 ;  /* 0x000000156a69723e */ /* 0x000fe200000000ff */
[----:B------:R-:W5:Y:S01]  /*9100*/  MUFU.EX2 R95, R95 ;  /* 0x0000005f005f7308 */ /* 0x000f620000000800 */
[----:B------:R-:W-:Y:S01]  /*9110*/  F2FP.F16.F32.PACK_AB R106, R109, R108 ;  /* 0x0000006c6d6a723e */ /* 0x000fe200000000ff */
[----:B------:R-:W-:Y:S01]  /*9120*/  FADD.FTZ R4, R82, R9 ;  /* 0x0000000952047221 */ /* 0x000fe20000010000 */
[----:B------:R-:W-:Y:S01]  /*9130*/  FADD.FTZ R9, R89, R8 ;  /* 0x0000000859097221 */ /* 0x000fe20000010000 */
[----:B0-----:R-:W-:Y:S01]  /*9140*/  F2FP.F16.F32.PACK_AB R98, R101, R100 ;  /* 0x000000646562723e */ /* 0x001fe200000000ff */
[----:B------:R4:W-:Y:S01]  /*9150*/  STSM.16.M88.4 [R2+0x27300], R120 ;  /* 0x0273007802007844 */ /* 0x0009e20000000200 */
[----:B--2---:R-:W-:Y:S01]  /*9160*/  FADD.FTZ R4, R83, R4 ;  /* 0x0000000453047221 */ /* 0x004fe20000010000 */
[----:B------:R-:W-:Y:S01]  /*9170*/  FADD.FTZ R8, R92, R9 ;  /* 0x000000095c087221 */ /* 0x000fe20000010000 */
[----:B------:R-:W0:Y:S01]  /*9180*/  MUFU.EX2 R94, R94 ;  /* 0x0000005e005e7308 */ /* 0x000e220000000800 */
[----:B------:R-:W-:Y:S01]  /*9190*/  F2FP.F16.F32.PACK_AB R99, R90, R99 ;  /* 0x000000635a63723e */ /* 0x000fe200000000ff */
[----:B-1----:R-:W-:Y:S01]  /*91a0*/  FADD.FTZ R3, R91, R4 ;  /* 0x000000045b037221 */ /* 0x002fe20000010000 */
[----:B------:R-:W-:Y:S01]  /*91b0*/  FADD.FTZ R7, R93, R8 ;  /* 0x000000085d077221 */ /* 0x000fe20000010000 */
[----:B------:R-:W-:Y:S01]  /*91c0*/  F2FP.F16.F32.PACK_AB R88, R89, R88 ;  /* 0x000000585958723e */ /* 0x000fe200000000ff */
[----:B------:R4:W-:Y:S01]  /*91d0*/  STSM.16.M88.4 [R2+0x28b00], R112 ;  /* 0x028b007002007844 */ /* 0x0009e20000000200 */
[----:B---3--:R-:W-:Y:S01]  /*91e0*/  FADD.FTZ R4, R20, R3 ;  /* 0x0000000314047221 */ /* 0x008fe20000010000 */
[----:B------:R-:W-:Y:S01]  /*91f0*/  FADD.FTZ R8, R80, R7 ;  /* 0x0000000750087221 */ /* 0x000fe20000010000 */
[----:B------:R-:W1:Y:S01]  /*9200*/  MUFU.EX2 R86, R86 ;  /* 0x0000005600567308 */ /* 0x000e620000000800 */
[----:B------:R-:W-:Y:S01]  /*9210*/  F2FP.F16.F32.PACK_AB R89, R83, R82 ;  /* 0x000000525359723e */ /* 0x000fe200000000ff */
[----:B-----5:R-:W-:Y:S01]  /*9220*/  FADD.FTZ R3, R95, R4 ;  /* 0x000000045f037221 */ /* 0x020fe20000010000 */
[----:B------:R-:W-:Y:S01]  /*9230*/  FADD.FTZ R7, R81, R8 ;  /* 0x0000000851077221 */ /* 0x000fe20000010000 */
[----:B------:R-:W-:Y:S01]  /*9240*/  F2FP.F16.F32.PACK_AB R90, R93, R92 ;  /* 0x0000005c5d5a723e */ /* 0x000fe200000000ff */
[----:B------:R4:W-:Y:S01]  /*9250*/  STSM.16.M88.4 [R2+0x2a300], R104 ;  /* 0x02a3006802007844 */ /* 0x0009e20000000200 */
[----:B------:R-:W-:Y:S01]  /*9260*/  F2FP.F16.F32.PACK_AB R91, R20, R91 ;  /* 0x0000005b145b723e */ /* 0x000fe200000000ff */
[----:B------:R-:W-:Y:S01]  /*9270*/  FMUL.FTZ R65, R65, R5 ;  /* 0x0000000541417220 */ /* 0x000fe20000410000 */
[----:B------:R-:W2:Y:S01]  /*9280*/  MUFU.EX2 R84, R84 ;  /* 0x0000005400547308 */ /* 0x000ea20000000800 */
[C---:B0-----:R-:W-:Y:S01]  /*9290*/  FADD.FTZ R3, R94.reuse, R3 ;  /* 0x000000035e037221 */ /* 0x041fe20000010000 */
[----:B------:R-:W-:Y:S01]  /*92a0*/  F2FP.F16.F32.PACK_AB R80, R81, R80 ;  /* 0x000000505150723e */ /* 0x000fe200000000ff */
[----:B------:R4:W-:Y:S01]  /*92b0*/  STSM.16.M88.4 [R2+0x2bb00], R96 ;  /* 0x02bb006002007844 */ /* 0x0009e20000000200 */
[----:B------:R-:W-:Y:S01]  /*92c0*/  F2FP.F16.F32.PACK_AB R81, R94, R95 ;  /* 0x0000005f5e51723e */ /* 0x000fe200000000ff */
[-C--:B------:R-:W-:Y:S01]  /*92d0*/  FMUL.FTZ R68, R68, R5.reuse ;  /* 0x0000000544447220 */ /* 0x080fe20000410000 */
[----:B------:R-:W-:Y:S01]  /*92e0*/  FMUL.FTZ R69, R69, R5 ;  /* 0x0000000545457220 */ /* 0x000fe20000410000 */
[----:B------:R4:W-:Y:S01]  /*92f0*/  STSM.16.M88.4 [R2+0x2d300], R88 ;  /* 0x02d3005802007844 */ /* 0x0009e20000000200 */
[----:B------:R-:W0:Y:S01]  /*9300*/  MUFU.EX2 R87, R87 ;  /* 0x0000005700577308 */ /* 0x000e220000000800 */
        /* <DEDUP_REMOVED lines=8> */
[----:B--2---:R-:W-:Y:S01]  /*9390*/  FADD.FTZ R4, R84, R7 ;  /* 0x0000000754047221 */ /* 0x004fe20000010000 */
[-C--:B------:R-:W-:Y:S01]  /*93a0*/  FMUL.FTZ R38, R38, R77.reuse ;  /* 0x0000004d26267220 */ /* 0x080fe20000410000 */
[-C--:B------:R-:W-:Y:S01]  /*93b0*/  FMUL.FTZ R39, R39, R77.reuse ;  /* 0x0000004d27277220 */ /* 0x080fe20000410000 */
[-C--:B------:R-:W-:Y:S01]  /*93c0*/  FMUL.FTZ R42, R42, R77.reuse ;  /* 0x0000004d2a2a7220 */ /* 0x080fe20000410000 */
[-C--:B------:R-:W-:Y:S01]  /*93d0*/  FMUL.FTZ R43, R43, R77.reuse ;  /* 0x0000004d2b2b7220 */ /* 0x080fe20000410000 */
[-C--:B------:R-:W-:Y:S01]  /*93e0*/  FMUL.FTZ R46, R46, R77.reuse ;  /* 0x0000004d2e2e7220 */ /* 0x080fe20000410000 */
[-C--:B------:R-:W-:Y:S01]  /*93f0*/  FMUL.FTZ R47, R47, R77.reuse ;  /* 0x0000004d2f2f7220 */ /* 0x080fe20000410000 */
[----:B------:R-:W2:Y:S01]  /*9400*/  MUFU.EX2 R10, R131 ;  /* 0x00000083000a7308 */ /* 0x000ea20000000800 */
[C---:B0-----:R-:W-:Y:S01]  /*9410*/  FADD.FTZ R3, R87.reuse, R3 ;  /* 0x0000000357037221 */ /* 0x041fe20000010000 */
[----:B------:R-:W-:Y:S01]  /*9420*/  F2FP.F16.F32.PACK_AB R83, R87, R86 ;  /* 0x000000565753723e */ /* 0x000fe200000000ff */
[-C--:B------:R-:W-:Y:S01]  /*9430*/  FMUL.FTZ R50, R50, R77.reuse ;  /* 0x0000004d32327220 */ /* 0x080fe20000410000 */
[-C--:B------:R-:W-:Y:S01]  /*9440*/  FMUL.FTZ R51, R51, R77.reuse ;  /* 0x0000004d33337220 */ /* 0x080fe20000410000 */
[-C--:B------:R-:W-:Y:S01]  /*9450*/  FMUL.FTZ R54, R54, R77.reuse ;  /* 0x0000004d36367220 */ /* 0x080fe20000410000 */
[-C--:B------:R-:W-:Y:S01]  /*9460*/  FMUL.FTZ R55, R55, R77.reuse ;  /* 0x0000004d37377220 */ /* 0x080fe20000410000 */
[-C--:B------:R-:W-:Y:S01]  /*9470*/  FMUL.FTZ R58, R58, R77.reuse ;  /* 0x0000004d3a3a7220 */ /* 0x080fe20000410000 */
[----:B------:R-:W0:Y:S01]  /*9480*/  MUFU.EX2 R128, R128 ;  /* 0x0000008000807308 */ /* 0x000e220000000800 */
[C---:B-1----:R-:W-:Y:S01]  /*9490*/  FADD.FTZ R7, R85.reuse, R4 ;  /* 0x0000000455077221 */ /* 0x042fe20000010000 */
[----:B------:R-:W-:Y:S01]  /*94a0*/  F2FP.F16.F32.PACK_AB R82, R85, R84 ;  /* 0x000000545552723e */ /* 0x000fe200000000ff */
[-C--:B------:R-:W-:Y:S01]  /*94b0*/  FMUL.FTZ R59, R59, R77.reuse ;  /* 0x0000004d3b3b7220 */ /* 0x080fe20000410000 */
[-C--:B------:R-:W-:Y:S01]  /*94c0*/  FMUL.FTZ R62, R62, R77.reuse ;  /* 0x0000004d3e3e7220 */ /* 0x080fe20000410000 */
[-C--:B------:R-:W-:Y:S01]  /*94d0*/  FMUL.FTZ R63, R63, R77.reuse ;  /* 0x0000004d3f3f7220 */ /* 0x080fe20000410000 */
[-C--:B------:R-:W-:Y:S01]  /*94e0*/  FMUL.FTZ R66, R66, R77.reuse ;  /* 0x0000004d42427220 */ /* 0x080fe20000410000 */
[----:B------:R4:W-:Y:S01]  /*94f0*/  STSM.16.M88.4 [R2+0x2eb00], R80 ;  /* 0x02eb005002007844 */ /* 0x0009e20000000200 */
[----:B------:R-:W1:Y:S01]  /*9500*/  MUFU.EX2 R129, R132 ;  /* 0x0000008400817308 */ /* 0x000e620000000800 */
[----:B--2---:R-:W-:Y:S01]  /*9510*/  FADD.FTZ R3, R10, R3 ;  /* 0x000000030a037221 */ /* 0x004fe20000010000 */
[-C--:B------:R-:W-:Y:S01]  /*9520*/  FMUL.FTZ R67, R67, R77.reuse ;  /* 0x0000004d43437220 */ /* 0x080fe20000410000 */
[-C--:B------:R-:W-:Y:S01]  /*9530*/  FMUL.FTZ R70, R70, R77.reuse ;  /* 0x0000004d46467220 */ /* 0x080fe20000410000 */
[----:B------:R-:W-:Y:S01]  /*9540*/  FMUL.FTZ R71, R71, R77 ;  /* 0x0000004d47477220 */ /* 0x000fe20000410000 */
[----:B------:R-:W-:-:S03]  /*9550*/  IMAD.MOV.U32 R5, RZ, RZ, R75 ;  /* 0x000000ffff057224 */ /* 0x000fc600078e004b */
[----:B------:R-:W2:Y:S01]  /*9560*/  MUFU.EX2 R73, R73 ;  /* 0x0000004900497308 */ /* 0x000ea20000000800 */
[----:B0-----:R-:W-:-:S07]  /*9570*/  FADD.FTZ R4, R128, R7 ;  /* 0x0000000780047221 */ /* 0x001fce0000010000 */
[----:B------:R-:W0:Y:S01]  /*9580*/  MUFU.EX2 R76, R76 ;  /* 0x0000004c004c7308 */ /* 0x000e220000000800 */
[C---:B-1----:R-:W-:Y:S01]  /*9590*/  FADD.FTZ R3, R129.reuse, R3 ;  /* 0x0000000381037221 */ /* 0x042fe20000010000 */
[----:B------:R-:W-:-:S06]  /*95a0*/  F2FP.F16.F32.PACK_AB R129, R129, R10 ;  /* 0x0000000a8181723e */ /* 0x000fcc00000000ff */
[----:B------:R-:W1:Y:S01]  /*95b0*/  MUFU.EX2 R78, R78 ;  /* 0x0000004e004e7308 */ /* 0x000e620000000800 */
[C---:B--2---:R-:W-:Y:S01]  /*95c0*/  F2FP.F16.F32.PACK_AB R128, R73.reuse, R128 ;  /* 0x000000804980723e */ /* 0x044fe200000000ff */
[----:B------:R-:W-:-:S06]  /*95d0*/  FADD.FTZ R7, R73, R4 ;  /* 0x0000000449077221 */ /* 0x000fcc0000010000 */
[----:B------:R-:W2:Y:S01]  /*95e0*/  MUFU.EX2 R79, R79 ;  /* 0x0000004f004f7308 */ /* 0x000ea20000000800 */
[----:B0-----:R-:W-:Y:S01]  /*95f0*/  F2FP.F16.F32.PACK_AB R130, R6, R76 ;  /* 0x0000004c0682723e */ /* 0x001fe200000000ff */
[----:B------:R-:W-:-:S04]  /*9600*/  FADD.FTZ R7, R76, R7 ;  /* 0x000000074c077221 */ /* 0x000fc80000010000 */
[----:B------:R-:W-:Y:S01]  /*9610*/  FADD.FTZ R4, R6, R7 ;  /* 0x0000000706047221 */ /* 0x000fe20000010000 */
[----:B------:R-:W-:Y:S02]  /*9620*/  IMAD.MOV.U32 R7, RZ, RZ, R16 ;  /* 0x000000ffff077224 */ /* 0x000fe400078e0010 */
[----:B-1----:R-:W-:Y:S01]  /*9630*/  FADD.FTZ R3, R78, R3 ;  /* 0x000000034e037221 */ /* 0x002fe20000010000 */
[----:B------:R-:W-:Y:S01]  /*9640*/  IMAD.MOV.U32 R6, RZ, RZ, R72 ;  /* 0x000000ffff067224 */ /* 0x000fe200078e0048 */
[C---:B--2---:R-:W-:Y:S02]  /*9650*/  F2FP.F16.F32.PACK_AB R131, R79.reuse, R78 ;  /* 0x0000004e4f83723e */ /* 0x044fe400000000ff */
[----:B------:R-:W-:-:S03]  /*9660*/  FADD.FTZ R3, R79, R3 ;  /* 0x000000034f037221 */ /* 0x000fc60000010000 */
[----:B------:R4:W-:Y:S01]  /*9670*/  STSM.16.M88.4 [R2+0x30300], R128 ;  /* 0x0303008002007844 */ /* 0x0009e20000000200 */
[----:B------:R-:W-:Y:S01]  /*9680*/  @!PT LDS RZ, [RZ] ;  /* 0x00000000fffff984 */ /* 0x000fe20000000800 */
[----:B------:R-:W-:Y:S01]  /*9690*/  @!PT LDS RZ, [RZ] ;  /* 0x00000000fffff984 */ /* 0x000fe20000000800 */
[----:B------:R-:W-:Y:S01]  /*96a0*/  @!PT LDS RZ, [RZ] ;  /* 0x00000000fffff984 */ /* 0x000fe20000000800 */
[----:B------:R-:W-:Y:S01]  /*96b0*/  @!PT LDS RZ, [RZ] ;  /* 0x00000000fffff984 */ /* 0x000fe20000000800 */
[----:B------:R0:W-:Y:S06]  /*96c0*/  MEMBAR.ALL.CTA ;  /* 0x0000000000007992 */ /* 0x0001ec0000008000 */
[----:B0-----:R-:W0:Y:S02]  /*96d0*/  FENCE.VIEW.ASYNC.S ;  /* 0x00000000000073c6 */ /* 0x001e240000000000 */
[----:B0-----:R-:W-:Y:S01]  /*96e0*/  NOP ;  /* 0x0000000000007918 */ /* 0x001fe20000000000 */
[----:B------:R-:W-:Y:S05]  /*96f0*/  @P2 BRA `(.L_x_142) ;  /* 0xffffffbc00fc2947 */ /* 0x000fea000383ffff */
.L_x_133:
[----:B------:R-:W-:Y:S06]  /*9700*/  BAR.ARV 0x8, 0x1a0 ;  /* 0x0206800000007b1d */ /* 0x000fec0000002000 */
[----:B------:R-:W-:Y:S05]  /*9710*/  @!P0 BRA `(.L_x_143) ;  /* 0x0000000000048947 */ /* 0x000fea0003800000 */
[----:B------:R-:W-:Y:S01]  /*9720*/  BPT.TRAP 0x1 ;  /* 0x000000040000795c */ /* 0x000fe20000300000 */
.L_x_143:
[----:B------:R-:W-:Y:S01]  /*9730*/  ULEA UR9, UR39, UR36, 0x3 ;  /* 0x0000002427097291 */ /* 0x000fe2000f8e183f */
[----:B------:R-:W-:-:S08]  /*9740*/  SHF.L.U32 R0, R16, 0x1f, RZ ;  /* 0x0000001f10007819 */ /* 0x000fd000000006ff */
[----:B------:R0:W1:Y:S01]  /*9750*/  SYNCS.PHASECHK.TRANS64.TRYWAIT P2, [UR9+0x31c50], R0 ;  /* 0x031c5000ff0075a7 */ /* 0x0000620008040149 */
[----:B------:R-:W-:Y:S05]  /*9760*/  @!P0 BRA `(.L_x_144) ;  /* 0x0000000000048947 */ /* 0x000fea0003800000 */
[----:B------:R-:W-:Y:S01]  /*9770*/  BPT.TRAP 0x1 ;  /* 0x000000040000795c */ /* 0x000fe20000300000 */
.L_x_144:
[----:B-1----:R-:W-:Y:S05]  /*9780*/  @P2 BRA `(.L_x_145) ;  /* 0x0000000000082947 */ /* 0x002fea0003800000 */
[----:B------:R-:W1:Y:S02]  /*9790*/  SYNCS.PHASECHK.TRANS64.TRYWAIT P0, [UR9+0x31c50], R0 ;  /* 0x031c5000ff0075a7 */ /* 0x000e640008000149 */
[----:B-1----:R-:W-:Y:S05]  /*97a0*/  @!P0 BRA `(.L_x_146) ;  /* 0x0000006400e88947 */ /* 0x002fea0003800000 */
.L_x_145:
[----:B------:R-:W-:Y:S01]  /*97b0*/  UIADD3 UR36, UR36, 0x200, URZ ;  /* 0x0000020024247890 */ /* 0x000fe2000fffe03f */
[----:B------:R-:W-:Y:S01]  /*97c0*/  WARPGROUP.ARRIVE ;  /* 0x00000000000079c5 */ /* 0x000fe20000000000 */
[----:B------:R-:W-:Y:S01]  /*97d0*/  ULOP3.LUT UR37, UR37, 0x10000, URZ, 0xfc, !UPT ;  /* 0x0001000025257892 */ /* 0x000fe2000f8efc3f */
[----:B01----:R-:W0:Y:S01]  /*97e0*/  SHFL.BFLY PT, R0, R3, 0x2, 0x1f ;  /* 0x0c401f0003007f89 */ /* 0x003e2200000e0000 */
[----:B------:R-:W-:Y:S01]  /*97f0*/  USHF.R.U32.HI UR36, URZ, 0x4, UR36 ;  /* 0x000000043f247899 */ /* 0x000fe20008011624 */
[----:B------:R-:W-:Y:S01]  /*9800*/  IMAD.MOV.U32 R9, RZ, RZ, RZ ;  /* 0x000000ffff097224 */ /* 0x000fe200078e00ff */
[----:B------:R-:W-:Y:S01]  /*9810*/  UMOV UR5, 0xc0000010 ;  /* 0xc000001000057882 */ /* 0x000fe20000000000 */
[----:B------:R-:W-:Y:S01]  /*9820*/  UMOV UR7, 0x80000020 ;  /* 0x8000002000077882 */ /* 0x000fe20000000000 */
[----:B------:R-:W-:Y:S01]  /*9830*/  ULOP3.LUT UR36, UR36, 0x3fff, URZ, 0xc0, !UPT ;  /* 0x00003fff24247892 */ /* 0x000fe2000f8ec03f */
[----:B------:R-:W1:Y:S01]  /*9840*/  SHFL.BFLY PT, R5, R4, 0x2, 0x1f ;  /* 0x0c401f0004057f89 */ /* 0x000e6200000e0000 */
[----:B------:R-:W-:Y:S01]  /*9850*/  UMOV UR4, UR37 ;  /* 0x0000002500047c82 */ /* 0x000fe20008000000 */
[----:B----4-:R-:W-:Y:S01]  /*9860*/  IMAD.U32 R12, RZ, RZ, UR9 ;  /* 0x00000009ff0c7e24 */ /* 0x010fe2000f8e00ff */
[----:B------:R-:W-:Y:S01]  /*9870*/  ULOP3.LUT UR8, UR36, 0x2400000, URZ, 0xfc, !UPT ;  /* 0x0240000024087892 */ /* 0x000fe2000f8efc3f */
[----:B------:R-:W-:-:S03]  /*9880*/  VIADD R149, R149, 0x1 ;  /* 0x0000000195957836 */ /* 0x000fc60000000000 */
[----:B------:R-:W-:Y:S02]  /*9890*/  UIMAD UR8, UR39, 0x6c0, UR8 ;  /* 0x000006c0270878a4 */ /* 0x000fe4000f8e0208 */
[----:B------:R-:W-:-:S04]  /*98a0*/  UIADD3 UR39, UR39, 0x1, URZ ;  /* 0x0000000127277890 */ /* 0x000fc8000fffe03f */
[----:B------:R-:W-:Y:S01]  /*98b0*/  UISETP.NE.AND UP0, UPT, UR39, 0x2, UPT ;  /* 0x000000022700788c */ /* 0x000fe2000bf05270 */
[----:B------:R-:W-:Y:S02]  /*98c0*/  UMOV UR6, UR8 ;  /* 0x0000000800067c82 */ /* 0x000fe40008000000 */
[----:B------:R-:W-:Y:S01]  /*98d0*/  HGMMA.64x96x16.F32 R24, gdesc[UR4].tnspB, R24, gsb0 ;  /* 0x41600000041879f0 */ /* 0x000fe20008000818 */
[----:B------:R-:W-:Y:S01]  /*98e0*/  UIADD3 UR4, UR37, 0x180, URZ ;  /* 0x0000018025047890 */ /* 0x000fe2000fffe03f */
[----:B0-----:R-:W-:Y:S01]  /*98f0*/  FADD.FTZ R6, R0, R3 ;  /* 0x0000000300067221 */ /* 0x001fe20000010000 */
[----:B------:R-:W-:Y:S01]  /*9900*/  UIADD3 UR6, UR8, 0x40, URZ ;  /* 0x0000004008067890 */ /* 0x000fe2000fffe03f */
[----:B------:R-:W-:Y:S01]  /*9910*/  MOV R3, 0xff800000 ;  /* 0xff80000000037802 */ /* 0x000fe20000000f00 */
[----:B------:R-:W-:Y:S01]  /*9920*/  UMOV UR5, 0xc0000010 ;  /* 0xc000001000057882 */ /* 0x000fe20000000000 */
[----:B------:R-:W-:Y:S01]  /*9930*/  UMOV UR7, 0x80000020 ;  /* 0x8000002000077882 */ /* 0x000fe20000000000 */
[----:B-1----:R-:W-:Y:S01]  /*9940*/  FADD.FTZ R5, R5, R4 ;  /* 0x0000000405057221 */ /* 0x002fe20000010000 */
[----:B------:R-:W0:Y:S01]  /*9950*/  SHFL.BFLY PT, R7, R6, 0x1, 0x1f ;  /* 0x0c201f0006077f89 */ /* 0x000e2200000e0000 */
[----:B------:R-:W-:Y:S01]  /*9960*/  IMAD.MOV.U32 R4, RZ, RZ, RZ ;  /* 0x000000ffff047224 */ /* 0x000fe200078e00ff */
[----:B------:R-:W-:-:S02]  /*9970*/  USEL UR39, UR39, URZ, UP0 ;  /* 0x0000003f27277287 */ /* 0x000fc40008000000 */
[----:B------:R-:W1:Y:S01]  /*9980*/  SHFL.BFLY PT, R0, R5, 0x1, 0x1f ;  /* 0x0c201f0005007f89 */ /* 0x000e6200000e0000 */
[----:B0-----:R-:W-:Y:S01]  /*9990*/  FADD.FTZ R11, R6, R7 ;  /* 0x00000007060b7221 */ /* 0x001fe20000010000 */
[----:B-1----:R-:W-:-:S04]  /*99a0*/  FADD.FTZ R10, R5, R0 ;  /* 0x00000000050a7221 */ /* 0x002fc80000010000 */
[----:B------:R-:W-:Y:S01]  /*99b0*/  FSETP.NE.FTZ.AND P2, PT, R11, RZ, PT ;  /* 0x000000ff0b00720b */ /* 0x000fe20003f55000 */
[----:B------:R-:W-:Y:S01]  /*99c0*/  IMAD.MOV.U32 R0, RZ, RZ, -0x800000 ;  /* 0xff800000ff007424 */ /* 0x000fe200078e00ff */
[----:B------:R-:W-:-:S11]  /*99d0*/  FSETP.NE.FTZ.AND P0, PT, R10, RZ, PT ;  /* 0x000000ff0a00720b */ /* 0x000fd60003f15000 */
[----:B------:R-:W0:Y:S02]  /*99e0*/  @P2 MUFU.LG2 R8, R11 ;  /* 0x0000000b00082308 */ /* 0x000e240000000c00 */
[C---:B------:R-:W-:Y:S01]  /*99f0*/  @P0 FMUL.FTZ R6, R74.reuse, 0.69314718246459960938 ;  /* 0x3f3172184a060820 */ /* 0x040fe20000410000 */
[----:B------:R-:W-:-:S05]  /*9a00*/  @P2 FMUL.FTZ R74, R74, 0.69314718246459960938 ;  /* 0x3f3172184a4a2820 */ /* 0x000fca0000410000 */
[----:B------:R-:W1:Y:S08]  /*9a10*/  @P0 MUFU.LG2 R7, R10 ;  /* 0x0000000a00070308 */ /* 0x000e700000000c00 */
[----:B------:R-:W2:Y:S01]  /*9a20*/  @P0 MUFU.RCP R4, R10 ;  /* 0x0000000a00040308 */ /* 0x000ea20000001000 */
[----:B0-----:R-:W-:Y:S01]  /*9a30*/  @P2 FMUL.FTZ R5, R8, 0.69314718246459960938 ;  /* 0x3f31721808052820 */ /* 0x001fe20000410000 */
[----:B------:R-:W-:-:S03]  /*9a40*/  @!P1 VIADD R8, R12, 0x31c60 ;  /* 0x00031c600c089836 */ /* 0x000fc60000000000 */
[----:B------:R-:W-:Y:S02]  /*9a50*/  @P2 FFMA.FTZ R0, R74, R72, R5 ;  /* 0x000000484a002223 */ /* 0x000fe40000010005 */
[----:B------:R-:W-:Y:S01]  /*9a60*/  @!P1 PRMT R8, RZ, 0x654, R8 ;  /* 0x00000654ff089816 */ /* 0x000fe20000000008 */
[----:B------:R-:W0:Y:S01]  /*9a70*/  @P2 MUFU.RCP R9, R11 ;  /* 0x0000000b00092308 */ /* 0x000e220000001000 */
[----:B-1----:R-:W-:-:S04]  /*9a80*/  @P0 FMUL.FTZ R7, R7, 0.69314718246459960938 ;  /* 0x3f31721807070820 */ /* 0x002fc80000410000 */
[----:B------:R-:W-:Y:S01]  /*9a90*/  @P0 FFMA.FTZ R3, R6, R75, R7 ;  /* 0x0000004b06030223 */ /* 0x000fe20000010007 */
[----:B------:R-:W-:Y:S01]  /*9aa0*/  PLOP3.LUT P0, PT, PT, PT, PT, 0x8, 0x0 ;  /* 0x000000000000781c */ /* 0x000fe20003f0e170 */
        /* <DEDUP_REMOVED lines=52> */
[----:B------:R-:W-:-:S06]  /*9df0*/  USEL UR4, URZ, 0x1, UP0 ;  /* 0x000000013f047887 */ /* 0x000fcc0008000000 */
[----:B------:R-:W-:Y:S01]  /*9e00*/  LOP3.LUT R16, R16, UR4, RZ, 0x3c, !PT ;  /* 0x0000000410107c12 */ /* 0x000fe2000f8e3cff */
[----:B------:R-:W-:Y:S02]  /*9e10*/  WARPGROUP.DEPBAR.LE gsb0, 0x0 ;  /* 0x00008000000079c5 */ /* 0x000fe40000010000 */
[-C--:B--2---:R-:W-:Y:S01]  /*9e20*/  FMUL.FTZ R79, R41, R4.reuse ;  /* 0x00000004294f7220 */ /* 0x084fe20000410000 */
        /* <DEDUP_REMOVED lines=19> */
[----:B------:R1:W-:Y:S01]  /*9f60*/  @!P1 SYNCS.ARRIVE.TRANS64.RED.A1T0 RZ, [R8+URZ], RZ ;  /* 0x000000ff08ff99a7 */ /* 0x0003e2000810043f */
[-C--:B0-----:R-:W-:Y:S01]  /*9f70*/  FMUL.FTZ R78, R34, R9.reuse ;  /* 0x00000009224e7220 */ /* 0x081fe20000410000 */
        /* <DEDUP_REMOVED lines=15> */
[-C--:B-1----:R-:W-:Y:S01]  /*a070*/  FMUL.FTZ R8, R30, R9.reuse ;  /* 0x000000091e087220 */ /* 0x082fe20000410000 */
        /* <DEDUP_REMOVED lines=10> */
[----:B------:R-:W-:-:S07]  /*a120*/  FMUL.FTZ R39, R71, R9 ;  /* 0x0000000947277220 */ /* 0x000fce0000410000 */
.L_x_126:
[----:B------:R-:W0:Y:S08]  /*a130*/  S2UR UR4, SR_CgaCtaId ;  /* 0x00000000000479c3 */ /* 0x000e300000008800 */
[----:B------:R-:W-:Y:S06]  /*a140*/  BAR.SYNC.DEFER_BLOCKING 0x5, 0x1a0 ;  /* 0x0146800000007b1d */ /* 0x000fec0000010000 */
[----:B------:R-:W-:Y:S01]  /*a150*/  UMOV UR36, 0x400 ;  /* 0x0000040000247882 */ /* 0x000fe20000000000 */
[----:B------:R-:W-:Y:S01]  /*a160*/  BSSY B0, `(.L_x_147) ;  /* 0x0000168000007945 */ /* 0x000fe20003800000 */
[----:B0-----:R-:W-:-:S09]  /*a170*/  ULEA UR36, UR4, UR36, 0x18 ;  /* 0x0000002404247291 */ /* 0x001fd2000f8ec03f */
[----:B------:R-:W0:Y:S01]  /*a180*/  LDS.128 R28, [UR36+0x31cd0] ;  /* 0x031cd024ff1c7984 */ /* 0x000e220008000c00 */
[----:B------:R-:W-:Y:S06]  /*a190*/  BAR.ARV 0x4, 0x1a0 ;  /* 0x0106800000007b1d */ /* 0x000fec0000002000 */
[----:B------:R-:W-:Y:S05]  /*a1a0*/  @P0 BRA `(.L_x_148) ;  /* 0x0000000c00ac0947 */ /* 0x000fea0003800000 */
[----:B------:R-:W1:Y:S08]  /*a1b0*/  S2UR UR6, SR_SWINHI ;  /* 0x00000000000679c3 */ /* 0x000e700000002f00 */
[----:B------:R-:W-:Y:S01]  /*a1c0*/  BAR.SYNC.DEFER_BLOCKING 0x1, 0x180 ;  /* 0x0046000000007b1d */ /* 0x000fe20000010000 */
[----:B------:R-:W-:Y:S02]  /*a1d0*/  F2FP.F16.F32.PACK_AB R7, R7, R8 ;  /* 0x000000080707723e */ /* 0x000fe400000000ff */
[----:B------:R-:W-:-:S02]  /*a1e0*/  F2FP.F16.F32.PACK_AB R6, R6, R81 ;  /* 0x000000510606723e */ /* 0x000fc400000000ff */
[----:B------:R-:W-:Y:S02]  /*a1f0*/  F2FP.F16.F32.PACK_AB R36, R45, R36 ;  /* 0x000000242d24723e */ /* 0x000fe400000000ff */
[----:B------:R-:W-:Y:S01]  /*a200*/  F2FP.F16.F32.PACK_AB R39, R39, R34 ;  /* 0x000000222727723e */ /* 0x000fe200000000ff */
[----:B------:R-:W-:Y:S01]  /*a210*/  UMOV UR4, UR36 ;  /* 0x0000002400047c82 */ /* 0x000fe20008000000 */
[----:B-1----:R-:W-:Y:S01]  /*a220*/  UMOV UR5, UR6 ;  /* 0x0000000600057c82 */ /* 0x002fe20008000000 */
[----:B------:R-:W-:Y:S02]  /*a230*/  IMAD.U32 R24, RZ, RZ, UR4 ;  /* 0x00000004ff187e24 */ /* 0x000fe4000f8e00ff */
[----:B------:R-:W-:Y:S01]  /*a240*/  IMAD.U32 R25, RZ, RZ, UR5 ;  /* 0x00000005ff197e24 */ /* 0x000fe2000f8e00ff */
[----:B------:R-:W-:Y:S01]  /*a250*/  ULDC.64 UR4, c[0x0][0xbe0] ;  /* 0x0002f80000047ab9 */ /* 0x000fe20000000a00 */
[----:B------:R-:W-:-:S03]  /*a260*/  IMAD.WIDE R4, R154, 0x2, R24 ;  /* 0x000000029a047825 */ /* 0x000fc600078e0218 */
[C---:B------:R-:W-:Y:S02]  /*a270*/  LOP3.LUT R21, R4.reuse, 0x180, RZ, 0xc0, !PT ;  /* 0x0000018004157812 */ /* 0x040fe400078ec0ff */
[C---:B------:R-:W-:Y:S02]  /*a280*/  IADD3 R27, P4, R4.reuse, 0x20, RZ ;  /* 0x00000020041b7810 */ /* 0x040fe40007f9e0ff */
[----:B------:R-:W-:Y:S02]  /*a290*/  SHF.R.U64 R21, R21, 0x3, RZ ;  /* 0x0000000315157819 */ /* 0x000fe400000012ff */
[C---:B------:R-:W-:Y:S02]  /*a2a0*/  IADD3 R55, P3, R4.reuse, 0x3000, RZ ;  /* 0x0000300004377810 */ /* 0x040fe40007f7e0ff */
[C---:B------:R-:W-:Y:S02]  /*a2b0*/  IADD3 R59, P2, R4.reuse, 0x3020, RZ ;  /* 0x00003020043b7810 */ /* 0x040fe40007f5e0ff */
[C---:B------:R-:W-:Y:S01]  /*a2c0*/  IADD3 R63, P1, R4.reuse, 0x6000, RZ ;  /* 0x00006000043f7810 */ /* 0x040fe20007f3e0ff */
[--C-:B------:R-:W-:Y:S01]  /*a2d0*/  IMAD.X R13, RZ, RZ, R5.reuse, P3 ;  /* 0x000000ffff0d7224 */ /* 0x100fe200018e0605 */
[----:B------:R-:W-:Y:S01]  /*a2e0*/  IADD3 R67, P0, R4, 0x6020, RZ ;  /* 0x0000602004437810 */ /* 0x000fe20007f1e0ff */
[--C-:B------:R-:W-:Y:S01]  /*a2f0*/  IMAD.X R9, RZ, RZ, R5.reuse, P2 ;  /* 0x000000ffff097224 */ /* 0x100fe200010e0605 */
[----:B------:R-:W-:Y:S01]  /*a300*/  LOP3.LUT R4, R21, R4, RZ, 0x3c, !PT ;  /* 0x0000000415047212 */ /* 0x000fe200078e3cff */
[--C-:B------:R-:W-:Y:S01]  /*a310*/  IMAD.X R21, RZ, RZ, R5.reuse, P1 ;  /* 0x000000ffff157224 */ /* 0x100fe200008e0605 */
[-C--:B------:R-:W-:Y:S01]  /*a320*/  IADD3.X R11, RZ, R5.reuse, RZ, P4, !PT ;  /* 0x00000005ff0b7210 */ /* 0x080fe200027fe4ff */
[----:B------:R-:W-:Y:S01]  /*a330*/  IMAD.X R23, RZ, RZ, R5, P0 ;  /* 0x000000ffff177224 */ /* 0x000fe200000e0605 */
[----:B------:R-:W-:-:S02]  /*a340*/  MOV R54, R4 ;  /* 0x0000000400367202 */ /* 0x000fc40000000f00 */
[----:B------:R-:W-:Y:S02]  /*a350*/  F2FP.F16.F32.PACK_AB R5, R20, R83 ;  /* 0x000000531405723e */ /* 0x000fe400000000ff */
[----:B------:R-:W-:Y:S02]  /*a360*/  LOP3.LUT R20, R59, 0x180, RZ, 0xc0, !PT ;  /* 0x000001803b147812 */ /* 0x000fe400078ec0ff */
[----:B------:R-:W-:Y:S02]  /*a370*/  LOP3.LUT R22, R63, 0x180, RZ, 0xc0, !PT ;  /* 0x000001803f167812 */ /* 0x000fe400078ec0ff */
[----:B------:R-:W-:Y:S02]  /*a380*/  LOP3.LUT R26, R67, 0x180, RZ, 0xc0, !PT ;  /* 0x00000180431a7812 */ /* 0x000fe400078ec0ff */
[----:B------:R-:W-:Y:S02]  /*a390*/  LOP3.LUT R10, R27, 0x180, RZ, 0xc0, !PT ;  /* 0x000001801b0a7812 */ /* 0x000fe400078ec0ff */
[----:B------:R-:W-:-:S02]  /*a3a0*/  SHF.R.U64 R20, R20, 0x3, RZ ;  /* 0x0000000314147819 */ /* 0x000fc400000012ff */
[----:B------:R-:W-:Y:S02]  /*a3b0*/  SHF.R.U64 R22, R22, 0x3, RZ ;  /* 0x0000000316167819 */ /* 0x000fe400000012ff */
[----:B------:R-:W-:Y:S02]  /*a3c0*/  SHF.R.U64 R26, R26, 0x3, RZ ;  /* 0x000000031a1a7819 */ /* 0x000fe400000012ff */
[----:B------:R-:W-:Y:S02]  /*a3d0*/  SHF.R.U64 R10, R10, 0x3, RZ ;  /* 0x000000030a0a7819 */ /* 0x000fe400000012ff */
[----:B------:R-:W-:Y:S02]  /*a3e0*/  LOP3.LUT R8, R20, R59, RZ, 0x3c, !PT ;  /* 0x0000003b14087212 */ /* 0x000fe400078e3cff */
[----:B------:R-:W-:Y:S02]  /*a3f0*/  LOP3.LUT R20, R22, R63, RZ, 0x3c, !PT ;  /* 0x0000003f16147212 */ /* 0x000fe400078e3cff */
[----:B------:R-:W-:-:S02]  /*a400*/  LOP3.LUT R10, R10, R27, RZ, 0x3c, !PT ;  /* 0x0000001b0a0a7212 */ /* 0x000fc400078e3cff */
[----:B------:R-:W-:Y:S02]  /*a410*/  LOP3.LUT R22, R26, R67, RZ, 0x3c, !PT ;  /* 0x000000431a167212 */ /* 0x000fe400078e3cff */
[----:B------:R-:W1:Y:S01]  /*a420*/  LDC.64 R26, c[0x0][0xbd8] ;  /* 0x0002f600ff1a7b82 */ /* 0x000e620000000a00 */
[----:B------:R-:W-:Y:S02]  /*a430*/  LOP3.LUT R12, R55, 0x180, RZ, 0xc0, !PT ;  /* 0x00000180370c7812 */ /* 0x000fe400078ec0ff */
[----:B------:R-:W-:Y:S02]  /*a440*/  F2FP.F16.F32.PACK_AB R4, R80, R85 ;  /* 0x000000555004723e */ /* 0x000fe400000000ff */
[----:B------:R-:W-:Y:S02]  /*a450*/  MOV R59, R10 ;  /* 0x0000000a003b7202 */ /* 0x000fe40000000f00 */
[----:B------:R-:W-:Y:S01]  /*a460*/  MOV R58, R8 ;  /* 0x00000008003a7202 */ /* 0x000fe20000000f00 */
[----:B------:R2:W-:Y:S01]  /*a470*/  STSM.16.M88.4 [R54], R4 ;  /* 0x0000000436007844 */ /* 0x0005e20000000200 */
[----:B------:R-:W-:-:S02]  /*a480*/  F2FP.F16.F32.PACK_AB R8, R75, R14 ;  /* 0x0000000e4b08723e */ /* 0x000fc400000000ff */
[----:B------:R-:W-:Y:S02]  /*a490*/  F2FP.F16.F32.PACK_AB R9, R69, R78 ;  /* 0x0000004e4509723e */ /* 0x000fe400000000ff */
[----:B------:R-:W-:Y:S02]  /*a4a0*/  F2FP.F16.F32.PACK_AB R10, R77, R74 ;  /* 0x0000004a4d0a723e */ /* 0x000fe400000000ff */
[----:B------:R-:W-:Y:S02]  /*a4b0*/  F2FP.F16.F32.PACK_AB R11, R65, R68 ;  /* 0x00000044410b723e */ /* 0x000fe400000000ff */
[----:B------:R-:W-:Y:S02]  /*a4c0*/  SHF.R.U64 R12, R12, 0x3, RZ ;  /* 0x000000030c0c7819 */ /* 0x000fe400000012ff */
[----:B------:R-:W-:Y:S01]  /*a4d0*/  F2FP.F16.F32.PACK_AB R14, R76, R15 ;  /* 0x0000000f4c0e723e */ /* 0x000fe200000000ff */
[----:B------:R3:W-:Y:S01]  /*a4e0*/  STSM.16.M88.4 [R59], R8 ;  /* 0x000000083b007844 */ /* 0x0007e20000000200 */
[----:B------:R-:W-:-:S02]  /*a4f0*/  LOP3.LUT R12, R12, R55, RZ, 0x3c, !PT ;  /* 0x000000370c0c7212 */ /* 0x000fc400078e3cff */
[----:B------:R-:W-:Y:S02]  /*a500*/  F2FP.F16.F32.PACK_AB R15, R57, R60 ;  /* 0x0000003c390f723e */ /* 0x000fe400000000ff */
[----:B0-----:R-:W-:Y:S02]  /*a510*/  MOV R28, R12 ;  /* 0x0000000c001c7202 */ /* 0x001fe40000000f00 */
[----:B------:R-:W-:Y:S02]  /*a520*/  F2FP.F16.F32.PACK_AB R12, R79, R72 ;  /* 0x000000484f0c723e */ /* 0x000fe400000000ff */
[----:B------:R-:W-:Y:S02]  /*a530*/  F2FP.F16.F32.PACK_AB R13, R61, R64 ;  /* 0x000000403d0d723e */ /* 0x000fe400000000ff */
[----:B--2---:R-:W-:Y:S02]  /*a540*/  MOV R54, R22 ;  /* 0x0000001600367202 */ /* 0x004fe40000000f00 */
[----:B-1----:R-:W-:Y:S01]  /*a550*/  ISETP.NE.U32.AND P0, PT, R26, RZ, PT ;  /* 0x000000ff1a00720c */ /* 0x002fe20003f05070 */
[----:B------:R0:W-:Y:S01]  /*a560*/  STSM.16.M88.4 [R28], R12 ;  /* 0x0000000c1c007844 */ /* 0x0001e20000000200 */
[----:B------:R-:W-:Y:S01]  /*a570*/  MOV R55, R20 ;  /* 0x0000001400377202 */ /* 0x000fe20000000f00 */
[----:B---3--:R-:W-:Y:S01]  /*a580*/  IMAD.SHL.U32 R9, R145, 0x4, RZ ;  /* 0x0000000491097824 */ /* 0x008fe200078e00ff */
[----:B------:R-:W-:-:S02]  /*a590*/  F2FP.F16.F32.PACK_AB R4, R73, R44 ;  /* 0x0000002c4904723e */ /* 0x000fc400000000ff */
[----:B------:R-:W-:Y:S02]  /*a5a0*/  F2FP.F16.F32.PACK_AB R5, R53, R56 ;  /* 0x000000383505723e */ /* 0x000fe400000000ff */
[----:B------:R-:W-:Y:S02]  /*a5b0*/  F2FP.F16.F32.PACK_AB R6, R52, R41 ;  /* 0x000000293406723e */ /* 0x000fe400000000ff */
[----:B------:R-:W-:Y:S02]  /*a5c0*/  F2FP.F16.F32.PACK_AB R7, R50, R51 ;  /* 0x000000333207723e */ /* 0x000fe400000000ff */
[----:B------:R-:W-:Y:S02]  /*a5d0*/  F2FP.F16.F32.PACK_AB R22, R48, R37 ;  /* 0x000000253016723e */ /* 0x000fe400000000ff */
[----:B------:R-:W-:Y:S01]  /*a5e0*/  SHF.L.U64.HI R10, R145, 0x2, R148 ;  /* 0x00000002910a7819 */ /* 0x000fe20000010294 */
[----:B------:R1:W-:Y:S01]  /*a5f0*/  STSM.16.M88.4 [R58], R4 ;  /* 0x000000043a007844 */ /* 0x0003e20000000200 */
[----:B------:R-:W-:-:S02]  /*a600*/  IADD3 R26, P1, R9, R26, RZ ;  /* 0x0000001a091a7210 */ /* 0x000fc40007f3e0ff */
[----:B------:R-:W-:Y:S02]  /*a610*/  F2FP.F16.F32.PACK_AB R20, R49, R40 ;  /* 0x000000283114723e */ /* 0x000fe400000000ff */
[----:B------:R-:W-:Y:S02]  /*a620*/  F2FP.F16.F32.PACK_AB R21, R46, R47 ;  /* 0x0000002f2e15723e */ /* 0x000fe400000000ff */
[----:B------:R-:W-:Y:S02]  /*a630*/  F2FP.F16.F32.PACK_AB R23, R42, R43 ;  /* 0x0000002b2a17723e */ /* 0x000fe400000000ff */
[----:B------:R-:W-:Y:S02]  /*a640*/  F2FP.F16.F32.PACK_AB R37, R35, R38 ;  /* 0x000000262325723e */ /* 0x000fe400000000ff */
[----:B------:R-:W-:Y:S01]  /*a650*/  F2FP.F16.F32.PACK_AB R38, R33, R32 ;  /* 0x000000202126723e */ /* 0x000fe200000000ff */
[----:B------:R2:W-:Y:S01]  /*a660*/  STSM.16.M88.4 [R55], R20 ;  /* 0x0000001437007844 */ /* 0x0005e20000000200 */
[----:B------:R-:W-:Y:S01]  /*a670*/  ISETP.NE.AND.EX P0, PT, R27, RZ, PT, P0 ;  /* 0x000000ff1b00720c */ /* 0x000fe20003f05300 */
[----:B------:R-:W-:Y:S01]  /*a680*/  IMAD.X R27, R10, 0x1, R27, P1 ;  /* 0x000000010a1b7824 */ /* 0x000fe200008e061b */
[----:B------:R-:W-:Y:S01]  /*a690*/  ISETP.NE.U32.AND P1, PT, RZ, UR4, PT ;  /* 0x00000004ff007c0c */ /* 0x000fe2000bf25070 */
[----:B------:R2:W-:Y:S01]  /*a6a0*/  STSM.16.M88.4 [R54], R36 ;  /* 0x0000002436007844 */ /* 0x0005e20000000200 */
[----:B0-----:R-:W0:Y:S01]  /*a6b0*/  LDC R28, c[0x0][0xa88] ;  /* 0x0002a200ff1c7b82 */ /* 0x001e220000000800 */
[----:B------:R-:W-:-:S07]  /*a6c0*/  MOV R43, RZ ;  /* 0x000000ff002b7202 */ /* 0x000fce0000000f00 */
[----:B------:R-:W-:Y:S01]  /*a6d0*/  BAR.SYNC.DEFER_BLOCKING 0x1, 0x180 ;  /* 0x0046000000007b1d */ /* 0x000fe20000010000 */
[----:B------:R-:W-:-:S13]  /*a6e0*/  ISETP.NE.AND.EX P1, PT, RZ, UR5, PT, P1 ;  /* 0x00000005ff007c0c */ /* 0x000fda000bf25310 */
[----:B------:R-:W-:-:S04]  /*a6f0*/  @P1 IADD3 R8, P2, R9, UR4, RZ ;  /* 0x0000000409081c10 */ /* 0x000fc8000ff5e0ff */
[----:B------:R-:W-:Y:S01]  /*a700*/  @P1 IADD3.X R9, R10, UR5, RZ, P2, !PT ;  /* 0x000000050a091c10 */ /* 0x000fe200097fe4ff */
[----:B------:R2:W5:Y:S01]  /*a710*/  @P0 LDG.E R43, desc[UR60][R26.64] ;  /* 0x0000003c1a2b0981 */ /* 0x000562000c1e1900 */
[----:B-1----:R-:W-:Y:S01]  /*a720*/  IMAD R5, R18, 0x20, R17 ;  /* 0x0000002012057824 */ /* 0x002fe200078e0211 */
[----:B------:R-:W-:Y:S02]  /*a730*/  SHF.R.S32.HI R44, RZ, 0x1f, R146 ;  /* 0x0000001fff2c7819 */ /* 0x000fe40000011492 */
[----:B0-----:R2:W5:Y:S01]  /*a740*/  @P1 LDG.E R28, desc[UR60][R8.64] ;  /* 0x0000003c081c1981 */ /* 0x001562000c1e1900 */
[----:B------:R-:W-:Y:S01]  /*a750*/  IMAD.WIDE R24, R5, 0x2, R24 ;  /* 0x0000000205187825 */ /* 0x000fe200078e0218 */
[----:B------:R-:W-:Y:S06]  /*a760*/  @P1 BRA `(.L_x_149) ;  /* 0x0000000000101947 */ /* 0x000fec0003800000 */
[----:B------:R-:W-:Y:S05]  /*a770*/  @!P0 BRA `(.L_x_149) ;  /* 0x00000000000c8947 */ /* 0x000fea0003800000 */
[----:B------:R-:W3:Y:S04]  /*a780*/  LDG.E R5, desc[UR60][R26.64] ;  /* 0x0000003c1a057981 */ /* 0x000ee8000c1e1900 */
[----:B-----5:R-:W3:Y:S02]  /*a790*/  LDG.E R28, desc[UR60][R26.64+0x4] ;  /* 0x0000043c1a1c7981 */ /* 0x020ee4000c1e1900 */
[----:B---3--:R-:W-:-:S07]  /*a7a0*/  IMAD.IADD R28, R28, 0x1, -R5 ;  /* 0x000000011c1c7824 */ /* 0x008fce00078e0a05 */
.L_x_149:
[----:B------:R-:W-:Y:S01]  /*a7b0*/  ULDC.64 UR4, c[0x0][0xb70] ;  /* 0x0002dc0000047ab9 */ /* 0x000fe20000000a00 */
[--C-:B--2--5:R-:W-:Y:S01]  /*a7c0*/  SHF.R.S32.HI R37, RZ, 0x1f, R43.reuse ;  /* 0x0000001fff257819 */ /* 0x124fe2000001142b */
[----:B------:R-:W-:Y:S01]  /*a7d0*/  IMAD R5, R44, UR4, RZ ;  /* 0x000000042c057c24 */ /* 0x000fe2000f8e02ff */
[----:B------:R-:W-:Y:S01]  /*a7e0*/  IADD3 R7, P1, R24, 0x1800, RZ ;  /* 0x0000180018077810 */ /* 0x000fe20007f3e0ff */
[----:B------:R-:W-:Y:S01]  /*a7f0*/  IMAD.MOV.U32 R36, RZ, RZ, R43 ;  /* 0x000000ffff247224 */ /* 0x000fe200078e002b */
[----:B------:R-:W-:Y:S01]  /*a800*/  SEL R148, R148, RZ, !P0 ;  /* 0x000000ff94947207 */ /* 0x000fe20004000000 */
[C---:B------:R-:W-:Y:S01]  /*a810*/  IMAD R9, R146.reuse, UR5, R5 ;  /* 0x0000000592097c24 */ /* 0x040fe2000f8e0205 */
[----:B------:R-:W-:Y:S01]  /*a820*/  LOP3.LUT R6, R7, 0x180, RZ, 0xc0, !PT ;  /* 0x0000018007067812 */ /* 0x000fe200078ec0ff */
[----:B------:R-:W-:Y:S01]  /*a830*/  IMAD.WIDE.U32 R4, R146, UR4, R36 ;  /* 0x0000000492047c25 */ /* 0x000fe2000f8e0024 */
[----:B------:R-:W-:Y:S01]  /*a840*/  SEL R145, R145, RZ, !P0 ;  /* 0x000000ff91917207 */ /* 0x000fe20004000000 */
[----:B------:R-:W-:Y:S01]  /*a850*/  ULDC.64 UR4, c[0x0][0xb78] ;  /* 0x0002de0000047ab9 */ /* 0x000fe20000000a00 */
[----:B------:R-:W-:Y:S01]  /*a860*/  SHF.R.U64 R6, R6, 0x3, RZ ;  /* 0x0000000306067819 */ /* 0x000fe200000012ff */
[----:B------:R-:W-:Y:S01]  /*a870*/  IMAD.IADD R5, R5, 0x1, R9 ;  /* 0x0000000105057824 */ /* 0x000fe200078e0209 */
[----:B------:R-:W-:Y:S01]  /*a880*/  LOP3.LUT P0, RZ, R150, 0x3, RZ, 0xc0, !PT ;  /* 0x0000000396ff7812 */ /* 0x000fe2000780c0ff */
[----:B------:R-:W-:Y:S01]  /*a890*/  IMAD R9, R147, 0xc0, R153 ;  /* 0x000000c093097824 */ /* 0x000fe200078e0299 */
[----:B------:R-:W-:Y:S01]  /*a8a0*/  LOP3.LUT R6, R6, R7, RZ, 0x3c, !PT ;  /* 0x0000000706067212 */ /* 0x000fe200078e3cff */
[----:B------:R-:W-:Y:S01]  /*a8b0*/  IMAD R7, R148, UR4, RZ ;  /* 0x0000000494077c24 */ /* 0x000fe2000f8e02ff */
[C---:B------:R-:W-:Y:S01]  /*a8c0*/  IADD3 R21, P4, R24.reuse, 0x3000, RZ ;  /* 0x0000300018157810 */ /* 0x040fe20007f9e0ff */
[C---:B------:R-:W-:Y:S01]  /*a8d0*/  IMAD.WIDE.U32 R4, R145.reuse, UR4, R4 ;  /* 0x0000000491047c25 */ /* 0x040fe2000f8e0004 */
[C---:B------:R-:W-:Y:S01]  /*a8e0*/  IADD3 R13, P3, R24.reuse, 0x4800, RZ ;  /* 0x00004800180d7810 */ /* 0x040fe20007f7e0ff */
[----:B------:R-:W-:Y:S01]  /*a8f0*/  ULDC.64 UR6, c[0x0][0xae0] ;  /* 0x0002b80000067ab9 */ /* 0x000fe20000000a00 */
[----:B------:R-:W-:Y:S01]  /*a900*/  IADD3 R33, P2, R24, 0x6000, RZ ;  /* 0x0000600018217810 */ /* 0x000fe20007f5e0ff */
[----:B------:R-:W-:Y:S01]  /*a910*/  IMAD R8, R145, UR5, R7 ;  /* 0x0000000591087c24 */ /* 0x000fe2000f8e0207 */
[----:B------:R-:W-:Y:S01]  /*a920*/  SHF.R.S32.HI R7, RZ, 0x1f, R9 ;  /* 0x0000001fff077819 */ /* 0x000fe20000011409 */
[----:B------:R-:W-:Y:S01]  /*a930*/  ULDC.64 UR4, c[0x0][0xb40] ;  /* 0x0002d00000047ab9 */ /* 0x000fe20000000a00 */
[----:B------:R-:W-:-:S02]  /*a940*/  IADD3 R4, P5, R9, R4, RZ ;  /* 0x0000000409047210 */ /* 0x000fc40007fbe0ff */
[----:B------:R-:W-:Y:S02]  /*a950*/  LOP3.LUT R20, R21, 0x180, RZ, 0xc0, !PT ;  /* 0x0000018015147812 */ /* 0x000fe400078ec0ff */
[----:B------:R-:W-:Y:S01]  /*a960*/  IADD3.X R7, R7, R5, R8, P5, !PT ;  /* 0x0000000507077210 */ /* 0x000fe20002ffe408 */
[C---:B------:R-:W-:Y:S01]  /*a970*/  VIADD R5, R9.reuse, 0x8 ;  /* 0x0000000809057836 */ /* 0x040fe20000000000 */
[C---:B------:R-:W-:Y:S02]  /*a980*/  LEA R40, P6, R4.reuse, UR4, 0x2 ;  /* 0x0000000404287c11 */ /* 0x040fe4000f8c10ff */
[----:B------:R-:W-:Y:S02]  /*a990*/  ISETP.GE.OR P5, PT, R9, R28, P0 ;  /* 0x0000001c0900720c */ /* 0x000fe400007a6670 */
[----:B------:R-:W-:Y:S01]  /*a9a0*/  LEA.HI.X R41, R4, UR5, R7, 0x2, P6 ;  /* 0x0000000504297c11 */ /* 0x000fe2000b0f1407 */
[----:B------:R-:W-:Y:S01]  /*a9b0*/  IMAD.X R7, RZ, RZ, R25, P1 ;  /* 0x000000ffff077224 */ /* 0x000fe200008e0619 */
[----:B------:R-:W-:Y:S01]  /*a9c0*/  IADD3 R11, P6, R24, 0x7800, RZ ;  /* 0x00007800180b7810 */ /* 0x000fe20007fde0ff */
[----:B------:R-:W-:Y:S01]  /*a9d0*/  ULDC.64 UR4, c[0x0][0xaa0] ;  /* 0x0002a80000047ab9 */ /* 0x000fe20000000a00 */
[----:B------:R-:W-:-:S02]  /*a9e0*/  LOP3.LUT R12, R13, 0x180, RZ, 0xc0, !PT ;  /* 0x000001800d0c7812 */ /* 0x000fc400078ec0ff */
[----:B------:R-:W-:Y:S01]  /*a9f0*/  LOP3.LUT R32, R33, 0x180, RZ, 0xc0, !PT ;  /* 0x0000018021207812 */ /* 0x000fe200078ec0ff */
[----:B------:R-:W-:Y:S01]  /*aa00*/  IMAD.X R27, RZ, RZ, R25, P6 ;  /* 0x000000ffff1b7224 */ /* 0x000fe200030e0619 */
[----:B------:R-:W-:Y:S02]  /*aa10*/  LOP3.LUT R9, R24, 0x180, RZ, 0xc0, !PT ;  /* 0x0000018018097812 */ /* 0x000fe400078ec0ff */
[----:B------:R-:W-:Y:S01]  /*aa20*/  ISETP.GE.OR P0, PT, R5, R28, P0 ;  /* 0x0000001c0500720c */ /* 0x000fe20000706670 */
[----:B------:R0:W-:Y:S01]  /*aa30*/  @!P5 STG.E desc[UR60][R40.64], R3 ;  /* 0x000000032800d986 */ /* 0x0001e2000c10193c */
[----:B------:R-:W-:Y:S02]  /*aa40*/  LOP3.LUT R4, R11, 0x180, RZ, 0xc0, !PT ;  /* 0x000001800b047812 */ /* 0x000fe400078ec0ff */
[----:B------:R-:W-:Y:S02]  /*aa50*/  SHF.R.U64 R20, R20, 0x3, RZ ;  /* 0x0000000314147819 */ /* 0x000fe400000012ff */
[----:B------:R-:W-:-:S02]  /*aa60*/  SHF.R.U64 R12, R12, 0x3, RZ ;  /* 0x000000030c0c7819 */ /* 0x000fc400000012ff */
[----:B------:R-:W-:Y:S02]  /*aa70*/  SHF.R.U64 R32, R32, 0x3, RZ ;  /* 0x0000000320207819 */ /* 0x000fe400000012ff */
[----:B------:R-:W-:Y:S02]  /*aa80*/  SHF.R.U64 R9, R9, 0x3, RZ ;  /* 0x0000000309097819 */ /* 0x000fe400000012ff */
[----:B------:R-:W-:Y:S01]  /*aa90*/  SHF.R.U64 R4, R4, 0x3, RZ ;  /* 0x0000000304047819 */ /* 0x000fe200000012ff */
[----:B------:R1:W-:Y:S01]  /*aaa0*/  @!P0 STG.E desc[UR60][R40.64+0x20], R0 ;  /* 0x0000200028008986 */ /* 0x0003e2000c10193c */
[----:B------:R-:W-:Y:S02]  /*aab0*/  LOP3.LUT R20, R20, R21, RZ, 0x3c, !PT ;  /* 0x0000001514147212 */ /* 0x000fe400078e3cff */
[----:B------:R-:W-:Y:S01]  /*aac0*/  LOP3.LUT R12, R12, R13, RZ, 0x3c, !PT ;  /* 0x0000000d0c0c7212 */ /* 0x000fe200078e3cff */
[--C-:B------:R-:W-:Y:S01]  /*aad0*/  IMAD.X R13, RZ, RZ, R25.reuse, P3 ;  /* 0x000000ffff0d7224 */ /* 0x100fe200018e0619 */
[----:B------:R-:W-:Y:S01]  /*aae0*/  LOP3.LUT R32, R32, R33, RZ, 0x3c, !PT ;  /* 0x0000002120207212 */ /* 0x000fe200078e3cff */
[--C-:B------:R-:W-:Y:S01]  /*aaf0*/  IMAD.X R33, RZ, RZ, R25.reuse, P2 ;  /* 0x000000ffff217224 */ /* 0x100fe200010e0619 */
[----:B------:R-:W-:Y:S01]  /*ab00*/  LOP3.LUT R8, R9, R24, RZ, 0x3c, !PT ;  /* 0x0000001809087212 */ /* 0x000fe200078e3cff */
[----:B------:R-:W-:Y:S01]  /*ab10*/  IMAD.MOV.U32 R9, RZ, RZ, R25 ;  /* 0x000000ffff097224 */ /* 0x000fe200078e0019 */
[----:B------:R-:W-:Y:S01]  /*ab20*/  IADD3.X R21, RZ, R25, RZ, P4, !PT ;  /* 0x00000019ff157210 */ /* 0x000fe200027fe4ff */
[----:B------:R-:W5:Y:S01]  /*ab30*/  LD.E.128 R12, desc[UR60][R12.64] ;  /* 0x0000003c0c0c7980 */ /* 0x000f62000c101d00 */
[----:B------:R-:W-:-:S03]  /*ab40*/  LOP3.LUT R26, R4, R11, RZ, 0x3c, !PT ;  /* 0x0000000b041a7212 */ /* 0x000fc600078e3cff */
[----:B------:R-:W5:Y:S01]  /*ab50*/  LD.E.128 R8, desc[UR60][R8.64] ;  /* 0x0000003c08087980 */ /* 0x000f62000c101d00 */
[----:B------:R-:W-:-:S03]  /*ab60*/  SHF.R.S32.HI R39, RZ, 0x1f, R17 ;  /* 0x0000001fff277819 */ /* 0x000fc60000011411 */
[----:B------:R-:W5:Y:S01]  /*ab70*/  LD.E.128 R4, desc[UR60][R6.64] ;  /* 0x0000003c06047980 */ /* 0x000f62000c101d00 */
[----:B------:R-:W-:-:S03]  /*ab80*/  IMAD.MOV.U32 R38, RZ, RZ, R17 ;  /* 0x000000ffff267224 */ /* 0x000fc600078e0011 */
[----:B------:R-:W5:Y:S04]  /*ab90*/  LD.E.128 R20, desc[UR60][R20.64] ;  /* 0x0000003c14147980 */ /* 0x000f68000c101d00 */
[----:B------:R-:W5:Y:S04]  /*aba0*/  LD.E.128 R32, desc[UR60][R32.64] ;  /* 0x0000003c20207980 */ /* 0x000f68000c101d00 */
[----:B------:R-:W5:Y:S01]  /*abb0*/  LD.E.128 R24, desc[UR60][R26.64] ;  /* 0x0000003c1a187980 */ /* 0x000f62000c101d00 */
[----:B------:R-:W-:Y:S01]  /*abc0*/  IMAD R42, R37, UR4, RZ ;  /* 0x00000004252a7c24 */ /* 0x000fe2000f8e02ff */
[----:B------:R-:W-:Y:S01]  /*abd0*/  @!PT LDS RZ, [RZ] ;  /* 0x00000000fffff984 */ /* 0x000fe20000000800 */
[----:B------:R-:W-:Y:S01]  /*abe0*/  @!PT LDS RZ, [RZ] ;  /* 0x00000000fffff984 */ /* 0x000fe20000000800 */
[----:B------:R-:W-:Y:S01]  /*abf0*/  @!PT LDS RZ, [RZ] ;  /* 0x00000000fffff984 */ /* 0x000fe20000000800 */
[----:B------:R-:W-:Y:S01]  /*ac00*/  @!PT LDS RZ, [RZ] ;  /* 0x00000000fffff984 */ /* 0x000fe20000000800 */
[----:B------:R2:W-:Y:S06]  /*ac10*/  MEMBAR.ALL.CTA ;  /* 0x0000000000007992 */ /* 0x0005ec0000008000 */
[----:B--2---:R-:W2:Y:S01]  /*ac20*/  FENCE.VIEW.ASYNC.S ;  /* 0x00000000000073c6 */ /* 0x004ea20000000000 */
[----:B------:R-:W-:-:S04]  /*ac30*/  IMAD.WIDE.U32 R36, R43, UR4, R38 ;  /* 0x000000042b247c25 */ /* 0x000fc8000f8e0026 */
[----:B------:R-:W-:Y:S02]  /*ac40*/  IMAD R43, R43, UR5, R42 ;  /* 0x000000052b2b7c24 */ /* 0x000fe4000f8e022a */
[----:B------:R-:W-:Y:S01]  /*ac50*/  IMAD R19, R147, -0xc0, R28 ;  /* 0xffffff4093137824 */ /* 0x000fe200078e021c */
[----:B------:R-:W-:Y:S01]  /*ac60*/  UIADD3 UR4, UR36, 0x31c20, URZ ;  /* 0x00031c2024047890 */ /* 0x000fe2000fffe03f */
[----:B------:R-:W-:Y:S02]  /*ac70*/  IMAD.IADD R37, R37, 0x1, R43 ;  /* 0x0000000125257824 */ /* 0x000fe400078e022b */
[----:B0-----:R-:W-:Y:S01]  /*ac80*/  IMAD R3, R44, UR6, RZ ;  /* 0x000000062c037c24 */ /* 0x001fe2000f8e02ff */
[----:B------:R-:W-:Y:S01]  /*ac90*/  ISETP.GE.AND P0, PT, R18, R19, PT ;  /* 0x000000131200720c */ /* 0x000fe20003f06270 */
[----:B------:R-:W-:Y:S01]  /*aca0*/  IMAD.WIDE.U32 R36, R146, UR6, R36 ;  /* 0x0000000692247c25 */ /* 0x000fe2000f8e0024 */
[----:B-1----:R-:W-:Y:S01]  /*acb0*/  IADD3 R0, R18, 0x60, RZ ;  /* 0x0000006012007810 */ /* 0x002fe20007ffe0ff */
[----:B------:R-:W-:-:S02]  /*acc0*/  UPRMT UR4, URZ, 0x654, UR4 ;  /* 0x000006543f047896 */ /* 0x000fc40008000004 */
[----:B------:R-:W-:Y:S01]  /*acd0*/  IMAD R3, R146, UR7, R3 ;  /* 0x0000000792037c24 */ /* 0x000fe2000f8e0203 */
[----:B------:R-:W-:Y:S01]  /*ace0*/  ULDC.64 UR6, c[0x0][0xae8] ;  /* 0x0002ba0000067ab9 */ /* 0x000fe20000000a00 */
[----:B------:R-:W-:Y:S01]  /*acf0*/  ISETP.GE.AND P3, PT, R0, R19, PT ;  /* 0x000000130000720c */ /* 0x000fe20003f66270 */
[----:B------:R-:W-:Y:S02]  /*ad00*/  IMAD R0, R148, UR6, RZ ;  /* 0x0000000694007c24 */ /* 0x000fe4000f8e02ff */
[----:B------:R-:W-:Y:S01]  /*ad10*/  IMAD.IADD R37, R37, 0x1, R3 ;  /* 0x0000000125257824 */ /* 0x000fe200078e0203 */
[----:B------:R-:W-:Y:S01]  /*ad20*/  SHF.R.S32.HI R19, RZ, 0x1f, R18 ;  /* 0x0000001fff137819 */ /* 0x000fe20000011412 */
[C---:B------:R-:W-:Y:S01]  /*ad30*/  IMAD R3, R145.reuse, UR7, R0 ;  /* 0x0000000791037c24 */ /* 0x040fe2000f8e0200 */
[----:B--2---:R-:W-:Y:S01]  /*ad40*/  SYNCS.ARRIVE.TRANS64.RED.A1T0 RZ, [UR4], RZ ;  /* 0x000000ffffff79a7 */ /* 0x004fe20008100404 */
[----:B------:R-:W-:Y:S01]  /*ad50*/  IMAD.WIDE.U32 R40, R145, UR6, R36 ;  /* 0x0000000691287c25 */ /* 0x000fe2000f8e0024 */
[----:B------:R-:W-:Y:S03]  /*ad60*/  BSSY B1, `(.L_x_150) ;  /* 0x0000017000017945 */ /* 0x000fe60003800000 */
[----:B------:R-:W-:-:S04]  /*ad70*/  IMAD.WIDE R38, R147, 0xc0, R18 ;  /* 0x000000c093267825 */ /* 0x000fc800078e0212 */
[----:B------:R-:W-:Y:S01]  /*ad80*/  IMAD.IADD R45, R41, 0x1, R3 ;  /* 0x00000001292d7824 */ /* 0x000fe200078e0203 */
[----:B------:R-:W-:Y:S06]  /*ad90*/  @P0 BRA `(.L_x_151) ;  /* 0x00000000004c0947 */ /* 0x000fec0003800000 */
[----:B------:R-:W-:Y:S01]  /*ada0*/  ULDC.64 UR6, c[0x0][0xad8] ;  /* 0x0002b60000067ab9 */ /* 0x000fe20000000a00 */
[C---:B------:R-:W-:Y:S01]  /*adb0*/  VIADD R0, R17.reuse, 0x20 ;  /* 0x0000002011007836 */ /* 0x040fe20000000000 */
[----:B------:R-:W-:Y:S01]  /*adc0*/  ULDC UR4, c[0x0][0xa8c] ;  /* 0x0002a30000047ab9 */ /* 0x000fe20000000800 */
[C---:B------:R-:W-:Y:S01]  /*add0*/  VIADD R28, R17.reuse, 0x40 ;  /* 0x00000040111c7836 */ /* 0x040fe20000000000 */
[----:B------:R-:W-:Y:S01]  /*ade0*/  ISETP.GE.AND P0, PT, R17, UR4, PT ;  /* 0x0000000411007c0c */ /* 0x000fe2000bf06270 */
[----:B------:R-:W-:Y:S01]  /*adf0*/  IMAD R3, R39, UR6, RZ ;  /* 0x0000000627037c24 */ /* 0x000fe2000f8e02ff */
[----:B------:R-:W-:Y:S01]  /*ae00*/  ISETP.GE.AND P1, PT, R0, UR4, PT ;  /* 0x0000000400007c0c */ /* 0x000fe2000bf26270 */
[----:B------:R-:W-:Y:S01]  /*ae10*/  IMAD.MOV.U32 R36, RZ, RZ, R40 ;  /* 0x000000ffff247224 */ /* 0x000fe200078e0028 */
[----:B------:R-:W-:Y:S01]  /*ae20*/  ISETP.GE.AND P2, PT, R28, UR4, PT ;  /* 0x000000041c007c0c */ /* 0x000fe2000bf46270 */
[----:B------:R-:W-:Y:S02]  /*ae30*/  IMAD.MOV.U32 R37, RZ, RZ, R45 ;  /* 0x000000ffff257224 */ /* 0x000fe400078e002d */
[----:B------:R-:W-:-:S02]  /*ae40*/  IMAD R3, R38, UR7, R3 ;  /* 0x0000000726037c24 */ /* 0x000fc4000f8e0203 */
[----:B------:R-:W-:Y:S01]  /*ae50*/  IMAD.WIDE.U32 R36, R38, UR6, R36 ;  /* 0x0000000626247c25 */ /* 0x000fe2000f8e0024 */
[----:B------:R-:W-:Y:S02]  /*ae60*/  ULDC.64 UR6, c[0x0][0xa80] ;  /* 0x0002a00000067ab9 */ /* 0x000fe40000000a00 */
[----:B------:R-:W-:Y:S02]  /*ae70*/  LEA R42, P4, R36, UR6, 0x1 ;  /* 0x00000006242a7c11 */ /* 0x000fe4000f8808ff */
[----:B------:R-:W-:-:S04]  /*ae80*/  IADD3 R3, R37, R3, RZ ;  /* 0x0000000325037210 */ /* 0x000fc80007ffe0ff */
[----:B------:R-:W-:-:S05]  /*ae90*/  LEA.HI.X R43, R36, UR7, R3, 0x1, P4 ;  /* 0x00000007242b7c11 */ /* 0x000fca000a0f0c03 */
[----:B-----5:R0:W-:Y:S04]  /*aea0*/  @!P0 STG.E.128 desc[UR60][R42.64], R8 ;  /* 0x000000082a008986 */ /* 0x0201e8000c101d3c */
[----:B------:R0:W-:Y:S04]  /*aeb0*/  @!P1 STG.E.128 desc[UR60][R42.64+0x40], R20 ;  /* 0x000040142a009986 */ /* 0x0001e8000c101d3c */
[----:B------:R0:W-:Y:S02]  /*aec0*/  @!P2 STG.E.128 desc[UR60][R42.64+0x80], R32 ;  /* 0x000080202a00a986 */ /* 0x0001e4000c101d3c */
.L_x_151:
[----:B------:R-:W-:Y:S05]  /*aed0*/  BSYNC B1 ;  /* 0x0000000000017941 */ /* 0x000fea0003800000 */
.L_x_150:
[----:B------:R-:W-:Y:S05]  /*aee0*/  @P3 BRA `(.L_x_152) ;  /* 0x00000008003c3947 */ /* 0x000fea0003800000 */
[----:B------:R-:W-:Y:S01]  /*aef0*/  IADD3 R3, P0, R38, 0x60, RZ ;  /* 0x0000006026037810 */ /* 0x000fe20007f1e0ff */
[----:B------:R-:W-:Y:S01]  /*af00*/  ULDC.64 UR4, c[0x0][0xad8] ;  /* 0x0002b60000047ab9 */ /* 0x000fe20000000a00 */
[----:B0----5:R-:W-:Y:S01]  /*af10*/  IMAD.MOV.U32 R8, RZ, RZ, R40 ;  /* 0x000000ffff087224 */ /* 0x021fe200078e0028 */
[----:B------:R-:W-:Y:S01]  /*af20*/  ULDC.64 UR6, c[0x0][0xa80] ;  /* 0x0002a00000067ab9 */ /* 0x000fe20000000a00 */
[----:B------:R-:W-:Y:S02]  /*af30*/  IMAD.MOV.U32 R9, RZ, RZ, R45 ;  /* 0x000000ffff097224 */ /* 0x000fe400078e002d */
[----:B------:R-:W-:Y:S02]  /*af40*/  IMAD.X R38, RZ, RZ, R39, P0 ;  /* 0x000000ffff267224 */ /* 0x000fe400000e0627 */
[----:B------:R-:W-:Y:S02]  /*af50*/  VIADD R0, R17, 0x20 ;  /* 0x0000002011007836 */ /* 0x000fe40000000000 */
[----:B------:R-:W-:-:S02]  /*af60*/  IMAD R38, R38, UR4, RZ ;  /* 0x0000000426267c24 */ /* 0x000fc4000f8e02ff */
[----:B------:R-:W-:Y:S01]  /*af70*/  IMAD.WIDE.U32 R8, R3, UR4, R8 ;  /* 0x0000000403087c25 */ /* 0x000fe2000f8e0008 */
[----:B------:R-:W-:Y:S02]  /*af80*/  ULDC UR4, c[0x0][0xa8c] ;  /* 0x0002a30000047ab9 */ /* 0x000fe40000000800 */
[----:B------:R-:W-:Y:S01]  /*af90*/  ISETP.GE.AND P1, PT, R17, UR4, PT ;  /* 0x0000000411007c0c */ /* 0x000fe2000bf26270 */
[----:B------:R-:W-:Y:S01]  /*afa0*/  IMAD R3, R3, UR5, R38 ;  /* 0x0000000503037c24 */ /* 0x000fe2000f8e0226 */
[----:B------:R-:W-:Y:S01]  /*afb0*/  ISETP.GE.AND P2, PT, R0, UR4, PT ;  /* 0x0000000400007c0c */ /* 0x000fe2000bf46270 */
[----:B------:R-:W-:Y:S01]  /*afc0*/  VIADD R0, R17, 0x40 ;  /* 0x0000004011007836 */ /* 0x000fe20000000000 */
[----:B------:R-:W-:Y:S01]  /*afd0*/  LEA R10, P0, R8, UR6, 0x1 ;  /* 0x00000006080a7c11 */ /* 0x000fe2000f8008ff */
[----:B------:R-:W-:-:S05]  /*afe0*/  IMAD.IADD R3, R9, 0x1, R3 ;  /* 0x0000000109037824 */ /* 0x000fca00078e0203 */
[----:B------:R-:W-:Y:S02]  /*aff0*/  LEA.HI.X R11, R8, UR7, R3, 0x1, P0 ;  /* 0x00000007080b7c11 */ /* 0x000fe400080f0c03 */
[----:B------:R-:W-:-:S03]  /*b000*/  ISETP.GE.AND P0, PT, R0, UR4, PT ;  /* 0x0000000400007c0c */ /* 0x000fc6000bf06270 */
[----:B------:R3:W-:Y:S04]  /*b010*/  @!P1 STG.E.128 desc[UR60][R10.64], R4 ;  /* 0x000000040a009986 */ /* 0x0007e8000c101d3c */
[----:B------:R3:W-:Y:S06]  /*b020*/  @!P2 STG.E.128 desc[UR60][R10.64+0x40], R12 ;  /* 0x0000400c0a00a986 */ /* 0x0007ec000c101d3c */
[----:B------:R-:W-:Y:S05]  /*b030*/  @P0 BRA `(.L_x_152) ;  /* 0x0000000400e80947 */ /* 0x000fea0003800000 */
[----:B------:R4:W-:Y:S01]  /*b040*/  STG.E.128 desc[UR60][R10.64+0x80], R24 ;  /* 0x000080180a007986 */ /* 0x0009e2000c101d3c */
[----:B------:R-:W-:Y:S05]  /*b050*/  BRA `(.L_x_152) ;  /* 0x0000000400e07947 */ /* 0x000fea0003800000 */
.L_x_148:
[----:B------:R-:W1:Y:S01]  /*b060*/  LDC.64 R6, c[0x0][0xbd8] ;  /* 0x0002f600ff067b82 */ /* 0x000e620000000a00 */
[C---:B------:R-:W-:Y:S01]  /*b070*/  SHF.L.U32 R5, R145.reuse, 0x2, RZ ;  /* 0x0000000291057819 */ /* 0x040fe200000006ff */
[----:B------:R-:W-:Y:S01]  /*b080*/  ULDC.64 UR4, c[0x0][0xbe0] ;  /* 0x0002f80000047ab9 */ /* 0x000fe20000000a00 */
[----:B------:R-:W-:Y:S01]  /*b090*/  SHF.L.U64.HI R8, R145, 0x2, R148 ;  /* 0x0000000291087819 */ /* 0x000fe20000010294 */
[----:B------:R-:W-:-:S04]  /*b0a0*/  IMAD.MOV.U32 R3, RZ, RZ, RZ ;  /* 0x000000ffff037224 */ /* 0x000fc800078e00ff */
[----:B------:R-:W2:Y:S01]  /*b0b0*/  LDC R0, c[0x0][0xa88] ;  /* 0x0002a200ff007b82 */ /* 0x000ea20000000800 */
[----:B-1----:R-:W-:Y:S02]  /*b0c0*/  ISETP.NE.U32.AND P0, PT, R6, RZ, PT ;  /* 0x000000ff0600720c */ /* 0x002fe40003f05070 */
[----:B------:R-:W-:Y:S02]  /*b0d0*/  IADD3 R6, P1, R5, R6, RZ ;  /* 0x0000000605067210 */ /* 0x000fe40007f3e0ff */
[----:B------:R-:W-:-:S03]  /*b0e0*/  ISETP.NE.AND.EX P0, PT, R7, RZ, PT, P0 ;  /* 0x000000ff0700720c */ /* 0x000fc60003f05300 */
[----:B------:R-:W-:Y:S01]  /*b0f0*/  IMAD.X R7, R8, 0x1, R7, P1 ;  /* 0x0000000108077824 */ /* 0x000fe200008e0607 */
[----:B------:R-:W-:-:S04]  /*b100*/  ISETP.NE.U32.AND P1, PT, RZ, UR4, PT ;  /* 0x00000004ff007c0c */ /* 0x000fc8000bf25070 */
[----:B------:R-:W-:-:S05]  /*b110*/  ISETP.NE.AND.EX P1, PT, RZ, UR5, PT, P1 ;  /* 0x00000005ff007c0c */ /* 0x000fca000bf25310 */
[----:B------:R1:W5:Y:S08]  /*b120*/  @P0 LDG.E R3, desc[UR60][R6.64] ;  /* 0x0000003c06030981 */ /* 0x000370000c1e1900 */
[----:B------:R-:W-:-:S04]  /*b130*/  @P1 IADD3 R4, P2, R5, UR4, RZ ;  /* 0x0000000405041c10 */ /* 0x000fc8000ff5e0ff */
[----:B------:R-:W-:-:S05]  /*b140*/  @P1 IADD3.X R5, R8, UR5, RZ, P2, !PT ;  /* 0x0000000508051c10 */ /* 0x000fca00097fe4ff */
[----:B--2---:R1:W5:Y:S01]  /*b150*/  @P1 LDG.E R0, desc[UR60][R4.64] ;  /* 0x0000003c04001981 */ /* 0x004362000c1e1900 */
[----:B------:R-:W-:Y:S01]  /*b160*/  ISETP.GT.AND P2, PT, R155, 0xbf, PT ;  /* 0x000000bf9b00780c */ /* 0x000fe20003f44270 */
[----:B------:R-:W-:-:S12]  /*b170*/  @P1 BRA `(.L_x_153) ;  /* 0x0000000000101947 */ /* 0x000fd80003800000 */
[----:B------:R-:W-:Y:S05]  /*b180*/  @!P0 BRA `(.L_x_153) ;  /* 0x00000000000c8947 */ /* 0x000fea0003800000 */
[----:B-1----:R-:W2:Y:S04]  /*b190*/  LDG.E R5, desc[UR60][R6.64] ;  /* 0x0000003c06057981 */ /* 0x002ea8000c1e1900 */
[----:B-----5:R-:W2:Y:S02]  /*b1a0*/  LDG.E R0, desc[UR60][R6.64+0x4] ;  /* 0x0000043c06007981 */ /* 0x020ea4000c1e1900 */
[----:B--2---:R-:W-:-:S07]  /*b1b0*/  IMAD.IADD R0, R0, 0x1, -R5 ;  /* 0x0000000100007824 */ /* 0x004fce00078e0a05 */
.L_x_153:
[----:B------:R-:W-:Y:S01]  /*b1c0*/  BSSY B1, `(.L_x_154) ;  /* 0x000001d000017945 */ /* 0x000fe20003800000 */
[----:B------:R-:W-:Y:S02]  /*b1d0*/  SHF.R.S32.HI R9, RZ, 0x1f, R146 ;  /* 0x0000001fff097819 */ /* 0x000fe40000011492 */
[----:B------:R-:W-:Y:S02]  /*b1e0*/  SHF.R.S32.HI R10, RZ, 0x1f, R17 ;  /* 0x0000001fff0a7819 */ /* 0x000fe40000011411 */
[----:B------:R-:W-:Y:S02]  /*b1f0*/  SEL R145, R145, RZ, !P0 ;  /* 0x000000ff91917207 */ /* 0x000fe40004000000 */
[----:B------:R-:W-:Y:S02]  /*b200*/  SEL R148, R148, RZ, !P0 ;  /* 0x000000ff94947207 */ /* 0x000fe40004000000 */
[----:B-----5:R-:W-:Y:S01]  /*b210*/  SHF.R.S32.HI R8, RZ, 0x1f, R3 ;  /* 0x0000001fff087819 */ /* 0x020fe20000011403 */
[----:B------:R-:W-:Y:S06]  /*b220*/  @P2 BRA `(.L_x_155) ;  /* 0x0000000000582947 */ /* 0x000fec0003800000 */
[----:B-1----:R-:W1:Y:S02]  /*b230*/  S2R R4, SR_TID.X ;  /* 0x0000000000047919 */ /* 0x002e640000002100 */
[----:B-1----:R-:W-:-:S04]  /*b240*/  IMAD R4, R147, 0xc0, R4 ;  /* 0x000000c093047824 */ /* 0x002fc800078e0204 */
[----:B------:R-:W-:-:S05]  /*b250*/  VIADD R5, R4, 0xffffff80 ;  /* 0xffffff8004057836 */ /* 0x000fca0000000000 */
[----:B------:R-:W-:-:S13]  /*b260*/  ISETP.GE.AND P0, PT, R5, R0, PT ;  /* 0x000000000500720c */ /* 0x000fda0003f06270 */
[----:B------:R-:W-:Y:S05]  /*b270*/  @P0 BRA `(.L_x_155) ;  /* 0x0000000000440947 */ /* 0x000fea0003800000 */
[----:B------:R-:W-:Y:S01]  /*b280*/  IADD3 R4, P0, R5, R3, RZ ;  /* 0x0000000305047210 */ /* 0x000fe20007f1e0ff */
[----:B------:R-:W-:Y:S02]  /*b290*/  ULDC.64 UR4, c[0x0][0xb70] ;  /* 0x0002dc0000047ab9 */ /* 0x000fe40000000a00 */
[----:B------:R-:W-:Y:S01]  /*b2a0*/  IMAD R7, R9, UR4, RZ ;  /* 0x0000000409077c24 */ /* 0x000fe2000f8e02ff */
[----:B------:R-:W-:-:S03]  /*b2b0*/  LEA.HI.X.SX32 R5, R5, R8, 0x1, P0 ;  /* 0x0000000805057211 */ /* 0x000fc600000f0eff */
[C---:B------:R-:W-:Y:S02]  /*b2c0*/  IMAD R7, R146.reuse, UR5, R7 ;  /* 0x0000000592077c24 */ /* 0x040fe4000f8e0207 */
[----:B------:R-:W-:Y:S01]  /*b2d0*/  IMAD.WIDE.U32 R4, R146, UR4, R4 ;  /* 0x0000000492047c25 */ /* 0x000fe2000f8e0004 */
[----:B------:R-:W-:-:S03]  /*b2e0*/  ULDC.64 UR4, c[0x0][0xb78] ;  /* 0x0002de0000047ab9 */ /* 0x000fc60000000a00 */
[----:B------:R-:W-:Y:S02]  /*b2f0*/  IMAD R6, R148, UR4, RZ ;  /* 0x0000000494067c24 */ /* 0x000fe4000f8e02ff */
[----:B------:R-:W-:Y:S02]  /*b300*/  IMAD.IADD R5, R5, 0x1, R7 ;  /* 0x0000000105057824 */ /* 0x000fe400078e0207 */
[C---:B------:R-:W-:Y:S02]  /*b310*/  IMAD R7, R145.reuse, UR5, R6 ;  /* 0x0000000591077c24 */ /* 0x040fe4000f8e0206 */
[----:B------:R-:W-:Y:S01]  /*b320*/  IMAD.WIDE.U32 R4, R145, UR4, R4 ;  /* 0x0000000491047c25 */ /* 0x000fe2000f8e0004 */
[----:B------:R-:W-:-:S03]  /*b330*/  ULDC.64 UR4, c[0x0][0xb40] ;  /* 0x0002d00000047ab9 */ /* 0x000fc60000000a00 */
[----:B------:R-:W-:Y:S01]  /*b340*/  IMAD.IADD R5, R5, 0x1, R7 ;  /* 0x0000000105057824 */ /* 0x000fe200078e0207 */
[----:B------:R-:W-:-:S04]  /*b350*/  LEA R6, P0, R4, UR4, 0x2 ;  /* 0x0000000404067c11 */ /* 0x000fc8000f8010ff */
[----:B------:R-:W-:Y:S02]  /*b360*/  LEA.HI.X R7, R4, UR5, R5, 0x2, P0 ;  /* 0x0000000504077c11 */ /* 0x000fe400080f1405 */
[----:B------:R-:W-:-:S05]  /*b370*/  MOV R5, 0xff800000 ;  /* 0xff80000000057802 */ /* 0x000fca0000000f00 */
[----:B------:R2:W-:Y:S02]  /*b380*/  STG.E desc[UR60][R6.64], R5 ;  /* 0x0000000506007986 */ /* 0x0005e4000c10193c */
.L_x_155:
[----:B------:R-:W-:Y:S05]  /*b390*/  BSYNC B1 ;  /* 0x0000000000017941 */ /* 0x000fea0003800000 */
.L_x_154:
[----:B------:R-:W-:Y:S01]  /*b3a0*/  ULDC.64 UR4, c[0x0][0xaa0] ;  /* 0x0002a80000047ab9 */ /* 0x000fe20000000a00 */
[----:B-1----:R-:W-:Y:S01]  /*b3b0*/  IMAD.MOV.U32 R4, RZ, RZ, R17 ;  /* 0x000000ffff047224 */ /* 0x002fe200078e0011 */
[----:B------:R-:W-:Y:S01]  /*b3c0*/  BSSY B1, `(.L_x_156) ;  /* 0x000002b000017945 */ /* 0x000fe20003800000 */
[----:B--2---:R-:W-:Y:S02]  /*b3d0*/  IMAD.MOV.U32 R5, RZ, RZ, R10 ;  /* 0x000000ffff057224 */ /* 0x004fe400078e000a */
[----:B------:R-:W-:Y:S02]  /*b3e0*/  IMAD R6, R8, UR4, RZ ;  /* 0x0000000408067c24 */ /* 0x000fe4000f8e02ff */
[----:B------:R-:W-:-:S04]  /*b3f0*/  IMAD.WIDE.U32 R4, R3, UR4, R4 ;  /* 0x0000000403047c25 */ /* 0x000fc8000f8e0004 */
[----:B------:R-:W-:Y:S01]  /*b400*/  IMAD R3, R3, UR5, R6 ;  /* 0x0000000503037c24 */ /* 0x000fe2000f8e0206 */
[----:B------:R-:W-:Y:S01]  /*b410*/  ULDC.64 UR4, c[0x0][0xae0] ;  /* 0x0002b80000047ab9 */ /* 0x000fe20000000a00 */
[----:B------:R-:W-:Y:S02]  /*b420*/  IMAD.MOV.U32 R8, RZ, RZ, R18 ;  /* 0x000000ffff087224 */ /* 0x000fe400078e0012 */
[----:B------:R-:W-:Y:S02]  /*b430*/  IMAD.IADD R5, R5, 0x1, R3 ;  /* 0x0000000105057824 */ /* 0x000fe400078e0203 */
[----:B------:R-:W-:Y:S02]  /*b440*/  IMAD R3, R147, -0xc0, R0 ;  /* 0xffffff4093037824 */ /* 0x000fe400078e0200 */
[----:B------:R-:W-:Y:S01]  /*b450*/  IMAD R7, R9, UR4, RZ ;  /* 0x0000000409077c24 */ /* 0x000fe2000f8e02ff */
[----:B------:R-:W-:Y:S01]  /*b460*/  SHF.R.S32.HI R9, RZ, 0x1f, R18 ;  /* 0x0000001fff097819 */ /* 0x000fe20000011412 */
[C---:B------:R-:W-:Y:S01]  /*b470*/  VIADD R0, R18.reuse, 0x60 ;  /* 0x0000006012007836 */ /* 0x040fe20000000000 */
[----:B------:R-:W-:Y:S01]  /*b480*/  ISETP.GE.AND P0, PT, R18, R3, PT ;  /* 0x000000031200720c */ /* 0x000fe20003f06270 */
[----:B------:R-:W-:-:S02]  /*b490*/  IMAD R7, R146, UR5, R7 ;  /* 0x0000000592077c24 */ /* 0x000fc4000f8e0207 */
[----:B------:R-:W-:Y:S01]  /*b4a0*/  IMAD.WIDE.U32 R4, R146, UR4, R4 ;  /* 0x0000000492047c25 */ /* 0x000fe2000f8e0004 */
[----:B------:R-:W-:Y:S01]  /*b4b0*/  ULDC.64 UR4, c[0x0][0xae8] ;  /* 0x0002ba0000047ab9 */ /* 0x000fe20000000a00 */
[----:B------:R-:W-:Y:S02]  /*b4c0*/  ISETP.GE.AND P1, PT, R0, R3, PT ;  /* 0x000000030000720c */ /* 0x000fe40003f26270 */
[----:B------:R-:W-:Y:S02]  /*b4d0*/  IMAD.IADD R5, R5, 0x1, R7 ;  /* 0x0000000105057824 */ /* 0x000fe400078e0207 */
[----:B------:R-:W-:Y:S02]  /*b4e0*/  IMAD R0, R148, UR4, RZ ;  /* 0x0000000494007c24 */ /* 0x000fe4000f8e02ff */
[----:B------:R-:W-:-:S04]  /*b4f0*/  IMAD.WIDE.U32 R6, R145, UR4, R4 ;  /* 0x0000000491067c25 */ /* 0x000fc8000f8e0004 */
[----:B------:R-:W-:Y:S02]  /*b500*/  IMAD R3, R145, UR5, R0 ;  /* 0x0000000591037c24 */ /* 0x000fe4000f8e0200 */
[----:B------:R-:W-:-:S03]  /*b510*/  IMAD.WIDE R8, R147, 0xc0, R8 ;  /* 0x000000c093087825 */ /* 0x000fc600078e0208 */
[----:B------:R-:W-:Y:S01]  /*b520*/  IADD3 R11, R7, R3, RZ ;  /* 0x00000003070b7210 */ /* 0x000fe20007ffe0ff */
        /* <DEDUP_REMOVED lines=13> */
[----:B------:R-:W-:-:S03]  /*b600*/  ULDC.64 UR6, c[0x0][0xa80] ;  /* 0x0002a00000067ab9 */ /* 0x000fc60000000a00 */
[----:B------:R-:W-:Y:S01]  /*b610*/  IMAD.IADD R3, R5, 0x1, R3 ;  /* 0x0000000105037824 */ /* 0x000fe200078e0203 */
[----:B------:R-:W-:-:S04]  /*b620*/  LEA R12, P0, R4, UR6, 0x1 ;  /* 0x00000006040c7c11 */ /* 0x000fc8000f8008ff */
[----:B------:R-:W-:-:S05]  /*b630*/  LEA.HI.X R13, R4, UR7, R3, 0x1, P0 ;  /* 0x00000007040d7c11 */ /* 0x000fca00080f0c03 */
[----:B------:R1:W-:Y:S04]  /*b640*/  @!P2 STG.E.128 desc[UR60][R12.64], RZ ;  /* 0x000000ff0c00a986 */ /* 0x0003e8000c101d3c */
[----:B------:R1:W-:Y:S04]  /*b650*/  @!P3 STG.E.128 desc[UR60][R12.64+0x40], RZ ;  /* 0x000040ff0c00b986 */ /* 0x0003e8000c101d3c */
[----:B------:R1:W-:Y:S02]  /*b660*/  @!P4 STG.E.128 desc[UR60][R12.64+0x80], RZ ;  /* 0x000080ff0c00c986 */ /* 0x0003e4000c101d3c */
.L_x_157:
[----:B------:R-:W-:Y:S05]  /*b670*/  BSYNC B1 ;  /* 0x0000000000017941 */ /* 0x000fea0003800000 */
.L_x_156:
[----:B------:R-:W-:Y:S05]  /*b680*/  @P1 BRA `(.L_x_152) ;  /* 0x0000000000541947 */ /* 0x000fea0003800000 */
[----:B------:R-:W-:Y:S01]  /*b690*/  IADD3 R3, P0, R8, 0x60, RZ ;  /* 0x0000006008037810 */ /* 0x000fe20007f1e0ff */
[C---:B------:R-:W-:Y:S01]  /*b6a0*/  VIADD R0, R17.reuse, 0x20 ;  /* 0x0000002011007836 */ /* 0x040fe20000000000 */
[----:B------:R-:W-:Y:S01]  /*b6b0*/  ULDC UR4, c[0x0][0xa8c] ;  /* 0x0002a30000047ab9 */ /* 0x000fe20000000800 */
[----:B------:R-:W-:Y:S01]  /*b6c0*/  MOV R4, R6 ;  /* 0x0000000600047202 */ /* 0x000fe20000000f00 */
[----:B------:R-:W-:Y:S01]  /*b6d0*/  ULDC.64 UR6, c[0x0][0xad8] ;  /* 0x0002b60000067ab9 */ /* 0x000fe20000000a00 */
[----:B------:R-:W-:Y:S01]  /*b6e0*/  IMAD.X R8, RZ, RZ, R9, P0 ;  /* 0x000000ffff087224 */ /* 0x000fe200000e0609 */
[----:B------:R-:W-:Y:S01]  /*b6f0*/  ISETP.GE.AND P2, PT, R0, UR4, PT ;  /* 0x0000000400007c0c */ /* 0x000fe2000bf46270 */
[----:B------:R-:W-:Y:S01]  /*b700*/  IMAD.MOV.U32 R5, RZ, RZ, R11 ;  /* 0x000000ffff057224 */ /* 0x000fe200078e000b */
[C---:B------:R-:W-:Y:S01]  /*b710*/  ISETP.GE.AND P1, PT, R17.reuse, UR4, PT ;  /* 0x0000000411007c0c */ /* 0x040fe2000bf26270 */
[----:B------:R-:W-:Y:S02]  /*b720*/  IMAD R8, R8, UR6, RZ ;  /* 0x0000000608087c24 */ /* 0x000fe4000f8e02ff */
[----:B------:R-:W-:-:S02]  /*b730*/  VIADD R0, R17, 0x40 ;  /* 0x0000004011007836 */ /* 0x000fc40000000000 */
[----:B------:R-:W-:-:S03]  /*b740*/  IMAD.WIDE.U32 R4, R3, UR6, R4 ;  /* 0x0000000603047c25 */ /* 0x000fc6000f8e0004 */
[----:B------:R-:W-:Y:S01]  /*b750*/  ISETP.GE.AND P3, PT, R0, UR4, PT ;  /* 0x0000000400007c0c */ /* 0x000fe2000bf66270 */
[----:B------:R-:W-:Y:S01]  /*b760*/  IMAD R3, R3, UR7, R8 ;  /* 0x0000000703037c24 */ /* 0x000fe2000f8e0208 */
[----:B------:R-:W-:Y:S02]  /*b770*/  ULDC.64 UR6, c[0x0][0xa80] ;  /* 0x0002a00000067ab9 */ /* 0x000fe40000000a00 */
[----:B------:R-:W-:Y:S01]  /*b780*/  LEA R6, P0, R4, UR6, 0x1 ;  /* 0x0000000604067c11 */ /* 0x000fe2000f8008ff */
[----:B------:R-:W-:-:S05]  /*b790*/  IMAD.IADD R3, R5, 0x1, R3 ;  /* 0x0000000105037824 */ /* 0x000fca00078e0203 */
[----:B------:R-:W-:-:S05]  /*b7a0*/  LEA.HI.X R7, R4, UR7, R3, 0x1, P0 ;  /* 0x0000000704077c11 */ /* 0x000fca00080f0c03 */
[----:B------:R2:W-:Y:S04]  /*b7b0*/  @!P1 STG.E.128 desc[UR60][R6.64], RZ ;  /* 0x000000ff06009986 */ /* 0x0005e8000c101d3c */
[----:B------:R2:W-:Y:S04]  /*b7c0*/  @!P2 STG.E.128 desc[UR60][R6.64+0x40], RZ ;  /* 0x000040ff0600a986 */ /* 0x0005e8000c101d3c */
[----:B------:R2:W-:Y:S02]  /*b7d0*/  @!P3 STG.E.128 desc[UR60][R6.64+0x80], RZ ;  /* 0x000080ff0600b986 */ /* 0x0005e4000c101d3c */
.L_x_152:
[----:B------:R-:W-:Y:S05]  /*b7e0*/  BSYNC B0 ;  /* 0x0000000000007941 */ /* 0x000fea0003800000 */
.L_x_147:
[----:B------:R-:W-:Y:S02]  /*b7f0*/  ULDC UR4, c[0x0][0xc14] ;  /* 0x0003050000047ab9 */ /* 0x000fe40000000800 */
[----:B0-----:R-:W-:-:S13]  /*b800*/  ISETP.GE.AND P0, PT, R31, UR4, PT ;  /* 0x000000041f007c0c */ /* 0x001fda000bf06270 */
[----:B------:R-:W-:Y:S05]  /*b810*/  @!P0 BRA `(.L_x_158) ;  /* 0xffffff5400a08947 */ /* 0x000fea000383ffff */
[----:B------:R-:W-:Y:S05]  /*b820*/  EXIT ;  /* 0x000000000000794d */ /* 0x000fea0003800000 */
.L_x_123:
[----:B------:R-:W-:-:S08]  /*b830*/  NOP ;  /* 0x0000000000007918 */ /* 0x000fd00000000000 */
[----:B--2---:R-:W0:-:S00]  /*b840*/  USETMAXREG.DEALLOC.CTAPOOL 0x20 ;  /* 0x00000020000079c8 */ /* 0x004e0000080e0500 */
[----:B0-----:R-:W-:-:S06]  /*b850*/  LOP3.LUT R0, R0, 0x3, RZ, 0xc0, !PT ;  /* 0x0000000300007812 */ /* 0x001fcc00078ec0ff */
[----:B------:R-:W0:Y:S02]  /*b860*/  SHFL.IDX PT, R0, R0, RZ, 0x1f ;  /* 0x00001fff00007589 */ /* 0x000e2400000e0000 */
[----:B0-----:R-:W-:-:S13]  /*b870*/  ISETP.NE.AND P0, PT, R0, RZ, PT ;  /* 0x000000ff0000720c */ /* 0x001fda0003f05270 */
[----:B------:R-:W-:Y:S05]  /*b880*/  @P0 EXIT ;  /* 0x000000000000094d */ /* 0x000fea0003800000 */
[----:B------:R-:W0:Y:S01]  /*b890*/  S2R R2, SR_TID.X ;  /* 0x0000000000027919 */ /* 0x000e220000002100 */
[----:B------:R-:W-:Y:S01]  /*b8a0*/  LOP3.LUT R6, R6, 0xffffffdf, RZ, 0xc0, !PT ;  /* 0xffffffdf06067812 */ /* 0x000fe200078ec0ff */
[----:B------:R-:W-:Y:S01]  /*b8b0*/  ULDC UR5, c[0x0][0xc14] ;  /* 0x0003050000057ab9 */ /* 0x000fe20000000800 */
[----:B------:R-:W-:Y:S01]  /*b8c0*/  IMAD.MOV.U32 R0, RZ, RZ, RZ ;  /* 0x000000ffff007224 */ /* 0x000fe200078e00ff */
[----:B------:R-:W1:Y:S01]  /*b8d0*/  S2UR UR6, SR_CTAID.X ;  /* 0x00000000000679c3 */ /* 0x000e620000002500 */
[----:B------:R-:W-:Y:S01]  /*b8e0*/  ULDC UR4, c[0x0][0xc10] ;  /* 0x0003040000047ab9 */ /* 0x000fe20000000800 */
[----:B0-----:R-:W-:-:S04]  /*b8f0*/  LOP3.LUT R27, R2, 0x1f, RZ, 0xc0, !PT ;  /* 0x0000001f021b7812 */ /* 0x001fc800078ec0ff */
[----:B------:R-:W-:-:S13]  /*b900*/  ISETP.NE.AND P0, PT, R27, 0x1f, PT ;  /* 0x0000001f1b00780c */ /* 0x000fda0003f05270 */
[----:B------:R-:W-:Y:S02]  /*b910*/  @P0 LOP3.LUT R6, R6, 0x20, RZ, 0xfc, !PT ;  /* 0x0000002006060812 */ /* 0x000fe400078efcff */
[----:B------:R-:W-:-:S13]  /*b920*/  ISETP.GE.OR P0, PT, R27, UR5, !P0 ;  /* 0x000000051b007c0c */ /* 0x000fda000c706670 */
[----:B------:R-:W0:Y:S02]  /*b930*/  @!P0 LDC.64 R2, c[0x0][0xc58] ;  /* 0x00031600ff028b82 */ /* 0x000e240000000a00 */
[----:B0-----:R-:W-:-:S05]  /*b940*/  @!P0 IMAD.WIDE.U32 R2, R27, 0x4, R2 ;  /* 0x000000041b028825 */ /* 0x001fca00078e0002 */
[----:B------:R-:W2:Y:S01]  /*b950*/  @!P0 LDG.E R0, desc[UR60][R2.64] ;  /* 0x0000003c02008981 */ /* 0x000ea2000c1e1900 */
[C---:B------:R-:W-:Y:S01]  /*b960*/  ISETP.NE.AND P1, PT, R27.reuse, RZ, PT ;  /* 0x000000ff1b00720c */ /* 0x040fe20003f25270 */
[----:B------:R-:W-:Y:S01]  /*b970*/  IMAD.MOV.U32 R16, RZ, RZ, RZ ;  /* 0x000000ffff107224 */ /* 0x000fe200078e00ff */
[----:B------:R-:W-:Y:S02]  /*b980*/  ISETP.GE.U32.AND P0, PT, R27, 0x2, PT ;  /* 0x000000021b00780c */ /* 0x000fe40003f06070 */
[----:B------:R-:W-:-:S09]  /*b990*/  LOP3.LUT R6, R6, 0xfffffffe, RZ, 0xc0, !PT ;  /* 0xfffffffe06067812 */ /* 0x000fd200078ec0ff */
[----:B------:R-:W-:-:S04]  /*b9a0*/  @P1 LOP3.LUT R6, R6, 0x1, RZ, 0xfc, !PT ;  /* 0x0000000106061812 */ /* 0x000fc800078efcff */
[----:B------:R-:W-:-:S04]  /*b9b0*/  LOP3.LUT R6, R6, 0xffffffef, RZ, 0xc0, !PT ;  /* 0xffffffef06067812 */ /* 0x000fc800078ec0ff */
[----:B------:R-:W-:-:S04]  /*b9c0*/  @P0 LOP3.LUT R6, R6, 0x10, RZ, 0xfc, !PT ;  /* 0x0000001006060812 */ /* 0x000fc800078efcff */
[----:B------:R-:W-:Y:S01]  /*b9d0*/  LOP3.LUT R6, R6, 0xfffffff7, RZ, 0xc0, !PT ;  /* 0xfffffff706067812 */ /* 0x000fe200078ec0ff */
[----:B--2---:R-:W0:Y:S02]  /*b9e0*/  SHFL.UP PT, R4, R0, 0x1, RZ ;  /* 0x0420000000047989 */ /* 0x004e2400000e00ff */
[----:B0-----:R-:W-:-:S05]  /*b9f0*/  SEL R5, R4, RZ, P1 ;  /* 0x000000ff04057207 */ /* 0x001fca0000800000 */
[----:B------:R-:W-:-:S05]  /*ba00*/  IMAD.IADD R5, R0, 0x1, R5 ;  /* 0x0000000100057824 */ /* 0x000fca00078e0205 */
[----:B------:R-:W0:Y:S02]  /*ba10*/  SHFL.UP PT, R4, R5, 0x2, RZ ;  /* 0x0440000005047989 */ /* 0x000e2400000e00ff */
[----:B0-----:R-:W-:Y:S02]  /*ba20*/  SEL R4, R4, RZ, P0 ;  /* 0x000000ff04047207 */ /* 0x001fe40000000000 */
[----:B------:R-:W-:Y:S02]  /*ba30*/  ISETP.GE.U32.AND P0, PT, R27, 0x4, PT ;  /* 0x000000041b00780c */ /* 0x000fe40003f06070 */
[----:B------:R-:W-:-:S05]  /*ba40*/  IADD3 R4, R5, R4, RZ ;  /* 0x0000000405047210 */ /* 0x000fca0007ffe0ff */
[----:B------:R-:W0:Y:S06]  /*ba50*/  SHFL.UP PT, R7, R4, 0x4, RZ ;  /* 0x0480000004077989 */ /* 0x000e2c00000e00ff */
[----:B------:R-:W-:-:S04]  /*ba60*/  @P0 LOP3.LUT R6, R6, 0x8, RZ, 0xfc, !PT ;  /* 0x0000000806060812 */ /* 0x000fc800078efcff */
[----:B------:R-:W-:Y:S02]  /*ba70*/  LOP3.LUT R6, R6, 0xfffffffb, RZ, 0xc0, !PT ;  /* 0xfffffffb06067812 */ /* 0x000fe400078ec0ff */
[----:B0-----:R-:W-:Y:S02]  /*ba80*/  SEL R7, R7, RZ, P0 ;  /* 0x000000ff07077207 */ /* 0x001fe40000000000 */
[----:B------:R-:W-:-:S03]  /*ba90*/  ISETP.GE.U32.AND P0, PT, R27, 0x8, PT ;  /* 0x000000081b00780c */ /* 0x000fc60003f06070 */
[----:B------:R-:W-:Y:S02]  /*baa0*/  IMAD.IADD R7, R4, 0x1, R7 ;  /* 0x0000000104077824 */ /* 0x000fe400078e0207 */
[----:B------:R-:W-:-:S03]  /*bab0*/  IMAD.MOV.U32 R4, RZ, RZ, RZ ;  /* 0x000000ffff047224 */ /* 0x000fc600078e00ff */
[----:B------:R-:W0:Y:S05]  /*bac0*/  SHFL.UP PT, R2, R7, 0x8, RZ ;  /* 0x0500000007027989 */ /* 0x000e2a00000e00ff */
[----:B------:R-:W-:-:S04]  /*bad0*/  @P0 LOP3.LUT R6, R6, 0x4, RZ, 0xfc, !PT ;  /* 0x0000000406060812 */ /* 0x000fc800078efcff */
[----:B------:R-:W-:Y:S02]  /*bae0*/  LOP3.LUT R6, R6, 0xfffffffd, RZ, 0xc0, !PT ;  /* 0xfffffffd06067812 */ /* 0x000fe400078ec0ff */
[----:B0-----:R-:W-:Y:S02]  /*baf0*/  SEL R2, R2, RZ, P0 ;  /* 0x000000ff02027207 */ /* 0x001fe40000000000 */
[----:B------:R-:W-:-:S03]  /*bb00*/  ISETP.GE.U32.AND P0, PT, R27, 0x10, PT ;  /* 0x000000101b00780c */ /* 0x000fc60003f06070 */
[----:B------:R-:W-:-:S05]  /*bb10*/  IMAD.IADD R2, R7, 0x1, R2 ;  /* 0x0000000107027824 */ /* 0x000fca00078e0202 */
[----:B------:R-:W0:Y:S05]  /*bb20*/  SHFL.UP PT, R3, R2, 0x10, RZ ;  /* 0x0600000002037989 */ /* 0x000e2a00000e00ff */
[----:B------:R-:W-:Y:S02]  /*bb30*/  @P0 LOP3.LUT R6, R6, 0x2, RZ, 0xfc, !PT ;  /* 0x0000000206060812 */ /* 0x000fe400078efcff */
[----:B0-----:R-:W-:-:S05]  /*bb40*/  SEL R3, R3, RZ, P0 ;  /* 0x000000ff03037207 */ /* 0x001fca0000000000 */
[----:B------:R-:W-:-:S05]  /*bb50*/  IMAD.IADD R8, R2, 0x1, R3 ;  /* 0x0000000102087824 */ /* 0x000fca00078e0203 */
[----:B------:R-:W0:Y:S02]  /*bb60*/  SHFL.IDX PT, R5, R8, 0x1f, 0x1f ;  /* 0x03e01f0008057f89 */ /* 0x000e2400000e0000 */
[----:B0-----:R-:W-:-:S04]  /*bb70*/  IMAD R5, R5, UR4, RZ ;  /* 0x0000000405057c24 */ /* 0x001fc8000f8e02ff */
[----:B------:R-:W-:Y:S01]  /*bb80*/  IMAD.MOV.U32 R2, RZ, RZ, R5 ;  /* 0x000000ffff027224 */ /* 0x000fe200078e0005 */
[----:B-1----:R-:W-:-:S13]  /*bb90*/  ISETP.GT.AND P0, PT, R5, UR6, PT ;  /* 0x0000000605007c0c */ /* 0x002fda000bf04270 */
[----:B------:R-:W-:Y:S05]  /*bba0*/  @P0 BRA `(.L_x_159) ;  /* 0x0000000000b00947 */ /* 0x000fea0003800000 */
[----:B------:R-:W-:Y:S01]  /*bbb0*/  MOV R5, R2 ;  /* 0x0000000200057202 */ /* 0x000fe20000000f00 */
[----:B------:R-:W-:Y:S01]  /*bbc0*/  IMAD.MOV.U32 R4, RZ, RZ, RZ ;  /* 0x000000ffff047224 */ /* 0x000fe200078e00ff */
[----:B------:R-:W-:Y:S01]  /*bbd0*/  ULDC UR5, c[0x0][0xc14] ;  /* 0x0003050000057ab9 */ /* 0x000fe20000000800 */
[----:B------:R-:W-:Y:S01]  /*bbe0*/  ULDC UR7, c[0x0][0xc14] ;  /* 0x0003050000077ab9 */ /* 0x000fe20000000800 */
[----:B------:R-:W-:-:S05]  /*bbf0*/  ULDC UR4, c[0x0][0xc10] ;  /* 0x0003040000047ab9 */ /* 0x000fca0000000800 */
.L_x_163:
[----:B------:R-:W-:Y:S02]  /*bc00*/  VIADD R4, R4, 0x1f ;  /* 0x0000001f04047836 */ /* 0x000fe40000000000 */
[----:B------:R-:W-:-:S03]  /*bc10*/  IMAD.U32 R19, RZ, RZ, UR7 ;  /* 0x00000007ff137e24 */ /* 0x000fc6000f8e00ff */
[----:B------:R-:W-:-:S13]  /*bc20*/  ISETP.GE.AND P0, PT, R4, UR5, PT ;  /* 0x0000000504007c0c */ /* 0x000fda000bf06270 */
[----:B------:R-:W-:Y:S05]  /*bc30*/  @P0 BRA `(.L_x_160) ;  /* 0x0000000400380947 */ /* 0x000fea0003800000 */
[C---:B------:R-:W-:Y:S01]  /*bc40*/  IMAD.IADD R7, R27.reuse, 0x1, R4 ;  /* 0x000000011b077824 */ /* 0x040fe200078e0204 */
[----:B------:R-:W-:Y:S01]  /*bc50*/  ISETP.NE.AND P1, PT, R27, 0x1f, PT ;  /* 0x0000001f1b00780c */ /* 0x000fe20003f25270 */
[----:B------:R-:W-:Y:S01]  /*bc60*/  BSSY B0, `(.L_x_161) ;  /* 0x0000007000007945 */ /* 0x000fe20003800000 */
[----:B------:R-:W-:Y:S02]  /*bc70*/  IMAD.MOV.U32 R0, RZ, RZ, RZ ;  /* 0x000000ffff007224 */ /* 0x000fe400078e00ff */
[----:B------:R-:W-:-:S13]  /*bc80*/  ISETP.GE.OR P0, PT, R7, UR5, !P1 ;  /* 0x0000000507007c0c */ /* 0x000fda000cf06670 */
[----:B------:R-:W-:Y:S05]  /*bc90*/  @P0 BRA `(.L_x_162) ;  /* 0x00000000000c0947 */ /* 0x000fea0003800000 */
[----:B------:R-:W0:Y:S02]  /*bca0*/  LDC.64 R2, c[0x0][0xc58] ;  /* 0x00031600ff027b82 */ /* 0x000e240000000a00 */
[----:B0-----:R-:W-:-:S05]  /*bcb0*/  IMAD.WIDE R2, R7, 0x4, R2 ;  /* 0x0000000407027825 */ /* 0x001fca00078e0202 */
[----:B------:R0:W5:Y:S02]  /*bcc0*/  LDG.E R0, desc[UR60][R2.64] ;  /* 0x0000003c02007981 */ /* 0x000164000c1e1900 */
.L_x_162:
[----:B------:R-:W-:Y:S05]  /*bcd0*/  BSYNC B0 ;  /* 0x0000000000007941 */ /* 0x000fea0003800000 */
.L_x_161:
[----:B0----5:R-:W0:Y:S01]  /*bce0*/  SHFL.UP PT, R2, R0, 0x1, RZ ;  /* 0x0420000000027989 */ /* 0x021e2200000e00ff */
[C---:B------:R-:W-:Y:S02]  /*bcf0*/  ISETP.NE.AND P0, PT, R27.reuse, RZ, PT ;  /* 0x000000ff1b00720c */ /* 0x040fe40003f05270 */
[C---:B------:R-:W-:Y:S02]  /*bd00*/  ISETP.GE.U32.AND P1, PT, R27.reuse, 0x2, PT ;  /* 0x000000021b00780c */ /* 0x040fe40003f26070 */
[----:B0-----:R-:W-:Y:S02]  /*bd10*/  SEL R3, R2, RZ, P0 ;  /* 0x000000ff02037207 */ /* 0x001fe40000000000 */
[----:B------:R-:W-:-:S03]  /*bd20*/  ISETP.GE.U32.AND P0, PT, R27, 0x4, PT ;  /* 0x000000041b00780c */ /* 0x000fc60003f06070 */
[----:B------:R-:W-:-:S05]  /*bd30*/  IMAD.IADD R3, R0, 0x1, R3 ;  /* 0x0000000100037824 */ /* 0x000fca00078e0203 */
[----:B------:R-:W0:Y:S02]  /*bd40*/  SHFL.UP PT, R2, R3, 0x2, RZ ;  /* 0x0440000003027989 */ /* 0x000e2400000e00ff */
[----:B0-----:R-:W-:Y:S02]  /*bd50*/  SEL R2, R2, RZ, P1 ;  /* 0x000000ff02027207 */ /* 0x001fe40000800000 */
[----:B------:R-:W-:Y:S02]  /*bd60*/  ISETP.GE.U32.AND P1, PT, R27, 0x8, PT ;  /* 0x000000081b00780c */ /* 0x000fe40003f26070 */
[----:B------:R-:W-:-:S05]  /*bd70*/  IADD3 R2, R3, R2, RZ ;  /* 0x0000000203027210 */ /* 0x000fca0007ffe0ff */
[----:B------:R-:W0:Y:S02]  /*bd80*/  SHFL.UP PT, R7, R2, 0x4, RZ ;  /* 0x0480000002077989 */ /* 0x000e2400000e00ff */
[----:B0-----:R-:W-:Y:S02]  /*bd90*/  SEL R7, R7, RZ, P0 ;  /* 0x000000ff07077207 */ /* 0x001fe40000000000 */
[----:B------:R-:W-:-:S03]  /*bda0*/  ISETP.GE.U32.AND P0, PT, R27, 0x10, PT ;  /* 0x000000101b00780c */ /* 0x000fc60003f06070 */
[----:B------:R-:W-:-:S05]  /*bdb0*/  IMAD.IADD R7, R2, 0x1, R7 ;  /* 0x0000000102077824 */ /* 0x000fca00078e0207 */
[----:B------:R-:W0:Y:S02]  /*bdc0*/  SHFL.UP PT, R8, R7, 0x8, RZ ;  /* 0x0500000007087989 */ /* 0x000e2400000e00ff */
[----:B0-----:R-:W-:-:S05]  /*bdd0*/  SEL R8, R8, RZ, P1 ;  /* 0x000000ff08087207 */ /* 0x001fca0000800000 */
[----:B------:R-:W-:-:S05]  /*bde0*/  IMAD.IADD R8, R7, 0x1, R8 ;  /* 0x0000000107087824 */ /* 0x000fca00078e0208 */
[----:B------:R-:W0:Y:S02]  /*bdf0*/  SHFL.UP PT, R9, R8, 0x10, RZ ;  /* 0x0600000008097989 */ /* 0x000e2400000e00ff */
[----:B0-----:R-:W-:-:S05]  /*be00*/  SEL R9, R9, RZ, P0 ;  /* 0x000000ff09097207 */ /* 0x001fca0000000000 */
[----:B------:R-:W-:-:S05]  /*be10*/  IMAD.IADD R8, R8, 0x1, R9 ;  /* 0x0000000108087824 */ /* 0x000fca00078e0209 */
[----:B------:R-:W0:Y:S02]  /*be20*/  SHFL.IDX PT, R3, R8, 0x1f, 0x1f ;  /* 0x03e01f0008037f89 */ /* 0x000e2400000e0000 */
[----:B0-----:R-:W-:-:S04]  /*be30*/  IMAD R2, R3, UR4, RZ ;  /* 0x0000000403027c24 */ /* 0x001fc8000f8e02ff */
[----:B------:R-:W-:-:S05]  /*be40*/  IMAD.IADD R5, R2, 0x1, R5 ;  /* 0x0000000102057824 */ /* 0x000fca00078e0205 */
[----:B------:R-:W-:-:S13]  /*be50*/  ISETP.GT.AND P0, PT, R5, UR6, PT ;  /* 0x0000000605007c0c */ /* 0x000fda000bf04270 */
[----:B------:R-:W-:Y:S05]  /*be60*/  @!P0 BRA `(.L_x_163) ;  /* 0xfffffffc00648947 */ /* 0x000fea000383ffff */
.L_x_159:
[----:B------:R-:W-:-:S04]  /*be70*/  IMAD.IADD R11, R5, 0x1, -R2 ;  /* 0x00000001050b7824 */ /* 0x000fc800078e0a02 */
[----:B------:R-:W-:-:S05]  /*be80*/  IMAD R2, R8, UR4, R11 ;  /* 0x0000000408027c24 */ /* 0x000fca000f8e020b */
[----:B------:R-:W-:-:S13]  /*be90*/  ISETP.GT.AND P0, PT, R2, UR6, PT ;  /* 0x0000000602007c0c */ /* 0x000fda000bf04270 */
[----:B------:R-:W-:-:S04]  /*bea0*/  VOTE.ANY R7, PT, !P0 ;  /* 0x0000000000077806 */ /* 0x000fc800040e0100 */
[----:B------:R-:W0:Y:S01]  /*beb0*/  POPC R19, R7 ;  /* 0x0000000700137309 */ /* 0x000e220000000000 */
[----:B------:R-:W-:Y:S01]  /*bec0*/  ISETP.NE.AND P0, PT, R7, RZ, PT ;  /* 0x000000ff0700720c */ /* 0x000fe20003f05270 */
[----:B0-----:R-:W0:Y:S02]  /*bed0*/  SHFL.IDX PT, R0, R0, R19, 0x1f ;  /* 0x00001f1300007589 */ /* 0x001e2400000e0000 */
[----:B0-----:R-:W-:-:S04]  /*bee0*/  IABS R5, R0 ;  /* 0x0000000000057213 */ /* 0x001fc80000000000 */
[----:B------:R-:W0:Y:S08]  /*bef0*/  I2F.RP R9, R5 ;  /* 0x0000000500097306 */ /* 0x000e300000209400 */
[----:B0-----:R-:W0:Y:S02]  /*bf00*/  MUFU.RCP R9, R9 ;  /* 0x0000000900097308 */ /* 0x001e240000001000 */
[----:B0-----:R-:W-:-:S06]  /*bf10*/  VIADD R2, R9, 0xffffffe ;  /* 0x0ffffffe09027836 */ /* 0x001fcc0000000000 */
[----:B------:R0:W1:Y:S01]  /*bf20*/  F2I.FTZ.U32.TRUNC.NTZ R3, R2 ;  /* 0x0000000200037305 */ /* 0x000062000021f000 */
[----:B------:R-:W-:Y:S05]  /*bf30*/  @!P0 BRA `(.L_x_164) ;  /* 0x0000000000088947 */ /* 0x000fea0003800000 */
[----:B------:R-:W-:-:S05]  /*bf40*/  IADD3 R7, R19, -0x1, RZ ;  /* 0xffffffff13077810 */ /* 0x000fca0007ffe0ff */
[----:B------:R2:W3:Y:S02]  /*bf50*/  SHFL.IDX PT, R16, R8, R7, 0x1f ;  /* 0x00001f0708107589 */ /* 0x0004e400000e0000 */
.L_x_164:
[----:B---3--:R-:W-:Y:S01]  /*bf60*/  IMAD R16, R16, UR4, R11 ;  /* 0x0000000410107c24 */ /* 0x008fe2000f8e020b */
[----:B------:R-:W-:Y:S01]  /*bf70*/  IABS R10, R0 ;  /* 0x00000000000a7213 */ /* 0x000fe20000000000 */
[----:B01----:R-:W-:Y:S02]  /*bf80*/  IMAD.MOV R2, RZ, RZ, -R3 ;  /* 0x000000ffff027224 */ /* 0x003fe400078e0a03 */
[----:B------:R-:W-:Y:S01]  /*bf90*/  IMAD.IADD R19, R19, 0x1, R4 ;  /* 0x0000000113137824 */ /* 0x000fe200078e0204 */
[----:B------:R-:W-:Y:S01]  /*bfa0*/  IADD3 R9, -R16, UR6, RZ ;  /* 0x0000000610097c10 */ /* 0x000fe2000fffe1ff */
[----:B--2---:R-:W-:Y:S02]  /*bfb0*/  IMAD R7, R2, R5, RZ ;  /* 0x0000000502077224 */ /* 0x004fe400078e02ff */
[----:B------:R-:W-:Y:S01]  /*bfc0*/  IMAD.MOV.U32 R2, RZ, RZ, RZ ;  /* 0x000000ffff027224 */ /* 0x000fe200078e00ff */
[----:B------:R-:W-:Y:S01]  /*bfd0*/  IABS R8, R9 ;  /* 0x0000000900087213 */ /* 0x000fe20000000000 */
[----:B------:R-:W-:-:S02]  /*bfe0*/  IMAD.MOV R10, RZ, RZ, -R10 ;  /* 0x000000ffff0a7224 */ /* 0x000fc400078e0a0a */
[----:B------:R-:W-:-:S04]  /*bff0*/  IMAD.HI.U32 R2, R3, R7, R2 ;  /* 0x0000000703027227 */ /* 0x000fc800078e0002 */
[----:B------:R-:W-:Y:S02]  /*c000*/  IMAD.MOV.U32 R3, RZ, RZ, R8 ;  /* 0x000000ffff037224 */ /* 0x000fe400078e0008 */
[----:B------:R-:W-:Y:S02]  /*c010*/  IMAD.MOV.U32 R8, RZ, RZ, R10 ;  /* 0x000000ffff087224 */ /* 0x000fe400078e000a */
[----:B------:R-:W-:-:S04]  /*c020*/  IMAD.HI.U32 R2, R2, R3, RZ ;  /* 0x0000000302027227 */ /* 0x000fc800078e00ff */
[----:B------:R-:W-:Y:S01]  /*c030*/  IMAD R8, R2, R8, R3 ;  /* 0x0000000802087224 */ /* 0x000fe200078e0203 */
[----:B------:R-:W-:-:S04]  /*c040*/  LOP3.LUT R3, R9, R0, RZ, 0x3c, !PT ;  /* 0x0000000009037212 */ /* 0x000fc800078e3cff */
[----:B------:R-:W-:-:S13]  /*c050*/  ISETP.GT.U32.AND P0, PT, R5, R8, PT ;  /* 0x000000080500720c */ /* 0x000fda0003f04070 */
[----:B------:R-:W-:Y:S01]  /*c060*/  @!P0 IADD3 R8, R8, -R5, RZ ;  /* 0x8000000508088210 */ /* 0x000fe20007ffe0ff */
[----:B------:R-:W-:-:S03]  /*c070*/  @!P0 VIADD R2, R2, 0x1 ;  /* 0x0000000102028836 */ /* 0x000fc60000000000 */
[----:B------:R-:W-:-:S13]  /*c080*/  ISETP.GE.U32.AND P0, PT, R8, R5, PT ;  /* 0x000000050800720c */ /* 0x000fda0003f06070 */
[----:B------:R-:W-:Y:S01]  /*c090*/  @P0 VIADD R2, R2, 0x1 ;  /* 0x0000000102020836 */ /* 0x000fe20000000000 */
[----:B------:R-:W-:-:S13]  /*c0a0*/  ISETP.GE.AND P0, PT, R3, RZ, PT ;  /* 0x000000ff0300720c */ /* 0x000fda0003f06270 */
[----:B------:R-:W-:Y:S01]  /*c0b0*/  @!P0 IMAD.MOV R2, RZ, RZ, -R2 ;  /* 0x000000ffff028224 */ /* 0x000fe200078e0a02 */
[----:B------:R-:W-:-:S13]  /*c0c0*/  ISETP.NE.AND P0, PT, R0, RZ, PT ;  /* 0x000000ff0000720c */ /* 0x000fda0003f05270 */
[----:B------:R-:W-:-:S05]  /*c0d0*/  @!P0 LOP3.LUT R2, RZ, R0, RZ, 0x33, !PT ;  /* 0x00000000ff028212 */ /* 0x000fca00078e33ff */
[--C-:B------:R-:W-:Y:S02]  /*c0e0*/  IMAD.MOV R17, RZ, RZ, -R2.reuse ;  /* 0x000000ffff117224 */ /* 0x100fe400078e0a02 */
[----:B------:R-:W-:Y:S02]  /*c0f0*/  IMAD.MOV.U32 R18, RZ, RZ, R2 ;  /* 0x000000ffff127224 */ /* 0x000fe400078e0002 */
[----:B------:R-:W-:Y:S01]  /*c100*/  IMAD R17, R0, R17, R9 ;  /* 0x0000001100117224 */ /* 0x000fe200078e0209 */
[----:B------:R-:W-:Y:S06]  /*c110*/  BRA `(.L_x_165) ;  /* 0x00000000000c7947 */ /* 0x000fec0003800000 */
.L_x_160:
[----:B------:R-:W-:Y:S01]  /*c120*/  IMAD.MOV.U32 R17, RZ, RZ, RZ ;  /* 0x000000ffff117224 */ /* 0x000fe200078e00ff */
[----:B------:R-:W-:Y:S01]  /*c130*/  MOV R16, UR6 ;  /* 0x0000000600107c02 */ /* 0x000fe20008000f00 */
[----:B------:R-:W-:-:S07]  /*c140*/  IMAD.MOV.U32 R18, RZ, RZ, RZ ;  /* 0x000000ffff127224 */ /* 0x000fce00078e00ff */
.L_x_165:
[----:B------:R-:W-:Y:S01]  /*c150*/  ISETP.NE.AND P0, PT, R27, RZ, PT ;  /* 0x000000ff1b00720c */ /* 0x000fe20003f05270 */
[----:B------:R0:W-:Y:S01]  /*c160*/  STL [R1+0xc], RZ ;  /* 0x00000cff01007387 */ /* 0x0001e20000100800 */
[----:B------:R-:W-:Y:S02]  /*c170*/  IMAD.MOV.U32 R24, RZ, RZ, 0x1 ;  /* 0x00000001ff187424 */ /* 0x000fe400078e00ff */
[----:B------:R-:W-:-:S09]  /*c180*/  IMAD.MOV.U32 R22, RZ, RZ, RZ ;  /* 0x000000ffff167224 */ /* 0x000fd200078e00ff */
[----:B------:R-:W1:Y:S01]  /*c190*/  @!P0 S2R R3, SR_CgaCtaId ;  /* 0x0000000000038919 */ /* 0x000e620000008800 */
[----:B------:R-:W-:-:S04]  /*c1a0*/  @!P0 MOV R0, 0x400 ;  /* 0x0000040000008802 */ /* 0x000fc80000000f00 */
[----:B-1----:R-:W-:-:S05]  /*c1b0*/  @!P0 LEA R0, R3, R0, 0x18 ;  /* 0x0000000003008211 */ /* 0x002fca00078ec0ff */
[----:B------:R0:W-:Y:S01]  /*c1c0*/  @!P0 STS.128 [R0+0x31cd0], R16 ;  /* 0x031cd01000008388 */ /* 0x0001e20000000c00 */
[----:B------:R-:W-:Y:S06]  /*c1d0*/  BAR.ARV 0x5, 0x1a0 ;  /* 0x0146800000007b1d */ /* 0x000fec0000002000 */
[----:B------:R-:W-:-:S13]  /*c1e0*/  ISETP.GE.AND P0, PT, R19, UR5, PT ;  /* 0x0000000513007c0c */ /* 0x000fda000bf06270 */
[----:B------:R-:W-:Y:S05]  /*c1f0*/  @P0 BRA `(.L_x_166) ;  /* 0x0000003800100947 */ /* 0x000fea0003800000 */
[----:B------:R1:W-:Y:S01]  /*c200*/  STL [R1+0xc], RZ ;  /* 0x00000cff01007387 */ /* 0x0003e20000100800 */
[----:B------:R-:W-:Y:S01]  /*c210*/  IMAD.MOV.U32 R24, RZ, RZ, 0x1 ;  /* 0x00000001ff187424 */ /* 0x000fe200078e00ff */
[----:B------:R-:W-:Y:S01]  /*c220*/  ULDC UR36, c[0x0][0xc] ;  /* 0x0000030000247ab9 */ /* 0x000fe20000000800 */
[----:B------:R-:W-:Y:S01]  /*c230*/  IMAD.MOV.U32 R22, RZ, RZ, RZ ;  /* 0x000000ffff167224 */ /* 0x000fe200078e00ff */
[----:B------:R-:W-:-:S06]  /*c240*/  ULDC.64 UR38, c[0x0][0x198] ;  /* 0x0000660000267ab9 */ /* 0x000fcc0000000a00 */
.L_x_231:
[----:B--2---:R-:W2:Y:S02]  /*c250*/  LDC.64 R28, c[0x0][0xc60] ;  /* 0x00031800ff1c7b82 */ /* 0x004ea40000000a00 */
[----:B--2---:R-:W-:-:S06]  /*c260*/  IMAD.WIDE R28, R19, 0x4, R28 ;  /* 0x00000004131c7825 */ /* 0x004fcc00078e021c */
[----:B------:R-:W2:Y:S01]  /*c270*/  LDG.E R28, desc[UR60][R28.64] ;  /* 0x0000003c1c1c7981 */ /* 0x000ea2000c1e1900 */
[----:B------:R-:W-:Y:S05]  /*c280*/  YIELD ;  /* 0x0000000000007946 */ /* 0x000fea0003800000 */
[----:B------:R-:W-:Y:S01]  /*c290*/  ULDC.64 UR4, c[0x0][0xa28] ;  /* 0x00028a0000047ab9 */ /* 0x000fe20000000a00 */
[----:B------:R-:W-:Y:S01]  /*c2a0*/  IMAD.MOV.U32 R23, RZ, RZ, RZ ;  /* 0x000000ffff177224 */ /* 0x000fe200078e00ff */
[----:B------:R-:W-:-:S04]  /*c2b0*/  ISETP.NE.U32.AND P0, PT, RZ, UR4, PT ;  /* 0x00000004ff007c0c */ /* 0x000fc8000bf05070 */
[----:B------:R-:W-:Y:S02]  /*c2c0*/  ISETP.NE.AND.EX P0, PT, RZ, UR5, PT, P0 ;  /* 0x00000005ff007c0c */ /* 0x000fe4000bf05300 */
[----:B0-----:R-:W-:Y:S02]  /*c2d0*/  MOV R0, RZ ;  /* 0x000000ff00007202 */ /* 0x001fe40000000f00 */
[----:B--2---:R-:W-:-:S09]  /*c2e0*/  SHF.R.S32.HI R5, RZ, 0x1f, R28 ;  /* 0x0000001fff057819 */ /* 0x004fd2000001141c */
[----:B------:R-:W-:-:S04]  /*c2f0*/  @P0 LEA R2, P1, R28, UR4, 0x2 ;  /* 0x000000041c020c11 */ /* 0x000fc8000f8210ff */
[----:B------:R-:W-:Y:S01]  /*c300*/  @P0 LEA.HI.X R3, R28, UR5, R5, 0x2, P1 ;  /* 0x000000051c030c11 */ /* 0x000fe200088f1405 */
[----:B------:R-:W-:-:S04]  /*c310*/  ULDC.64 UR4, c[0x0][0xa00] ;  /* 0x0002800000047ab9 */ /* 0x000fc80000000a00 */
[----:B------:R0:W5:Y:S01]  /*c320*/  @P0 LDG.E R23, desc[UR60][R2.64] ;  /* 0x0000003c02170981 */ /* 0x000162000c1e1900 */
[----:B------:R-:W-:-:S04]  /*c330*/  ISETP.NE.U32.AND P0, PT, RZ, UR4, PT ;  /* 0x00000004ff007c0c */ /* 0x000fc8000bf05070 */
[----:B------:R-:W-:-:S13]  /*c340*/  ISETP.NE.AND.EX P0, PT, RZ, UR5, PT, P0 ;  /* 0x00000005ff007c0c */ /* 0x000fda000bf05300 */
[----:B0-----:R-:W-:-:S04]  /*c350*/  @P0 LEA R2, P1, R28, UR4, 0x2 ;  /* 0x000000041c020c11 */ /* 0x001fc8000f8210ff */
[----:B------:R-:W-:Y:S01]  /*c360*/  @P0 LEA.HI.X R3, R28, UR5, R5, 0x2, P1 ;  /* 0x000000051c030c11 */ /* 0x000fe200088f1405 */
[----:B------:R-:W-:-:S04]  /*c370*/  ULDC.64 UR4, c[0x0][0xa20] ;  /* 0x0002880000047ab9 */ /* 0x000fc80000000a00 */
[----:B------:R-:W2:Y:S01]  /*c380*/  @P0 LDG.E R0, desc[UR60][R2.64] ;  /* 0x0000003c02000981 */ /* 0x000ea2000c1e1900 */
[----:B------:R-:W-:Y:S01]  /*c390*/  ISETP.NE.U32.AND P0, PT, RZ, UR4, PT ;  /* 0x00000004ff007c0c */ /* 0x000fe2000bf05070 */
[----:B------:R-:W-:-:S03]  /*c3a0*/  IMAD.SHL.U32 R6, R28, 0x4, RZ ;  /* 0x000000041c067824 */ /* 0x000fc600078e00ff */
[----:B------:R-:W-:-:S13]  /*c3b0*/  ISETP.NE.AND.EX P0, PT, RZ, UR5, PT, P0 ;  /* 0x00000005ff007c0c */ /* 0x000fda000bf05300 */
[----:B------:R-:W-:Y:S01]  /*c3c0*/  @P0 IADD3 R4, P1, R6, UR4, RZ ;  /* 0x0000000406040c10 */ /* 0x000fe2000ff3e0ff */
[----:B--2---:R0:W-:Y:S04]  /*c3d0*/  STL [R1+0x10], R0 ;  /* 0x0000100001007387 */ /* 0x0041e80000100800 */
[----:B------:R2:W-:Y:S01]  /*c3e0*/  STL [R1], R6 ;  /* 0x0000000601007387 */ /* 0x0005e20000100800 */
[----:B0-----:R-:W-:-:S04]  /*c3f0*/  SHF.L.U64.HI R0, R28, 0x2, R5 ;  /* 0x000000021c007819 */ /* 0x001fc80000010205 */
[----:B------:R-:W-:Y:S01]  /*c400*/  @P0 IADD3.X R5, R0, UR5, RZ, P1, !PT ;  /* 0x0000000500050c10 */ /* 0x000fe20008ffe4ff */
[----:B------:R-:W-:Y:S01]  /*c410*/  ULDC.64 UR4, c[0x0][0xa08] ;  /* 0x0002820000047ab9 */ /* 0x000fe20000000a00 */
[----:B------:R0:W-:Y:S01]  /*c420*/  STL [R1+0x4], R0 ;  /* 0x0000040001007387 */ /* 0x0001e20000100800 */
[----:B------:R-:W-:Y:S01]  /*c430*/  IADD3 R2, P1, R6, UR4, RZ ;  /* 0x0000000406027c10 */ /* 0x000fe2000ff3e0ff */
[----:B--2---:R-:W-:-:S03]  /*c440*/  IMAD.MOV.U32 R6, RZ, RZ, RZ ;  /* 0x000000ffff067224 */ /* 0x004fc600078e00ff */
[----:B------:R-:W-:Y:S02]  /*c450*/  IADD3.X R3, R0, UR5, RZ, P1, !PT ;  /* 0x0000000500037c10 */ /* 0x000fe40008ffe4ff */
[----:B------:R-:W-:-:S04]  /*c460*/  ISETP.NE.U32.AND P1, PT, RZ, UR4, PT ;  /* 0x00000004ff007c0c */ /* 0x000fc8000bf25070 */
[----:B------:R-:W-:Y:S01]  /*c470*/  ISETP.NE.AND.EX P1, PT, RZ, UR5, PT, P1 ;  /* 0x00000005ff007c0c */ /* 0x000fe2000bf25310 */
[----:B------:R-:W-:Y:S02]  /*c480*/  ULDC.64 UR4, c[0x0][0x3f8] ;  /* 0x0000fe0000047ab9 */ /* 0x000fe40000000a00 */
[----:B------:R-:W-:-:S03]  /*c490*/  UISETP.NE.U32.AND UP0, UPT, UR4, URZ, UPT ;  /* 0x0000003f0400728c */ /* 0x000fc6000bf05070 */
[----:B------:R-:W-:Y:S01]  /*c4a0*/  ULDC UR4, c[0x0][0x404] ;  /* 0x0001010000047ab9 */ /* 0x000fe20000000800 */
[----:B------:R-:W-:-:S03]  /*c4b0*/  UISETP.NE.AND.EX UP0, UPT, UR5, URZ, UPT, UP0 ;  /* 0x0000003f0500728c */ /* 0x000fc6000bf05300 */
[----:B------:R-:W-:Y:S01]  /*c4c0*/  ULDC UR5, c[0x0][0x2e0] ;  /* 0x0000b80000057ab9 */ /* 0x000fe20000000800 */
[----:B------:R-:W-:Y:S02]  /*c4d0*/  USEL UR4, UR4, 0x1, UP0 ;  /* 0x0000000104047887 */ /* 0x000fe40008000000 */
[----:B------:R2:W5:Y:S02]  /*c4e0*/  @P1 LDG.E R6, desc[UR60][R2.64] ;  /* 0x0000003c02061981 */ /* 0x000564000c1e1900 */
[----:B------:R-:W-:-:S06]  /*c4f0*/  UIMAD UR4, UR4, UR5, URZ ;  /* 0x00000005040472a4 */ /* 0x000fcc000f8e023f */
[----:B0-----:R-:W-:-:S06]  /*c500*/  IMAD.U32 R0, RZ, RZ, UR4 ;  /* 0x00000004ff007e24 */ /* 0x001fcc000f8e00ff */
[----:B------:R2:W5:Y:S01]  /*c510*/  @P0 LDG.E R0, desc[UR60][R4.64] ;  /* 0x0000003c04000981 */ /* 0x000562000c1e1900 */
[----:B------:R-:W-:Y:S05]  /*c520*/  @P0 BRA `(.L_x_167) ;  /* 0x0000000000100947 */ /* 0x000fea0003800000 */
[----:B------:R-:W-:Y:S05]  /*c530*/  @!P1 BRA `(.L_x_167) ;  /* 0x00000000000c9947 */ /* 0x000fea0003800000 */
[----:B--2---:R-:W2:Y:S04]  /*c540*/  LDG.E R5, desc[UR60][R2.64] ;  /* 0x0000003c02057981 */ /* 0x004ea8000c1e1900 */
[----:B-----5:R-:W2:Y:S02]  /*c550*/  LDG.E R0, desc[UR60][R2.64+0x4] ;  /* 0x0000043c02007981 */ /* 0x020ea4000c1e1900 */
[----:B--2---:R-:W-:-:S07]  /*c560*/  IMAD.IADD R0, R0, 0x1, -R5 ;  /* 0x0000000100007824 */ /* 0x004fce00078e0a05 */
.L_x_167:
[----:B--2--5:R-:W-:Y:S01]  /*c570*/  IMAD.IADD R2, R0, 0x1, -R23 ;  /* 0x0000000100027824 */ /* 0x024fe200078e0a17 */
[----:B------:R-:W-:Y:S01]  /*c580*/  BSSY B6, `(.L_x_168) ;  /* 0x00002b4000067945 */ /* 0x000fe20003800000 */
[----:B------:R-:W-:Y:S02]  /*c590*/  IADD3 R23, R6, R23, RZ ;  /* 0x0000001706177210 */ /* 0x000fe40007ffe0ff */
[C---:B------:R-:W-:Y:S01]  /*c5a0*/  VIADD R0, R2.reuse, 0x8f ;  /* 0x0000008f02007836 */ /* 0x040fe20000000000 */
[----:B------:R0:W-:Y:S01]  /*c5b0*/  STL [R1+0x8], R2 ;  /* 0x0000080201007387 */ /* 0x0001e20000100800 */
[----:B------:R-:W-:Y:S02]  /*c5c0*/  ISETP.GT.AND P0, PT, R2, RZ, PT ;  /* 0x000000ff0200720c */ /* 0x000fe40003f04270 */
[----:B------:R-:W-:-:S05]  /*c5d0*/  IMAD.HI R0, R0, 0x38e38e39, RZ ;  /* 0x38e38e3900007827 */ /* 0x000fca00078e02ff */
[----:B------:R-:W-:-:S04]  /*c5e0*/  SHF.R.U32.HI R29, RZ, 0x1f, R0 ;  /* 0x0000001fff1d7819 */ /* 0x000fc80000011600 */
[----:B------:R-:W-:Y:S02]  /*c5f0*/  LEA.HI.SX32 R29, R0, R29, 0x1b ;  /* 0x0000001d001d7211 */ /* 0x000fe400078fdaff */
[----:B0-----:R-:W-:Y:S05]  /*c600*/  @P0 BRA `(.L_x_169) ;  /* 0x00000000003c0947 */ /* 0x001fea0003800000 */
[----:B------:R-:W-:-:S13]  /*c610*/  ISETP.NE.AND P1, PT, R27, RZ, PT ;  /* 0x000000ff1b00720c */ /* 0x000fda0003f25270 */
[----:B------:R-:W-:Y:S05]  /*c620*/  @P1 BRA `(.L_x_170) ;  /* 0x0000002800a41947 */ /* 0x000fea0003800000 */
[----:B------:R-:W0:Y:S01]  /*c630*/  S2R R7, SR_LANEID ;  /* 0x0000000000077919 */ /* 0x000e220000000000 */
[----:B------:R-:W-:Y:S01]  /*c640*/  VOTEU.ANY UR4, UPT, PT ;  /* 0x0000000000047886 */ /* 0x000fe200038e0100 */
[----:B------:R-:W2:Y:S01]  /*c650*/  LDC.64 R2, c[0x0][0xc38] ;  /* 0x00030e00ff027b82 */ /* 0x000ea20000000a00 */
[----:B------:R-:W0:Y:S08]  /*c660*/  FLO.U32 R0, UR4 ;  /* 0x0000000400007d00 */ /* 0x000e3000080e0000 */
[----:B------:R-:W2:Y:S01]  /*c670*/  POPC R5, UR4 ;  /* 0x0000000400057d09 */ /* 0x000ea20008000000 */
[----:B0-----:R-:W-:-:S13]  /*c680*/  ISETP.EQ.U32.AND P0, PT, R0, R7, PT ;  /* 0x000000070000720c */ /* 0x001fda0003f02070 */
[----:B--2---:R-:W2:Y:S01]  /*c690*/  @P0 ATOMG.E.ADD.STRONG.GPU PT, R3, desc[UR60][R2.64], R5 ;  /* 0x00000005020309a8 */ /* 0x004ea200081ee1fc */
[----:B------:R-:W0:Y:S02]  /*c6a0*/  S2R R4, SR_LTMASK ;  /* 0x0000000000047919 */ /* 0x000e240000003900 */
[----:B0-----:R-:W-:-:S04]  /*c6b0*/  LOP3.LUT R4, R4, UR4, RZ, 0xc0, !PT ;  /* 0x0000000404047c12 */ /* 0x001fc8000f8ec0ff */
[----:B------:R-:W0:Y:S01]  /*c6c0*/  POPC R7, R4 ;  /* 0x0000000400077309 */ /* 0x000e220000000000 */
[----:B--2---:R-:W0:Y:S02]  /*c6d0*/  SHFL.IDX PT, R0, R3, R0, 0x1f ;  /* 0x00001f0003007589 */ /* 0x004e2400000e0000 */
[----:B0-----:R-:W-:Y:S01]  /*c6e0*/  IADD3 R16, R0, UR36, R7 ;  /* 0x0000002400107c10 */ /* 0x001fe2000fffe007 */
[----:B------:R-:W-:Y:S06]  /*c6f0*/  BRA `(.L_x_170) ;  /* 0x0000002800707947 */ /* 0x000fec0003800000 */
.L_x_169:
[----:B------:R-:W0:Y:S01]  /*c700*/  S2R R3, SR_CgaCtaId ;  /* 0x0000000000037919 */ /* 0x000e220000008800 */
[----:B------:R-:W-:-:S04]  /*c710*/  MOV R26, 0x400 ;  /* 0x00000400001a7802 */ /* 0x000fc80000000f00 */
[----:B0-----:R-:W-:-:S05]  /*c720*/  LEA R26, R3, R26, 0x18 ;  /* 0x0000001a031a7211 */ /* 0x001fca00078ec0ff */
[----:B------:R-:W-:-:S05]  /*c730*/  VIADD R0, R26, 0x16a00 ;  /* 0x00016a001a007836 */ /* 0x000fca0000000000 */
[----:B------:R-:W-:-:S13]  /*c740*/  LOP3.LUT P0, RZ, R0, 0x1bf, RZ, 0xc0, !PT ;  /* 0x000001bf00ff7812 */ /* 0x000fda000780c0ff */
[----:B------:R-:W-:Y:S05]  /*c750*/  @!P0 BRA `(.L_x_171) ;  /* 0x0000000000408947 */ /* 0x000fea0003800000 */
[----:B------:R-:W-:Y:S01]  /*c760*/  MOV R2, 0x0 ;  /* 0x0000000000027802 */ /* 0x000fe20000000f00 */
[----:B------:R-:W-:Y:S01]  /*c770*/  ULDC.64 UR6, c[0x4][0xa8] ;  /* 0x01002a0000067ab9 */ /* 0x000fe20000000a00 */
[----:B------:R-:W-:Y:S01]  /*c780*/  ULDC.64 UR8, c[0x4][0xb0] ;  /* 0x01002c0000087ab9 */ /* 0x000fe20000000a00 */
[----:B------:R-:W-:Y:S01]  /*c790*/  ULDC.64 UR4, c[0x4][0x8] ;  /* 0x0100020000047ab9 */ /* 0x000fe20000000a00 */
[----:B------:R-:W-:Y:S01]  /*c7a0*/  IMAD.U32 R4, RZ, RZ, UR6 ;  /* 0x00000006ff047e24 */ /* 0x000fe2000f8e00ff */
[----:B------:R-:W-:Y:S01]  /*c7b0*/  MOV R11, UR5 ;  /* 0x00000005000b7c02 */ /* 0x000fe20008000f00 */
[----:B------:R-:W0:Y:S01]  /*c7c0*/  LDC.64 R2, c[0x4][R2] ;  /* 0x0100000002027b82 */ /* 0x000e220000000a00 */
[----:B------:R-:W-:Y:S02]  /*c7d0*/  IMAD.U32 R5, RZ, RZ, UR7 ;  /* 0x00000007ff057e24 */ /* 0x000fe4000f8e00ff */
[----:B------:R-:W-:Y:S02]  /*c7e0*/  IMAD.U32 R6, RZ, RZ, UR8 ;  /* 0x00000008ff067e24 */ /* 0x000fe4000f8e00ff */
[----:B------:R-:W-:-:S02]  /*c7f0*/  IMAD.U32 R7, RZ, RZ, UR9 ;  /* 0x00000009ff077e24 */ /* 0x000fc4000f8e00ff */
[----:B------:R-:W-:Y:S02]  /*c800*/  IMAD.U32 R10, RZ, RZ, UR4 ;  /* 0x00000004ff0a7e24 */ /* 0x000fe4000f8e00ff */
[----:B------:R-:W-:Y:S02]  /*c810*/  IMAD.MOV.U32 R8, RZ, RZ, 0x70 ;  /* 0x00000070ff087424 */ /* 0x000fe400078e00ff */
[----:B------:R-:W-:Y:S02]  /*c820*/  IMAD.MOV.U32 R12, RZ, RZ, 0x1 ;  /* 0x00000001ff0c7424 */ /* 0x000fe400078e00ff */
[----:B------:R-:W-:-:S07]  /*c830*/  IMAD.MOV.U32 R13, RZ, RZ, RZ ;  /* 0x000000ffff0d7224 */ /* 0x000fce00078e00ff */
[----:B------:R-:W-:-:S07]  /*c840*/  LEPC R20, `(.L_x_171) ;  /* 0x000000001014794e */ /* 0x000fce0000000000 */
[----:B01----:R-:W-:Y:S05]  /*c850*/  CALL.ABS.NOINC R2 ;  /* 0x0000000002007343 */ /* 0x003fea0003c00000 */
.L_x_171:
        /* <DEDUP_REMOVED lines=10> */
[----:B------:R-:W-:Y:S02]  /*c900*/  IMAD.U32 R5, RZ, RZ, UR7 ;  /* 0x00000007ff057e24 */ /* 0x000fe4000f8e00ff */
[----:B------:R-:W-:Y:S02]  /*c910*/  IMAD.U32 R7, RZ, RZ, UR9 ;  /* 0x00000009ff077e24 */ /* 0x000fe4000f8e00ff */
[----:B------:R-:W-:-:S02]  /*c920*/  IMAD.U32 R10, RZ, RZ, UR4 ;  /* 0x00000004ff0a7e24 */ /* 0x000fc4000f8e00ff */
[----:B------:R-:W-:Y:S02]  /*c930*/  IMAD.U32 R11, RZ, RZ, UR5 ;  /* 0x00000005ff0b7e24 */ /* 0x000fe4000f8e00ff */
[----:B------:R-:W-:Y:S02]  /*c940*/  IMAD.MOV.U32 R8, RZ, RZ, 0x70 ;  /* 0x00000070ff087424 */ /* 0x000fe400078e00ff */
[----:B------:R-:W-:Y:S02]  /*c950*/  IMAD.MOV.U32 R12, RZ, RZ, 0x1 ;  /* 0x00000001ff0c7424 */ /* 0x000fe400078e00ff */
[----:B0-----:R-:W-:-:S07]  /*c960*/  IMAD.MOV.U32 R13, RZ, RZ, RZ ;  /* 0x000000ffff0d7224 */ /* 0x001fce00078e00ff */
[----:B------:R-:W-:-:S07]  /*c970*/  LEPC R20, `(.L_x_173) ;  /* 0x000000001014794e */ /* 0x000fce0000000000 */
[----:B-12---:R-:W-:Y:S05]  /*c980*/  CALL.ABS.NOINC R2 ;  /* 0x0000000002007343 */ /* 0x006fea0003c00000 */
.L_x_173:
[----:B------:R-:W-:Y:S01]  /*c990*/  MOV R2, 0x0 ;  /* 0x0000000000027802 */ /* 0x000fe20000000f00 */
[----:B------:R-:W-:Y:S01]  /*c9a0*/  ULDC.64 UR6, c[0x4][0xa8] ;  /* 0x01002a0000067ab9 */ /* 0x000fe20000000a00 */
[----:B------:R-:W-:Y:S01]  /*c9b0*/  ULDC.64 UR8, c[0x4][0xb0] ;  /* 0x01002c0000087ab9 */ /* 0x000fe20000000a00 */
[----:B------:R-:W-:Y:S01]  /*c9c0*/  ULDC.64 UR4, c[0x4][0x18] ;  /* 0x0100060000047ab9 */ /* 0x000fe20000000a00 */
[----:B------:R-:W-:Y:S01]  /*c9d0*/  MOV R4, UR6 ;  /* 0x0000000600047c02 */ /* 0x000fe20008000f00 */
[----:B------:R-:W-:Y:S01]  /*c9e0*/  IMAD.U32 R5, RZ, RZ, UR7 ;  /* 0x00000007ff057e24 */ /* 0x000fe2000f8e00ff */
[----:B------:R-:W0:Y:S01]  /*c9f0*/  LDC.64 R2, c[0x4][R2] ;  /* 0x0100000002027b82 */ /* 0x000e220000000a00 */
        /* <DEDUP_REMOVED lines=8> */
[----:B0-----:R-:W-:Y:S05]  /*ca80*/  CALL.ABS.NOINC R2 ;  /* 0x0000000002007343 */ /* 0x001fea0003c00000 */
.L_x_172:
[----:B------:R-:W2:Y:S01]  /*ca90*/  LDL.LU R2, [R1] ;  /* 0x0000000001027983 */ /* 0x000ea20000300800 */
[----:B------:R-:W-:Y:S01]  /*caa0*/  ULDC.64 UR4, c[0x0][0x9f8] ;  /* 0x00027e0000047ab9 */ /* 0x000fe20000000a00 */
[----:B------:R-:W0:Y:S02]  /*cab0*/  LDC R0, c[0x0][0x428] ;  /* 0x00010a00ff007b82 */ /* 0x000e240000000800 */
[----:B------:R-:W3:Y:S04]  /*cac0*/  LDL.LU R21, [R1+0x4] ;  /* 0x0000040001157983 */ /* 0x000ee80000300800 */
[----:B------:R-:W4:Y:S01]  /*cad0*/  LDL.LU R20, [R1+0x10] ;  /* 0x0000100001147983 */ /* 0x000f220000300800 */
[----:B------:R-:W-:Y:S01]  /*cae0*/  ISETP.NE.U32.AND P0, PT, RZ, UR4, PT ;  /* 0x00000004ff007c0c */ /* 0x000fe2000bf05070 */
[----:B------:R-:W-:-:S03]  /*caf0*/  IMAD.MOV.U32 R6, RZ, RZ, R28 ;  /* 0x000000ffff067224 */ /* 0x000fc600078e001c */
[----:B------:R-:W-:Y:S02]  /*cb00*/  ISETP.NE.AND.EX P0, PT, RZ, UR5, PT, P0 ;  /* 0x00000005ff007c0c */ /* 0x000fe4000bf05300 */
[----:B------:R-:W-:-:S13]  /*cb10*/  ISETP.NE.AND P6, PT, R27, RZ, PT ;  /* 0x000000ff1b00720c */ /* 0x000fda0003fc5270 */
[----:B------:R-:W-:-:S05]  /*cb20*/  VOTEU.ALL UP1, P6 ;  /* 0x00000000003f7886 */ /* 0x000fca0003020000 */
[----:B------:R-:W-:-:S04]  /*cb30*/  @!UP1 UIADD3 UR8, UP0, UR38, 0x270, URZ ;  /* 0x0000027026089890 */ /* 0x000fc8000ff1e03f */
[----:B------:R-:W-:-:S03]  /*cb40*/  @!UP1 UIADD3.X UR9, URZ, UR39, URZ, UP0, !UPT ;  /* 0x000000273f099290 */ /* 0x000fc600087fe43f */
[----:B------:R-:W-:Y:S01]  /*cb50*/  VOTEU.ALL UP0, P6 ;  /* 0x00000000003f7886 */ /* 0x000fe20003000000 */
[----:B--2---:R-:W-:-:S04]  /*cb60*/  @P0 IADD3 R2, P1, R2, UR4, RZ ;  /* 0x0000000402020c10 */ /* 0x004fc8000ff3e0ff */
[----:B---3--:R-:W-:Y:S01]  /*cb70*/  @P0 IADD3.X R3, R21, UR5, RZ, P1, !PT ;  /* 0x0000000515030c10 */ /* 0x008fe20008ffe4ff */
[----:B------:R-:W-:-:S04]  /*cb80*/  ULDC.64 UR4, c[0x0][0xa00] ;  /* 0x0002800000047ab9 */ /* 0x000fc80000000a00 */
[----:B------:R2:W5:Y:S01]  /*cb90*/  @P0 LDG.E R6, desc[UR60][R2.64] ;  /* 0x0000003c02060981 */ /* 0x000562000c1e1900 */
[----:B0-----:R-:W-:Y:S01]  /*cba0*/  ISETP.NE.AND P0, PT, R0, 0x1, PT ;  /* 0x000000010000780c */ /* 0x001fe20003f05270 */
[----:B------:R-:W-:Y:S01]  /*cbb0*/  IMAD.MOV.U32 R0, RZ, RZ, R18 ;  /* 0x000000ffff007224 */ /* 0x000fe200078e0012 */
[----:B------:R-:W-:Y:S01]  /*cbc0*/  PLOP3.LUT P1, PT, P6, PT, PT, 0x8, 0x0 ;  /* 0x000000000000781c */ /* 0x000fe2000372e170 */
[----:B----4-:R-:W-:-:S10]  /*cbd0*/  IMAD R17, R17, 0xc0, R20 ;  /* 0x000000c011117824 */ /* 0x010fd400078e0214 */
[----:B------:R-:W0:Y:S08]  /*cbe0*/  @P0 LDC R5, c[0x0][0x42c] ;  /* 0x00010b00ff050b82 */ /* 0x000e300000000800 */
[----:B------:R-:W3:Y:S01]  /*cbf0*/  @P0 LDC R7, c[0x0][0x430] ;  /* 0x00010c00ff070b82 */ /* 0x000ee20000000800 */
[----:B0-----:R-:W-:-:S05]  /*cc00*/  @P0 IMAD.HI.U32 R4, R18, R5, RZ ;  /* 0x0000000512040227 */ /* 0x001fca00078e00ff */
[----:B---3--:R-:W-:Y:S02]  /*cc10*/  @P0 SHF.R.U32.HI R0, RZ, R7, R4 ;  /* 0x00000007ff000219 */ /* 0x008fe40000011604 */
[----:B------:R-:W-:-:S04]  /*cc20*/  ISETP.NE.U32.AND P0, PT, RZ, UR4, PT ;  /* 0x00000004ff007c0c */ /* 0x000fc8000bf05070 */
[----:B------:R-:W-:-:S04]  /*cc30*/  ISETP.NE.AND.EX P0, PT, RZ, UR5, PT, P0 ;  /* 0x00000005ff007c0c */ /* 0x000fc8000bf05300 */
[----:B--2---:R-:W-:-:S09]  /*cc40*/  SEL R9, R28, RZ, !P0 ;  /* 0x000000ff1c097207 */ /* 0x004fd20004000000 */
.L_x_174:
        /* <DEDUP_REMOVED lines=9> */
[----:B0-----:R-:W-:Y:S05]  /*cce0*/  @P1 BRA.U.ANY `(.L_x_174) ;  /* 0xfffffffd00d81947 */ /* 0x001fea000393ffff */
[----:B------:R-:W-:Y:S01]  /*ccf0*/  ISETP.NE.AND P2, PT, R27, RZ, PT ;  /* 0x000000ff1b00720c */ /* 0x000fe20003f45270 */
[----:B------:R-:W-:-:S03]  /*cd00*/  UMOV UR4, 0x20 ;  /* 0x0000002000047882 */ /* 0x000fc60000000000 */
[----:B------:R-:W-:-:S09]  /*cd10*/  PLOP3.LUT P1, PT, P2, PT, PT, 0x8, 0x0 ;  /* 0x000000000000781c */ /* 0x000fd2000172e170 */
[----:B------:R-:W-:-:S05]  /*cd20*/  VOTEU.ALL UP0, P2 ;  /* 0x00000000003f7886 */ /* 0x000fca0001000000 */
.L_x_175:
        /* <DEDUP_REMOVED lines=13> */
.L_x_176:
        /* <DEDUP_REMOVED lines=9> */
[----:B------:R-:W0:Y:S01]  /*ce90*/  LDC.64 R2, c[0x0][0x3f8] ;  /* 0x0000fe00ff027b82 */ /* 0x000e220000000a00 */
[----:B------:R-:W-:Y:S02]  /*cea0*/  ULDC.64 UR4, c[0x0][0xa08] ;  /* 0x0002820000047ab9 */ /* 0x000fe40000000a00 */
[----:B0-----:R-:W-:Y:S01]  /*ceb0*/  LOP3.LUT P0, RZ, R2, UR4, RZ, 0xfc, !PT ;  /* 0x0000000402ff7c12 */ /* 0x001fe2000f80fcff */
[----:B------:R-:W-:-:S03]  /*cec0*/  UMOV UR4, 0xffffffff ;  /* 0xffffffff00047882 */ /* 0x000fc60000000000 */
[----:B------:R-:W-:-:S04]  /*ced0*/  LOP3.LUT P0, RZ, R3, UR5, RZ, 0xfc, P0 ;  /* 0x0000000503ff7c12 */ /* 0x000fc8000800fcff */
[----:B-----5:R-:W-:Y:S01]  /*cee0*/  SEL R7, R6, RZ, !P0 ;  /* 0x000000ff06077207 */ /* 0x020fe20004000000 */
[----:B------:R-:W-:Y:S08]  /*cef0*/  BRA.DIV UR4, `(.L_x_177) ;  /* 0x00000032042c7947 */ /* 0x000ff0000b800000 */
.L_x_247:
[----:B------:R-:W-:Y:S01]  /*cf00*/  UMOV UR4, 0xffffffff ;  /* 0xffffffff00047882 */ /* 0x000fe20000000000 */
[----:B------:R-:W-:Y:S01]  /*cf10*/  SHF.R.S32.HI R8, RZ, 0x1f, R6 ;  /* 0x0000001fff087819 */ /* 0x000fe20000011406 */
[----:B------:R-:W-:Y:S01]  /*cf20*/  VIADD R10, R29, 0xffffffff ;  /* 0xffffffff1d0a7836 */ /* 0x000fe20000000000 */
[----:B------:R-:W-:Y:S06]  /*cf30*/  BRA.DIV UR4, `(.L_x_178) ;  /* 0x0000003204507947 */ /* 0x000fec000b800000 */
[----:B------:R-:W-:-:S13]  /*cf40*/  ELECT P6, URZ, PT ;  /* 0x00000000003f782f */ /* 0x000fda00038c0000 */
.L_x_250:
[----:B------:R-:W-:Y:S05]  /*cf50*/  @!P6 BRA `(.L_x_179) ;  /* 0x0000000000fce947 */ /* 0x000fea0003800000 */
[----:B------:R-:W-:Y:S01]  /*cf60*/  ISETP.NE.U32.AND P0, PT, R2, RZ, PT ;  /* 0x000000ff0200720c */ /* 0x000fe20003f05070 */
[----:B------:R-:W-:-:S03]  /*cf70*/  IMAD.MOV.U32 R25, RZ, RZ, R10 ;  /* 0x000000ffff197224 */ /* 0x000fc600078e000a */
[----:B------:R-:W-:-:S13]  /*cf80*/  ISETP.NE.AND.EX P0, PT, R3, RZ, PT, P0 ;  /* 0x000000ff0300720c */ /* 0x000fda0003f05300 */
[----:B------:R-:W-:Y:S05]  /*cf90*/  @!P0 BRA `(.L_x_180) ;  /* 0x0000000000488947 */ /* 0x000fea0003800000 */
[----:B------:R-:W0:Y:S01]  /*cfa0*/  LDC R25, c[0x0][0x41c] ;  /* 0x00010700ff197b82 */ /* 0x000e220000000800 */
[----:B------:R-:W-:Y:S01]  /*cfb0*/  IMAD.MOV.U32 R7, RZ, RZ, R10 ;  /* 0x000000ffff077224 */ /* 0x000fe200078e000a */
[----:B------:R-:W-:Y:S02]  /*cfc0*/  ULDC.64 UR4, c[0x0][0x408] ;  /* 0x0001020000047ab9 */ /* 0x000fe40000000a00 */
[----:B------:R-:W-:-:S04]  /*cfd0*/  IMAD R11, R8, UR4, RZ ;  /* 0x00000004080b7c24 */ /* 0x000fc8000f8e02ff */
[----:B------:R-:W-:Y:S01]  /*cfe0*/  IMAD R11, R6, UR5, R11 ;  /* 0x00000005060b7c24 */ /* 0x000fe2000f8e020b */
[----:B0-----:R-:W-:-:S13]  /*cff0*/  ISETP.NE.AND P0, PT, R25, 0x1, PT ;  /* 0x000000011900780c */ /* 0x001fda0003f05270 */
[----:B------:R-:W0:Y:S02]  /*d000*/  @P0 LDC.64 R4, c[0x0][0x420] ;  /* 0x00010800ff040b82 */ /* 0x000e240000000a00 */
[----:B0-----:R-:W-:-:S05]  /*d010*/  @P0 IMAD.HI.U32 R4, R10, R4, RZ ;  /* 0x000000040a040227 */ /* 0x001fca00078e00ff */
[----:B------:R-:W-:-:S04]  /*d020*/  @P0 SHF.R.U32.HI R7, RZ, R5, R4 ;  /* 0x00000005ff070219 */ /* 0x000fc80000011604 */
[----:B------:R-:W-:Y:S02]  /*d030*/  SHF.R.S32.HI R5, RZ, 0x1f, R7 ;  /* 0x0000001fff057819 */ /* 0x000fe40000011407 */
[----:B------:R-:W-:-:S05]  /*d040*/  MOV R4, R7 ;  /* 0x0000000700047202 */ /* 0x000fca0000000f00 */
[----:B------:R-:W-:-:S04]  /*d050*/  IMAD.WIDE.U32 R4, R6, UR4, R4 ;  /* 0x0000000406047c25 */ /* 0x000fc8000f8e0004 */
[----:B------:R-:W-:Y:S01]  /*d060*/  IMAD.IADD R5, R5, 0x1, R11 ;  /* 0x0000000105057824 */ /* 0x000fe200078e020b */
[----:B------:R-:W-:-:S04]  /*d070*/  LEA R12, P0, R4, R2, 0x2 ;  /* 0x00000002040c7211 */ /* 0x000fc800078010ff */
[----:B------:R-:W-:Y:S01]  /*d080*/  LEA.HI.X R13, R4, R3, R5, 0x2, P0 ;  /* 0x00000003040d7211 */ /* 0x000fe200000f1405 */
[----:B------:R-:W-:-:S04]  /*d090*/  IMAD.MOV R4, RZ, RZ, -R7 ;  /* 0x000000ffff047224 */ /* 0x000fc800078e0a07 */
[----:B------:R0:W5:Y:S01]  /*d0a0*/  LDG.E R7, desc[UR60][R12.64] ;  /* 0x0000003c0c077981 */ /* 0x000162000c1e1900 */
[----:B------:R-:W-:-:S07]  /*d0b0*/  IMAD R25, R25, R4, R10 ;  /* 0x0000000419197224 */ /* 0x000fce00078e020a */
.L_x_180:
[----:B------:R-:W-:Y:S01]  /*d0c0*/  IMAD R5, R22, 0x8, R26 ;  /* 0x0000000816057824 */ /* 0x000fe200078e021a */
[----:B------:R-:W-:-:S04]  /*d0d0*/  SHF.L.U32 R4, R24, 0x1f, RZ ;  /* 0x0000001f18047819 */ /* 0x000fc800000006ff */
[----:B------:R-:W2:Y:S02]  /*d0e0*/  SYNCS.PHASECHK.TRANS64.TRYWAIT P0, [R5+URZ+0x31c40], R4 ;  /* 0x031c4004050075a7 */ /* 0x000ea4000800017f */
[----:B--2---:R-:W-:Y:S05]  /*d0f0*/  @!P0 BRA `(.L_x_181) ;  /* 0x0000003000008947 */ /* 0x004fea0003800000 */
.L_x_251:
[----:B------:R-:W3:Y:S02]  /*d100*/  S2R R11, SR_TID.X ;  /* 0x00000000000b7919 */ /* 0x000ee40000002100 */
[----:B---3--:R-:W-:-:S04]  /*d110*/  LOP3.LUT R11, R11, 0x7f, RZ, 0xc0, !PT ;  /* 0x0000007f0b0b7812 */ /* 0x008fc800078ec0ff */
[----:B------:R-:W-:-:S13]  /*d120*/  ISETP.NE.AND P0, PT, R11, RZ, PT ;  /* 0x000000ff0b00720c */ /* 0x000fda0003f05270 */
[----:B------:R-:W-:Y:S05]  /*d130*/  @P0 BRA `(.L_x_182) ;  /* 0x0000000000140947 */ /* 0x000fea0003800000 */
[----:B------:R-:W-:Y:S01]  /*d140*/  ISETP.NE.AND P1, PT, R27, RZ, PT ;  /* 0x000000ff1b00720c */ /* 0x000fe20003f25270 */
[----:B--2---:R-:W-:-:S04]  /*d150*/  IMAD.MOV.U32 R4, RZ, RZ, 0x6c00 ;  /* 0x00006c00ff047424 */ /* 0x004fc800078e00ff */
[----:B------:R3:W-:Y:S08]  /*d160*/  SYNCS.ARRIVE.TRANS64 RZ, [R5+URZ+0x31c30], R4 ;  /* 0x031c300405ff79a7 */ /* 0x0007f0000800003f */
[----:B------:R-:W-:Y:S05]  /*d170*/  @!P1 BRA `(.L_x_182) ;  /* 0x0000000000049947 */ /* 0x000fea0003800000 */
[----:B------:R-:W-:Y:S01]  /*d180*/  BPT.TRAP 0x1 ;  /* 0x000000040000795c */ /* 0x000fe20000300000 */
.L_x_182:
[----:B--23--:R-:W-:Y:S01]  /*d190*/  IMAD R4, R22, 0x6c00, R26 ;  /* 0x00006c0016047824 */ /* 0x00cfe200078e021a */
[----:B------:R-:W-:Y:S01]  /*d1a0*/  R2UR UR11, R25 ;  /* 0x00000000190b72ca */ /* 0x000fe200000e0000 */
[----:B------:R-:W-:Y:S01]  /*d1b0*/  UIADD3 UR4, UP0, UR38, 0x370, URZ ;  /* 0x0000037026047890 */ /* 0x000fe2000ff1e03f */
[----:B------:R-:W-:Y:S01]  /*d1c0*/  R2UR UR5, R23 ;  /* 0x00000000170572ca */ /* 0x000fe200000e0000 */
[----:B------:R-:W-:Y:S01]  /*d1d0*/  UMOV UR10, URZ ;  /* 0x0000003f000a7c82 */ /* 0x000fe20008000000 */
[----:B------:R-:W-:Y:S01]  /*d1e0*/  R2UR UR9, R5 ;  /* 0x00000000050972ca */ /* 0x000fe200000e0000 */
[----:B------:R-:W-:Y:S01]  /*d1f0*/  UMOV UR6, 0x0 ;  /* 0x0000000000067882 */ /* 0x000fe20000000000 */
[----:B------:R-:W-:Y:S01]  /*d200*/  R2UR UR8, R4 ;  /* 0x00000000040872ca */ /* 0x000fe200000e0000 */
[----:B------:R-:W-:Y:S01]  /*d210*/  UMOV UR7, 0x14f00000 ;  /* 0x14f0000000077882 */ /* 0x000fe20000000000 */
[----:B------:R-:W-:Y:S01]  /*d220*/  R2UR UR12, R0 ;  /* 0x00000000000c72ca */ /* 0x000fe200000e0000 */
[----:B------:R-:W-:Y:S01]  /*d230*/  UMOV UR16, 0x20 ;  /* 0x0000002000107882 */ /* 0x000fe20000000000 */
[----:B-----5:R-:W-:-:S05]  /*d240*/  R2UR UR13, R7 ;  /* 0x00000000070d72ca */ /* 0x020fca00000e0000 */
[----:B------:R-:W-:Y:S02]  /*d250*/  UIMAD UR11, UR11, 0x90, UR5 ;  /* 0x000000900b0b78a4 */ /* 0x000fe4000f8e0205 */
[----:B------:R-:W-:Y:S02]  /*d260*/  UIADD3 UR9, UR9, 0x31c30, URZ ;  /* 0x00031c3009097890 */ /* 0x000fe4000fffe03f */
[----:B------:R-:W-:Y:S02]  /*d270*/  UIADD3 UR14, UR8, 0x16a00, URZ ;  /* 0x00016a00080e7890 */ /* 0x000fe4000fffe03f */
[----:B------:R-:W-:Y:S02]  /*d280*/  UIADD3.X UR5, URZ, UR39, URZ, UP0, !UPT ;  /* 0x000000273f057290 */ /* 0x000fe400087fe43f */
        /* <DEDUP_REMOVED lines=12> */
.L_x_179:
[----:B------:R-:W2:Y:S01]  /*d350*/  LDL.LU R11, [R1+0xc] ;  /* 0x00000c00010b7983 */ /* 0x000ea20000300800 */
[----:B------:R-:W-:Y:S05]  /*d360*/  WARPSYNC.ALL ;  /* 0x0000000000007948 */ /* 0x000fea0003800000 */
        /* <DEDUP_REMOVED lines=15> */
[----:B------:R-:W-:Y:S01]  /*d460*/  BAR.SYNC.DEFER_BLOCKING 0x8, 0x1a0 ;  /* 0x0206800000007b1d */ /* 0x000fe20000010000 */
[----:B------:R-:W-:Y:S01]  /*d470*/  UIADD3 UR9, UR24, 0x31c00, URZ ;  /* 0x00031c0018097890 */ /* 0x000fe2000fffe03f */
[----:B------:R-:W-:Y:S01]  /*d480*/  @P0 R2UR UR19, R17 ;  /* 0x00000000111302ca */ /* 0x000fe200000e0000 */
[----:B------:R-:W-:-:S03]  /*d490*/  UIADD3 UR16, UR24, 0x10a00, URZ ;  /* 0x00010a0018107890 */ /* 0x000fc6000fffe03f */
[----:B------:R-:W-:Y:S01]  /*d4a0*/  UMOV UR15, 0x12f00000 ;  /* 0x12f00000000f7882 */ /* 0x000fe20000000000 */
[----:B------:R-:W-:Y:S01]  /*d4b0*/  UMOV UR18, 0x20 ;  /* 0x0000002000127882 */ /* 0x000fe20000000000 */
[----:B------:R-:W-:Y:S01]  /*d4c0*/  UMOV UR17, UR9 ;  /* 0x0000000900117c82 */ /* 0x000fe20008000000 */
[----:B------:R-:W-:Y:S01]  /*d4d0*/  UMOV UR22, 0x0 ;  /* 0x0000000000167882 */ /* 0x000fe20000000000 */
[----:B------:R-:W-:Y:S01]  /*d4e0*/  UMOV UR23, 0x12f00000 ;  /* 0x12f0000000177882 */ /* 0x000fe20000000000 */
[----:B------:R-:W-:Y:S01]  /*d4f0*/  BSSY B0, `(.L_x_183) ;  /* 0x0000012000007945 */ /* 0x000fe20003800000 */
[----:B------:R3:W-:Y:S01]  /*d500*/  @P0 SYNCS.ARRIVE.TRANS64 RZ, [R26+URZ+0x31c00], R5 ;  /* 0x031c00051aff09a7 */ /* 0x0007e2000800003f */
[----:B------:R4:W-:Y:S02]  /*d510*/  UTMALDG.4D [UR8], [UR4], desc[UR6] ;  /* 0x00000608040075b4 */ /* 0x0009e40008019000 */
[----:B------:R0:W-:Y:S01]  /*d520*/  UTMALDG.4D [UR16], [UR4], desc[UR14] ;  /* 0x00000e10040075b4 */ /* 0x0001e20008019000 */
[----:B----4-:R-:W-:Y:S01]  /*d530*/  @P0 R2UR UR13, R9 ;  /* 0x00000000090d02ca */ /* 0x010fe200000e0000 */
[----:B------:R-:W-:Y:S01]  /*d540*/  UIADD3 UR8, UR24, 0x13a00, URZ ;  /* 0x00013a0018087890 */ /* 0x000fe2000fffe03f */
[----:B------:R-:W-:Y:S01]  /*d550*/  @P0 R2UR UR12, R18 ;  /* 0x00000000120c02ca */ /* 0x000fe200000e0000 */
[----:B------:R-:W-:Y:S01]  /*d560*/  UMOV UR10, 0x40 ;  /* 0x00000040000a7882 */ /* 0x000fe20000000000 */
[----:B------:R-:W-:-:S13]  /*d570*/  @P0 R2UR UR11, R17 ;  /* 0x00000000110b02ca */ /* 0x000fda00000e0000 */
[----:B------:R0:W-:Y:S01]  /*d580*/  UTMALDG.4D [UR8], [UR4], desc[UR22] ;  /* 0x00001608040075b4 */ /* 0x0001e20008019000 */
[----:B--2---:R-:W-:-:S05]  /*d590*/  VIADD R11, R11, 0x1 ;  /* 0x000000010b0b7836 */ /* 0x004fca0000000000 */
[----:B------:R-:W-:Y:S01]  /*d5a0*/  LEA.HI R4, R11, R11, RZ, 0x1 ;  /* 0x0000000b0b047211 */ /* 0x000fe200078f08ff */
[----:B------:R0:W-:Y:S03]  /*d5b0*/  STL [R1+0xc], R11 ;  /* 0x00000c0b01007387 */ /* 0x0001e60000100800 */
[----:B------:R-:W-:-:S04]  /*d5c0*/  LOP3.LUT R4, R4, 0xfffffffe, RZ, 0xc0, !PT ;  /* 0xfffffffe04047812 */ /* 0x000fc800078ec0ff */
[----:B------:R-:W-:-:S04]  /*d5d0*/  IADD3 R4, R11, -R4, RZ ;  /* 0x800000040b047210 */ /* 0x000fc80007ffe0ff */
[----:B---3--:R-:W-:-:S04]  /*d5e0*/  SHF.L.U32 R5, R4, 0x1f, RZ ;  /* 0x0000001f04057819 */ /* 0x008fc800000006ff */
[----:B------:R-:W2:Y:S02]  /*d5f0*/  SYNCS.PHASECHK.TRANS64.TRYWAIT P0, [R26+URZ+0x31c20], R5 ;  /* 0x031c20051a0075a7 */ /* 0x000ea4000800017f */
[----:B0-2---:R-:W-:Y:S05]  /*d600*/  @!P0 BRA `(.L_x_184) ;  /* 0x0000002800d08947 */ /* 0x005fea0003800000 */
.L_x_252:
[----:B------:R-:W-:Y:S05]  /*d610*/  BSYNC B0 ;  /* 0x0000000000007941 */ /* 0x000fea0003800000 */
.L_x_183:
[----:B------:R-:W2:Y:S01]  /*d620*/  LDL.LU R4, [R1+0x8] ;  /* 0x0000080001047983 */ /* 0x000ea20000300800 */
[----:B------:R-:W-:Y:S01]  /*d630*/  BSSY B0, `(.L_x_185) ;  /* 0x0000167000007945 */ /* 0x000fe20003800000 */
[----:B--2---:R-:W-:-:S13]  /*d640*/  ISETP.GE.AND P0, PT, R4, 0x91, PT ;  /* 0x000000910400780c */ /* 0x004fda0003f06270 */
[----:B------:R-:W-:Y:S05]  /*d650*/  @!P0 BRA `(.L_x_186) ;  /* 0x0000001400908947 */ /* 0x000fea0003800000 */
[----:B------:R-:W-:Y:S01]  /*d660*/  IMAD.MOV R11, RZ, RZ, -R29 ;  /* 0x000000ffff0b7224 */ /* 0x000fe200078e0a1d */
[----:B------:R-:W-:Y:S01]  /*d670*/  BSSY B1, `(.L_x_187) ;  /* 0x000007a000017945 */ /* 0x000fe20003800000 */
[----:B------:R-:W-:Y:S02]  /*d680*/  IMAD.MOV.U32 R4, RZ, RZ, 0x1 ;  /* 0x00000001ff047424 */ /* 0x000fe400078e00ff */
[----:B------:R-:W-:-:S03]  /*d690*/  VIADD R9, R29, 0xfffffffe ;  /* 0xfffffffe1d097836 */ /* 0x000fc60000000000 */
[----:B------:R-:W-:-:S05]  /*d6a0*/  VIADDMNMX R11, R11, R4, 0xffffffff, !PT ;  /* 0xffffffff0b0b7446 */ /* 0x000fca0007800104 */
[----:B------:R-:W-:-:S05]  /*d6b0*/  IMAD.IADD R4, R29, 0x1, R11 ;  /* 0x000000011d047824 */ /* 0x000fca00078e020b */
[----:B------:R-:W-:-:S04]  /*d6c0*/  LOP3.LUT R4, R4, 0x1, RZ, 0xc0, !PT ;  /* 0x0000000104047812 */ /* 0x000fc800078ec0ff */
[----:B------:R-:W-:-:S13]  /*d6d0*/  ISETP.NE.U32.AND P0, PT, R4, 0x1, PT ;  /* 0x000000010400780c */ /* 0x000fda0003f05070 */
[----:B------:R-:W-:Y:S05]  /*d6e0*/  @P0 BRA `(.L_x_188) ;  /* 0x0000000400c80947 */ /* 0x000fea0003800000 */
[----:B------:R-:W-:Y:S01]  /*d6f0*/  VIADD R12, R22, 0x1 ;  /* 0x00000001160c7836 */ /* 0x000fe20000000000 */
[----:B------:R-:W-:Y:S04]  /*d700*/  BSSY B2, `(.L_x_189) ;  /* 0x000006d000027945 */ /* 0x000fe80003800000 */
[----:B------:R-:W-:-:S04]  /*d710*/  ISETP.NE.AND P0, PT, R12, 0x2, PT ;  /* 0x000000020c00780c */ /* 0x000fc80003f05270 */
[----:B------:R-:W-:Y:S02]  /*d720*/  SEL R13, RZ, 0x1, P0 ;  /* 0x00000001ff0d7807 */ /* 0x000fe40000000000 */
[----:B------:R-:W-:Y:S02]  /*d730*/  SEL R12, R12, RZ, P0 ;  /* 0x000000ff0c0c7207 */ /* 0x000fe40000000000 */
[----:B------:R-:W-:Y:S01]  /*d740*/  LOP3.LUT R13, R24, R13, RZ, 0x3c, !PT ;  /* 0x0000000d180d7212 */ /* 0x000fe200078e3cff */
[----:B------:R-:W-:Y:S06]  /*d750*/  @!P6 BRA `(.L_x_190) ;  /* 0x00000004009ce947 */ /* 0x000fec0003800000 */
[----:B------:R-:W-:Y:S01]  /*d760*/  ISETP.NE.U32.AND P0, PT, R2, RZ, PT ;  /* 0x000000ff0200720c */ /* 0x000fe20003f05070 */
[----:B------:R-:W-:-:S03]  /*d770*/  IMAD.MOV.U32 R4, RZ, RZ, R7 ;  /* 0x000000ffff047224 */ /* 0x000fc600078e0007 */
[----:B------:R-:W-:-:S13]  /*d780*/  ISETP.NE.AND.EX P0, PT, R3, RZ, PT, P0 ;  /* 0x000000ff0300720c */ /* 0x000fda0003f05300 */
[----:B------:R-:W-:Y:S05]  /*d790*/  @!P0 BRA `(.L_x_191) ;  /* 0x0000000000488947 */ /* 0x000fea0003800000 */
[----:B------:R-:W2:Y:S01]  /*d7a0*/  LDC R17, c[0x0][0x41c] ;  /* 0x00010700ff117b82 */ /* 0x000ea20000000800 */
[----:B------:R-:W-:Y:S01]  /*d7b0*/  MOV R14, R9 ;  /* 0x00000009000e7202 */ /* 0x000fe20000000f00 */
[----:B------:R-:W-:Y:S02]  /*d7c0*/  ULDC.64 UR4, c[0x0][0x408] ;  /* 0x0001020000047ab9 */ /* 0x000fe40000000a00 */
[----:B------:R-:W-:-:S04]  /*d7d0*/  IMAD R15, R8, UR4, RZ ;  /* 0x00000004080f7c24 */ /* 0x000fc8000f8e02ff */
[----:B------:R-:W-:Y:S01]  /*d7e0*/  IMAD R15, R6, UR5, R15 ;  /* 0x00000005060f7c24 */ /* 0x000fe2000f8e020f */
[----:B--2---:R-:W-:-:S13]  /*d7f0*/  ISETP.NE.AND P0, PT, R17, 0x1, PT ;  /* 0x000000011100780c */ /* 0x004fda0003f05270 */
[----:B0-----:R-:W0:Y:S02]  /*d800*/  @P0 LDC.64 R4, c[0x0][0x420] ;  /* 0x00010800ff040b82 */ /* 0x001e240000000a00 */
[----:B0-----:R-:W-:-:S05]  /*d810*/  @P0 IMAD.HI.U32 R4, R9, R4, RZ ;  /* 0x0000000409040227 */ /* 0x001fca00078e00ff */
[----:B------:R-:W-:-:S04]  /*d820*/  @P0 SHF.R.U32.HI R14, RZ, R5, R4 ;  /* 0x00000005ff0e0219 */ /* 0x000fc80000011604 */
[--C-:B------:R-:W-:Y:S01]  /*d830*/  SHF.R.S32.HI R5, RZ, 0x1f, R14.reuse ;  /* 0x0000001fff057819 */ /* 0x100fe2000001140e */
[----:B------:R-:W-:-:S04]  /*d840*/  IMAD.MOV.U32 R4, RZ, RZ, R14 ;  /* 0x000000ffff047224 */ /* 0x000fc800078e000e */
[----:B------:R-:W-:-:S04]  /*d850*/  IMAD.WIDE.U32 R4, R6, UR4, R4 ;  /* 0x0000000406047c25 */ /* 0x000fc8000f8e0004 */
[----:B------:R-:W-:Y:S01]  /*d860*/  IMAD.IADD R15, R15, 0x1, R5 ;  /* 0x000000010f0f7824 */ /* 0x000fe200078e0205 */
[----:B------:R-:W-:-:S04]  /*d870*/  LEA R2, P0, R4, R2, 0x2 ;  /* 0x0000000204027211 */ /* 0x000fc800078010ff */
[----:B------:R-:W-:Y:S01]  /*d880*/  LEA.HI.X R3, R4, R3, R15, 0x2, P0 ;  /* 0x0000000304037211 */ /* 0x000fe200000f140f */
[----:B------:R-:W-:-:S04]  /*d890*/  IMAD.MOV R4, RZ, RZ, -R14 ;  /* 0x000000ffff047224 */ /* 0x000fc800078e0a0e */
[----:B------:R-:W-:Y:S02]  /*d8a0*/  IMAD R9, R17, R4, R9 ;  /* 0x0000000411097224 */ /* 0x000fe400078e0209 */
[----:B------:R2:W5:Y:S05]  /*d8b0*/  LDG.E R4, desc[UR60][R2.64] ;  /* 0x0000003c02047981 */ /* 0x00056a000c1e1900 */
.L_x_191:
[----:B--2---:R-:W-:Y:S01]  /*d8c0*/  IMAD R3, R12, 0x8, R26 ;  /* 0x000000080c037824 */ /* 0x004fe200078e021a */
[----:B------:R-:W-:-:S04]  /*d8d0*/  SHF.L.U32 R2, R13, 0x1f, RZ ;  /* 0x0000001f0d027819 */ /* 0x000fc800000006ff */
[----:B------:R-:W2:Y:S02]  /*d8e0*/  SYNCS.PHASECHK.TRANS64.TRYWAIT P0, [R3+URZ+0x31c40], R2 ;  /* 0x031c4002030075a7 */ /* 0x000ea4000800017f */
[----:B--2---:R-:W-:Y:S05]  /*d8f0*/  @!P0 BRA `(.L_x_192) ;  /* 0x0000002800288947 */ /* 0x004fea0003800000 */
.L_x_253:
[----:B0-----:R-:W0:Y:S02]  /*d900*/  S2R R5, SR_TID.X ;  /* 0x0000000000057919 */ /* 0x001e240000002100 */
[----:B0-----:R-:W-:-:S04]  /*d910*/  LOP3.LUT R5, R5, 0x7f, RZ, 0xc0, !PT ;  /* 0x0000007f05057812 */ /* 0x001fc800078ec0ff */
[----:B------:R-:W-:-:S13]  /*d920*/  ISETP.NE.AND P1, PT, R5, RZ, PT ;  /* 0x000000ff0500720c */ /* 0x000fda0003f25270 */
[----:B------:R-:W-:Y:S05]  /*d930*/  @P1 BRA `(.L_x_193) ;  /* 0x0000000000141947 */ /* 0x000fea0003800000 */
[----:B------:R-:W-:Y:S01]  /*d940*/  ISETP.NE.AND P0, PT, R27, RZ, PT ;  /* 0x000000ff1b00720c */ /* 0x000fe20003f05270 */
[----:B--2---:R-:W-:-:S04]  /*d950*/  IMAD.MOV.U32 R2, RZ, RZ, 0x6c00 ;  /* 0x00006c00ff027424 */ /* 0x004fc800078e00ff */
[----:B------:R0:W-:Y:S08]  /*d960*/  SYNCS.ARRIVE.TRANS64 RZ, [R3+URZ+0x31c30], R2 ;  /* 0x031c300203ff79a7 */ /* 0x0001f0000800003f */
[----:B------:R-:W-:Y:S05]  /*d970*/  @!P0 BRA `(.L_x_193) ;  /* 0x0000000000048947 */ /* 0x000fea0003800000 */
[----:B------:R-:W-:Y:S01]  /*d980*/  BPT.TRAP 0x1 ;  /* 0x000000040000795c */ /* 0x000fe20000300000 */
.L_x_193:
[----:B0-2---:R-:W-:Y:S01]  /*d990*/  IMAD R2, R12, 0x6c00, R26 ;  /* 0x00006c000c027824 */ /* 0x005fe200078e021a */
        /* <DEDUP_REMOVED lines=9> */
[----:B------:R-:W-:Y:S01]  /*da30*/  VIADD R3, R26, 0x31c00 ;  /* 0x00031c001a037836 */ /* 0x000fe20000000000 */
[----:B-----5:R-:W-:Y:S01]  /*da40*/  R2UR UR13, R4 ;  /* 0x00000000040d72ca */ /* 0x020fe200000e0000 */
[----:B------:R-:W-:Y:S01]  /*da50*/  UMOV UR16, 0x20 ;  /* 0x0000002000107882 */ /* 0x000fe20000000000 */
[----:B------:R-:W-:Y:S01]  /*da60*/  UMOV UR17, 0x40 ;  /* 0x0000004000117882 */ /* 0x000fe20000000000 */
[----:B------:R-:W-:-:S02]  /*da70*/  SHF.L.U32 R5, R24, 0x1f, RZ ;  /* 0x0000001f18057819 */ /* 0x000fc400000006ff */
[----:B------:R-:W-:Y:S01]  /*da80*/  UIMAD UR11, UR11, 0x90, UR5 ;  /* 0x000000900b0b78a4 */ /* 0x000fe2000f8e0205 */
[----:B------:R-:W-:Y:S01]  /*da90*/  LEA R2, R22, R3, 0x3 ;  /* 0x0000000316027211 */ /* 0x000fe200078e18ff */
[----:B------:R-:W-:Y:S02]  /*daa0*/  UIADD3 UR9, UR9, 0x31c30, URZ ;  /* 0x00031c3009097890 */ /* 0x000fe4000fffe03f */
[----:B------:R-:W-:Y:S02]  /*dab0*/  UIADD3 UR8, UR14, 0x16a00, URZ ;  /* 0x00016a000e087890 */ /* 0x000fe4000fffe03f */
[----:B------:R-:W-:Y:S02]  /*dac0*/  UIADD3.X UR5, URZ, UR39, URZ, UP0, !UPT ;  /* 0x000000273f057290 */ /* 0x000fe400087fe43f */
[----:B------:R-:W-:Y:S02]  /*dad0*/  UIADD3 UR15, UR14, 0x18e00, URZ ;  /* 0x00018e000e0f7890 */ /* 0x000fe4000fffe03f */
[----:B------:R-:W-:-:S05]  /*dae0*/  UIADD3 UR14, UR14, 0x1b200, URZ ;  /* 0x0001b2000e0e7890 */ /* 0x000fca000fffe03f */
[----:B------:R0:W-:Y:S02]  /*daf0*/  UTMALDG.4D [UR8], [UR4], desc[UR6] ;  /* 0x00000608040075b4 */ /* 0x0001e40008019000 */
[----:B0-----:R-:W-:Y:S01]  /*db00*/  UMOV UR8, UR15 ;  /* 0x0000000f00087c82 */ /* 0x001fe20008000000 */
[----:B------:R-:W-:Y:S02]  /*db10*/  UMOV UR10, UR16 ;  /* 0x00000010000a7c82 */ /* 0x000fe40008000000 */
[----:B------:R0:W-:Y:S02]  /*db20*/  UTMALDG.4D [UR8], [UR4], desc[UR6] ;  /* 0x00000608040075b4 */ /* 0x0001e40008019000 */
[----:B0-----:R-:W-:Y:S01]  /*db30*/  UMOV UR8, UR14 ;  /* 0x0000000e00087c82 */ /* 0x001fe20008000000 */
[----:B------:R-:W-:Y:S02]  /*db40*/  UMOV UR10, UR17 ;  /* 0x00000011000a7c82 */ /* 0x000fe40008000000 */
[----:B------:R0:W-:Y:S01]  /*db50*/  UTMALDG.4D [UR8], [UR4], desc[UR6] ;  /* 0x00000608040075b4 */ /* 0x0001e20008019000 */
[----:B------:R-:W2:Y:S02]  /*db60*/  SYNCS.PHASECHK.TRANS64.TRYWAIT P0, [R2+URZ+0x60], R5 ;  /* 0x00006005020075a7 */ /* 0x000ea4000800017f */
[----:B0-2---:R-:W-:Y:S05]  /*db70*/  @!P0 BRA `(.L_x_194) ;  /* 0x00000024009c8947 */ /* 0x005fea0003800000 */
.L_x_254:
[----:B------:R-:W-:Y:S05]  /*db80*/  @P1 BRA `(.L_x_195) ;  /* 0x0000000000181947 */ /* 0x000fea0003800000 */
[----:B------:R-:W-:Y:S01]  /*db90*/  ISETP.NE.AND P0, PT, R27, RZ, PT ;  /* 0x000000ff1b00720c */ /* 0x000fe20003f05270 */
[----:B0-----:R-:W-:Y:S02]  /*dba0*/  IMAD R2, R22, 0x8, R26 ;  /* 0x0000000816027824 */ /* 0x001fe400078e021a */
[----:B------:R-:W-:-:S04]  /*dbb0*/  IMAD.MOV.U32 R3, RZ, RZ, 0x6c00 ;  /* 0x00006c00ff037424 */ /* 0x000fc800078e00ff */
[----:B------:R2:W-:Y:S06]  /*dbc0*/  SYNCS.ARRIVE.TRANS64 RZ, [R2+URZ+0x31c50], R3 ;  /* 0x031c500302ff79a7 */ /* 0x0005ec000800003f */
[----:B------:R-:W-:Y:S05]  /*dbd0*/  @!P0 BRA `(.L_x_195) ;  /* 0x0000000000048947 */ /* 0x000fea0003800000 */
[----:B------:R-:W-:Y:S01]  /*dbe0*/  BPT.TRAP 0x1 ;  /* 0x000000040000795c */ /* 0x000fe20000300000 */
.L_x_195:
[C-C-:B0-2---:R-:W-:Y:S01]  /*dbf0*/  IMAD R2, R22.reuse, 0x8, R26.reuse ;  /* 0x0000000816027824 */ /* 0x145fe200078e021a */
[----:B------:R-:W-:Y:S01]  /*dc00*/  R2UR UR11, R25 ;  /* 0x00000000190b72ca */ /* 0x000fe200000e0000 */
[----:B------:R-:W-:Y:S01]  /*dc10*/  IMAD R3, R22, 0x6c00, R26 ;  /* 0x00006c0016037824 */ /* 0x000fe200078e021a */
        /* <DEDUP_REMOVED lines=12> */
[----:B------:R-:W-:Y:S02]  /*dce0*/  UIMAD UR11, UR11, 0x90, UR5 ;  /* 0x000000900b0b78a4 */ /* 0x000fe4000f8e0205 */
[----:B------:R-:W-:Y:S02]  /*dcf0*/  UIADD3 UR9, UR9, 0x31c50, URZ ;  /* 0x00031c5009097890 */ /* 0x000fe4000fffe03f */
[----:B------:R-:W-:Y:S02]  /*dd00*/  UIADD3 UR8, UR15, 0x200, URZ ;  /* 0x000002000f087890 */ /* 0x000fe4000fffe03f */
[----:B------:R-:W-:Y:S02]  /*dd10*/  UIADD3.X UR5, URZ, UR39, URZ, UP0, !UPT ;  /* 0x000000273f057290 */ /* 0x000fe400087fe43f */
[----:B------:R-:W-:Y:S02]  /*dd20*/  UIADD3 UR14, UR15, 0x2600, URZ ;  /* 0x000026000f0e7890 */ /* 0x000fe4000fffe03f */
[----:B------:R-:W-:-:S05]  /*dd30*/  UIADD3 UR15, UR15, 0x4a00, URZ ;  /* 0x00004a000f0f7890 */ /* 0x000fca000fffe03f */
[----:B------:R0:W-:Y:S02]  /*dd40*/  UTMALDG.4D [UR8], [UR4], desc[UR6] ;  /* 0x00000608040075b4 */ /* 0x0001e40008019000 */
[----:B0-----:R-:W-:Y:S01]  /*dd50*/  UMOV UR8, UR14 ;  /* 0x0000000e00087c82 */ /* 0x001fe20008000000 */
[----:B------:R-:W-:Y:S01]  /*dd60*/  UMOV UR10, UR16 ;  /* 0x00000010000a7c82 */ /* 0x000fe20008000000 */
[----:B------:R-:W-:Y:S01]  /*dd70*/  UMOV UR14, 0x40 ;  /* 0x00000040000e7882 */ /* 0x000fe20000000000 */
[----:B------:R0:W-:Y:S02]  /*dd80*/  UTMALDG.4D [UR8], [UR4], desc[UR6] ;  /* 0x00000608040075b4 */ /* 0x0001e40008019000 */
[----:B0-----:R-:W-:Y:S01]  /*dd90*/  UMOV UR8, UR15 ;  /* 0x0000000f00087c82 */ /* 0x001fe20008000000 */
[----:B------:R-:W-:Y:S02]  /*dda0*/  UMOV UR10, UR14 ;  /* 0x0000000e000a7c82 */ /* 0x000fe40008000000 */
[----:B------:R2:W-:Y:S02]  /*ddb0*/  UTMALDG.4D [UR8], [UR4], desc[UR6] ;  /* 0x00000608040075b4 */ /* 0x0005e40008019000 */
[----:B--2---:R-:W-:Y:S01]  /*ddc0*/  NOP ;  /* 0x0000000000007918 */ /* 0x004fe20000000000 */
.L_x_190:
[----:B------:R-:W-:Y:S05]  /*ddd0*/  BSYNC B2 ;  /* 0x0000000000027941 */ /* 0x000fea0003800000 */
.L_x_189:
[----:B------:R-:W-:Y:S01]  /*dde0*/  VIADD R9, R29, 0xfffffffd ;  /* 0xfffffffd1d097836 */ /* 0x000fe20000000000 */
[----:B------:R-:W-:Y:S01]  /*ddf0*/  MOV R22, R12 ;  /* 0x0000000c00167202 */ /* 0x000fe20000000f00 */
[----:B------:R-:W-:-:S07]  /*de00*/  IMAD.MOV.U32 R24, RZ, RZ, R13 ;  /* 0x000000ffff187224 */ /* 0x000fce00078e000d */
.L_x_188:
[----:B------:R-:W-:Y:S05]  /*de10*/  BSYNC B1 ;  /* 0x0000000000017941 */ /* 0x000fea0003800000 */
.L_x_187:
[----:B------:R-:W-:-:S05]  /*de20*/  IMAD.MOV R11, RZ, RZ, -R11 ;  /* 0x000000ffff0b7224 */ /* 0x000fca00078e0a0b */
[----:B------:R-:W-:-:S13]  /*de30*/  ISETP.NE.AND P0, PT, R10, R11, PT ;  /* 0x0000000b0a00720c */ /* 0x000fda0003f05270 */
[----:B------:R-:W-:Y:S05]  /*de40*/  @!P0 BRA `(.L_x_186) ;  /* 0x0000000c00948947 */ /* 0x000fea0003800000 */
[----:B------:R-:W-:-:S07]  /*de50*/  IMAD.MOV.U32 R4, RZ, RZ, R7 ;  /* 0x000000ffff047224 */ /* 0x000fce00078e0007 */
.L_x_210:
[----:B------:R-:W-:Y:S01]  /*de60*/  VIADD R10, R22, 0x1 ;  /* 0x00000001160a7836 */ /* 0x000fe20000000000 */
[----:B------:R-:W-:Y:S05]  /*de70*/  YIELD ;  /* 0x0000000000007946 */ /* 0x000fea0003800000 */
[----:B------:R-:W-:Y:S01]  /*de80*/  ISETP.NE.AND P0, PT, R10, 0x2, PT ;  /* 0x000000020a00780c */ /* 0x000fe20003f05270 */
[----:B------:R-:W-:Y:S03]  /*de90*/  BSSY B1, `(.L_x_196) ;  /* 0x000006c000017945 */ /* 0x000fe60003800000 */
[----:B------:R-:W-:-:S02]  /*dea0*/  SEL R11, RZ, 0x1, P0 ;  /* 0x00000001ff0b7807 */ /* 0x000fc40000000000 */
[----:B------:R-:W-:Y:S02]  /*deb0*/  SEL R10, R10, RZ, P0 ;  /* 0x000000ff0a0a7207 */ /* 0x000fe40000000000 */
[----:B------:R-:W-:Y:S01]  /*dec0*/  LOP3.LUT R11, R24, R11, RZ, 0x3c, !PT ;  /* 0x0000000b180b7212 */ /* 0x000fe200078e3cff */
[----:B------:R-:W-:Y:S06]  /*ded0*/  @!P6 BRA `(.L_x_197) ;  /* 0x00000004009ce947 */ /* 0x000fec0003800000 */
[----:B------:R-:W-:Y:S01]  /*dee0*/  ULDC.64 UR4, c[0x0][0x3f8] ;  /* 0x0000fe0000047ab9 */ /* 0x000fe20000000a00 */
[----:B------:R-:W-:Y:S01]  /*def0*/  IMAD.MOV.U32 R12, RZ, RZ, R9 ;  /* 0x000000ffff0c7224 */ /* 0x000fe200078e0009 */
[----:B------:R-:W-:-:S04]  /*df00*/  ISETP.NE.U32.AND P0, PT, RZ, UR4, PT ;  /* 0x00000004ff007c0c */ /* 0x000fc8000bf05070 */
[----:B------:R-:W-:-:S13]  /*df10*/  ISETP.NE.AND.EX P0, PT, RZ, UR5, PT, P0 ;  /* 0x00000005ff007c0c */ /* 0x000fda000bf05300 */
[----:B------:R-:W-:Y:S05]  /*df20*/  @!P0 BRA `(.L_x_198) ;  /* 0x0000000000488947 */ /* 0x000fea0003800000 */
[----:B------:R-:W2:Y:S01]  /*df30*/  LDC R12, c[0x0][0x41c] ;  /* 0x00010700ff0c7b82 */ /* 0x000ea20000000800 */
[----:B------:R-:W-:Y:S01]  /*df40*/  IMAD.MOV.U32 R13, RZ, RZ, R9 ;  /* 0x000000ffff0d7224 */ /* 0x000fe200078e0009 */
[----:B------:R-:W-:Y:S02]  /*df50*/  ULDC.64 UR6, c[0x0][0x408] ;  /* 0x0001020000067ab9 */ /* 0x000fe40000000a00 */
[----:B0-----:R-:W-:-:S04]  /*df60*/  IMAD R5, R8, UR6, RZ ;  /* 0x0000000608057c24 */ /* 0x001fc8000f8e02ff */
[----:B------:R-:W-:Y:S01]  /*df70*/  IMAD R5, R6, UR7, R5 ;  /* 0x0000000706057c24 */ /* 0x000fe2000f8e0205 */
[----:B--2---:R-:W-:-:S13]  /*df80*/  ISETP.NE.AND P0, PT, R12, 0x1, PT ;  /* 0x000000010c00780c */ /* 0x004fda0003f05270 */
[----:B------:R-:W0:Y:S02]  /*df90*/  @P0 LDC.64 R2, c[0x0][0x420] ;  /* 0x00010800ff020b82 */ /* 0x000e240000000a00 */
[----:B0-----:R-:W-:-:S05]  /*dfa0*/  @P0 IMAD.HI.U32 R2, R9, R2, RZ ;  /* 0x0000000209020227 */ /* 0x001fca00078e00ff */
[----:B------:R-:W-:-:S04]  /*dfb0*/  @P0 SHF.R.U32.HI R13, RZ, R3, R2 ;  /* 0x00000003ff0d0219 */ /* 0x000fc80000011602 */
[----:B------:R-:W-:Y:S02]  /*dfc0*/  SHF.R.S32.HI R3, RZ, 0x1f, R13 ;  /* 0x0000001fff037819 */ /* 0x000fe4000001140d */
[----:B------:R-:W-:-:S05]  /*dfd0*/  MOV R2, R13 ;  /* 0x0000000d00027202 */ /* 0x000fca0000000f00 */
[----:B------:R-:W-:-:S04]  /*dfe0*/  IMAD.WIDE.U32 R2, R6, UR6, R2 ;  /* 0x0000000606027c25 */ /* 0x000fc8000f8e0002 */
[----:B------:R-:W-:Y:S01]  /*dff0*/  IMAD.IADD R3, R5, 0x1, R3 ;  /* 0x0000000105037824 */ /* 0x000fe200078e0203 */
[----:B------:R-:W-:-:S04]  /*e000*/  LEA R4, P0, R2, UR4, 0x2 ;  /* 0x0000000402047c11 */ /* 0x000fc8000f8010ff */
[----:B------:R-:W-:-:S05]  /*e010*/  LEA.HI.X R5, R2, UR5, R3, 0x2, P0 ;  /* 0x0000000502057c11 */ /* 0x000fca00080f1403 */
[----:B------:R2:W5:Y:S01]  /*e020*/  LDG.E R4, desc[UR60][R4.64] ;  /* 0x0000003c04047981 */ /* 0x000562000c1e1900 */
[----:B------:R-:W-:-:S04]  /*e030*/  IMAD.MOV R2, RZ, RZ, -R13 ;  /* 0x000000ffff027224 */ /* 0x000fc800078e0a0d */
[----:B------:R-:W-:-:S07]  /*e040*/  IMAD R12, R12, R2, R9 ;  /* 0x000000020c0c7224 */ /* 0x000fce00078e0209 */
.L_x_198:
[----:B------:R-:W-:Y:S01]  /*e050*/  IMAD R3, R10, 0x8, R26 ;  /* 0x000000080a037824 */ /* 0x000fe200078e021a */
[----:B------:R-:W-:-:S04]  /*e060*/  SHF.L.U32 R2, R11, 0x1f, RZ ;  /* 0x0000001f0b027819 */ /* 0x000fc800000006ff */
[----:B------:R-:W3:Y:S02]  /*e070*/  SYNCS.PHASECHK.TRANS64.TRYWAIT P0, [R3+URZ+0x31c40], R2 ;  /* 0x031c4002030075a7 */ /* 0x000ee4000800017f */
[----:B---3--:R-:W-:Y:S05]  /*e080*/  @!P0 BRA `(.L_x_199) ;  /* 0x00000020006c8947 */ /* 0x008fea0003800000 */
.L_x_255:
[----:B0-2---:R-:W0:Y:S02]  /*e090*/  S2R R5, SR_TID.X ;  /* 0x0000000000057919 */ /* 0x005e240000002100 */
[----:B0-----:R-:W-:-:S04]  /*e0a0*/  LOP3.LUT R5, R5, 0x7f, RZ, 0xc0, !PT ;  /* 0x0000007f05057812 */ /* 0x001fc800078ec0ff */
[----:B------:R-:W-:-:S13]  /*e0b0*/  ISETP.NE.AND P0, PT, R5, RZ, PT ;  /* 0x000000ff0500720c */ /* 0x000fda0003f05270 */
[----:B------:R-:W-:Y:S05]  /*e0c0*/  @P0 BRA `(.L_x_200) ;  /* 0x0000000000140947 */ /* 0x000fea0003800000 */
[----:B------:R-:W-:Y:S01]  /*e0d0*/  ISETP.NE.AND P1, PT, R27, RZ, PT ;  /* 0x000000ff1b00720c */ /* 0x000fe20003f25270 */
[----:B---3--:R-:W-:-:S04]  /*e0e0*/  IMAD.MOV.U32 R2, RZ, RZ, 0x6c00 ;  /* 0x00006c00ff027424 */ /* 0x008fc800078e00ff */
[----:B------:R0:W-:Y:S08]  /*e0f0*/  SYNCS.ARRIVE.TRANS64 RZ, [R3+URZ+0x31c30], R2 ;  /* 0x031c300203ff79a7 */ /* 0x0001f0000800003f */
[----:B------:R-:W-:Y:S05]  /*e100*/  @!P1 BRA `(.L_x_200) ;  /* 0x0000000000049947 */ /* 0x000fea0003800000 */
[----:B------:R-:W-:Y:S01]  /*e110*/  BPT.TRAP 0x1 ;  /* 0x000000040000795c */ /* 0x000fe20000300000 */
.L_x_200:
[----:B0--3--:R-:W-:Y:S01]  /*e120*/  IMAD R2, R10, 0x6c00, R26 ;  /* 0x00006c000a027824 */ /* 0x009fe200078e021a */
        /* <DEDUP_REMOVED lines=10> */
[----:B-----5:R-:W-:Y:S01]  /*e1d0*/  R2UR UR13, R4 ;  /* 0x00000000040d72ca */ /* 0x020fe200000e0000 */
[----:B------:R-:W-:Y:S01]  /*e1e0*/  VIADD R3, R26, 0x31c00 ;  /* 0x00031c001a037836 */ /* 0x000fe20000000000 */
[----:B------:R-:W-:Y:S01]  /*e1f0*/  UMOV UR17, 0x40 ;  /* 0x0000004000117882 */ /* 0x000fe20000000000 */
[----:B------:R-:W-:-:S02]  /*e200*/  SHF.L.U32 R24, R24, 0x1f, RZ ;  /* 0x0000001f18187819 */ /* 0x000fc400000006ff */
[----:B------:R-:W-:Y:S01]  /*e210*/  UIMAD UR11, UR11, 0x90, UR5 ;  /* 0x000000900b0b78a4 */ /* 0x000fe2000f8e0205 */
[----:B------:R-:W-:Y:S01]  /*e220*/  IMAD R3, R22, 0x8, R3 ;  /* 0x0000000816037824 */ /* 0x000fe200078e0203 */
        /* <DEDUP_REMOVED lines=14> */
.L_x_256:
[----:B------:R-:W-:Y:S05]  /*e310*/  @P0 BRA `(.L_x_202) ;  /* 0x0000000000140947 */ /* 0x000fea0003800000 */
[----:B------:R-:W-:Y:S02]  /*e320*/  ISETP.NE.AND P1, PT, R27, RZ, PT ;  /* 0x000000ff1b00720c */ /* 0x000fe40003f25270 */
[----:B------:R-:W-:-:S04]  /*e330*/  MOV R2, 0x6c00 ;  /* 0x00006c0000027802 */ /* 0x000fc80000000f00 */
[----:B------:R2:W-:Y:S07]  /*e340*/  SYNCS.ARRIVE.TRANS64 RZ, [R3+URZ+0x50], R2 ;  /* 0x0000500203ff79a7 */ /* 0x0005ee000800003f */
[----:B------:R-:W-:Y:S05]  /*e350*/  @!P1 BRA `(.L_x_202) ;  /* 0x0000000000049947 */ /* 0x000fea0003800000 */
[----:B------:R-:W-:Y:S01]  /*e360*/  BPT.TRAP 0x1 ;  /* 0x000000040000795c */ /* 0x000fe20000300000 */
.L_x_202:
        /* <DEDUP_REMOVED lines=11> */
[----:B------:R-:W-:Y:S01]  /*e420*/  R2UR UR12, R0 ;  /* 0x00000000000c72ca */ /* 0x000fe200000e0000 */
[----:B------:R-:W-:-:S02]  /*e430*/  IMAD.MOV.U32 R25, RZ, RZ, R12 ;  /* 0x000000ffff197224 */ /* 0x000fc400078e000c */
[----:B------:R-:W-:Y:S02]  /*e440*/  IMAD.MOV.U32 R7, RZ, RZ, R4 ;  /* 0x000000ffff077224 */ /* 0x000fe400078e0004 */
[----:B------:R-:W-:Y:S02]  /*e450*/  UIMAD UR11, UR11, 0x90, UR5 ;  /* 0x000000900b0b78a4 */ /* 0x000fe4000f8e0205 */
[----:B------:R-:W-:Y:S02]  /*e460*/  UIADD3 UR9, UR9, 0x50, URZ ;  /* 0x0000005009097890 */ /* 0x000fe4000fffe03f */
[----:B------:R-:W-:Y:S02]  /*e470*/  UIADD3 UR14, UR8, 0x200, URZ ;  /* 0x00000200080e7890 */ /* 0x000fe4000fffe03f */
[----:B------:R-:W-:Y:S02]  /*e480*/  UIADD3.X UR5, URZ, UR39, URZ, UP0, !UPT ;  /* 0x000000273f057290 */ /* 0x000fe400087fe43f */
[----:B------:R-:W-:-:S02]  /*e490*/  UIADD3 UR15, UR8, 0x2600, URZ ;  /* 0x00002600080f7890 */ /* 0x000fc4000fffe03f */
        /* <DEDUP_REMOVED lines=11> */
.L_x_197:
[----:B------:R-:W-:Y:S05]  /*e550*/  BSYNC B1 ;  /* 0x0000000000017941 */ /* 0x000fea0003800000 */
.L_x_196:
[----:B------:R-:W-:Y:S01]  /*e560*/  VIADD R22, R10, 0x1 ;  /* 0x000000010a167836 */ /* 0x000fe20000000000 */
[----:B------:R-:W-:Y:S04]  /*e570*/  BSSY B1, `(.L_x_203) ;  /* 0x000006e000017945 */ /* 0x000fe80003800000 */
[----:B------:R-:W-:-:S04]  /*e580*/  ISETP.NE.AND P0, PT, R22, 0x2, PT ;  /* 0x000000021600780c */ /* 0x000fc80003f05270 */
[----:B0-----:R-:W-:Y:S02]  /*e590*/  SEL R24, RZ, 0x1, P0 ;  /* 0x00000001ff187807 */ /* 0x001fe40000000000 */
[----:B------:R-:W-:Y:S02]  /*e5a0*/  SEL R22, R22, RZ, P0 ;  /* 0x000000ff16167207 */ /* 0x000fe40000000000 */
[----:B------:R-:W-:Y:S01]  /*e5b0*/  LOP3.LUT R24, R11, R24, RZ, 0x3c, !PT ;  /* 0x000000180b187212 */ /* 0x000fe200078e3cff */
[----:B------:R-:W-:Y:S06]  /*e5c0*/  @!P6 BRA `(.L_x_204) ;  /* 0x0000000400a0e947 */ /* 0x000fec0003800000 */
[----:B------:R-:W-:Y:S01]  /*e5d0*/  ULDC.64 UR4, c[0x0][0x3f8] ;  /* 0x0000fe0000047ab9 */ /* 0x000fe20000000a00 */
[----:B------:R-:W-:Y:S01]  /*e5e0*/  VIADD R13, R9, 0xffffffff ;  /* 0xffffffff090d7836 */ /* 0x000fe20000000000 */
[----:B------:R-:W-:-:S04]  /*e5f0*/  ISETP.NE.U32.AND P0, PT, RZ, UR4, PT ;  /* 0x00000004ff007c0c */ /* 0x000fc8000bf05070 */
[----:B------:R-:W-:-:S13]  /*e600*/  ISETP.NE.AND.EX P0, PT, RZ, UR5, PT, P0 ;  /* 0x00000005ff007c0c */ /* 0x000fda000bf05300 */
[----:B------:R-:W-:Y:S05]  /*e610*/  @!P0 BRA `(.L_x_205) ;  /* 0x0000000000488947 */ /* 0x000fea0003800000 */
[----:B------:R-:W0:Y:S01]  /*e620*/  LDC R12, c[0x0][0x41c] ;  /* 0x00010700ff0c7b82 */ /* 0x000e220000000800 */
[----:B------:R-:W-:Y:S01]  /*e630*/  IMAD.MOV.U32 R15, RZ, RZ, R13 ;  /* 0x000000ffff0f7224 */ /* 0x000fe200078e000d */
[----:B------:R-:W-:Y:S02]  /*e640*/  ULDC.64 UR6, c[0x0][0x408] ;  /* 0x0001020000067ab9 */ /* 0x000fe40000000a00 */
[----:B------:R-:W-:-:S04]  /*e650*/  IMAD R5, R8, UR6, RZ ;  /* 0x0000000608057c24 */ /* 0x000fc8000f8e02ff */
[----:B------:R-:W-:Y:S01]  /*e660*/  IMAD R5, R6, UR7, R5 ;  /* 0x0000000706057c24 */ /* 0x000fe2000f8e0205 */
[----:B0-----:R-:W-:-:S13]  /*e670*/  ISETP.NE.AND P0, PT, R12, 0x1, PT ;  /* 0x000000010c00780c */ /* 0x001fda0003f05270 */
[----:B--2---:R-:W0:Y:S02]  /*e680*/  @P0 LDC.64 R2, c[0x0][0x420] ;  /* 0x00010800ff020b82 */ /* 0x004e240000000a00 */
[----:B0-----:R-:W-:-:S05]  /*e690*/  @P0 IMAD.HI.U32 R2, R13, R2, RZ ;  /* 0x000000020d020227 */ /* 0x001fca00078e00ff */
[----:B------:R-:W-:-:S04]  /*e6a0*/  @P0 SHF.R.U32.HI R15, RZ, R3, R2 ;  /* 0x00000003ff0f0219 */ /* 0x000fc80000011602 */
[--C-:B------:R-:W-:Y:S01]  /*e6b0*/  SHF.R.S32.HI R3, RZ, 0x1f, R15.reuse ;  /* 0x0000001fff037819 */ /* 0x100fe2000001140f */
[----:B------:R-:W-:-:S04]  /*e6c0*/  IMAD.MOV.U32 R2, RZ, RZ, R15 ;  /* 0x000000ffff027224 */ /* 0x000fc800078e000f */
[----:B------:R-:W-:-:S05]  /*e6d0*/  IMAD.WIDE.U32 R2, R6, UR6, R2 ;  /* 0x0000000606027c25 */ /* 0x000fca000f8e0002 */
[----:B------:R-:W-:Y:S02]  /*e6e0*/  IADD3 R3, R5, R3, RZ ;  /* 0x0000000305037210 */ /* 0x000fe40007ffe0ff */
[----:B------:R-:W-:-:S04]  /*e6f0*/  LEA R4, P0, R2, UR4, 0x2 ;  /* 0x0000000402047c11 */ /* 0x000fc8000f8010ff */
[----:B------:R-:W-:-:S05]  /*e700*/  LEA.HI.X R5, R2, UR5, R3, 0x2, P0 ;  /* 0x0000000502057c11 */ /* 0x000fca00080f1403 */
[----:B------:R0:W5:Y:S01]  /*e710*/  LDG.E R4, desc[UR60][R4.64] ;  /* 0x0000003c04047981 */ /* 0x000162000c1e1900 */
[----:B------:R-:W-:-:S04]  /*e720*/  IMAD.MOV R2, RZ, RZ, -R15 ;  /* 0x000000ffff027224 */ /* 0x000fc800078e0a0f */
[----:B------:R-:W-:-:S07]  /*e730*/  IMAD R13, R12, R2, R13 ;  /* 0x000000020c0d7224 */ /* 0x000fce00078e020d */
.L_x_205:
[----:B--2---:R-:W-:Y:S01]  /*e740*/  IMAD R2, R22, 0x8, R26 ;  /* 0x0000000816027824 */ /* 0x004fe200078e021a */
[----:B------:R-:W-:-:S04]  /*e750*/  SHF.L.U32 R3, R24, 0x1f, RZ ;  /* 0x0000001f18037819 */ /* 0x000fc800000006ff */
[----:B------:R-:W2:Y:S02]  /*e760*/  SYNCS.PHASECHK.TRANS64.TRYWAIT P0, [R2+URZ+0x31c40], R3 ;  /* 0x031c4003020075a7 */ /* 0x000ea4000800017f */
[----:B--2---:R-:W-:Y:S05]  /*e770*/  @!P0 BRA `(.L_x_206) ;  /* 0x0000001800d88947 */ /* 0x004fea0003800000 */
.L_x_257:
        /* <DEDUP_REMOVED lines=9> */
.L_x_207:
[----:B0-2---:R-:W-:Y:S01]  /*e810*/  IMAD R2, R22, 0x6c00, R26 ;  /* 0x00006c0016027824 */ /* 0x005fe200078e021a */
[----:B------:R-:W-:Y:S01]  /*e820*/  R2UR UR11, R13 ;  /* 0x000000000d0b72ca */ /* 0x000fe200000e0000 */
[----:B------:R-:W-:Y:S01]  /*e830*/  VIADD R3, R26, 0x31c00 ;  /* 0x00031c001a037836 */ /* 0x000fe20000000000 */
[----:B------:R-:W-:Y:S01]  /*e840*/  R2UR UR5, R23 ;  /* 0x00000000170572ca */ /* 0x000fe200000e0000 */
[----:B------:R-:W-:Y:S01]  /*e850*/  UIADD3 UR4, UP0, UR38, 0x370, URZ ;  /* 0x0000037026047890 */ /* 0x000fe2000ff1e03f */
[----:B------:R-:W-:Y:S01]  /*e860*/  R2UR UR8, R2 ;  /* 0x00000000020872ca */ /* 0x000fe200000e0000 */
[--C-:B------:R-:W-:Y:S01]  /*e870*/  IMAD R2, R22, 0x8, R3.reuse ;  /* 0x0000000816027824 */ /* 0x100fe200078e0203 */
[----:B------:R-:W-:Y:S01]  /*e880*/  R2UR UR12, R0 ;  /* 0x00000000000c72ca */ /* 0x000fe200000e0000 */
[----:B------:R-:W-:Y:S01]  /*e890*/  UMOV UR10, URZ ;  /* 0x0000003f000a7c82 */ /* 0x000fe20008000000 */
[----:B-----5:R-:W-:Y:S01]  /*e8a0*/  R2UR UR13, R4 ;  /* 0x00000000040d72ca */ /* 0x020fe200000e0000 */
[----:B------:R-:W-:Y:S01]  /*e8b0*/  UMOV UR6, 0x0 ;  /* 0x0000000000067882 */ /* 0x000fe20000000000 */
[----:B------:R-:W-:Y:S01]  /*e8c0*/  R2UR UR9, R2 ;  /* 0x00000000020972ca */ /* 0x000fe200000e0000 */
[----:B------:R-:W-:Y:S01]  /*e8d0*/  UMOV UR7, 0x14f00000 ;  /* 0x14f0000000077882 */ /* 0x000fe20000000000 */
[----:B------:R-:W-:Y:S01]  /*e8e0*/  UMOV UR17, 0x20 ;  /* 0x0000002000117882 */ /* 0x000fe20000000000 */
[----:B------:R-:W-:Y:S01]  /*e8f0*/  UMOV UR18, 0x40 ;  /* 0x0000004000127882 */ /* 0x000fe20000000000 */
[----:B------:R-:W-:Y:S01]  /*e900*/  SHF.L.U32 R11, R11, 0x1f, RZ ;  /* 0x0000001f0b0b7819 */ /* 0x000fe200000006ff */
[----:B------:R-:W-:Y:S01]  /*e910*/  UIMAD UR11, UR11, 0x90, UR5 ;  /* 0x000000900b0b78a4 */ /* 0x000fe2000f8e0205 */
[----:B------:R-:W-:Y:S01]  /*e920*/  IMAD R2, R10, 0x8, R3 ;  /* 0x000000080a027824 */ /* 0x000fe200078e0203 */
[----:B------:R-:W-:-:S02]  /*e930*/  UIADD3 UR14, UR8, 0x16a00, URZ ;  /* 0x00016a00080e7890 */ /* 0x000fc4000fffe03f */
[----:B------:R-:W-:Y:S02]  /*e940*/  UIADD3.X UR5, URZ, UR39, URZ, UP0, !UPT ;  /* 0x000000273f057290 */ /* 0x000fe400087fe43f */
[----:B------:R-:W-:Y:S02]  /*e950*/  UIADD3 UR15, UR8, 0x18e00, URZ ;  /* 0x00018e00080f7890 */ /* 0x000fe4000fffe03f */
[----:B------:R-:W-:Y:S02]  /*e960*/  UIADD3 UR9, UR9, 0x30, URZ ;  /* 0x0000003009097890 */ /* 0x000fe4000fffe03f */
[----:B------:R-:W-:-:S03]  /*e970*/  UIADD3 UR16, UR8, 0x1b200, URZ ;  /* 0x0001b20008107890 */ /* 0x000fc6000fffe03f */
[----:B------:R-:W-:-:S04]  /*e980*/  UMOV UR8, UR14 ;  /* 0x0000000e00087c82 */ /* 0x000fc80008000000 */
        /* <DEDUP_REMOVED lines=9> */
.L_x_258:
[----:B------:R-:W-:Y:S05]  /*ea20*/  @P0 BRA `(.L_x_209) ;  /* 0x0000000000140947 */ /* 0x000fea0003800000 */
[----:B------:R-:W-:Y:S02]  /*ea30*/  ISETP.NE.AND P1, PT, R27, RZ, PT ;  /* 0x000000ff1b00720c */ /* 0x000fe40003f25270 */
[----:B------:R-:W-:-:S04]  /*ea40*/  MOV R3, 0x6c00 ;  /* 0x00006c0000037802 */ /* 0x000fc80000000f00 */
[----:B------:R2:W-:Y:S07]  /*ea50*/  SYNCS.ARRIVE.TRANS64 RZ, [R2+URZ+0x50], R3 ;  /* 0x0000500302ff79a7 */ /* 0x0005ee000800003f */
[----:B------:R-:W-:Y:S05]  /*ea60*/  @!P1 BRA `(.L_x_209) ;  /* 0x0000000000049947 */ /* 0x000fea0003800000 */
[----:B------:R-:W-:Y:S01]  /*ea70*/  BPT.TRAP 0x1 ;  /* 0x000000040000795c */ /* 0x000fe20000300000 */
.L_x_209:
        /* <DEDUP_REMOVED lines=29> */
.L_x_204:
[----:B------:R-:W-:Y:S05]  /*ec50*/  BSYNC B1 ;  /* 0x0000000000017941 */ /* 0x000fea0003800000 */
.L_x_203:
[C---:B------:R-:W-:Y:S01]  /*ec60*/  ISETP.GT.AND P0, PT, R9.reuse, 0x1, PT ;  /* 0x000000010900780c */ /* 0x040fe20003f04270 */
[----:B0-2---:R-:W-:-:S04]  /*ec70*/  VIADD R2, R9, 0xfffffffe ;  /* 0xfffffffe09027836 */ /* 0x005fc80000000000 */
[----:B------:R-:W-:-:S08]  /*ec80*/  IMAD.MOV.U32 R9, RZ, RZ, R2 ;  /* 0x000000ffff097224 */ /* 0x000fd000078e0002 */
[----:B------:R-:W-:Y:S05]  /*ec90*/  @P0 BRA `(.L_x_210) ;  /* 0xfffffff000700947 */ /* 0x000fea000383ffff */
.L_x_186:
[----:B------:R-:W-:Y:S05]  /*eca0*/  BSYNC B0 ;  /* 0x0000000000007941 */ /* 0x000fea0003800000 */
.L_x_185:
[----:B------:R-:W-:Y:S01]  /*ecb0*/  ISETP.NE.AND P0, PT, R27, RZ, PT ;  /* 0x000000ff1b00720c */ /* 0x000fe20003f05270 */
[----:B------:R-:W-:-:S12]  /*ecc0*/  BSSY B0, `(.L_x_211) ;  /* 0x000000e000007945 */ /* 0x000fd80003800000 */
[----:B------:R-:W-:Y:S05]  /*ecd0*/  @P0 BRA `(.L_x_212) ;  /* 0x0000000000300947 */ /* 0x000fea0003800000 */
[----:B------:R-:W2:Y:S01]  /*ece0*/  S2R R9, SR_LANEID ;  /* 0x0000000000097919 */ /* 0x000ea20000000000 */
[----:B------:R-:W-:Y:S01]  /*ecf0*/  VOTEU.ANY UR4, UPT, PT ;  /* 0x0000000000047886 */ /* 0x000fe200038e0100 */
[----:B------:R-:W3:Y:S01]  /*ed00*/  LDC.64 R2, c[0x0][0xc38] ;  /* 0x00030e00ff027b82 */ /* 0x000ee20000000a00 */
[----:B------:R-:W2:Y:S08]  /*ed10*/  FLO.U32 R4, UR4 ;  /* 0x0000000400047d00 */ /* 0x000eb000080e0000 */
[----:B0-----:R-:W3:Y:S01]  /*ed20*/  POPC R5, UR4 ;  /* 0x0000000400057d09 */ /* 0x001ee20008000000 */
[----:B--2---:R-:W-:-:S13]  /*ed30*/  ISETP.EQ.U32.AND P0, PT, R4, R9, PT ;  /* 0x000000090400720c */ /* 0x004fda0003f02070 */
[----:B---3--:R-:W2:Y:S01]  /*ed40*/  @P0 ATOMG.E.ADD.STRONG.GPU PT, R3, desc[UR60][R2.64], R5 ;  /* 0x00000005020309a8 */ /* 0x008ea200081ee1fc */
[----:B------:R-:W0:Y:S02]  /*ed50*/  S2R R6, SR_LTMASK ;  /* 0x0000000000067919 */ /* 0x000e240000003900 */
[----:B0-----:R-:W-:-:S04]  /*ed60*/  LOP3.LUT R6, R6, UR4, RZ, 0xc0, !PT ;  /* 0x0000000406067c12 */ /* 0x001fc8000f8ec0ff */
[----:B------:R-:W0:Y:S01]  /*ed70*/  POPC R9, R6 ;  /* 0x0000000600097309 */ /* 0x000e220000000000 */
[----:B--2---:R-:W0:Y:S02]  /*ed80*/  SHFL.IDX PT, R4, R3, R4, 0x1f ;  /* 0x00001f0403047589 */ /* 0x004e2400000e0000 */
[----:B0-----:R-:W-:-:S07]  /*ed90*/  IADD3 R16, R4, UR36, R9 ;  /* 0x0000002404107c10 */ /* 0x001fce000fffe009 */
.L_x_212:
[----:B------:R-:W-:Y:S05]  /*eda0*/  BSYNC B0 ;  /* 0x0000000000007941 */ /* 0x000fea0003800000 */
.L_x_211:
[----:B------:R-:W-:Y:S04]  /*edb0*/  BSSY B0, `(.L_x_213) ;  /* 0x000002b000007945 */ /* 0x000fe80003800000 */
[----:B------:R-:W-:Y:S05]  /*edc0*/  @!P6 BRA `(.L_x_214) ;  /* 0x0000000000a4e947 */ /* 0x000fea0003800000 */
[----:B------:R-:W-:Y:S01]  /*edd0*/  IMAD R3, R22, 0x8, R26 ;  /* 0x0000000816037824 */ /* 0x000fe200078e021a */
[----:B------:R-:W-:-:S04]  /*ede0*/  SHF.L.U32 R2, R24, 0x1f, RZ ;  /* 0x0000001f18027819 */ /* 0x000fc800000006ff */
[----:B------:R-:W2:Y:S02]  /*edf0*/  SYNCS.PHASECHK.TRANS64.TRYWAIT P0, [R3+URZ+0x31c60], R2 ;  /* 0x031c6002030075a7 */ /* 0x000ea4000800017f */
[----:B--2---:R-:W-:Y:S05]  /*ee00*/  @!P0 BRA `(.L_x_215) ;  /* 0x00000014005c8947 */ /* 0x004fea0003800000 */
.L_x_259:
        /* <DEDUP_REMOVED lines=9> */
.L_x_216:
[----:B0-----:R-:W-:Y:S01]  /*eea0*/  IMAD R26, R22, 0x6c00, R26 ;  /* 0x00006c00161a7824 */ /* 0x001fe200078e021a */
        /* <DEDUP_REMOVED lines=10> */
[----:B------:R-:W-:-:S05]  /*ef50*/  R2UR UR13, R7 ;  /* 0x00000000070d72ca */ /* 0x000fca00000e0000 */
        /* <DEDUP_REMOVED lines=9> */
[----:B0-----:R-:W-:Y:S01]  /*eff0*/  UMOV UR8, UR15 ;  /* 0x0000000f00087c82 */ /* 0x001fe20008000000 */
[----:B------:R-:W-:Y:S02]  /*f000*/  UMOV UR10, UR17 ;  /* 0x00000011000a7c82 */ /* 0x000fe40008000000 */
[----:B------:R0:W-:Y:S02]  /*f010*/  UTMALDG.4D [UR8], [UR4], desc[UR6] ;  /* 0x00000608040075b4 */ /* 0x0001e40008019000 */
[----:B0-----:R-:W-:Y:S01]  /*f020*/  UMOV UR8, UR16 ;  /* 0x0000001000087c82 */ /* 0x001fe20008000000 */
[----:B------:R-:W-:-:S02]  /*f030*/  UMOV UR10, UR14 ;  /* 0x0000000e000a7c82 */ /* 0x000fc40008000000 */
[----:B------:R4:W-:Y:S02]  /*f040*/  UTMALDG.4D [UR8], [UR4], desc[UR6] ;  /* 0x00000608040075b4 */ /* 0x0009e40008019000 */
[----:B----4-:R-:W-:Y:S01]  /*f050*/  NOP ;  /* 0x0000000000007918 */ /* 0x010fe20000000000 */
.L_x_214:
[----:B------:R-:W-:Y:S05]  /*f060*/  BSYNC B0 ;  /* 0x0000000000007941 */ /* 0x000fea0003800000 */
.L_x_213:
[----:B------:R-:W-:-:S04]  /*f070*/  IADD3 R22, R22, 0x1, RZ ;  /* 0x0000000116167810 */ /* 0x000fc80007ffe0ff */
[----:B------:R-:W-:-:S04]  /*f080*/  ISETP.NE.AND P0, PT, R22, 0x2, PT ;  /* 0x000000021600780c */ /* 0x000fc80003f05270 */
[----:B--23--:R-:W-:Y:S02]  /*f090*/  SEL R3, RZ, 0x1, P0 ;  /* 0x00000001ff037807 */ /* 0x00cfe40000000000 */
[----:B------:R-:W-:Y:S02]  /*f0a0*/  SEL R22, R22, RZ, P0 ;  /* 0x000000ff16167207 */ /* 0x000fe40000000000 */
[----:B------:R-:W-:-:S07]  /*f0b0*/  LOP3.LUT R24, R24, R3, RZ, 0x3c, !PT ;  /* 0x0000000318187212 */ /* 0x000fce00078e3cff */
.L_x_170:
[----:B------:R-:W-:Y:S05]  /*f0c0*/  BSYNC B6 ;  /* 0x0000000000067941 */ /* 0x000fea0003800000 */
.L_x_168:
[----:B------:R-:W-:-:S03]  /*f0d0*/  UMOV UR4, 0xffffffff ;  /* 0xffffffff00047882 */ /* 0x000fc60000000000 */
[----:B------:R-:W-:Y:S05]  /*f0e0*/  BRA.DIV UR4, `(.L_x_217) ;  /* 0x0000001204b87947 */ /* 0x000fea000b800000 */
[----:B0-----:R0:W2:Y:S04]  /*f0f0*/  SHFL.IDX PT, R5, R16, RZ, 0x1f ;  /* 0x00001fff10057589 */ /* 0x0010a800000e0000 */
[----:B------:R0:W3:Y:S02]  /*f100*/  SHFL.IDX PT, R4, R16, 0x1, 0x1f ;  /* 0x00201f0010047f89 */ /* 0x0000e400000e0000 */
.L_x_263:
[----:B------:R-:W-:Y:S01]  /*f110*/  ULDC UR4, c[0x0][0xc14] ;  /* 0x0003050000047ab9 */ /* 0x000fe20000000800 */
[C---:B------:R-:W-:Y:S01]  /*f120*/  IMAD.IADD R7, R27.reuse, 0x1, R19 ;  /* 0x000000011b077824 */ /* 0x040fe200078e0213 */
[----:B------:R-:W-:Y:S01]  /*f130*/  ISETP.NE.AND P0, PT, R27, 0x1f, PT ;  /* 0x0000001f1b00780c */ /* 0x000fe20003f05270 */
[----:B------:R-:W-:Y:S01]  /*f140*/  IMAD.U32 R0, RZ, RZ, UR4 ;  /* 0x00000004ff007e24 */ /* 0x000fe2000f8e00ff */
[----:B------:R-:W-:Y:S01]  /*f150*/  BSSY B0, `(.L_x_218) ;  /* 0x0000007000007945 */ /* 0x000fe20003800000 */
[----:B------:R-:W-:-:S03]  /*f160*/  IMAD.MOV.U32 R2, RZ, RZ, RZ ;  /* 0x000000ffff027224 */ /* 0x000fc600078e00ff */
[----:B------:R-:W-:-:S13]  /*f170*/  ISETP.GE.OR P0, PT, R7, R0, !P0 ;  /* 0x000000000700720c */ /* 0x000fda0004706670 */
[----:B------:R-:W-:Y:S05]  /*f180*/  @P0 BRA `(.L_x_219) ;  /* 0x00000000000c0947 */ /* 0x000fea0003800000 */
[----:B------:R-:W4:Y:S02]  /*f190*/  LDC.64 R2, c[0x0][0xc58] ;  /* 0x00031600ff027b82 */ /* 0x000f240000000a00 */
[----:B----4-:R-:W-:-:S06]  /*f1a0*/  IMAD.WIDE R2, R7, 0x4, R2 ;  /* 0x0000000407027825 */ /* 0x010fcc00078e0202 */
[----:B------:R4:W5:Y:S02]  /*f1b0*/  LDG.E R2, desc[UR60][R2.64] ;  /* 0x0000003c02027981 */ /* 0x000964000c1e1900 */
.L_x_219:
[----:B------:R-:W-:Y:S05]  /*f1c0*/  BSYNC B0 ;  /* 0x0000000000007941 */ /* 0x000fea0003800000 */
.L_x_218:
[----:B------:R-:W-:-:S03]  /*f1d0*/  UMOV UR4, 0xffffffff ;  /* 0xffffffff00047882 */ /* 0x000fc60000000000 */
[----:B------:R-:W-:Y:S05]  /*f1e0*/  BRA.DIV UR4, `(.L_x_220) ;  /* 0x0000001204c47947 */ /* 0x000fea000b800000 */
[----:B-----5:R-:W0:Y:S01]  /*f1f0*/  SHFL.UP PT, R14, R2, 0x1, RZ ;  /* 0x04200000020e7989 */ /* 0x020e2200000e00ff */
[C---:B------:R-:W-:Y:S02]  /*f200*/  ISETP.NE.AND P0, PT, R27.reuse, RZ, PT ;  /* 0x000000ff1b00720c */ /* 0x040fe40003f05270 */
[C---:B------:R-:W-:Y:S02]  /*f210*/  ISETP.GE.U32.AND P1, PT, R27.reuse, 0x2, PT ;  /* 0x000000021b00780c */ /* 0x040fe40003f26070 */
[----:B0-----:R-:W-:Y:S02]  /*f220*/  SEL R13, R14, RZ, P0 ;  /* 0x000000ff0e0d7207 */ /* 0x001fe40000000000 */
[----:B------:R-:W-:-:S03]  /*f230*/  ISETP.GE.U32.AND P0, PT, R27, 0x4, PT ;  /* 0x000000041b00780c */ /* 0x000fc60003f06070 */
[----:B------:R-:W-:-:S05]  /*f240*/  IMAD.IADD R13, R2, 0x1, R13 ;  /* 0x00000001020d7824 */ /* 0x000fca00078e020d */
[----:B------:R-:W0:Y:S02]  /*f250*/  SHFL.UP PT, R14, R13, 0x2, RZ ;  /* 0x044000000d0e7989 */ /* 0x000e2400000e00ff */
[----:B0-----:R-:W-:Y:S02]  /*f260*/  SEL R14, R14, RZ, P1 ;  /* 0x000000ff0e0e7207 */ /* 0x001fe40000800000 */
[----:B------:R-:W-:-:S03]  /*f270*/  ISETP.GE.U32.AND P1, PT, R27, 0x8, PT ;  /* 0x000000081b00780c */ /* 0x000fc60003f26070 */
[----:B----4-:R-:W-:-:S05]  /*f280*/  IMAD.IADD R3, R13, 0x1, R14 ;  /* 0x000000010d037824 */ /* 0x010fca00078e020e */
[----:B------:R-:W0:Y:S02]  /*f290*/  SHFL.UP PT, R14, R3, 0x4, RZ ;  /* 0x04800000030e7989 */ /* 0x000e2400000e00ff */
[----:B0-----:R-:W-:Y:S02]  /*f2a0*/  SEL R6, R14, RZ, P0 ;  /* 0x000000ff0e067207 */ /* 0x001fe40000000000 */
[----:B------:R-:W-:-:S03]  /*f2b0*/  ISETP.GE.U32.AND P0, PT, R27, 0x10, PT ;  /* 0x000000101b00780c */ /* 0x000fc60003f06070 */
[----:B------:R-:W-:-:S05]  /*f2c0*/  IMAD.IADD R6, R3, 0x1, R6 ;  /* 0x0000000103067824 */ /* 0x000fca00078e0206 */
[----:B------:R-:W0:Y:S02]  /*f2d0*/  SHFL.UP PT, R14, R6, 0x8, RZ ;  /* 0x05000000060e7989 */ /* 0x000e2400000e00ff */
[----:B0-----:R-:W-:-:S04]  /*f2e0*/  SEL R7, R14, RZ, P1 ;  /* 0x000000ff0e077207 */ /* 0x001fc80000800000 */
[----:B------:R-:W-:-:S05]  /*f2f0*/  IADD3 R7, R6, R7, RZ ;  /* 0x0000000706077210 */ /* 0x000fca0007ffe0ff */
[----:B------:R-:W0:Y:S02]  /*f300*/  SHFL.UP PT, R14, R7, 0x10, RZ ;  /* 0x06000000070e7989 */ /* 0x000e2400000e00ff */
[----:B0-----:R-:W-:-:S05]  /*f310*/  SEL R8, R14, RZ, P0 ;  /* 0x000000ff0e087207 */ /* 0x001fca0000000000 */
[----:B------:R-:W-:-:S05]  /*f320*/  IMAD.IADD R8, R7, 0x1, R8 ;  /* 0x0000000107087824 */ /* 0x000fca00078e0208 */
[----:B------:R0:W4:Y:S02]  /*f330*/  SHFL.IDX PT, R14, R8, 0x1f, 0x1f ;  /* 0x03e01f00080e7f89 */ /* 0x00012400000e0000 */
.L_x_271:
[----:B------:R-:W-:Y:S02]  /*f340*/  ULDC UR4, c[0x0][0xc10] ;  /* 0x0003040000047ab9 */ /* 0x000fe40000000800 */
[----:B------:R-:W-:-:S04]  /*f350*/  IMAD.U32 R7, RZ, RZ, UR4 ;  /* 0x00000004ff077e24 */ /* 0x000fc8000f8e00ff */
[----:B----4-:R-:W-:-:S04]  /*f360*/  IMAD R3, R14, R7, RZ ;  /* 0x000000070e037224 */ /* 0x010fc800078e02ff */
[----:B---3--:R-:W-:-:S05]  /*f370*/  IMAD.IADD R4, R4, 0x1, R3 ;  /* 0x0000000104047824 */ /* 0x008fca00078e0203 */
[----:B--2---:R-:W-:-:S13]  /*f380*/  ISETP.GT.AND P0, PT, R4, R5, PT ;  /* 0x000000050400720c */ /* 0x004fda0003f04270 */
[----:B------:R-:W-:Y:S05]  /*f390*/  @P0 BRA `(.L_x_221) ;  /* 0x0000000000ac0947 */ /* 0x000fea0003800000 */
[----:B------:R-:W2:Y:S02]  /*f3a0*/  LDC R0, c[0x0][0xc14] ;  /* 0x00030500ff007b82 */ /* 0x000ea40000000800 */
.L_x_226:
[----:B------:R-:W-:-:S05]  /*f3b0*/  VIADD R19, R19, 0x1f ;  /* 0x0000001f13137836 */ /* 0x000fca0000000000 */
[----:B--2---:R-:W-:-:S13]  /*f3c0*/  ISETP.GE.AND P0, PT, R19, R0, PT ;  /* 0x000000001300720c */ /* 0x004fda0003f06270 */
[----:B------:R-:W-:Y:S05]  /*f3d0*/  @P0 BRA `(.L_x_222) ;  /* 0x0000000400540947 */ /* 0x000fea0003800000 */
[C---:B------:R-:W-:Y:S01]  /*f3e0*/  IMAD.IADD R7, R27.reuse, 0x1, R19 ;  /* 0x000000011b077824 */ /* 0x040fe200078e0213 */
[----:B------:R-:W-:Y:S01]  /*f3f0*/  ISETP.NE.AND P1, PT, R27, 0x1f, PT ;  /* 0x0000001f1b00780c */ /* 0x000fe20003f25270 */
[----:B------:R-:W-:Y:S01]  /*f400*/  BSSY B0, `(.L_x_223) ;  /* 0x0000007000007945 */ /* 0x000fe20003800000 */
[----:B------:R-:W-:Y:S02]  /*f410*/  IMAD.MOV.U32 R2, RZ, RZ, RZ ;  /* 0x000000ffff027224 */ /* 0x000fe400078e00ff */
[----:B------:R-:W-:-:S13]  /*f420*/  ISETP.GE.OR P0, PT, R7, R0, !P1 ;  /* 0x000000000700720c */ /* 0x000fda0004f06670 */
[----:B------:R-:W-:Y:S05]  /*f430*/  @P0 BRA `(.L_x_224) ;  /* 0x00000000000c0947 */ /* 0x000fea0003800000 */
[----:B------:R-:W2:Y:S02]  /*f440*/  LDC.64 R2, c[0x0][0xc58] ;  /* 0x00031600ff027b82 */ /* 0x000ea40000000a00 */
[----:B--2---:R-:W-:-:S06]  /*f450*/  IMAD.WIDE R2, R7, 0x4, R2 ;  /* 0x0000000407027825 */ /* 0x004fcc00078e0202 */
[----:B------:R2:W5:Y:S02]  /*f460*/  LDG.E R2, desc[UR60][R2.64] ;  /* 0x0000003c02027981 */ /* 0x000564000c1e1900 */
.L_x_224:
[----:B------:R-:W-:Y:S05]  /*f470*/  BSYNC B0 ;  /* 0x0000000000007941 */ /* 0x000fea0003800000 */
.L_x_223:
[----:B------:R-:W-:-:S03]  /*f480*/  UMOV UR4, 0xffffffff ;  /* 0xffffffff00047882 */ /* 0x000fc60000000000 */
[----:B------:R-:W-:Y:S05]  /*f490*/  BRA.DIV UR4, `(.L_x_225) ;  /* 0x0000001204e87947 */ /* 0x000fea000b800000 */
[----:B-----5:R-:W3:Y:S01]  /*f4a0*/  SHFL.UP PT, R14, R2, 0x1, RZ ;  /* 0x04200000020e7989 */ /* 0x020ee200000e00ff */
[C---:B------:R-:W-:Y:S02]  /*f4b0*/  ISETP.NE.AND P0, PT, R27.reuse, RZ, PT ;  /* 0x000000ff1b00720c */ /* 0x040fe40003f05270 */
[C---:B------:R-:W-:Y:S02]  /*f4c0*/  ISETP.GE.U32.AND P1, PT, R27.reuse, 0x2, PT ;  /* 0x000000021b00780c */ /* 0x040fe40003f26070 */
[----:B---3--:R-:W-:Y:S02]  /*f4d0*/  SEL R13, R14, RZ, P0 ;  /* 0x000000ff0e0d7207 */ /* 0x008fe40000000000 */
[----:B------:R-:W-:Y:S02]  /*f4e0*/  ISETP.GE.U32.AND P0, PT, R27, 0x4, PT ;  /* 0x000000041b00780c */ /* 0x000fe40003f06070 */
[----:B------:R-:W-:-:S05]  /*f4f0*/  IADD3 R13, R2, R13, RZ ;  /* 0x0000000d020d7210 */ /* 0x000fca0007ffe0ff */
[----:B------:R-:W3:Y:S02]  /*f500*/  SHFL.UP PT, R14, R13, 0x2, RZ ;  /* 0x044000000d0e7989 */ /* 0x000ee400000e00ff */
[----:B---3--:R-:W-:Y:S02]  /*f510*/  SEL R14, R14, RZ, P1 ;  /* 0x000000ff0e0e7207 */ /* 0x008fe40000800000 */
[----:B------:R-:W-:-:S03]  /*f520*/  ISETP.GE.U32.AND P1, PT, R27, 0x8, PT ;  /* 0x000000081b00780c */ /* 0x000fc60003f26070 */
[----:B--2---:R-:W-:-:S05]  /*f530*/  IMAD.IADD R3, R13, 0x1, R14 ;  /* 0x000000010d037824 */ /* 0x004fca00078e020e */
[----:B------:R-:W2:Y:S02]  /*f540*/  SHFL.UP PT, R14, R3, 0x4, RZ ;  /* 0x04800000030e7989 */ /* 0x000ea400000e00ff */
[----:B--2---:R-:W-:Y:S02]  /*f550*/  SEL R6, R14, RZ, P0 ;  /* 0x000000ff0e067207 */ /* 0x004fe40000000000 */
[----:B------:R-:W-:-:S03]  /*f560*/  ISETP.GE.U32.AND P0, PT, R27, 0x10, PT ;  /* 0x000000101b00780c */ /* 0x000fc60003f06070 */
[----:B------:R-:W-:-:S05]  /*f570*/  IMAD.IADD R6, R3, 0x1, R6 ;  /* 0x0000000103067824 */ /* 0x000fca00078e0206 */
[----:B------:R-:W2:Y:S02]  /*f580*/  SHFL.UP PT, R14, R6, 0x8, RZ ;  /* 0x05000000060e7989 */ /* 0x000ea400000e00ff */
[----:B--2---:R-:W-:-:S05]  /*f590*/  SEL R7, R14, RZ, P1 ;  /* 0x000000ff0e077207 */ /* 0x004fca0000800000 */
[----:B------:R-:W-:-:S05]  /*f5a0*/  IMAD.IADD R7, R6, 0x1, R7 ;  /* 0x0000000106077824 */ /* 0x000fca00078e0207 */
[----:B------:R-:W0:Y:S02]  /*f5b0*/  SHFL.UP PT, R14, R7, 0x10, RZ ;  /* 0x06000000070e7989 */ /* 0x000e2400000e00ff */
[----:B0-----:R-:W-:-:S05]  /*f5c0*/  SEL R8, R14, RZ, P0 ;  /* 0x000000ff0e087207 */ /* 0x001fca0000000000 */
[----:B------:R-:W-:-:S05]  /*f5d0*/  IMAD.IADD R8, R7, 0x1, R8 ;  /* 0x0000000107087824 */ /* 0x000fca00078e0208 */
[----:B------:R0:W2:Y:S02]  /*f5e0*/  SHFL.IDX PT, R14, R8, 0x1f, 0x1f ;  /* 0x03e01f00080e7f89 */ /* 0x0000a400000e0000 */
.L_x_279:
[----:B------:R-:W-:Y:S02]  /*f5f0*/  ULDC UR4, c[0x0][0xc10] ;  /* 0x0003040000047ab9 */ /* 0x000fe40000000800 */
[----:B------:R-:W-:-:S04]  /*f600*/  IMAD.U32 R7, RZ, RZ, UR4 ;  /* 0x00000004ff077e24 */ /* 0x000fc8000f8e00ff */
[----:B--2---:R-:W-:-:S04]  /*f610*/  IMAD R3, R14, R7, RZ ;  /* 0x000000070e037224 */ /* 0x004fc800078e02ff */
[----:B------:R-:W-:-:S05]  /*f620*/  IMAD.IADD R4, R3, 0x1, R4 ;  /* 0x0000000103047824 */ /* 0x000fca00078e0204 */
[----:B------:R-:W-:-:S13]  /*f630*/  ISETP.GT.AND P0, PT, R4, R5, PT ;  /* 0x000000050400720c */ /* 0x000fda0003f04270 */
[----:B------:R-:W-:Y:S05]  /*f640*/  @!P0 BRA `(.L_x_226) ;  /* 0xfffffffc00588947 */ /* 0x000fea000383ffff */
.L_x_221:
[----:B------:R-:W-:Y:S01]  /*f650*/  IADD3 R16, -R3, R4, RZ ;  /* 0x0000000403107210 */ /* 0x000fe20007ffe1ff */
[----:B------:R-:W-:-:S04]  /*f660*/  UMOV UR4, 0xffffffff ;  /* 0xffffffff00047882 */ /* 0x000fc80000000000 */
[----:B------:R-:W-:-:S05]  /*f670*/  IMAD R4, R8, R7, R16 ;  /* 0x0000000708047224 */ /* 0x000fca00078e0210 */
[----:B------:R-:W-:Y:S01]  /*f680*/  ISETP.GT.AND P6, PT, R4, R5, PT ;  /* 0x000000050400720c */ /* 0x000fe20003fc4270 */
[----:B------:R-:W-:-:S12]  /*f690*/  BRA.DIV UR4, `(.L_x_227) ;  /* 0x0000001604387947 */ /* 0x000fd8000b800000 */
[----:B------:R-:W-:-:S04]  /*f6a0*/  VOTE.ANY R3, PT, !P6 ;  /* 0x0000000000037806 */ /* 0x000fc800070e0100 */
[----:B------:R-:W2:Y:S02]  /*f6b0*/  POPC R4, R3 ;  /* 0x0000000300047309 */ /* 0x000ea40000000000 */
[----:B--2---:R2:W3:Y:S02]  /*f6c0*/  SHFL.IDX PT, R17, R2, R4, 0x1f ;  /* 0x00001f0402117589 */ /* 0x0044e400000e0000 */
.L_x_283:
[----:B------:R-:W-:Y:S01]  /*f6d0*/  ISETP.NE.AND P0, PT, R3, RZ, PT ;  /* 0x000000ff0300720c */ /* 0x000fe20003f05270 */
[----:B------:R-:W-:-:S12]  /*f6e0*/  IMAD.MOV.U32 R14, RZ, RZ, RZ ;  /* 0x000000ffff0e7224 */ /* 0x000fd800078e00ff */
[----:B------:R-:W-:Y:S05]  /*f6f0*/  @!P0 BRA `(.L_x_228) ;  /* 0x0000000000108947 */ /* 0x000fea0003800000 */
[----:B------:R-:W-:Y:S01]  /*f700*/  UMOV UR4, 0xffffffff ;  /* 0xffffffff00047882 */ /* 0x000fe20000000000 */
[----:B------:R-:W-:Y:S02]  /*f710*/  VIADD R12, R4, 0xffffffff ;  /* 0xffffffff040c7836 */ /* 0x000fe40000000000 */
[----:B------:R-:W-:Y:S05]  /*f720*/  BRA.DIV UR4, `(.L_x_229) ;  /* 0x00000016045c7947 */ /* 0x000fea000b800000 */
[----:B------:R4:W0:Y:S02]  /*f730*/  SHFL.IDX PT, R14, R8, R12, 0x1f ;  /* 0x00001f0c080e7589 */ /* 0x00082400000e0000 */
.L_x_228:
[----:B---3--:R-:W-:Y:S01]  /*f740*/  IABS R6, R17 ;  /* 0x0000001100067213 */ /* 0x008fe20000000000 */
[----:B0-----:R-:W-:Y:S02]  /*f750*/  IMAD R16, R14, R7, R16 ;  /* 0x000000070e107224 */ /* 0x001fe400078e0210 */
[----:B------:R-:W-:Y:S01]  /*f760*/  IMAD.IADD R19, R4, 0x1, R19 ;  /* 0x0000000104137824 */ /* 0x000fe200078e0213 */
[----:B----4-:R-:W0:Y:S01]  /*f770*/  I2F.RP R8, R6 ;  /* 0x0000000600087306 */ /* 0x010e220000209400 */
[----:B------:R-:W-:Y:S01]  /*f780*/  IMAD.IADD R10, R5, 0x1, -R16 ;  /* 0x00000001050a7824 */ /* 0x000fe200078e0a10 */
[----:B------:R-:W-:-:S04]  /*f790*/  IABS R5, R17 ;  /* 0x0000001100057213 */ /* 0x000fc80000000000 */
[----:B------:R-:W-:Y:S02]  /*f7a0*/  IADD3 R5, RZ, -R5, RZ ;  /* 0x80000005ff057210 */ /* 0x000fe40007ffe0ff */
[----:B0-----:R-:W2:Y:S02]  /*f7b0*/  MUFU.RCP R8, R8 ;  /* 0x0000000800087308 */ /* 0x001ea40000001000 */
[----:B--2---:R-:W-:-:S06]  /*f7c0*/  VIADD R2, R8, 0xffffffe ;  /* 0x0ffffffe08027836 */ /* 0x004fcc0000000000 */
[----:B------:R0:W2:Y:S02]  /*f7d0*/  F2I.FTZ.U32.TRUNC.NTZ R3, R2 ;  /* 0x0000000200037305 */ /* 0x0000a4000021f000 */
[----:B0-----:R-:W-:Y:S02]  /*f7e0*/  IMAD.MOV.U32 R2, RZ, RZ, RZ ;  /* 0x000000ffff027224 */ /* 0x001fe400078e00ff */
[----:B--2---:R-:W-:-:S04]  /*f7f0*/  IMAD.MOV R7, RZ, RZ, -R3 ;  /* 0x000000ffff077224 */ /* 0x004fc800078e0a03 */
[----:B------:R-:W-:-:S04]  /*f800*/  IMAD R7, R7, R6, RZ ;  /* 0x0000000607077224 */ /* 0x000fc800078e02ff */
[----:B------:R-:W-:Y:S01]  /*f810*/  IMAD.HI.U32 R3, R3, R7, R2 ;  /* 0x0000000703037227 */ /* 0x000fe200078e0002 */
[----:B------:R-:W-:-:S05]  /*f820*/  IABS R2, R10 ;  /* 0x0000000a00027213 */ /* 0x000fca0000000000 */
[----:B------:R-:W-:-:S04]  /*f830*/  IMAD.HI.U32 R3, R3, R2, RZ ;  /* 0x0000000203037227 */ /* 0x000fc800078e00ff */
[----:B------:R-:W-:Y:S01]  /*f840*/  IMAD R5, R3, R5, R2 ;  /* 0x0000000503057224 */ /* 0x000fe200078e0202 */
[----:B------:R-:W-:-:S04]  /*f850*/  LOP3.LUT R2, R10, R17, RZ, 0x3c, !PT ;  /* 0x000000110a027212 */ /* 0x000fc800078e3cff */
[----:B------:R-:W-:-:S13]  /*f860*/  ISETP.GT.U32.AND P0, PT, R6, R5, PT ;  /* 0x000000050600720c */ /* 0x000fda0003f04070 */
[----:B------:R-:W-:Y:S02]  /*f870*/  @!P0 IMAD.IADD R5, R5, 0x1, -R6 ;  /* 0x0000000105058824 */ /* 0x000fe400078e0a06 */
[----:B------:R-:W-:-:S03]  /*f880*/  @!P0 VIADD R3, R3, 0x1 ;  /* 0x0000000103038836 */ /* 0x000fc60000000000 */
[----:B------:R-:W-:-:S13]  /*f890*/  ISETP.GE.U32.AND P0, PT, R5, R6, PT ;  /* 0x000000060500720c */ /* 0x000fda0003f06070 */
[----:B------:R-:W-:Y:S01]  /*f8a0*/  @P0 VIADD R3, R3, 0x1 ;  /* 0x0000000103030836 */ /* 0x000fe20000000000 */
[----:B------:R-:W-:-:S13]  /*f8b0*/  ISETP.GE.AND P0, PT, R2, RZ, PT ;  /* 0x000000ff0200720c */ /* 0x000fda0003f06270 */
[----:B------:R-:W-:Y:S01]  /*f8c0*/  @!P0 IMAD.MOV R3, RZ, RZ, -R3 ;  /* 0x000000ffff038224 */ /* 0x000fe200078e0a03 */
[----:B------:R-:W-:-:S13]  /*f8d0*/  ISETP.NE.AND P0, PT, R17, RZ, PT ;  /* 0x000000ff1100720c */ /* 0x000fda0003f05270 */
[----:B------:R-:W-:-:S04]  /*f8e0*/  @!P0 LOP3.LUT R3, RZ, R17, RZ, 0x33, !PT ;  /* 0x00000011ff038212 */ /* 0x000fc800078e33ff */
[----:B------:R-:W-:Y:S01]  /*f8f0*/  MOV R18, R3 ;  /* 0x0000000300127202 */ /* 0x000fe20000000f00 */
[----:B------:R-:W-:-:S04]  /*f900*/  IMAD.MOV R2, RZ, RZ, -R3 ;  /* 0x000000ffff027224 */ /* 0x000fc800078e0a03 */
[----:B------:R-:W-:Y:S01]  /*f910*/  IMAD R17, R17, R2, R10 ;  /* 0x0000000211117224 */ /* 0x000fe200078e020a */
[----:B------:R-:W-:Y:S06]  /*f920*/  BRA `(.L_x_230) ;  /* 0x00000000001c7947 */ /* 0x000fec0003800000 */
.L_x_222:
[----:B------:R-:W-:Y:S01]  /*f930*/  UMOV UR4, URZ ;  /* 0x0000003f00047c82 */ /* 0x000fe20008000000 */
[----:B------:R-:W-:Y:S01]  /*f940*/  UMOV UR5, URZ ;  /* 0x0000003f00057c82 */ /* 0x000fe20008000000 */
[----:B------:R-:W-:Y:S01]  /*f950*/  ULDC UR6, c[0x0][0xc14] ;  /* 0x0003050000067ab9 */ /* 0x000fe20000000800 */
[----:B------:R-:W-:Y:S02]  /*f960*/  IMAD.MOV.U32 R16, RZ, RZ, R5 ;  /* 0x000000ffff107224 */ /* 0x000fe400078e0005 */
[----:B------:R-:W-:Y:S02]  /*f970*/  IMAD.U32 R17, RZ, RZ, UR4 ;  /* 0x00000004ff117e24 */ /* 0x000fe4000f8e00ff */
[----:B------:R-:W-:Y:S02]  /*f980*/  IMAD.U32 R18, RZ, RZ, UR5 ;  /* 0x00000005ff127e24 */ /* 0x000fe4000f8e00ff */
[----:B------:R-:W-:-:S07]  /*f990*/  IMAD.U32 R19, RZ, RZ, UR6 ;  /* 0x00000006ff137e24 */ /* 0x000fce000f8e00ff */
.L_x_230:
[----:B------:R-:W-:Y:S01]  /*f9a0*/  ISETP.NE.AND P0, PT, R27, RZ, PT ;  /* 0x000000ff1b00720c */ /* 0x000fe20003f05270 */
[----:B------:R-:W-:Y:S05]  /*f9b0*/  WARPSYNC.ALL ;  /* 0x0000000000007948 */ /* 0x000fea0003800000 */
[----:B------:R-:W-:Y:S07]  /*f9c0*/  BAR.SYNC.DEFER_BLOCKING 0x4, 0x1a0 ;  /* 0x0106800000007b1d */ /* 0x000fee0000010000 */
[----:B------:R-:W-:Y:S01]  /*f9d0*/  @!P0 MOV R2, 0x400 ;  /* 0x0000040000028802 */ /* 0x000fe20000000f00 */
[----:B------:R-:W2:Y:S03]  /*f9e0*/  @!P0 S2R R3, SR_CgaCtaId ;  /* 0x0000000000038919 */ /* 0x000ea60000008800 */
[----:B--2---:R-:W-:-:S05]  /*f9f0*/  @!P0 LEA R2, R3, R2, 0x18 ;  /* 0x0000000203028211 */ /* 0x004fca00078ec0ff */
[----:B------:R2:W-:Y:S01]  /*fa00*/  @!P0 STS.128 [R2+0x31cd0], R16 ;  /* 0x031cd01002008388 */ /* 0x0005e20000000c00 */
[----:B------:R-:W-:Y:S06]  /*fa10*/  BAR.ARV 0x5, 0x1a0 ;  /* 0x0146800000007b1d */ /* 0x000fec0000002000 */
[----:B------:R-:W-:-:S13]  /*fa20*/  ISETP.GE.AND P0, PT, R19, R0, PT ;  /* 0x000000001300720c */ /* 0x000fda0003f06270 */
[----:B------:R-:W-:Y:S05]  /*fa30*/  @!P0 BRA `(.L_x_231) ;  /* 0xffffffc800048947 */ /* 0x000fea000383ffff */
.L_x_166:
[----:B0-----:R-:W3:Y:S01]  /*fa40*/  LDL.LU R0, [R1+0xc] ;  /* 0x00000c0001007983 */ /* 0x001ee20000300800 */
[----:B------:R-:W-:Y:S01]  /*fa50*/  BSSY B0, `(.L_x_232) ;  /* 0x000000b000007945 */ /* 0x000fe20003800000 */
[----:B------:R-:W0:Y:S01]  /*fa60*/  S2R R5, SR_CgaCtaId ;  /* 0x0000000000057919 */ /* 0x000e220000008800 */
[----:B---3--:R-:W-:-:S05]  /*fa70*/  VIADD R0, R0, 0x1 ;  /* 0x0000000100007836 */ /* 0x008fca0000000000 */
[----:B--2---:R-:W-:-:S04]  /*fa80*/  LEA.HI R2, R0, R0, RZ, 0x1 ;  /* 0x0000000000027211 */ /* 0x004fc800078f08ff */
[----:B------:R-:W-:Y:S02]  /*fa90*/  LOP3.LUT R3, R2, 0xfffffffe, RZ, 0xc0, !PT ;  /* 0xfffffffe02037812 */ /* 0x000fe400078ec0ff */
[----:B------:R-:W-:-:S03]  /*faa0*/  MOV R2, 0x400 ;  /* 0x0000040000027802 */ /* 0x000fc60000000f00 */
[----:B------:R-:W-:Y:S01]  /*fab0*/  IMAD.IADD R0, R0, 0x1, -R3 ;  /* 0x0000000100007824 */ /* 0x000fe200078e0a03 */
[----:B0-----:R-:W-:-:S04]  /*fac0*/  LEA R9, R5, R2, 0x18 ;  /* 0x0000000205097211 */ /* 0x001fc800078ec0ff */
[----:B------:R-:W-:-:S04]  /*fad0*/  SHF.L.U32 R0, R0, 0x1f, RZ ;  /* 0x0000001f00007819 */ /* 0x000fc800000006ff */
[----:B------:R-:W0:Y:S02]  /*fae0*/  SYNCS.PHASECHK.TRANS64.TRYWAIT P0, [R9+URZ+0x31c20], R0 ;  /* 0x031c2000090075a7 */ /* 0x000e24000800017f */
[----:B0-----:R-:W-:Y:S05]  /*faf0*/  @!P0 BRA `(.L_x_233) ;  /* 0x00000010008c8947 */ /* 0x001fea0003800000 */
.L_x_286:
[----:B------:R-:W-:Y:S05]  /*fb00*/  BSYNC B0 ;  /* 0x0000000000007941 */ /* 0x000fea0003800000 */
.L_x_232:
[----:B------:R-:W-:-:S03]  /*fb10*/  UMOV UR4, 0xffffffff ;  /* 0xffffffff00047882 */ /* 0x000fc60000000000 */
[----:B------:R-:W-:Y:S05]  /*fb20*/  BRA.DIV UR4, `(.L_x_234) ;  /* 0x0000001204947947 */ /* 0x000fea000b800000 */
[----:B0-----:R-:W0:Y:S02]  /*fb30*/  S2R R0, SR_TID.X ;  /* 0x0000000000007919 */ /* 0x001e240000002100 */
[----:B0-----:R-:W-:-:S04]  /*fb40*/  SHF.R.U32.HI R0, RZ, 0x5, R0 ;  /* 0x00000005ff007819 */ /* 0x001fc80000011600 */
[----:B------:R-:W-:-:S05]  /*fb50*/  LOP3.LUT R0, R0, 0x3, RZ, 0xc0, !PT ;  /* 0x0000000300007812 */ /* 0x000fca00078ec0ff */
[----:B------:R0:W2:Y:S02]  /*fb60*/  SHFL.IDX PT, R14, R0, RZ, 0x1f ;  /* 0x00001fff000e7589 */ /* 0x0000a400000e0000 */
.L_x_289:
[----:B--2---:R-:W-:Y:S01]  /*fb70*/  ISETP.NE.AND P0, PT, R14, RZ, PT ;  /* 0x000000ff0e00720c */ /* 0x004fe20003f05270 */
[----:B------:R-:W-:-:S12]  /*fb80*/  BSSY B0, `(.L_x_235) ;  /* 0x0000024000007945 */ /* 0x000fd80003800000 */
[----:B------:R-:W-:Y:S05]  /*fb90*/  @P0 BRA `(.L_x_236) ;  /* 0x0000000000880947 */ /* 0x000fea0003800000 */
[----:B------:R-:W-:-:S03]  /*fba0*/  UMOV UR4, 0xffffffff ;  /* 0xffffffff00047882 */ /* 0x000fc60000000000 */
[----:B------:R-:W-:Y:S05]  /*fbb0*/  BRA.DIV UR4, `(.L_x_237) ;  /* 0x0000001204a47947 */ /* 0x000fea000b800000 */
[----:B------:R-:W-:-:S13]  /*fbc0*/  ELECT P6, URZ, PT ;  /* 0x00000000003f782f */ /* 0x000fda00038c0000 */
.L_x_292:
[----:B------:R-:W-:Y:S05]  /*fbd0*/  @!P6 BRA `(.L_x_236) ;  /* 0x000000000078e947 */ /* 0x000fea0003800000 */
[----:B0-----:R-:W2:Y:S02]  /*fbe0*/  LDL.LU R0, [R1+0x14] ;  /* 0x0000140001007983 */ /* 0x001ea40000300800 */
[----:B--2---:R-:W-:-:S04]  /*fbf0*/  LOP3.LUT R0, R0, 0x2, RZ, 0xfc, !PT ;  /* 0x0000000200007812 */ /* 0x004fc800078efcff */
[----:B------:R-:W-:-:S13]  /*fc00*/  ISETP.NE.AND P2, PT, R0, 0x3, PT ;  /* 0x000000030000780c */ /* 0x000fda0003f45270 */
[----:B------:R-:W-:Y:S05]  /*fc10*/  @!P2 BRA `(.L_x_238) ;  /* 0x000000000004a947 */ /* 0x000fea0003800000 */
[----:B------:R-:W-:Y:S01]  /*fc20*/  BPT.TRAP 0x1 ;  /* 0x000000040000795c */ /* 0x000fe20000300000 */
.L_x_238:
[----:B------:R-:W-:Y:S01]  /*fc30*/  IADD3 R3, R9, 0x31c40, RZ ;  /* 0x00031c4009037810 */ /* 0x000fe20007ffe0ff */
[----:B------:R-:W-:Y:S01]  /*fc40*/  VIADD R0, R22, 0x1 ;  /* 0x0000000116007836 */ /* 0x000fe20000000000 */
[----:B------:R-:W-:-:S03]  /*fc50*/  SHF.L.U32 R2, R24, 0x1f, RZ ;  /* 0x0000001f18027819 */ /* 0x000fc600000006ff */
[----:B------:R-:W-:Y:S01]  /*fc60*/  IMAD R7, R22, 0x8, R3 ;  /* 0x0000000816077824 */ /* 0x000fe200078e0203 */
[----:B------:R-:W-:-:S03]  /*fc70*/  ISETP.NE.AND P1, PT, R0, 0x2, PT ;  /* 0x000000020000780c */ /* 0x000fc60003f25270 */
[----:B------:R-:W0:Y:S01]  /*fc80*/  SYNCS.PHASECHK.TRANS64.TRYWAIT P0, [R7+URZ], R2 ;  /* 0x00000002070075a7 */ /* 0x000e22000800017f */
[----:B------:R-:W-:Y:S02]  /*fc90*/  SEL R5, RZ, 0x1, P1 ;  /* 0x00000001ff057807 */ /* 0x000fe40000800000 */
[----:B------:R-:W-:Y:S02]  /*fca0*/  SEL R4, R0, RZ, P1 ;  /* 0x000000ff00047207 */ /* 0x000fe40000800000 */
[----:B------:R-:W-:-:S03]  /*fcb0*/  LOP3.LUT R0, R24, R5, RZ, 0x3c, !PT ;  /* 0x0000000518007212 */ /* 0x000fc600078e3cff */
[----:B------:R-:W-:Y:S01]  /*fcc0*/  IMAD R3, R4, 0x8, R3 ;  /* 0x0000000804037824 */ /* 0x000fe200078e0203 */
[----:B------:R-:W-:Y:S01]  /*fcd0*/  SHF.L.U32 R0, R0, 0x1f, RZ ;  /* 0x0000001f00007819 */ /* 0x000fe200000006ff */
[----:B0-----:R-:W-:Y:S06]  /*fce0*/  @!P0 BRA `(.L_x_239) ;  /* 0x0000001000788947 */ /* 0x001fec0003800000 */
.L_x_293:
[----:B------:R-:W2:Y:S02]  /*fcf0*/  SYNCS.PHASECHK.TRANS64.TRYWAIT P0, [R3+URZ], R0 ;  /* 0x00000000030075a7 */ /* 0x000ea4000800017f */
[----:B--2---:R-:W-:Y:S05]  /*fd00*/  @!P0 BRA `(.L_x_240) ;  /* 0x0000001000848947 */ /* 0x004fea0003800000 */
.L_x_294:
[----:B------:R-:W-:Y:S05]  /*fd10*/  @!P2 BRA `(.L_x_241) ;  /* 0x000000000004a947 */ /* 0x000fea0003800000 */
[----:B------:R-:W-:Y:S01]  /*fd20*/  BPT.TRAP 0x1 ;  /* 0x000000040000795c */ /* 0x000fe20000300000 */
.L_x_241:
[----:B--2---:R-:W-:-:S04]  /*fd30*/  VIADD R3, R9, 0x31c60 ;  /* 0x00031c6009037836 */ /* 0x004fc80000000000 */
[----:B------:R-:W-:-:S04]  /*fd40*/  IMAD R5, R22, 0x8, R3 ;  /* 0x0000000816057824 */ /* 0x000fc800078e0203 */
[----:B------:R-:W2:Y:S02]  /*fd50*/  SYNCS.PHASECHK.TRANS64.TRYWAIT P0, [R5+URZ], R2 ;  /* 0x00000002050075a7 */ /* 0x000ea4000800017f */
[----:B--2---:R-:W-:Y:S05]  /*fd60*/  @!P0 BRA `(.L_x_242) ;  /* 0x0000001000808947 */ /* 0x004fea0003800000 */
.L_x_295:
[----:B------:R-:W-:-:S07]  /*fd70*/  IMAD R3, R4, 0x8, R3 ;  /* 0x0000000804037824 */ /* 0x000fce00078e0203 */
.L_x_243:
[----:B---3--:R3:W4:Y:S02]  /*fd80*/  SYNCS.PHASECHK.TRANS64.TRYWAIT P0, [R3+URZ], R0 ;  /* 0x00000000030075a7 */ /* 0x008724000800017f */
[----:B----4-:R-:W-:Y:S05]  /*fd90*/  @!P0 NANOSLEEP.SYNCS 0x989680 ;  /* 0x009896800000895d */ /* 0x010fea0003900000 */
[----:B------:R-:W4:Y:S02]  /*fda0*/  @!P0 SYNCS.PHASECHK.TRANS64 P0, [R3+URZ], R0 ;  /* 0x00000000030085a7 */ /* 0x000f24000800007f */
[----:B----4-:R-:W-:Y:S05]  /*fdb0*/  @!P0 BRA `(.L_x_243) ;  /* 0xfffffffc00f08947 */ /* 0x010fea000383ffff */
.L_x_236:
[----:B------:R-:W-:Y:S05]  /*fdc0*/  BSYNC B0 ;  /* 0x0000000000007941 */ /* 0x000fea0003800000 */
.L_x_235:
[----:B------:R-:W-:Y:S05]  /*fdd0*/  EXIT ;  /* 0x000000000000794d */ /* 0x000fea0003800000 */
.L_x_128:
[----:B0-----:R-:W-:-:S04]  /*fde0*/  MOV R3, UR36 ;  /* 0x0000002400037c02 */ /* 0x001fc80008000f00 */
[----:B------:R0:W1:Y:S03]  /*fdf0*/  SYNCS.PHASECHK.TRANS64.TRYWAIT P1, [R3+URZ+0x31c00], R0 ;  /* 0x031c0000030075a7 */ /* 0x000066000802017f */
[----:B-1----:R-:W-:Y:S05]  /*fe00*/  @!P1 NANOSLEEP.SYNCS 0x989680 ;  /* 0x009896800000995d */ /* 0x002fea0003900000 */
[----:B------:R-:W1:Y:S02]  /*fe10*/  @!P1 SYNCS.PHASECHK.TRANS64 P1, [R3+URZ+0x31c00], R0 ;  /* 0x031c0000030095a7 */ /* 0x000e64000802007f */
[----:B-1----:R-:W-:Y:S05]  /*fe20*/  @!P1 BRA `(.L_x_128) ;  /* 0xfffffffc00ec9947 */ /* 0x002fea000383ffff */
[----:B------:R-:W-:Y:S05]  /*fe30*/  BRA `(.L_x_244) ;  /* 0xffffff1400c87947 */ /* 0x000fea000383ffff */
.L_x_132:
[----:B-1----:R1:W2:Y:S02]  /*fe40*/  SYNCS.PHASECHK.TRANS64.TRYWAIT P2, [R0+URZ+0x31c30], R3 ;  /* 0x031c3003000075a7 */ /* 0x0022a4000804017f */
[----:B--2---:R-:W-:Y:S05]  /*fe50*/  @!P2 NANOSLEEP.SYNCS 0x989680 ;  /* 0x009896800000a95d */ /* 0x004fea0003900000 */
[----:B------:R-:W2:Y:S02]  /*fe60*/  @!P2 SYNCS.PHASECHK.TRANS64 P2, [R0+URZ+0x31c30], R3 ;  /* 0x031c30030000a5a7 */ /* 0x000ea4000804007f */
[----:B--2---:R-:W-:Y:S05]  /*fe70*/  @!P2 BRA `(.L_x_132) ;  /* 0xfffffffc00f0a947 */ /* 0x004fea000383ffff */
[----:B------:R-:W-:Y:S05]  /*fe80*/  BRA `(.L_x_131) ;  /* 0xffffff1400ec7947 */ /* 0x000fea000383ffff */
.L_x_137:
[----:B-1----:R-:W-:-:S04]  /*fe90*/  IMAD.U32 R9, RZ, RZ, UR6 ;  /* 0x00000006ff097e24 */ /* 0x002fc8000f8e00ff */
[----:B------:R1:W2:Y:S03]  /*fea0*/  SYNCS.PHASECHK.TRANS64.TRYWAIT P2, [R9+URZ+0x31c30], R8 ;  /* 0x031c3008090075a7 */ /* 0x0002a6000804017f */
[----:B--2---:R-:W-:Y:S05]  /*feb0*/  @!P2 NANOSLEEP.SYNCS 0x989680 ;  /* 0x009896800000a95d */ /* 0x004fea0003900000 */
[----:B------:R-:W2:Y:S02]  /*fec0*/  @!P2 SYNCS.PHASECHK.TRANS64 P2, [R9+URZ+0x31c30], R8 ;  /* 0x031c30080900a5a7 */ /* 0x000ea4000804007f */
[----:B--2---:R-:W-:Y:S05]  /*fed0*/  @!P2 BRA `(.L_x_137) ;  /* 0xfffffffc00eca947 */ /* 0x004fea000383ffff */
[----:B------:R-:W-:Y:S05]  /*fee0*/  BRA `(.L_x_134) ;  /* 0xffffff5800447947 */ /* 0x000fea000383ffff */
.L_x_141:
[----:B-1----:R-:W-:-:S04]  /*fef0*/  IMAD.U32 R8, RZ, RZ, UR6 ;  /* 0x00000006ff087e24 */ /* 0x002fc8000f8e00ff */
[----:B------:R1:W2:Y:S03]  /*ff00*/  SYNCS.PHASECHK.TRANS64.TRYWAIT P2, [R8+URZ+0x31c50], R7 ;  /* 0x031c5007080075a7 */ /* 0x0002a6000804017f */
[----:B--2---:R-:W-:Y:S05]  /*ff10*/  @!P2 NANOSLEEP.SYNCS 0x989680 ;  /* 0x009896800000a95d */ /* 0x004fea0003900000 */
[----:B------:R-:W2:Y:S02]  /*ff20*/  @!P2 SYNCS.PHASECHK.TRANS64 P2, [R8+URZ+0x31c50], R7 ;  /* 0x031c50070800a5a7 */ /* 0x000ea4000804007f */
[----:B--2---:R-:W-:Y:S05]  /*ff30*/  @!P2 BRA `(.L_x_141) ;  /* 0xfffffffc00eca947 */ /* 0x004fea000383ffff */
[----:B------:R-:W-:Y:S05]  /*ff40*/  BRA `(.L_x_138) ;  /* 0xffffff6c00e87947 */ /* 0x000fea000383ffff */
.L_x_146:
[----:B-1----:R-:W-:-:S04]  /*ff50*/  IMAD.U32 R5, RZ, RZ, UR9 ;  /* 0x00000009ff057e24 */ /* 0x002fc8000f8e00ff */
[----:B------:R1:W2:Y:S03]  /*ff60*/  SYNCS.PHASECHK.TRANS64.TRYWAIT P0, [R5+URZ+0x31c50], R0 ;  /* 0x031c5000050075a7 */ /* 0x0002a6000800017f */
[----:B--2---:R-:W-:Y:S05]  /*ff70*/  @!P0 NANOSLEEP.SYNCS 0x989680 ;  /* 0x009896800000895d */ /* 0x004fea0003900000 */
[----:B------:R-:W2:Y:S02]  /*ff80*/  @!P0 SYNCS.PHASECHK.TRANS64 P0, [R5+URZ+0x31c50], R0 ;  /* 0x031c5000050085a7 */ /* 0x000ea4000800007f */
[----:B--2---:R-:W-:Y:S05]  /*ff90*/  @!P0 BRA `(.L_x_146) ;  /* 0xfffffffc00ec8947 */ /* 0x004fea000383ffff */
[----:B------:R-:W-:Y:S05]  /*ffa0*/  BRA `(.L_x_145) ;  /* 0xffffff9800007947 */ /* 0x000fea000383ffff */
.L_x_177:
[----:B------:R-:W0:Y:S01]  /*ffb0*/  S2R R4, SR_TID.X ;  /* 0x0000000000047919 */ /* 0x000e220000002100 */
[----:B------:R-:W-:Y:S01]  /*ffc0*/  BSSY B0, `(.L_x_245) ;  /* 0x000000a000007945 */ /* 0x000fe20003800000 */
[----:B------:R-:W-:Y:S01]  /*ffd0*/  IMAD.MOV.U32 R12, RZ, RZ, RZ ;  /* 0x000000ffff0c7224 */ /* 0x000fe200078e00ff */
[----:B------:R-:W-:Y:S01]  /*ffe0*/  MOV R15, 0xffffffff ;  /* 0xffffffff000f7802 */ /* 0x000fe20000000f00 */
[----:B------:R-:W-:Y:S01]  /*fff0*/  IMAD.MOV.U32 R11, RZ, RZ, 0x1f ;  /* 0x0000001fff0b7424 */ /* 0x000fe200078e00ff */
[----:B0-----:R-:W-:-:S04]  /*10000*/  SHF.R.U32.HI R4, RZ, 0x5, R4 ;  /* 0x00000005ff047819 */ /* 0x001fc80000011604 */
[----:B------:R-:W-:-:S05]  /*10010*/  LOP3.LUT R4, R4, 0x3, RZ, 0xc0, !PT ;  /* 0x0000000304047812 */ /* 0x000fca00078ec0ff */
[----:B------:R-:W-:-:S07]  /*10020*/  IMAD.MOV.U32 R13, RZ, RZ, R4 ;  /* 0x000000ffff0d7224 */ /* 0x000fce00078e0004 */
[----:B-1----:R-:W-:Y:S05]  /*10030*/  WARPSYNC.COLLECTIVE R15, `(.L_x_246) ;  /* 0x000000000f087348 */ /* 0x002fea0003c00000 */
[----:B------:R0:W2:Y:S02]  /*10040*/  SHFL.IDX P6, R14, R13, R12, R11 ;  /* 0x0000000c0d0e7389 */ /* 0x0000a400000c000b */
[----:B012---:R-:W-:Y:S01]  /*10050*/  ENDCOLLECTIVE ;  /* 0x000000000000791b */ /* 0x007fe20003800000 */
.L_x_246:
[----:B------:R-:W-:Y:S05]  /*10060*/  BSYNC B0 ;  /* 0x0000000000007941 */ /* 0x000fea0003800000 */
.L_x_245:
[----:B------:R-:W-:Y:S05]  /*10070*/  BRA `(.L_x_247) ;  /* 0xffffffcc00a07947 */ /* 0x000fea000383ffff */
.L_x_178:
[----:B------:R-:W-:Y:S01]  /*10080*/  BSSY B0, `(.L_x_248) ;  /* 0x0000006000007945 */ /* 0x000fe20003800000 */
[----:B------:R-:W-:-:S07]  /*10090*/  IMAD.MOV.U32 R15, RZ, RZ, -0x1 ;  /* 0xffffffffff0f7424 */ /* 0x000fce00078e00ff */
[----:B-1----:R-:W-:Y:S05]  /*100a0*/  WARPSYNC.COLLECTIVE R15, `(.L_x_249) ;  /* 0x000000000f0c7348 */ /* 0x002fea0003c00000 */
[----:B------:R-:W-:Y:S02]  /*100b0*/  ELECT P6, UR62, PT ;  /* 0x00000000003e782f */ /* 0x000fe400038c0000 */
[----:B------:R-:W-:Y:S01]  /*100c0*/  MOV R14, UR62 ;  /* 0x0000003e000e7c02 */ /* 0x000fe20008000f00 */
[----:B-1----:R-:W-:Y:S10]  /*100d0*/  ENDCOLLECTIVE ;  /* 0x000000000000791b */ /* 0x002ff40003800000 */
.L_x_249:
[----:B------:R-:W-:Y:S05]  /*100e0*/  BSYNC B0 ;  /* 0x0000000000007941 */ /* 0x000fea0003800000 */
.L_x_248:
[----:B------:R-:W-:Y:S05]  /*100f0*/  BRA `(.L_x_250) ;  /* 0xffffffcc00947947 */ /* 0x000fea000383ffff */
.L_x_181:
[----:B--2---:R2:W3:Y:S02]  /*10100*/  SYNCS.PHASECHK.TRANS64.TRYWAIT P0, [R5+URZ+0x31c40], R4 ;  /* 0x031c4004050075a7 */ /* 0x0044e4000800017f */
[----:B---3--:R-:W-:Y:S05]  /*10110*/  @!P0 NANOSLEEP.SYNCS 0x989680 ;  /* 0x009896800000895d */ /* 0x008fea0003900000 */
[----:B------:R-:W3:Y:S02]  /*10120*/  @!P0 SYNCS.PHASECHK.TRANS64 P0, [R5+URZ+0x31c40], R4 ;  /* 0x031c4004050085a7 */ /* 0x000ee4000800007f */
[----:B---3--:R-:W-:Y:S05]  /*10130*/  @!P0 BRA `(.L_x_181) ;  /* 0xfffffffc00f08947 */ /* 0x008fea000383ffff */
[----:B------:R-:W-:Y:S05]  /*10140*/  BRA `(.L_x_251) ;  /* 0xffffffcc00ec7947 */ /* 0x000fea000383ffff */
.L_x_184:
[----:B0-----:R0:W2:Y:S02]  /*10150*/  SYNCS.PHASECHK.TRANS64.TRYWAIT P0, [R26+URZ+0x31c20], R5 ;  /* 0x031c20051a0075a7 */ /* 0x0010a4000800017f */
[----:B--2---:R-:W-:Y:S05]  /*10160*/  @!P0 NANOSLEEP.SYNCS 0x989680 ;  /* 0x009896800000895d */ /* 0x004fea0003900000 */
[----:B------:R-:W2:Y:S02]  /*10170*/  @!P0 SYNCS.PHASECHK.TRANS64 P0, [R26+URZ+0x31c20], R5 ;  /* 0x031c20051a0085a7 */ /* 0x000ea4000800007f */
[----:B--2---:R-:W-:Y:S05]  /*10180*/  @!P0 BRA `(.L_x_184) ;  /* 0xfffffffc00f08947 */ /* 0x004fea000383ffff */
[----:B------:R-:W-:Y:S05]  /*10190*/  BRA `(.L_x_252) ;  /* 0xffffffd4001c7947 */ /* 0x000fea000383ffff */
.L_x_192:
[----:B--2---:R2:W3:Y:S02]  /*101a0*/  SYNCS.PHASECHK.TRANS64.TRYWAIT P0, [R3+URZ+0x31c40], R2 ;  /* 0x031c4002030075a7 */ /* 0x0044e4000800017f */
[----:B---3--:R-:W-:Y:S05]  /*101b0*/  @!P0 NANOSLEEP.SYNCS 0x989680 ;  /* 0x009896800000895d */ /* 0x008fea0003900000 */
[----:B------:R-:W3:Y:S02]  /*101c0*/  @!P0 SYNCS.PHASECHK.TRANS64 P0, [R3+URZ+0x31c40], R2 ;  /* 0x031c4002030085a7 */ /* 0x000ee4000800007f */
[----:B---3--:R-:W-:Y:S05]  /*101d0*/  @!P0 BRA `(.L_x_192) ;  /* 0xfffffffc00f08947 */ /* 0x008fea000383ffff */
[----:B------:R-:W-:Y:S05]  /*101e0*/  BRA `(.L_x_253) ;  /* 0xffffffd400c47947 */ /* 0x000fea000383ffff */
.L_x_194:
[----:B0-----:R0:W2:Y:S02]  /*101f0*/  SYNCS.PHASECHK.TRANS64.TRYWAIT P0, [R2+URZ+0x60], R5 ;  /* 0x00006005020075a7 */ /* 0x0010a4000800017f */
[----:B--2---:R-:W-:Y:S05]  /*10200*/  @!P0 NANOSLEEP.SYNCS 0x989680 ;  /* 0x009896800000895d */ /* 0x004fea0003900000 */
[----:B------:R-:W2:Y:S02]  /*10210*/  @!P0 SYNCS.PHASECHK.TRANS64 P0, [R2+URZ+0x60], R5 ;  /* 0x00006005020085a7 */ /* 0x000ea4000800007f */
[----:B--2---:R-:W-:Y:S05]  /*10220*/  @!P0 BRA `(.L_x_194) ;  /* 0xfffffffc00f08947 */ /* 0x004fea000383ffff */
[----:B------:R-:W-:Y:S05]  /*10230*/  BRA `(.L_x_254) ;  /* 0xffffffd800507947 */ /* 0x000fea000383ffff */
.L_x_199:
[----:B---3--:R3:W4:Y:S02]  /*10240*/  SYNCS.PHASECHK.TRANS64.TRYWAIT P0, [R3+URZ+0x31c40], R2 ;  /* 0x031c4002030075a7 */ /* 0x008724000800017f */
[----:B----4-:R-:W-:Y:S05]  /*10250*/  @!P0 NANOSLEEP.SYNCS 0x989680 ;  /* 0x009896800000895d */ /* 0x010fea0003900000 */
[----:B------:R-:W4:Y:S02]  /*10260*/  @!P0 SYNCS.PHASECHK.TRANS64 P0, [R3+URZ+0x31c40], R2 ;  /* 0x031c4002030085a7 */ /* 0x000f24000800007f */
[----:B----4-:R-:W-:Y:S05]  /*10270*/  @!P0 BRA `(.L_x_199) ;  /* 0xfffffffc00f08947 */ /* 0x010fea000383ffff */
[----:B------:R-:W-:Y:S05]  /*10280*/  BRA `(.L_x_255) ;  /* 0xffffffdc00807947 */ /* 0x000fea000383ffff */
.L_x_201:
[----:B0-----:R0:W2:Y:S02]  /*10290*/  SYNCS.PHASECHK.TRANS64.TRYWAIT P1, [R3+URZ+0x60], R24 ;  /* 0x00006018030075a7 */ /* 0x0010a4000802017f */
[----:B--2---:R-:W-:Y:S05]  /*102a0*/  @!P1 NANOSLEEP.SYNCS 0x989680 ;  /* 0x009896800000995d */ /* 0x004fea0003900000 */
[----:B------:R-:W2:Y:S02]  /*102b0*/  @!P1 SYNCS.PHASECHK.TRANS64 P1, [R3+URZ+0x60], R24 ;  /* 0x00006018030095a7 */ /* 0x000ea4000802007f */
[----:B--2---:R-:W-:Y:S05]  /*102c0*/  @!P1 BRA `(.L_x_201) ;  /* 0xfffffffc00f09947 */ /* 0x004fea000383ffff */
[----:B------:R-:W-:Y:S05]  /*102d0*/  BRA `(.L_x_256) ;  /* 0xffffffe0000c7947 */ /* 0x000fea000383ffff */
.L_x_206:
[----:B--2---:R2:W3:Y:S02]  /*102e0*/  SYNCS.PHASECHK.TRANS64.TRYWAIT P0, [R2+URZ+0x31c40], R3 ;  /* 0x031c4003020075a7 */ /* 0x0044e4000800017f */
[----:B---3--:R-:W-:Y:S05]  /*102f0*/  @!P0 NANOSLEEP.SYNCS 0x989680 ;  /* 0x009896800000895d */ /* 0x008fea0003900000 */
[----:B------:R-:W3:Y:S02]  /*10300*/  @!P0 SYNCS.PHASECHK.TRANS64 P0, [R2+URZ+0x31c40], R3 ;  /* 0x031c4003020085a7 */ /* 0x000ee4000800007f */
[----:B---3--:R-:W-:Y:S05]  /*10310*/  @!P0 BRA `(.L_x_206) ;  /* 0xfffffffc00f08947 */ /* 0x008fea000383ffff */
[----:B------:R-:W-:Y:S05]  /*10320*/  BRA `(.L_x_257) ;  /* 0xffffffe400147947 */ /* 0x000fea000383ffff */
.L_x_208:
[----:B0-----:R0:W2:Y:S02]  /*10330*/  SYNCS.PHASECHK.TRANS64.TRYWAIT P1, [R2+URZ+0x60], R11 ;  /* 0x0000600b020075a7 */ /* 0x0010a4000802017f */
[----:B--2---:R-:W-:Y:S05]  /*10340*/  @!P1 NANOSLEEP.SYNCS 0x989680 ;  /* 0x009896800000995d */ /* 0x004fea0003900000 */
[----:B------:R-:W2:Y:S02]  /*10350*/  @!P1 SYNCS.PHASECHK.TRANS64 P1, [R2+URZ+0x60], R11 ;  /* 0x0000600b020095a7 */ /* 0x000ea4000802007f */
[----:B--2---:R-:W-:Y:S05]  /*10360*/  @!P1 BRA `(.L_x_208) ;  /* 0xfffffffc00f09947 */ /* 0x004fea000383ffff */
[----:B------:R-:W-:Y:S05]  /*10370*/  BRA `(.L_x_258) ;  /* 0xffffffe400a87947 */ /* 0x000fea000383ffff */
.L_x_215:
[----:B--2---:R2:W3:Y:S02]  /*10380*/  SYNCS.PHASECHK.TRANS64.TRYWAIT P0, [R3+URZ+0x31c60], R2 ;  /* 0x031c6002030075a7 */ /* 0x0044e4000800017f */
[----:B---3--:R-:W-:Y:S05]  /*10390*/  @!P0 NANOSLEEP.SYNCS 0x989680 ;  /* 0x009896800000895d */ /* 0x008fea0003900000 */
[----:B------:R-:W3:Y:S02]  /*103a0*/  @!P0 SYNCS.PHASECHK.TRANS64 P0, [R3+URZ+0x31c60], R2 ;  /* 0x031c6002030085a7 */ /* 0x000ee4000800007f */
[----:B---3--:R-:W-:Y:S05]  /*103b0*/  @!P0 BRA `(.L_x_215) ;  /* 0xfffffffc00f08947 */ /* 0x008fea000383ffff */
[----:B------:R-:W-:Y:S05]  /*103c0*/  BRA `(.L_x_259) ;  /* 0xffffffe800907947 */ /* 0x000fea000383ffff */
.L_x_217:
[----:B------:R-:W-:Y:S01]  /*103d0*/  BSSY B0, `(.L_x_260) ;  /* 0x0000008000007945 */ /* 0x000fe20003800000 */
[----:B------:R-:W-:Y:S02]  /*103e0*/  IMAD.MOV.U32 R13, RZ, RZ, R16 ;  /* 0x000000ffff0d7224 */ /* 0x000fe400078e0010 */
[----:B------:R-:W-:Y:S02]  /*103f0*/  IMAD.MOV.U32 R12, RZ, RZ, RZ ;  /* 0x000000ffff0c7224 */ /* 0x000fe400078e00ff */
[----:B------:R-:W-:Y:S02]  /*10400*/  IMAD.MOV.U32 R11, RZ, RZ, 0x1f ;  /* 0x0000001fff0b7424 */ /* 0x000fe400078e00ff */
[----:B------:R-:W-:-:S07]  /*10410*/  IMAD.MOV.U32 R15, RZ, RZ, -0x1 ;  /* 0xffffffffff0f7424 */ /* 0x000fce00078e00ff */
[----:B01----:R-:W-:Y:S05]  /*10420*/  WARPSYNC.COLLECTIVE R15, `(.L_x_261) ;  /* 0x000000000f087348 */ /* 0x003fea0003c00000 */
[----:B------:R2:W3:Y:S02]  /*10430*/  SHFL.IDX P6, R14, R13, R12, R11 ;  /* 0x0000000c0d0e7389 */ /* 0x0004e400000c000b */
[----:B0123--:R-:W-:Y:S01]  /*10440*/  ENDCOLLECTIVE ;  /* 0x000000000000791b */ /* 0x00ffe20003800000 */
.L_x_261:
[----:B------:R-:W-:Y:S05]  /*10450*/  BSYNC B0 ;  /* 0x0000000000007941 */ /* 0x000fea0003800000 */
.L_x_260:
[----:B------:R-:W-:Y:S01]  /*10460*/  MOV R13, R16 ;  /* 0x00000010000d7202 */ /* 0x000fe20000000f00 */
[----:B------:R-:W-:Y:S02]  /*10470*/  IMAD.MOV.U32 R12, RZ, RZ, 0x1 ;  /* 0x00000001ff0c7424 */ /* 0x000fe400078e00ff */
[----:B------:R-:W-:Y:S02]  /*10480*/  IMAD.MOV.U32 R11, RZ, RZ, 0x1f ;  /* 0x0000001fff0b7424 */ /* 0x000fe400078e00ff */
[----:B------:R-:W-:Y:S02]  /*10490*/  IMAD.MOV.U32 R15, RZ, RZ, -0x1 ;  /* 0xffffffffff0f7424 */ /* 0x000fe400078e00ff */
[----:B------:R-:W-:-:S07]  /*104a0*/  IMAD.MOV.U32 R5, RZ, RZ, R14 ;  /* 0x000000ffff057224 */ /* 0x000fce00078e000e */
[----:B------:R-:W-:Y:S05]  /*104b0*/  WARPSYNC.COLLECTIVE R15, `(.L_x_262) ;  /* 0x000000000f087348 */ /* 0x000fea0003c00000 */
[----:B------:R0:W1:Y:S02]  /*104c0*/  SHFL.IDX P6, R14, R13, R12, R11 ;  /* 0x0000000c0d0e7389 */ /* 0x00006400000c000b */
[----:B01----:R-:W-:Y:S01]  /*104d0*/  ENDCOLLECTIVE ;  /* 0x000000000000791b */ /* 0x003fe20003800000 */
.L_x_262:
[----:B------:R-:W-:Y:S01]  /*104e0*/  IMAD.MOV.U32 R4, RZ, RZ, R14 ;  /* 0x000000ffff047224 */ /* 0x000fe200078e000e */
[----:B------:R-:W-:Y:S06]  /*104f0*/  BRA `(.L_x_263) ;  /* 0xffffffec00047947 */ /* 0x000fec000383ffff */
.L_x_220:
[----:B------:R-:W-:Y:S01]  /*10500*/  BSSY B0, `(.L_x_264) ;  /* 0x0000008000007945 */ /* 0x000fe20003800000 */
[----:B-----5:R-:W-:Y:S01]  /*10510*/  IMAD.MOV.U32 R13, RZ, RZ, R2 ;  /* 0x000000ffff0d7224 */ /* 0x020fe200078e0002 */
[----:B------:R-:W-:Y:S01]  /*10520*/  MOV R11, RZ ;  /* 0x000000ff000b7202 */ /* 0x000fe20000000f00 */
[----:B------:R-:W-:Y:S02]  /*10530*/  IMAD.MOV.U32 R12, RZ, RZ, 0x1 ;  /* 0x00000001ff0c7424 */ /* 0x000fe400078e00ff */
[----:B------:R-:W-:-:S07]  /*10540*/  IMAD.MOV.U32 R15, RZ, RZ, -0x1 ;  /* 0xffffffffff0f7424 */ /* 0x000fce00078e00ff */
[----:B01234-:R-:W-:Y:S05]  /*10550*/  WARPSYNC.COLLECTIVE R15, `(.L_x_265) ;  /* 0x000000000f087348 */ /* 0x01ffea0003c00000 */
[----:B------:R0:W0:Y:S02]  /*10560*/  SHFL.UP P6, R14, R13, R12, R11 ;  /* 0x0400000c0d0e7389 */ /* 0x00002400000c000b */
[----:B01234-:R-:W-:Y:S01]  /*10570*/  ENDCOLLECTIVE ;  /* 0x000000000000791b */ /* 0x01ffe20003800000 */
.L_x_265:
[----:B------:R-:W-:Y:S05]  /*10580*/  BSYNC B0 ;  /* 0x0000000000007941 */ /* 0x000fea0003800000 */
.L_x_264:
[C---:B------:R-:W-:Y:S01]  /*10590*/  ISETP.NE.AND P0, PT, R27.reuse, RZ, PT ;  /* 0x000000ff1b00720c */ /* 0x040fe20003f05270 */
[----:B------:R-:W-:Y:S02]  /*105a0*/  IMAD.MOV.U32 R12, RZ, RZ, 0x2 ;  /* 0x00000002ff0c7424 */ /* 0x000fe400078e00ff */
[----:B------:R-:W-:Y:S01]  /*105b0*/  IMAD.MOV.U32 R11, RZ, RZ, RZ ;  /* 0x000000ffff0b7224 */ /* 0x000fe200078e00ff */
[----:B------:R-:W-:Y:S01]  /*105c0*/  SEL R13, R14, RZ, P0 ;  /* 0x000000ff0e0d7207 */ /* 0x000fe20000000000 */
[----:B------:R-:W-:Y:S01]  /*105d0*/  IMAD.MOV.U32 R15, RZ, RZ, -0x1 ;  /* 0xffffffffff0f7424 */ /* 0x000fe200078e00ff */
[----:B------:R-:W-:-:S03]  /*105e0*/  ISETP.GE.U32.AND P0, PT, R27, 0x2, PT ;  /* 0x000000021b00780c */ /* 0x000fc60003f06070 */
[----:B------:R-:W-:-:S10]  /*105f0*/  IMAD.IADD R13, R2, 0x1, R13 ;  /* 0x00000001020d7824 */ /* 0x000fd400078e020d */
[----:B------:R-:W-:Y:S05]  /*10600*/  WARPSYNC.COLLECTIVE R15, `(.L_x_266) ;  /* 0x000000000f087348 */ /* 0x000fea0003c00000 */
[----:B------:R0:W1:Y:S02]  /*10610*/  SHFL.UP P6, R14, R13, R12, R11 ;  /* 0x0400000c0d0e7389 */ /* 0x00006400000c000b */
[----:B01----:R-:W-:Y:S01]  /*10620*/  ENDCOLLECTIVE ;  /* 0x000000000000791b */ /* 0x003fe20003800000 */
.L_x_266:
[----:B------:R-:W-:Y:S01]  /*10630*/  IMAD.MOV.U32 R12, RZ, RZ, 0x4 ;  /* 0x00000004ff0c7424 */ /* 0x000fe200078e00ff */
[----:B------:R-:W-:Y:S02]  /*10640*/  SEL R14, R14, RZ, P0 ;  /* 0x000000ff0e0e7207 */ /* 0x000fe40000000000 */
[----:B------:R-:W-:-:S03]  /*10650*/  ISETP.GE.U32.AND P0, PT, R27, 0x4, PT ;  /* 0x000000041b00780c */ /* 0x000fc60003f06070 */
[----:B------:R-:W-:-:S05]  /*10660*/  IMAD.IADD R3, R13, 0x1, R14 ;  /* 0x000000010d037824 */ /* 0x000fca00078e020e */
[----:B------:R-:W-:-:S07]  /*10670*/  MOV R13, R3 ;  /* 0x00000003000d7202 */ /* 0x000fce0000000f00 */
[----:B------:R-:W-:Y:S05]  /*10680*/  WARPSYNC.COLLECTIVE R15, `(.L_x_267) ;  /* 0x000000000f087348 */ /* 0x000fea0003c00000 */
[----:B------:R0:W1:Y:S02]  /*10690*/  SHFL.UP P6, R14, R13, R12, R11 ;  /* 0x0400000c0d0e7389 */ /* 0x00006400000c000b */
[----:B01----:R-:W-:Y:S01]  /*106a0*/  ENDCOLLECTIVE ;  /* 0x000000000000791b */ /* 0x003fe20003800000 */
.L_x_267:
[----:B------:R-:W-:Y:S01]  /*106b0*/  IMAD.MOV.U32 R12, RZ, RZ, 0x8 ;  /* 0x00000008ff0c7424 */ /* 0x000fe200078e00ff */
[----:B------:R-:W-:Y:S02]  /*106c0*/  SEL R6, R14, RZ, P0 ;  /* 0x000000ff0e067207 */ /* 0x000fe40000000000 */
[----:B------:R-:W-:-:S03]  /*106d0*/  ISETP.GE.U32.AND P0, PT, R27, 0x8, PT ;  /* 0x000000081b00780c */ /* 0x000fc60003f06070 */
[----:B------:R-:W-:-:S04]  /*106e0*/  IMAD.IADD R6, R3, 0x1, R6 ;  /* 0x0000000103067824 */ /* 0x000fc800078e0206 */
[----:B------:R-:W-:-:S07]  /*106f0*/  IMAD.MOV.U32 R13, RZ, RZ, R6 ;  /* 0x000000ffff0d7224 */ /* 0x000fce00078e0006 */
[----:B------:R-:W-:Y:S05]  /*10700*/  WARPSYNC.COLLECTIVE R15, `(.L_x_268) ;  /* 0x000000000f087348 */ /* 0x000fea0003c00000 */
[----:B------:R0:W1:Y:S02]  /*10710*/  SHFL.UP P6, R14, R13, R12, R11 ;  /* 0x0400000c0d0e7389 */ /* 0x00006400000c000b */
[----:B01----:R-:W-:Y:S01]  /*10720*/  ENDCOLLECTIVE ;  /* 0x000000000000791b */ /* 0x003fe20003800000 */
.L_x_268:
[----:B------:R-:W-:Y:S02]  /*10730*/  MOV R12, 0x10 ;  /* 0x00000010000c7802 */ /* 0x000fe40000000f00 */
[----:B------:R-:W-:Y:S02]  /*10740*/  SEL R7, R14, RZ, P0 ;  /* 0x000000ff0e077207 */ /* 0x000fe40000000000 */
[----:B------:R-:W-:-:S03]  /*10750*/  ISETP.GE.U32.AND P0, PT, R27, 0x10, PT ;  /* 0x000000101b00780c */ /* 0x000fc60003f06070 */
[----:B------:R-:W-:-:S04]  /*10760*/  IMAD.IADD R7, R6, 0x1, R7 ;  /* 0x0000000106077824 */ /* 0x000fc800078e0207 */
[----:B------:R-:W-:-:S07]  /*10770*/  IMAD.MOV.U32 R13, RZ, RZ, R7 ;  /* 0x000000ffff0d7224 */ /* 0x000fce00078e0007 */
[----:B------:R-:W-:Y:S05]  /*10780*/  WARPSYNC.COLLECTIVE R15, `(.L_x_269) ;  /* 0x000000000f087348 */ /* 0x000fea0003c00000 */
[----:B------:R0:W1:Y:S02]  /*10790*/  SHFL.UP P6, R14, R13, R12, R11 ;  /* 0x0400000c0d0e7389 */ /* 0x00006400000c000b */
[----:B01----:R-:W-:Y:S01]  /*107a0*/  ENDCOLLECTIVE ;  /* 0x000000000000791b */ /* 0x003fe20003800000 */
.L_x_269:
[----:B------:R-:W-:Y:S02]  /*107b0*/  IMAD.MOV.U32 R12, RZ, RZ, 0x1f ;  /* 0x0000001fff0c7424 */ /* 0x000fe400078e00ff */
[----:B------:R-:W-:Y:S01]  /*107c0*/  IMAD.MOV.U32 R11, RZ, RZ, 0x1f ;  /* 0x0000001fff0b7424 */ /* 0x000fe200078e00ff */
[----:B------:R-:W-:-:S05]  /*107d0*/  SEL R8, R14, RZ, P0 ;  /* 0x000000ff0e087207 */ /* 0x000fca0000000000 */
[----:B------:R-:W-:-:S04]  /*107e0*/  IMAD.IADD R8, R7, 0x1, R8 ;  /* 0x0000000107087824 */ /* 0x000fc800078e0208 */
[----:B------:R-:W-:-:S07]  /*107f0*/  IMAD.MOV.U32 R13, RZ, RZ, R8 ;  /* 0x000000ffff0d7224 */ /* 0x000fce00078e0008 */
[----:B------:R-:W-:Y:S05]  /*10800*/  WARPSYNC.COLLECTIVE R15, `(.L_x_270) ;  /* 0x000000000f087348 */ /* 0x000fea0003c00000 */
[----:B------:R0:W1:Y:S02]  /*10810*/  SHFL.IDX P6, R14, R13, R12, R11 ;  /* 0x0000000c0d0e7389 */ /* 0x00006400000c000b */
[----:B01----:R-:W-:Y:S01]  /*10820*/  ENDCOLLECTIVE ;  /* 0x000000000000791b */ /* 0x003fe20003800000 */
.L_x_270:
[----:B------:R-:W-:Y:S05]  /*10830*/  BRA `(.L_x_271) ;  /* 0xffffffe800c07947 */ /* 0x000fea000383ffff */
.L_x_225:
[----:B------:R-:W-:Y:S01]  /*10840*/  BSSY B0, `(.L_x_272) ;  /* 0x0000008000007945 */ /* 0x000fe20003800000 */
[----:B-----5:R-:W-:Y:S01]  /*10850*/  IMAD.MOV.U32 R13, RZ, RZ, R2 ;  /* 0x000000ffff0d7224 */ /* 0x020fe200078e0002 */
[----:B------:R-:W-:Y:S01]  /*10860*/  MOV R11, RZ ;  /* 0x000000ff000b7202 */ /* 0x000fe20000000f00 */
[----:B------:R-:W-:Y:S02]  /*10870*/  IMAD.MOV.U32 R12, RZ, RZ, 0x1 ;  /* 0x00000001ff0c7424 */ /* 0x000fe400078e00ff */
[----:B------:R-:W-:-:S07]  /*10880*/  IMAD.MOV.U32 R15, RZ, RZ, -0x1 ;  /* 0xffffffffff0f7424 */ /* 0x000fce00078e00ff */
[----:B012---:R-:W-:Y:S05]  /*10890*/  WARPSYNC.COLLECTIVE R15, `(.L_x_273) ;  /* 0x000000000f087348 */ /* 0x007fea0003c00000 */
[----:B------:R3:W4:Y:S02]  /*108a0*/  SHFL.UP P6, R14, R13, R12, R11 ;  /* 0x0400000c0d0e7389 */ /* 0x00072400000c000b */
[----:B01234-:R-:W-:Y:S01]  /*108b0*/  ENDCOLLECTIVE ;  /* 0x000000000000791b */ /* 0x01ffe20003800000 */
.L_x_273:
[----:B------:R-:W-:Y:S05]  /*108c0*/  BSYNC B0 ;  /* 0x0000000000007941 */ /* 0x000fea0003800000 */
.L_x_272:
        /* <DEDUP_REMOVED lines=10> */
.L_x_274:
        /* <DEDUP_REMOVED lines=8> */
.L_x_275:
        /* <DEDUP_REMOVED lines=8> */
.L_x_276:
        /* <DEDUP_REMOVED lines=8> */
.L_x_277:
        /* <DEDUP_REMOVED lines=8> */
.L_x_278:
[----:B------:R-:W-:Y:S05]  /*10b70*/  BRA `(.L_x_279) ;  /* 0xffffffe8009c7947 */ /* 0x000fea000383ffff */
.L_x_227:
[----:B------:R-:W-:Y:S01]  /*10b80*/  BSSY B0, `(.L_x_280) ;  /* 0x0000006000007945 */ /* 0x000fe20003800000 */
[----:B------:R-:W-:Y:S01]  /*10b90*/  PLOP3.LUT P6, PT, P6, PT, PT, 0x8, 0x0 ;  /* 0x000000000000781c */ /* 0x000fe200037ce170 */
[----:B------:R-:W-:-:S12]  /*10ba0*/  IMAD.MOV.U32 R15, RZ, RZ, -0x1 ;  /* 0xffffffffff0f7424 */ /* 0x000fd800078e00ff */
[----:B01----:R-:W-:Y:S05]  /*10bb0*/  WARPSYNC.COLLECTIVE R15, `(.L_x_281) ;  /* 0x000000000f087348 */ /* 0x003fea0003c00000 */
[----:B------:R-:W-:Y:S01]  /*10bc0*/  VOTE.ANY R14, PT, P6 ;  /* 0x00000000000e7806 */ /* 0x000fe200030e0100 */
[----:B01----:R-:W-:Y:S06]  /*10bd0*/  ENDCOLLECTIVE ;  /* 0x000000000000791b */ /* 0x003fec0003800000 */
.L_x_281:
[----:B------:R-:W-:Y:S05]  /*10be0*/  BSYNC B0 ;  /* 0x0000000000007941 */ /* 0x000fea0003800000 */
.L_x_280:
[----:B------:R-:W-:Y:S01]  /*10bf0*/  IMAD.MOV.U32 R3, RZ, RZ, R14 ;  /* 0x000000ffff037224 */ /* 0x000fe200078e000e */
[----:B------:R-:W-:Y:S01]  /*10c00*/  MOV R13, R2 ;  /* 0x00000002000d7202 */ /* 0x000fe20000000f00 */
[----:B------:R-:W-:Y:S02]  /*10c10*/  IMAD.MOV.U32 R11, RZ, RZ, 0x1f ;  /* 0x0000001fff0b7424 */ /* 0x000fe400078e00ff */
[----:B------:R-:W0:Y:S01]  /*10c20*/  POPC R4, R3 ;  /* 0x0000000300047309 */ /* 0x000e220000000000 */
[----:B------:R-:W-:Y:S02]  /*10c30*/  IMAD.MOV.U32 R15, RZ, RZ, -0x1 ;  /* 0xffffffffff0f7424 */ /* 0x000fe400078e00ff */
[----:B0-----:R-:W-:-:S07]  /*10c40*/  IMAD.MOV.U32 R12, RZ, RZ, R4 ;  /* 0x000000ffff0c7224 */ /* 0x001fce00078e0004 */
[----:B------:R-:W-:Y:S05]  /*10c50*/  WARPSYNC.COLLECTIVE R15, `(.L_x_282) ;  /* 0x000000000f087348 */ /* 0x000fea0003c00000 */
[----:B------:R0:W1:Y:S02]  /*10c60*/  SHFL.IDX P6, R14, R13, R12, R11 ;  /* 0x0000000c0d0e7389 */ /* 0x00006400000c000b */
[----:B01----:R-:W-:Y:S01]  /*10c70*/  ENDCOLLECTIVE ;  /* 0x000000000000791b */ /* 0x003fe20003800000 */
.L_x_282:
[----:B------:R-:W-:Y:S01]  /*10c80*/  IMAD.MOV.U32 R17, RZ, RZ, R14 ;  /* 0x000000ffff117224 */ /* 0x000fe200078e000e */
[----:B------:R-:W-:Y:S06]  /*10c90*/  BRA `(.L_x_283) ;  /* 0xffffffe8008c7947 */ /* 0x000fec000383ffff */
.L_x_229:
[----:B------:R-:W-:Y:S01]  /*10ca0*/  BSSY B0, `(.L_x_284) ;  /* 0x0000007000007945 */ /* 0x000fe20003800000 */
[----:B------:R-:W-:Y:S01]  /*10cb0*/  IMAD.MOV.U32 R13, RZ, RZ, R8 ;  /* 0x000000ffff0d7224 */ /* 0x000fe200078e0008 */
[----:B------:R-:W-:Y:S01]  /*10cc0*/  MOV R15, 0xffffffff ;  /* 0xffffffff000f7802 */ /* 0x000fe20000000f00 */
[----:B------:R-:W-:-:S07]  /*10cd0*/  IMAD.MOV.U32 R11, RZ, RZ, 0x1f ;  /* 0x0000001fff0b7424 */ /* 0x000fce00078e00ff */
[----:B0123--:R-:W-:Y:S05]  /*10ce0*/  WARPSYNC.COLLECTIVE R15, `(.L_x_285) ;  /* 0x000000000f087348 */ /* 0x00ffea0003c00000 */
[----:B------:R4:W0:Y:S02]  /*10cf0*/  SHFL.IDX P6, R14, R13, R12, R11 ;  /* 0x0000000c0d0e7389 */ /* 0x00082400000c000b */
[----:B01234-:R-:W-:Y:S01]  /*10d00*/  ENDCOLLECTIVE ;  /* 0x000000000000791b */ /* 0x01ffe20003800000 */
.L_x_285:
[----:B------:R-:W-:Y:S05]  /*10d10*/  BSYNC B0 ;  /* 0x0000000000007941 */ /* 0x000fea0003800000 */
.L_x_284:
[----:B------:R-:W-:Y:S05]  /*10d20*/  BRA `(.L_x_228) ;  /* 0xffffffe800847947 */ /* 0x000fea000383ffff */
.L_x_233:
[----:B0-----:R0:W2:Y:S02]  /*10d30*/  SYNCS.PHASECHK.TRANS64.TRYWAIT P0, [R9+URZ+0x31c20], R0 ;  /* 0x031c2000090075a7 */ /* 0x0010a4000800017f */
[----:B--2---:R-:W-:Y:S05]  /*10d40*/  @!P0 NANOSLEEP.SYNCS 0x989680 ;  /* 0x009896800000895d */ /* 0x004fea0003900000 */
[----:B------:R-:W2:Y:S02]  /*10d50*/  @!P0 SYNCS.PHASECHK.TRANS64 P0, [R9+URZ+0x31c20], R0 ;  /* 0x031c2000090085a7 */ /* 0x000ea4000800007f */
[----:B--2---:R-:W-:Y:S05]  /*10d60*/  @!P0 BRA `(.L_x_233) ;  /* 0xfffffffc00f08947 */ /* 0x004fea000383ffff */
[----:B------:R-:W-:Y:S05]  /*10d70*/  BRA `(.L_x_286) ;  /* 0xffffffec00607947 */ /* 0x000fea000383ffff */
.L_x_234:
[----:B------:R-:W2:Y:S01]  /*10d80*/  S2R R2, SR_TID.X ;  /* 0x0000000000027919 */ /* 0x000ea20000002100 */
[----:B------:R-:W-:Y:S01]  /*10d90*/  BSSY B0, `(.L_x_287) ;  /* 0x000000a000007945 */ /* 0x000fe20003800000 */
[----:B------:R-:W-:Y:S02]  /*10da0*/  IMAD.MOV.U32 R12, RZ, RZ, RZ ;  /* 0x000000ffff0c7224 */ /* 0x000fe400078e00ff */
[----:B------:R-:W-:Y:S02]  /*10db0*/  IMAD.MOV.U32 R11, RZ, RZ, 0x1f ;  /* 0x0000001fff0b7424 */ /* 0x000fe400078e00ff */
[----:B------:R-:W-:Y:S01]  /*10dc0*/  IMAD.MOV.U32 R15, RZ, RZ, -0x1 ;  /* 0xffffffffff0f7424 */ /* 0x000fe200078e00ff */
[----:B--2---:R-:W-:-:S04]  /*10dd0*/  SHF.R.U32.HI R2, RZ, 0x5, R2 ;  /* 0x00000005ff027819 */ /* 0x004fc80000011602 */
[----:B------:R-:W-:-:S05]  /*10de0*/  LOP3.LUT R2, R2, 0x3, RZ, 0xc0, !PT ;  /* 0x0000000302027812 */ /* 0x000fca00078ec0ff */
[----:B------:R-:W-:-:S07]  /*10df0*/  IMAD.MOV.U32 R13, RZ, RZ, R2 ;  /* 0x000000ffff0d7224 */ /* 0x000fce00078e0002 */
[----:B01----:R-:W-:Y:S05]  /*10e00*/  WARPSYNC.COLLECTIVE R15, `(.L_x_288) ;  /* 0x000000000f087348 */ /* 0x003fea0003c00000 */
[----:B------:R2:W3:Y:S02]  /*10e10*/  SHFL.IDX P6, R14, R13, R12, R11 ;  /* 0x0000000c0d0e7389 */ /* 0x0004e400000c000b */
[----:B0123--:R-:W-:Y:S01]  /*10e20*/  ENDCOLLECTIVE ;  /* 0x000000000000791b */ /* 0x00ffe20003800000 */
.L_x_288:
[----:B------:R-:W-:Y:S05]  /*10e30*/  BSYNC B0 ;  /* 0x0000000000007941 */ /* 0x000fea0003800000 */
.L_x_287:
[----:B------:R-:W-:Y:S05]  /*10e40*/  BRA `(.L_x_289) ;  /* 0xffffffec00487947 */ /* 0x000fea000383ffff */
.L_x_237:
[----:B------:R-:W-:Y:S01]  /*10e50*/  BSSY B1, `(.L_x_290) ;  /* 0x0000006000017945 */ /* 0x000fe20003800000 */
[----:B------:R-:W-:-:S07]  /*10e60*/  IMAD.MOV.U32 R15, RZ, RZ, -0x1 ;  /* 0xffffffffff0f7424 */ /* 0x000fce00078e00ff */
[----:B01----:R-:W-:Y:S05]  /*10e70*/  WARPSYNC.COLLECTIVE R15, `(.L_x_291) ;  /* 0x000000000f0c7348 */ /* 0x003fea0003c00000 */
[----:B------:R-:W-:Y:S02]  /*10e80*/  ELECT P6, UR62, PT ;  /* 0x00000000003e782f */ /* 0x000fe400038c0000 */
[----:B------:R-:W-:Y:S01]  /*10e90*/  MOV R14, UR62 ;  /* 0x0000003e000e7c02 */ /* 0x000fe20008000f00 */
[----:B01----:R-:W-:Y:S10]  /*10ea0*/  ENDCOLLECTIVE ;  /* 0x000000000000791b */ /* 0x003ff40003800000 */
.L_x_291:
[----:B------:R-:W-:Y:S05]  /*10eb0*/  BSYNC B1 ;  /* 0x0000000000017941 */ /* 0x000fea0003800000 */
.L_x_290:
[----:B------:R-:W-:Y:S05]  /*10ec0*/  BRA `(.L_x_292) ;  /* 0xffffffec00407947 */ /* 0x000fea000383ffff */
.L_x_239:
[----:B0-----:R0:W2:Y:S02]  /*10ed0*/  SYNCS.PHASECHK.TRANS64.TRYWAIT P0, [R7+URZ], R2 ;  /* 0x00000002070075a7 */ /* 0x0010a4000800017f */
[----:B--2---:R-:W-:Y:S05]  /*10ee0*/  @!P0 NANOSLEEP.SYNCS 0x989680 ;  /* 0x009896800000895d */ /* 0x004fea0003900000 */
[----:B------:R-:W2:Y:S02]  /*10ef0*/  @!P0 SYNCS.PHASECHK.TRANS64 P0, [R7+URZ], R2 ;  /* 0x00000002070085a7 */ /* 0x000ea4000800007f */
[----:B--2---:R-:W-:Y:S05]  /*10f00*/  @!P0 BRA `(.L_x_239) ;  /* 0xfffffffc00f08947 */ /* 0x004fea000383ffff */
[----:B------:R-:W-:Y:S05]  /*10f10*/  BRA `(.L_x_293) ;  /* 0xffffffec00747947 */ /* 0x000fea000383ffff */
.L_x_240:
[----:B--2---:R2:W3:Y:S02]  /*10f20*/  SYNCS.PHASECHK.TRANS64.TRYWAIT P0, [R3+URZ], R0 ;  /* 0x00000000030075a7 */ /* 0x0044e4000800017f */
[----:B---3--:R-:W-:Y:S05]  /*10f30*/  @!P0 NANOSLEEP.SYNCS 0x989680 ;  /* 0x009896800000895d */ /* 0x008fea0003900000 */
[----:B------:R-:W3:Y:S02]  /*10f40*/  @!P0 SYNCS.PHASECHK.TRANS64 P0, [R3+URZ], R0 ;  /* 0x00000000030085a7 */ /* 0x000ee4000800007f */
[----:B---3--:R-:W-:Y:S05]  /*10f50*/  @!P0 BRA `(.L_x_240) ;  /* 0xfffffffc00f08947 */ /* 0x008fea000383ffff */
[----:B------:R-:W-:Y:S05]  /*10f60*/  BRA `(.L_x_294) ;  /* 0xffffffec00687947 */ /* 0x000fea000383ffff */
.L_x_242:
[----:B--2---:R2:W3:Y:S02]  /*10f70*/  SYNCS.PHASECHK.TRANS64.TRYWAIT P0, [R5+URZ], R2 ;  /* 0x00000002050075a7 */ /* 0x0044e4000800017f */
[----:B---3--:R-:W-:Y:S05]  /*10f80*/  @!P0 NANOSLEEP.SYNCS 0x989680 ;  /* 0x009896800000895d */ /* 0x008fea0003900000 */
[----:B------:R-:W3:Y:S02]  /*10f90*/  @!P0 SYNCS.PHASECHK.TRANS64 P0, [R5+URZ], R2 ;  /* 0x00000002050085a7 */ /* 0x000ee4000800007f */
[----:B---3--:R-:W-:Y:S05]  /*10fa0*/  @!P0 BRA `(.L_x_242) ;  /* 0xfffffffc00f08947 */ /* 0x008fea000383ffff */
[----:B------:R-:W-:Y:S05]  /*10fb0*/  BRA `(.L_x_295) ;  /* 0xffffffec006c7947 */ /* 0x000fea000383ffff */
.L_x_296:
        /* <DEDUP_REMOVED lines=12> */
.L_x_2205:


//--------------------- .text._ZN7cutlass13device_kernelIN5flash11enable_sm90INS1_16FlashAttnFwdSm90INS1_25CollectiveMainloopFwdSm90ILi2EN4cute5tupleIJNS5_1CILi1EEES8_S8_EEENS6_IJNS7_ILi192EEENS7_ILi144EEENS7_ILi96EEEEEELi96ENS_6half_tEfNS_4arch4Sm90ELb0ELb0ELb1ELb1ELb0ELb1ELb0ELb0ELb1ELb0ELb0ELb0EEENS1_21CollectiveEpilogueFwdINS6_IJSA_SC_SB_EEES9_SE_SG_Li384ELb1ELb0ELb0ELb0EEENS1_36VarlenDynamicPersistentTileSchedulerILi192ELi144ELi384ELi32ELb0ELb0ELb1ELb0ELb1ELb1EEEEEEEEEvNT_6ParamsE --------------------------
	.section	.text._ZN7cutlass13device_kernelIN5flash11enable_sm90INS1_16FlashAttnFwdSm90INS1_25CollectiveMainloopFwdSm90ILi2EN4cute5tupleIJNS5_1CILi1EEES8_S8_EEENS6_IJNS7_ILi192EEENS7_ILi144EEENS7_ILi96EEEEEELi96ENS_6half_tEfNS_4arch4Sm90ELb0ELb0ELb1ELb1ELb0ELb1ELb0ELb0ELb1ELb0ELb0ELb0EEENS1_21CollectiveEpilogueFwdINS6_IJSA_SC_SB_EEES9_SE_SG_Li384ELb1ELb0ELb0ELb0EEENS1_36VarlenDynamicPersistentTileSchedulerILi192ELi144ELi384ELi32ELb0ELb0ELb1ELb0ELb1ELb1EEEEEEEEEvNT_6ParamsE,"ax",@progbits
	.align	128
.text._ZN7cutlass13device_kernelIN5flash11enable_sm90INS1_16FlashAttnFwdSm90INS1_25CollectiveMainloopFwdSm90ILi2EN4cute5tupleIJNS5_1CILi1EEES8_S8_EEENS6_IJNS7_ILi192EEENS7_ILi144EEENS7_ILi96EEEEEELi96ENS_6half_tEfNS_4arch4Sm90ELb0ELb0ELb1ELb1ELb0ELb1ELb0ELb0ELb1ELb0ELb0ELb0EEENS1_21CollectiveEpilogueFwdINS6_IJSA_SC_SB_EEES9_SE_SG_Li384ELb1ELb0ELb0ELb0EEENS1_36VarlenDynamicPersistentTileSchedulerILi192ELi144ELi384ELi32ELb0ELb0ELb1ELb0ELb1ELb1EEEEEEEEEvNT_6ParamsE:
        .type           _ZN7cutlass13device_kernelIN5flash11enable_sm90INS1_16FlashAttnFwdSm90INS1_25CollectiveMainloopFwdSm90ILi2EN4cute5tupleIJNS5_1CILi1EEES8_S8_EEENS6_IJNS7_ILi192EEENS7_ILi144EEENS7_ILi96EEEEEELi96ENS_6half_tEfNS_4arch4Sm90ELb0ELb0ELb1ELb1ELb0ELb1ELb0ELb0ELb1ELb0ELb0ELb0EEENS1_21CollectiveEpilogueFwdINS6_IJSA_SC_SB_EEES9_SE_SG_Li384ELb1ELb0ELb0ELb0EEENS1_36VarlenDynamicPersistentTileSchedulerILi192ELi144ELi384ELi32ELb0ELb0ELb1ELb0ELb1ELb1EEEEEEEEEvNT_6ParamsE,@function
        .size           _ZN7cutlass13device_kernelIN5flash11enable_sm90INS1_16FlashAttnFwdSm90INS1_25CollectiveMainloopFwdSm90ILi2EN4cute5tupleIJNS5_1CILi1EEES8_S8_EEENS6_IJNS7_ILi192EEENS7_ILi144EEENS7_ILi96EEEEEELi96ENS_6half_tEfNS_4arch4Sm90ELb0ELb0ELb1ELb1ELb0ELb1ELb0ELb0ELb1ELb0ELb0ELb0EEENS1_21CollectiveEpilogueFwdINS6_IJSA_SC_SB_EEES9_SE_SG_Li384ELb1ELb0ELb0ELb0EEENS1_36VarlenDynamicPersistentTileSchedulerILi192ELi144ELi384ELi32ELb0ELb0ELb1ELb0ELb1ELb1EEEEEEEEEvNT_6ParamsE,(.L_x_2206 - _ZN7cutlass13device_kernelIN5flash11enable_sm90INS1_16FlashAttnFwdSm90INS1_25CollectiveMainloopFwdSm90ILi2EN4cute5tupleIJNS5_1CILi1EEES8_S8_EEENS6_IJNS7_ILi192EEENS7_ILi144EEENS7_ILi96EEEEEELi96ENS_6half_tEfNS_4arch4Sm90ELb0ELb0ELb1ELb1ELb0ELb1ELb0ELb0ELb1ELb0ELb0ELb0EEENS1_21CollectiveEpilogueFwdINS6_IJSA_SC_SB_EEES9_SE_SG_Li384ELb1ELb0ELb0ELb0EEENS1_36VarlenDynamicPersistentTileSchedulerILi192ELi144ELi384ELi32ELb0ELb0ELb1ELb0ELb1ELb1EEEEEEEEEvNT_6ParamsE)
        .other          _ZN7cutlass13device_kernelIN5flash11enable_sm90INS1_16FlashAttnFwdSm90INS1_25CollectiveMainloopFwdSm90ILi2EN4cute5tupleIJNS5_1CILi1EEES8_S8_EEENS6_IJNS7_ILi192EEENS7_ILi144EEENS7_ILi96EEEEEELi96ENS_6half_tEfNS_4arch4Sm90ELb0ELb0ELb1ELb1ELb0ELb1ELb0ELb0ELb1ELb0ELb0ELb0EEENS1_21CollectiveEpilogueFwdINS6_IJSA_SC_SB_EEES9_SE_SG_Li384ELb1ELb0ELb0ELb0EEENS1_36VarlenDynamicPersistentTileSchedulerILi192ELi144ELi384ELi32ELb0ELb0ELb1ELb0ELb1ELb1EEEEEEEEEvNT_6ParamsE,@"STO_CUDA_ENTRY STV_DEFAULT"
_ZN7cutlass13device_kernelIN5flash11enable_sm90INS1_16FlashAttnFwdSm90INS1_25CollectiveMainloopFwdSm90ILi2EN4cute5tupleIJNS5_1CILi1EEES8_S8_EEENS6_IJNS7_ILi192EEENS7_ILi144EEENS7_ILi96EEEEEELi96ENS_6half_tEfNS_4arch4Sm90ELb0ELb0ELb1ELb1ELb0ELb1ELb0ELb0ELb1ELb0ELb0ELb0EEENS1_21CollectiveEpilogueFwdINS6_IJSA_SC_SB_EEES9_SE_SG_Li384ELb1ELb0ELb0ELb0EEENS1_36VarlenDynamicPersistentTileSchedulerILi192ELi144ELi384ELi32ELb0ELb0ELb1ELb0ELb1ELb1EEEEEEEEEvNT_6ParamsE:
[----:B------:R-:W0:Y:S02]  /*0000*/  LDC R1, c[0x0][0x28] ;  /* 0x00000a00ff017b82 */ /* 0x000e240000000800 */
[----:B0-----:R-:W-:Y:S01]  /*0010*/  VIADD R1, R1, 0xffffff40 ;  /* 0xffffff4001017836 */ /* 0x001fe20000000000 */
[----:B------:R-:W0:Y:S01]  /*0020*/  S2R R3, SR_TID.X ;  /* 0x0000000000037919 */ /* 0x000e220000002100 */
[----:B------:R-:W-:Y:S01]  /*0030*/  ELECT P0, URZ, PT ;  /* 0x00000000003f782f */ /* 0x000fe20003800000 */
[----:B------:R-:W-:Y:S01]  /*0040*/  BSSY B0, `(.L_x_297) ;  /* 0x0000017000007945 */ /* 0x000fe20003800000 */
[--C-:B0-----:R-:W-:Y:S02]  /*0050*/  SHF.R.U32.HI R0, RZ, 0x5, R3.reuse ;  /* 0x00000005ff007819 */ /* 0x101fe40000011603 */
[----:B------:R-:W-:-:S03]  /*0060*/  SHF.R.U32.HI R3, RZ, 0x7, R3 ;  /* 0x00000007ff037819 */ /* 0x000fc60000011603 */
[----:B------:R-:W0:Y:S02]  /*0070*/  SHFL.IDX PT, R2, R0, RZ, 0x1f ;  /* 0x00001fff00027589 */ /* 0x000e2400000e0000 */
[----:B0-----:R-:W-:-:S13]  /*0080*/  ISETP.EQ.AND P0, PT, R2, RZ, P0 ;  /* 0x000000ff0200720c */ /* 0x001fda0000702270 */
[----:B------:R-:W-:Y:S05]  /*0090*/  @!P0 BRA `(.L_x_298) ;  /* 0x0000000000448947 */ /* 0x000fea0003800000 */
[----:B------:R-:W-:Y:S02]  /*00a0*/  ULDC.64 UR4, c[0x0][0x198] ;  /* 0x0000660000047ab9 */ /* 0x000fe40000000a00 */
[----:B------:R-:W-:Y:S02]  /*00b0*/  UIADD3 UR6, UP0, UR4, 0x270, URZ ;  /* 0x0000027004067890 */ /* 0x000fe4000ff1e03f */
[----:B------:R-:W-:Y:S02]  /*00c0*/  UIADD3 UR8, UP1, UR4, 0x370, URZ ;  /* 0x0000037004087890 */ /* 0x000fe4000ff3e03f */
[----:B------:R-:W-:Y:S02]  /*00d0*/  UIADD3 UR10, UP2, UR4, 0x470, URZ ;  /* 0x00000470040a7890 */ /* 0x000fe4000ff5e03f */
[----:B------:R-:W-:Y:S02]  /*00e0*/  UIADD3 UR12, UP3, UR4, 0x570, URZ ;  /* 0x00000570040c7890 */ /* 0x000fe4000ff7e03f */
[----:B------:R-:W-:-:S02]  /*00f0*/  UIADD3 UR4, UP4, UR4, 0x670, URZ ;  /* 0x0000067004047890 */ /* 0x000fc4000ff9e03f */
[----:B------:R-:W-:Y:S02]  /*0100*/  UIADD3.X UR7, URZ, UR5, URZ, UP0, !UPT ;  /* 0x000000053f077290 */ /* 0x000fe400087fe43f */
[----:B------:R-:W-:Y:S02]  /*0110*/  UIADD3.X UR9, URZ, UR5, URZ, UP1, !UPT ;  /* 0x000000053f097290 */ /* 0x000fe40008ffe43f */
[----:B------:R-:W-:Y:S02]  /*0120*/  UIADD3.X UR11, URZ, UR5, URZ, UP2, !UPT ;  /* 0x000000053f0b7290 */ /* 0x000fe400097fe43f */
[----:B------:R-:W-:Y:S02]  /*0130*/  UIADD3.X UR13, URZ, UR5, URZ, UP3, !UPT ;  /* 0x000000053f0d7290 */ /* 0x000fe40009ffe43f */
[----:B------:R-:W-:Y:S01]  /*0140*/  UIADD3.X UR5, URZ, UR5, URZ, UP4, !UPT ;  /* 0x000000053f057290 */ /* 0x000fe2000a7fe43f */
[----:B------:R0:W-:Y:S02]  /*0150*/  UTMACCTL.PF [UR6] ;  /* 0x00000000060079b9 */ /* 0x0001e40008040000 */
[----:B------:R0:W-:Y:S02]  /*0160*/  UTMACCTL.PF [UR8] ;  /* 0x00000000080079b9 */ /* 0x0001e40008040000 */
[----:B------:R0:W-:Y:S02]  /*0170*/  UTMACCTL.PF [UR10] ;  /* 0x000000000a0079b9 */ /* 0x0001e40008040000 */
[----:B------:R0:W-:Y:S02]  /*0180*/  UTMACCTL.PF [UR12] ;  /* 0x000000000c0079b9 */ /* 0x0001e40008040000 */
[----:B------:R0:W-:Y:S02]  /*0190*/  UTMACCTL.PF [UR4] ;  /* 0x00000000040079b9 */ /* 0x0001e40008040000 */
[----:B0-----:R-:W-:Y:S01]  /*01a0*/  NOP ;  /* 0x0000000000007918 */ /* 0x001fe20000000000 */
.L_x_298:
[----:B------:R-:W-:Y:S05]  /*01b0*/  BSYNC B0 ;  /* 0x0000000000007941 */ /* 0x000fea0003800000 */
.L_x_297:
[----:B------:R-:W-:Y:S01]  /*01c0*/  VOTEU.ANY UP0, P0 ;  /* 0x00000000003f7886 */ /* 0x000fe20000000100 */
[----:B------:R-:W0:Y:S01]  /*01d0*/  SHFL.IDX PT, R3, R3, RZ, 0x1f ;  /* 0x00001fff03037589 */ /* 0x000e2200000e0000 */
[----:B------:R-:W-:Y:S01]  /*01e0*/  UMOV UR4, 0x1 ;  /* 0x0000000100047882 */ /* 0x000fe20000000000 */
[----:B------:R-:W-:Y:S01]  /*01f0*/  UMOV UR7, 0x180 ;  /* 0x0000018000077882 */ /* 0x000fe20000000000 */
[----:B------:R-:W-:Y:S01]  /*0200*/  VOTEU.ANY UP1, P0 ;  /* 0x00000000003f7886 */ /* 0x000fe20000020100 */
[----:B------:R-:W1:Y:S01]  /*0210*/  @UP0 S2UR UR8, SR_CgaCtaId ;  /* 0x00000000000809c3 */ /* 0x000e620000008800 */
[----:B------:R-:W2:Y:S01]  /*0220*/  SHFL.IDX PT, R2, R0, RZ, 0x1f ;  /* 0x00001fff00027589 */ /* 0x000ea200000e0000 */
[----:B------:R-:W-:Y:S01]  /*0230*/  @UP0 UMOV UR6, 0x400 ;  /* 0x0000040000060882 */ /* 0x000fe20000000000 */
[----:B------:R-:W-:-:S04]  /*0240*/  @UP0 UIADD3 UR4, -UR4, 0x100000, URZ ;  /* 0x0010000004040890 */ /* 0x000fc8000fffe13f */
[----:B------:R-:W-:Y:S02]  /*0250*/  @UP0 USHF.L.U32 UR5, UR4, 0xb, URZ ;  /* 0x0000000b04050899 */ /* 0x000fe4000800063f */
[----:B------:R-:W-:Y:S01]  /*0260*/  @UP0 USHF.L.U32 UR4, UR4, 0x1, URZ ;  /* 0x0000000104040899 */ /* 0x000fe2000800063f */
[----:B------:R-:W-:Y:S01]  /*0270*/  VOTEU.ANY UP2, P0 ;  /* 0x00000000003f7886 */ /* 0x000fe20000040100 */
[----:B0-----:R-:W-:Y:S01]  /*0280*/  R2UR UR9, R3 ;  /* 0x00000000030972ca */ /* 0x001fe200000e0000 */
[----:B-1----:R-:W-:Y:S01]  /*0290*/  @UP0 ULEA UR8, UR8, UR6, 0x18 ;  /* 0x0000000608080291 */ /* 0x002fe2000f8ec03f */
[----:B--2---:R-:W-:Y:S01]  /*02a0*/  ISETP.NE.AND P1, PT, R2, RZ, PT ;  /* 0x000000ff0200720c */ /* 0x004fe20003f25270 */
[----:B------:R-:W-:-:S04]  /*02b0*/  @UP0 UIADD3 UR6, -UR7, 0x100000, URZ ;  /* 0x0010000007060890 */ /* 0x000fc8000fffe13f */
[----:B------:R-:W-:Y:S02]  /*02c0*/  @UP0 USHF.L.U32 UR7, UR6, 0xb, URZ ;  /* 0x0000000b06070899 */ /* 0x000fe4000800063f */
[----:B------:R-:W-:-:S04]  /*02d0*/  @UP0 USHF.L.U32 UR6, UR6, 0x1, URZ ;  /* 0x0000000106060899 */ /* 0x000fc8000800063f */
[----:B------:R-:W-:Y:S01]  /*02e0*/  UISETP.NE.AND UP0, UPT, UR9, URZ, UPT ;  /* 0x0000003f0900728c */ /* 0x000fe2000bf05270 */
[----:B------:R-:W0:Y:S02]  /*02f0*/  FENCE.VIEW.ASYNC.S ;  /* 0x00000000000073c6 */ /* 0x000e240000000000 */
[----:B0-----:R0:W1:Y:S05]  /*0300*/  @UP1 SYNCS.EXCH.64 URZ, [UR8+0x31c00], UR4 ;  /* 0x031c0004083f15b2 */ /* 0x00106a0008000100 */
[----:B------:R0:W2:Y:S01]  /*0310*/  @UP2 SYNCS.EXCH.64 URZ, [UR8+0x31c20], UR6 ;  /* 0x031c2006083f25b2 */ /* 0x0000a20008000100 */
[----:B------:R-:W-:Y:S05]  /*0320*/  @P1 BRA `(.L_x_299) ;  /* 0x0000000000481947 */ /* 0x000fea0003800000 */
[----:B0-----:R-:W0:Y:S01]  /*0330*/  S2UR UR5, SR_CgaCtaId ;  /* 0x00000000000579c3 */ /* 0x001e220000008800 */
        /* <DEDUP_REMOVED lines=15> */
[----:B------:R3:W0:Y:S02]  /*0430*/  SYNCS.EXCH.64 URZ, [UR8+0x31c48], UR4 ;  /* 0x031c4804083f75b2 */ /* 0x0006240008000100 */
[----:B---3--:R-:W-:Y:S01]  /*0440*/  NOP ;  /* 0x0000000000007918 */ /* 0x008fe20000000000 */
.L_x_299:
[----:B------:R-:W3:Y:S01]  /*0450*/  SHFL.IDX PT, R2, R0, RZ, 0x1f ;  /* 0x00001fff00027589 */ /* 0x000ee200000e0000 */
[----:B------:R-:W-:Y:S01]  /*0460*/  NOP ;  /* 0x0000000000007918 */ /* 0x000fe20000000000 */
[----:B---3--:R-:W-:-:S13]  /*0470*/  ISETP.NE.AND P0, PT, R2, RZ, PT ;  /* 0x000000ff0200720c */ /* 0x008fda0003f05270 */
        /* <DEDUP_REMOVED lines=17> */
[----:B------:R3:W0:Y:S02]  /*0590*/  SYNCS.EXCH.64 URZ, [UR8+0x31c68], UR6 ;  /* 0x031c6806083f75b2 */ /* 0x0006240008000100 */
[----:B---3--:R-:W-:Y:S01]  /*05a0*/  NOP ;  /* 0x0000000000007918 */ /* 0x008fe20000000000 */
.L_x_300:
[----:B------:R-:W3:Y:S01]  /*05b0*/  SHFL.IDX PT, R2, R0, RZ, 0x1f ;  /* 0x00001fff00027589 */ /* 0x000ee200000e0000 */
[----:B------:R-:W-:Y:S01]  /*05c0*/  NOP ;  /* 0x0000000000007918 */ /* 0x000fe20000000000 */
[----:B---3--:R-:W-:-:S13]  /*05d0*/  ISETP.NE.AND P0, PT, R2, RZ, PT ;  /* 0x000000ff0200720c */ /* 0x008fda0003f05270 */
        /* <DEDUP_REMOVED lines=13> */
[----:B------:R3:W0:Y:S02]  /*06b0*/  SYNCS.EXCH.64 URZ, [UR6+0x31c88], UR4 ;  /* 0x031c8804063f75b2 */ /* 0x0006240008000100 */
[----:B---3--:R-:W-:Y:S01]  /*06c0*/  NOP ;  /* 0x0000000000007918 */ /* 0x008fe20000000000 */
.L_x_301:
        /* <DEDUP_REMOVED lines=22> */
.L_x_302:
        /* <DEDUP_REMOVED lines=22> */
.L_x_303:
[----:B0-----:R-:W-:Y:S01]  /*0990*/  UMOV UR4, 0x1 ;  /* 0x0000000100047882 */ /* 0x001fe20000000000 */
[----:B------:R-:W-:Y:S01]  /*09a0*/  PLOP3.LUT P0, PT, PT, PT, UP0, 0x80, 0x0 ;  /* 0x000000000000781c */ /* 0x000fe20003f0f008 */
[----:B------:R-:W-:Y:S01]  /*09b0*/  USEL UR4, UR4, 0x2, !UP0 ;  /* 0x0000000204047887 */ /* 0x000fe2000c000000 */
[----:B------:R-:W-:Y:S01]  /*09c0*/  NOP ;  /* 0x0000000000007918 */ /* 0x000fe20000000000 */
[----:B------:R-:W-:Y:S01]  /*09d0*/  ULDC.64 UR60, c[0x0][0x208] ;  /* 0x00008200003c7ab9 */ /* 0x000fe20000000a00 */
[----:B------:R-:W-:Y:S03]  /*09e0*/  BSSY B7, `(.L_x_304) ;  /* 0x0001b6e000077945 */ /* 0x000fe60003800000 */
[----:B------:R-:W-:-:S05]  /*09f0*/  IMAD.U32 R2, RZ, RZ, UR4 ;  /* 0x00000004ff027e24 */ /* 0x000fca000f8e00ff */
[----:B------:R0:W-:Y:S01]  /*0a00*/  STL [R1+0xa0], R2 ;  /* 0x0000a00201007387 */ /* 0x0001e20000100800 */
[----:B-12-4-:R-:W-:Y:S06]  /*0a10*/  BAR.SYNC.DEFER_BLOCKING 0x0 ;  /* 0x0000000000007b1d */ /* 0x016fec0000010000 */
[----:B------:R-:W-:Y:S05]  /*0a20*/  @!P0 BRA `(.L_x_305) ;  /* 0x0000016000988947 */ /* 0x000fea0003800000 */
.L_x_306:
[----:B------:R-:W-:-:S08]  /*0a30*/  NOP ;  /* 0x0000000000007918 */ /* 0x000fd00000000000 */
[----:B------:R-:W1:Y:S02]  /*0a40*/  USETMAXREG.TRY_ALLOC.CTAPOOL UP0, 0xa0 ;  /* 0x000000a0000079c8 */ /* 0x000e640008000600 */
[----:B-1----:R-:W-:-:S13]  /*0a50*/  PLOP3.LUT P0, PT, PT, PT, UP0, 0x80, 0x0 ;  /* 0x000000000000781c */ /* 0x002fda0003f0f008 */
[----:B------:R-:W-:Y:S05]  /*0a60*/  @!P0 BRA `(.L_x_306) ;  /* 0xfffffffc00f08947 */ /* 0x000fea000383ffff */
[----:B------:R-:W2:Y:S01]  /*0a70*/  LDL.LU R0, [R1+0x4c] ;  /* 0x00004c0001007983 */ /* 0x000ea20000300800 */
[----:B0-----:R-:W0:Y:S01]  /*0a80*/  S2R R2, SR_TID.X ;  /* 0x0000000000027919 */ /* 0x001e220000002100 */
[----:B------:R-:W1:Y:S01]  /*0a90*/  S2UR UR5, SR_CgaCtaId ;  /* 0x00000000000579c3 */ /* 0x000e620000008800 */
[----:B------:R-:W-:Y:S01]  /*0aa0*/  UMOV UR4, 0x400 ;  /* 0x0000040000047882 */ /* 0x000fe20000000000 */
[----:B0-----:R-:W-:-:S06]  /*0ab0*/  SHF.R.U32.HI R2, RZ, 0x7, R2 ;  /* 0x00000007ff027819 */ /* 0x001fcc0000011602 */
[----:B------:R-:W-:Y:S06]  /*0ac0*/  BAR.ARV 0x8, 0x1a0 ;  /* 0x0206800000007b1d */ /* 0x000fec0000002000 */
[----:B------:R-:W-:-:S13]  /*0ad0*/  ISETP.NE.AND P0, PT, R2, 0x1, PT ;  /* 0x000000010200780c */ /* 0x000fda0003f05270 */
[----:B------:R-:W-:Y:S08]  /*0ae0*/  @!P0 BAR.ARV 0x9, 0x100 ;  /* 0x0244000000008b1d */ /* 0x000ff00000002000 */
[----:B------:R-:W-:Y:S01]  /*0af0*/  BAR.SYNC.DEFER_BLOCKING 0x5, 0x1a0 ;  /* 0x0146800000007b1d */ /* 0x000fe20000010000 */
[----:B-1----:R-:W-:-:S06]  /*0b00*/  ULEA UR4, UR5, UR4, 0x18 ;  /* 0x0000000405047291 */ /* 0x002fcc000f8ec03f */
[----:B------:R-:W-:Y:S01]  /*0b10*/  IMAD.U32 R18, RZ, RZ, UR4 ;  /* 0x00000004ff127e24 */ /* 0x000fe2000f8e00ff */
[----:B------:R-:W-:-:S04]  /*0b20*/  ULDC UR4, c[0x0][0xc14] ;  /* 0x0003050000047ab9 */ /* 0x000fc80000000800 */
[----:B------:R-:W0:Y:S01]  /*0b30*/  LDS.128 R108, [R18+0x31cd0] ;  /* 0x031cd000126c7984 */ /* 0x000e220000000c00 */
[----:B------:R-:W-:Y:S06]  /*0b40*/  BAR.ARV 0x4, 0x1a0 ;  /* 0x0106800000007b1d */ /* 0x000fec0000002000 */
[----:B--2---:R-:W-:-:S04]  /*0b50*/  LOP3.LUT R0, R0, 0xfffffffb, RZ, 0xc0, !PT ;  /* 0xfffffffb00007812 */ /* 0x004fc800078ec0ff */
[----:B------:R-:W-:-:S05]  /*0b60*/  @P0 LOP3.LUT R0, R0, 0x4, RZ, 0xfc, !PT ;  /* 0x0000000400000812 */ /* 0x000fca00078efcff */
[----:B------:R4:W-:Y:S01]  /*0b70*/  STL [R1+0x4c], R0 ;  /* 0x00004c0001007387 */ /* 0x0009e20000100800 */
[----:B0-----:R-:W-:-:S13]  /*0b80*/  ISETP.GE.AND P0, PT, R111, UR4, PT ;  /* 0x000000046f007c0c */ /* 0x001fda000bf06270 */
[----:B----4-:R-:W-:Y:S05]  /*0b90*/  @P0 BRA `(.L_x_307) ;  /* 0x000001b400480947 */ /* 0x010fea0003800000 */
[----:B------:R-:W2:Y:S01]  /*0ba0*/  LDL R2, [R1+0xa0] ;  /* 0x0000a00001027983 */ /* 0x000ea20000100800 */
[----:B------:R-:W-:Y:S01]  /*0bb0*/  IMAD.MOV.U32 R15, RZ, RZ, -0x2 ;  /* 0xfffffffeff0f7424 */ /* 0x000fe200078e00ff */
[----:B------:R-:W-:Y:S02]  /*0bc0*/  R2UR UR4, R18 ;  /* 0x00000000120472ca */ /* 0x000fe400000e0000 */
[----:B------:R-:W-:Y:S01]  /*0bd0*/  CS2R R146, SRZ ;  /* 0x0000000000927805 */ /* 0x000fe2000001ff00 */
[----:B------:R-:W0:Y:S10]  /*0be0*/  S2R R0, SR_TID.X ;  /* 0x0000000000007919 */ /* 0x000e340000002100 */
[----:B------:R-:W-:Y:S01]  /*0bf0*/  UIADD3 UR4, UR4, 0xda00, URZ ;  /* 0x0000da0004047890 */ /* 0x000fe2000fffe03f */
[----:B0-----:R-:W-:-:S05]  /*0c00*/  VIADD R20, R0, 0xffffff80 ;  /* 0xffffff8000147836 */ /* 0x001fca0000000000 */
[-C--:B------:R-:W-:Y:S02]  /*0c10*/  LEA.HI R14, R20, R20.reuse, RZ, 0x1 ;  /* 0x00000014140e7211 */ /* 0x080fe400078f08ff */
[----:B------:R-:W-:Y:S02]  /*0c20*/  SHF.R.S32.HI R0, RZ, 0x1f, R20 ;  /* 0x0000001fff007819 */ /* 0x000fe40000011414 */
[----:B------:R-:W-:Y:S02]  /*0c30*/  SHF.R.S32.HI R23, RZ, 0x1, R14 ;  /* 0x00000001ff177819 */ /* 0x000fe4000001140e */
[----:B------:R-:W-:Y:S02]  /*0c40*/  LEA.HI R3, R0, R20, RZ, 0x4 ;  /* 0x0000001400037211 */ /* 0x000fe400078f20ff */
[----:B------:R-:W-:Y:S02]  /*0c50*/  LEA.HI R6, R14, R23, RZ, 0x1 ;  /* 0x000000170e067211 */ /* 0x000fe400078f08ff */
[----:B------:R-:W-:-:S02]  /*0c60*/  SHF.R.S32.HI R4, RZ, 0x4, R3 ;  /* 0x00000004ff047819 */ /* 0x000fc40000011403 */
[----:B------:R-:W-:Y:S02]  /*0c70*/  LOP3.LUT R8, R6, 0x7fffffe, RZ, 0xc0, !PT ;  /* 0x07fffffe06087812 */ /* 0x000fe400078ec0ff */
[C---:B------:R-:W-:Y:S02]  /*0c80*/  LEA.HI R5, R3.reuse, R4, RZ, 0x1 ;  /* 0x0000000403057211 */ /* 0x040fe400078f08ff */
[----:B------:R-:W-:Y:S01]  /*0c90*/  LOP3.LUT R3, R3, 0xfffffff0, RZ, 0xc0, !PT ;  /* 0xfffffff003037812 */ /* 0x000fe200078ec0ff */
[----:B------:R-:W-:Y:S01]  /*0ca0*/  IMAD.IADD R7, R23, 0x1, -R8 ;  /* 0x0000000117077824 */ /* 0x000fe200078e0a08 */
[----:B------:R-:W-:Y:S02]  /*0cb0*/  LOP3.LUT R5, R5, 0x1ffffffe, RZ, 0xc0, !PT ;  /* 0x1ffffffe05057812 */ /* 0x000fe400078ec0ff */
[----:B------:R-:W-:Y:S01]  /*0cc0*/  LOP3.LUT R14, R14, 0xfffffffe, RZ, 0xc0, !PT ;  /* 0xfffffffe0e0e7812 */ /* 0x000fe200078ec0ff */
[----:B------:R-:W-:Y:S01]  /*0cd0*/  IMAD.IADD R3, R20, 0x1, -R3 ;  /* 0x0000000114037824 */ /* 0x000fe200078e0a03 */
[C---:B------:R-:W-:Y:S01]  /*0ce0*/  IADD3 R5, R4.reuse, -R5, RZ ;  /* 0x8000000504057210 */ /* 0x040fe20007ffe0ff */
[----:B------:R-:W-:Y:S01]  /*0cf0*/  IMAD R13, R4, 0x8, R7 ;  /* 0x00000008040d7824 */ /* 0x000fe200078e0207 */
[----:B------:R-:W-:Y:S01]  /*0d00*/  LEA.HI R7, R0, R20, RZ, 0x5 ;  /* 0x0000001400077211 */ /* 0x000fe200078f28ff */
[----:B------:R-:W-:Y:S01]  /*0d10*/  IMAD.IADD R14, R20, 0x1, -R14 ;  /* 0x00000001140e7824 */ /* 0x000fe200078e0a0e */
[----:B------:R-:W-:Y:S01]  /*0d20*/  SHF.R.S32.HI R4, RZ, 0x1f, R3 ;  /* 0x0000001fff047819 */ /* 0x000fe20000011403 */
[----:B------:R-:W-:Y:S01]  /*0d30*/  IMAD.SHL.U32 R5, R5, 0x8, RZ ;  /* 0x0000000805057824 */ /* 0x000fe200078e00ff */
[----:B------:R-:W-:Y:S01]  /*0d40*/  SHF.R.S32.HI R8, RZ, 0x5, R7 ;  /* 0x00000005ff087819 */ /* 0x000fe20000011407 */
[----:B------:R-:W-:-:S04]  /*0d50*/  IMAD.SHL.U32 R144, R14, 0x8, RZ ;  /* 0x000000080e907824 */ /* 0x000fc800078e00ff */
[----:B------:R-:W-:Y:S01]  /*0d60*/  IMAD R16, R8, 0x10, R3 ;  /* 0x0000001008107824 */ /* 0x000fe200078e0203 */
[----:B--2---:R-:W-:Y:S02]  /*0d70*/  R2UR UR5, R2 ;  /* 0x00000000020572ca */ /* 0x004fe400000e0000 */
[CC--:B------:R-:W-:Y:S02]  /*0d80*/  LEA.HI R2, R0.reuse, R20.reuse, RZ, 0x7 ;  /* 0x0000001400027211 */ /* 0x0c0fe400078f38ff */
[----:B------:R-:W-:Y:S02]  /*0d90*/  LEA.HI R0, R0, R20, RZ, 0x2 ;  /* 0x0000001400007211 */ /* 0x000fe400078f10ff */
[----:B------:R-:W-:Y:S02]  /*0da0*/  LOP3.LUT R6, R2, 0xffffff80, RZ, 0xc0, !PT ;  /* 0xffffff8002067812 */ /* 0x000fe400078ec0ff */
[----:B------:R-:W-:-:S03]  /*0db0*/  SHF.R.S32.HI R24, RZ, 0x2, R0 ;  /* 0x00000002ff187819 */ /* 0x000fc60000011400 */
[----:B------:R-:W-:Y:S01]  /*0dc0*/  IMAD.IADD R19, R20, 0x1, -R6 ;  /* 0x0000000114137824 */ /* 0x000fe200078e0a06 */
[CC--:B------:R-:W-:Y:S01]  /*0dd0*/  LEA.HI R6, R4.reuse, R3.reuse, RZ, 0x3 ;  /* 0x0000000304067211 */ /* 0x0c0fe200078f18ff */
[----:B------:R-:W-:Y:S01]  /*0de0*/  ULOP3.LUT UR5, UR5, 0x1, URZ, 0xfc, !UPT ;  /* 0x0000000105057892 */ /* 0x000fe2000f8efc3f */
[----:B------:R-:W-:Y:S02]  /*0df0*/  LEA.HI R4, R4, R3, RZ, 0x2 ;  /* 0x0000000304047211 */ /* 0x000fe400078f10ff */
[----:B------:R-:W-:Y:S01]  /*0e00*/  SHF.R.S32.HI R9, RZ, 0x1f, R19 ;  /* 0x0000001fff097819 */ /* 0x000fe20000011413 */
[----:B------:R-:W-:Y:S01]  /*0e10*/  IMAD.SHL.U32 R7, R6, 0x10, RZ ;  /* 0x0000001006077824 */ /* 0x000fe200078e00ff */
[----:B------:R-:W-:Y:S02]  /*0e20*/  LOP3.LUT R6, R4, 0x7fffffc, RZ, 0xc0, !PT ;  /* 0x07fffffc04067812 */ /* 0x000fe400078ec0ff */
[----:B------:R-:W-:Y:S02]  /*0e30*/  LEA.HI R10, R9, R19, RZ, 0x2 ;  /* 0x00000013090a7211 */ /* 0x000fe400078f10ff */
[----:B------:R-:W-:Y:S01]  /*0e40*/  SHF.R.S32.HI R4, RZ, 0x2, R4 ;  /* 0x00000002ff047819 */ /* 0x000fe20000011404 */
[----:B------:R-:W-:Y:S01]  /*0e50*/  IMAD.IADD R6, R3, 0x1, -R6 ;  /* 0x0000000103067824 */ /* 0x000fe200078e0a06 */
[----:B------:R-:W-:-:S02]  /*0e60*/  SHF.R.S32.HI R11, RZ, 0x2, R10 ;  /* 0x00000002ff0b7819 */ /* 0x000fc4000001140a */
[----:B------:R-:W-:Y:S01]  /*0e70*/  SHF.R.S32.HI R12, RZ, 0x1f, R10 ;  /* 0x0000001fff0c7819 */ /* 0x000fe2000001140a */
[----:B------:R-:W-:Y:S01]  /*0e80*/  IMAD.SHL.U32 R4, R4, 0x40, RZ ;  /* 0x0000004004047824 */ /* 0x000fe200078e00ff */
[----:B------:R-:W-:Y:S02]  /*0e90*/  LOP3.LUT R10, R10, 0x7ffffffc, RZ, 0xc0, !PT ;  /* 0x7ffffffc0a0a7812 */ /* 0x000fe400078ec0ff */
[----:B------:R-:W-:Y:S02]  /*0ea0*/  LOP3.LUT R7, R7, 0x7fffff80, RZ, 0xc0, !PT ;  /* 0x7fffff8007077812 */ /* 0x000fe400078ec0ff */
[----:B------:R-:W-:Y:S01]  /*0eb0*/  LOP3.LUT R4, R4, 0x40, RZ, 0xc0, !PT ;  /* 0x0000004004047812 */ /* 0x000fe200078ec0ff */
[----:B------:R-:W-:Y:S01]  /*0ec0*/  IMAD.IADD R10, R19, 0x1, -R10 ;  /* 0x00000001130a7824 */ /* 0x000fe200078e0a0a */
[----:B------:R-:W-:Y:S01]  /*0ed0*/  LEA.HI R12, R12, R11, RZ, 0x3 ;  /* 0x0000000b0c0c7211 */ /* 0x000fe200078f18ff */
[----:B------:R-:W-:Y:S01]  /*0ee0*/  IMAD R7, R8, 0x100, R7 ;  /* 0x0000010008077824 */ /* 0x000fe200078e0207 */
[----:B------:R-:W-:Y:S01]  /*0ef0*/  LEA.HI R9, R9, R19, RZ, 0x5 ;  /* 0x0000001309097211 */ /* 0x000fe200078f28ff */
[----:B------:R-:W-:Y:S01]  /*0f00*/  IMAD R3, R10, R15, 0x90 ;  /* 0x000000900a037424 */ /* 0x000fe200078e020f */
[----:B------:R-:W-:Y:S01]  /*0f10*/  SHF.R.S32.HI R15, RZ, 0x7, R2 ;  /* 0x00000007ff0f7819 */ /* 0x000fe20000011402 */
[----:B------:R-:W-:Y:S01]  /*0f20*/  IMAD.MOV.U32 R19, RZ, RZ, RZ ;  /* 0x000000ffff137224 */ /* 0x000fe200078e00ff */
[----:B------:R-:W-:-:S02]  /*0f30*/  LEA R7, R6, R7, 0x4 ;  /* 0x0000000706077211 */ /* 0x000fc400078e20ff */
[----:B------:R0:W-:Y:S01]  /*0f40*/  STL [R1+0x90], R3 ;  /* 0x0000900301007387 */ /* 0x0001e20000100800 */
[----:B------:R-:W-:Y:S01]  /*0f50*/  IMAD.HI R2, R15, 0x55555556, RZ ;  /* 0x555555560f027827 */ /* 0x000fe200078e02ff */
[----:B------:R-:W-:Y:S02]  /*0f60*/  LOP3.LUT R12, R12, 0xfffffff8, RZ, 0xc0, !PT ;  /* 0xfffffff80c0c7812 */ /* 0x000fe400078ec0ff */
[----:B------:R-:W-:Y:S02]  /*0f70*/  IADD3 R10, R144, 0x10, RZ ;  /* 0x00000010900a7810 */ /* 0x000fe40007ffe0ff */
[----:B------:R-:W-:Y:S01]  /*0f80*/  SHF.R.S32.HI R9, RZ, 0x5, R9 ;  /* 0x00000005ff097819 */ /* 0x000fe20000011409 */
[----:B------:R-:W-:Y:S01]  /*0f90*/  IMAD.IADD R12, R11, 0x1, -R12 ;  /* 0x000000010b0c7824 */ /* 0x000fe200078e0a0c */
[----:B------:R-:W-:Y:S01]  /*0fa0*/  LEA.HI R2, R2, R2, RZ, 0x1 ;  /* 0x0000000202027211 */ /* 0x000fe200078f08ff */
[----:B------:R-:W-:Y:S02]  /*0fb0*/  IMAD.SHL.U32 R11, R13, 0x20, RZ ;  /* 0x000000200d0b7824 */ /* 0x000fe400078e00ff */
[--C-:B0-----:R-:W-:Y:S01]  /*0fc0*/  IMAD.U32 R3, R16, 0x20, R5.reuse ;  /* 0x0000002010037824 */ /* 0x101fe200078e0005 */
[----:B------:R-:W-:Y:S01]  /*0fd0*/  LOP3.LUT R5, R4, 0x8, R5, 0xf8, !PT ;  /* 0x0000000804057812 */ /* 0x000fe200078ef805 */
[----:B------:R-:W-:Y:S01]  /*0fe0*/  VIADD R16, R144, 0x20 ;  /* 0x0000002090107836 */ /* 0x000fe20000000000 */
[----:B------:R-:W-:Y:S01]  /*0ff0*/  SHF.R.U32.HI R4, RZ, 0x3, R4 ;  /* 0x00000003ff047819 */ /* 0x000fe20000011604 */
[----:B------:R-:W-:Y:S01]  /*1000*/  IMAD R9, R9, 0x10, R12 ;  /* 0x0000001009097824 */ /* 0x000fe200078e020c */
[----:B------:R0:W-:Y:S01]  /*1010*/  STL [R1+0x98], R3 ;  /* 0x0000980301007387 */ /* 0x0001e20000100800 */
[----:B------:R-:W-:Y:S01]  /*1020*/  IMAD R2, R2, -0x3, R15 ;  /* 0xfffffffd02027824 */ /* 0x000fe200078e020f */
[----:B------:R-:W-:-:S02]  /*1030*/  LOP3.LUT R4, R5, R4, RZ, 0x3c, !PT ;  /* 0x0000000405047212 */ /* 0x000fc400078e3cff */
[----:B------:R-:W-:Y:S01]  /*1040*/  STL [R1+0x68], R24 ;  /* 0x0000681801007387 */ /* 0x000fe20000100800 */
[----:B------:R-:W-:Y:S02]  /*1050*/  SHF.R.S32.HI R5, RZ, 0x1f, R10 ;  /* 0x0000001fff057819 */ /* 0x000fe4000001140a */
[----:B------:R-:W-:Y:S01]  /*1060*/  SHF.R.S32.HI R8, RZ, 0x1f, R16 ;  /* 0x0000001fff087819 */ /* 0x000fe20000011410 */
[----:B------:R-:W-:Y:S01]  /*1070*/  STL [R1+0x2c], R10 ;  /* 0x00002c0a01007387 */ /* 0x000fe20000100800 */
[----:B------:R-:W-:Y:S01]  /*1080*/  LEA R2, R2, R9, 0x6 ;  /* 0x0000000902027211 */ /* 0x000fe200078e30ff */
[----:B------:R-:W-:Y:S01]  /*1090*/  IMAD.IADD R7, R4, 0x1, R7 ;  /* 0x0000000104077824 */ /* 0x000fe200078e0207 */
[----:B0-----:R-:W-:Y:S01]  /*10a0*/  SHF.R.S32.HI R3, RZ, 0x1f, R0 ;  /* 0x0000001fff037819 */ /* 0x001fe20000011400 */
[----:B------:R-:W-:Y:S01]  /*10b0*/  STL [R1+0x34], R16 ;  /* 0x0000341001007387 */ /* 0x000fe20000100800 */
[----:B------:R-:W-:Y:S01]  /*10c0*/  LOP3.LUT R0, R0, 0x1ffffffc, RZ, 0xc0, !PT ;  /* 0x1ffffffc00007812 */ /* 0x000fe200078ec0ff */
[----:B------:R-:W-:Y:S01]  /*10d0*/  IMAD R22, R7, 0x2, R18 ;  /* 0x0000000207167824 */ /* 0x000fe200078e0212 */
[----:B------:R-:W-:-:S02]  /*10e0*/  LEA.HI R3, R3, R24, RZ, 0x2 ;  /* 0x0000001803037211 */ /* 0x000fc400078f10ff */
[----:B------:R-:W-:Y:S01]  /*10f0*/  SHF.R.S32.HI R4, RZ, 0x1f, R23 ;  /* 0x0000001fff047819 */ /* 0x000fe20000011417 */
[----:B------:R-:W-:Y:S01]  /*1100*/  IMAD.IADD R0, R20, 0x1, -R0 ;  /* 0x0000000114007824 */ /* 0x000fe200078e0a00 */
[----:B------:R-:W-:-:S03]  /*1110*/  LOP3.LUT R3, R3, 0xfffffffc, RZ, 0xc0, !PT ;  /* 0xfffffffc03037812 */ /* 0x000fc600078ec0ff */
[----:B------:R-:W-:Y:S02]  /*1120*/  IMAD.SHL.U32 R4, R0, 0x8, RZ ;  /* 0x0000000800047824 */ /* 0x000fe400078e00ff */
[----:B------:R-:W-:-:S04]  /*1130*/  IMAD.IADD R6, R24, 0x1, -R3 ;  /* 0x0000000118067824 */ /* 0x000fc800078e0a03 */
[----:B------:R-:W-:Y:S01]  /*1140*/  IMAD.SHL.U32 R3, R6, 0x40, RZ ;  /* 0x0000004006037824 */ /* 0x000fe200078e00ff */
[----:B------:R0:W-:Y:S04]  /*1150*/  STL [R1+0x80], R6 ;  /* 0x0000800601007387 */ /* 0x0001e80000100800 */
[----:B------:R-:W-:Y:S01]  /*1160*/  LOP3.LUT R13, R3, 0xc0, RZ, 0xc0, !PT ;  /* 0x000000c0030d7812 */ /* 0x000fe200078ec0ff */
[----:B------:R-:W-:Y:S03]  /*1170*/  STL [R1+0x40], R11 ;  /* 0x0000400b01007387 */ /* 0x000fe60000100800 */
[----:B------:R-:W-:Y:S01]  /*1180*/  SHF.R.U32.HI R12, RZ, 0x3, R13 ;  /* 0x00000003ff0c7819 */ /* 0x000fe2000001160d */
[----:B------:R-:W-:Y:S01]  /*1190*/  STL [R1+0x38], R13 ;  /* 0x0000380d01007387 */ /* 0x000fe20000100800 */
[----:B0-----:R-:W-:-:S02]  /*11a0*/  LEA.HI R6, R5, R10, RZ, 0x3 ;  /* 0x0000000a05067211 */ /* 0x001fc400078f18ff */
[----:B------:R-:W-:Y:S01]  /*11b0*/  LEA.HI R5, R5, R10, RZ, 0x5 ;  /* 0x0000000a05057211 */ /* 0x000fe200078f28ff */
[----:B------:R-:W-:Y:S01]  /*11c0*/  STL [R1+0x3c], R12 ;  /* 0x00003c0c01007387 */ /* 0x000fe20000100800 */
[CC--:B------:R-:W-:Y:S02]  /*11d0*/  LEA.HI R10, R8.reuse, R16.reuse, RZ, 0x5 ;  /* 0x00000010080a7211 */ /* 0x0c0fe400078f28ff */
[----:B------:R-:W-:Y:S01]  /*11e0*/  LEA.HI R8, R8, R16, RZ, 0x3 ;  /* 0x0000001008087211 */ /* 0x000fe200078f18ff */
[----:B------:R0:W-:Y:S01]  /*11f0*/  STL [R1+0x94], R2 ;  /* 0x0000940201007387 */ /* 0x0001e20000100800 */
[----:B------:R-:W-:Y:S01]  /*1200*/  SHF.R.S32.HI R10, RZ, 0x5, R10 ;  /* 0x00000005ff0a7819 */ /* 0x000fe2000001140a */
[----:B------:R-:W-:Y:S01]  /*1210*/  IMAD.SHL.U32 R16, R14, 0x4, RZ ;  /* 0x000000040e107824 */ /* 0x000fe200078e00ff */
[----:B------:R-:W-:Y:S01]  /*1220*/  LOP3.LUT R8, R13, 0x18, R8, 0xf8, !PT ;  /* 0x000000180d087812 */ /* 0x000fe200078ef808 */
[----:B------:R-:W-:Y:S01]  /*1230*/  STL [R1+0x78], RZ ;  /* 0x000078ff01007387 */ /* 0x000fe20000100800 */
[----:B------:R-:W-:Y:S01]  /*1240*/  SHF.R.S32.HI R5, RZ, 0x5, R5 ;  /* 0x00000005ff057819 */ /* 0x000fe20000011405 */
[----:B------:R-:W-:Y:S01]  /*1250*/  IMAD R10, R10, 0x1800, R11 ;  /* 0x000018000a0a7824 */ /* 0x000fe200078e020b */
[----:B------:R-:W-:-:S02]  /*1260*/  LOP3.LUT R3, R8, R12, RZ, 0x3c, !PT ;  /* 0x0000000c08037212 */ /* 0x000fc400078e3cff */
[----:B------:R-:W-:Y:S01]  /*1270*/  LOP3.LUT R6, R13, 0x18, R6, 0xf8, !PT ;  /* 0x000000180d067812 */ /* 0x000fe200078ef806 */
[----:B0-----:R-:W-:Y:S02]  /*1280*/  IMAD.U32 R2, RZ, RZ, UR5 ;  /* 0x00000005ff027e24 */ /* 0x001fe4000f8e00ff */
[----:B------:R-:W-:Y:S01]  /*1290*/  IMAD.IADD R10, R10, 0x1, R3 ;  /* 0x000000010a0a7824 */ /* 0x000fe200078e0203 */
[-C--:B------:R-:W-:Y:S01]  /*12a0*/  LOP3.LUT R6, R6, R12.reuse, RZ, 0x3c, !PT ;  /* 0x0000000c06067212 */ /* 0x080fe200078e3cff */
[----:B------:R-:W-:Y:S01]  /*12b0*/  IMAD R5, R5, 0x1800, R11 ;  /* 0x0000180005057824 */ /* 0x000fe200078e020b */
[----:B------:R0:W-:Y:S01]  /*12c0*/  STL [R1+0x48], R2 ;  /* 0x0000480201007387 */ /* 0x0001e20000100800 */
[----:B------:R-:W-:Y:S02]  /*12d0*/  LOP3.LUT R3, R13, 0x18, R144, 0xf8, !PT ;  /* 0x000000180d037812 */ /* 0x000fe400078ef890 */
[----:B------:R-:W-:Y:S01]  /*12e0*/  IMAD.IADD R5, R5, 0x1, R6 ;  /* 0x0000000105057824 */ /* 0x000fe200078e0206 */
[----:B------:R-:W-:Y:S01]  /*12f0*/  STL [R1+0x44], RZ ;  /* 0x000044ff01007387 */ /* 0x000fe20000100800 */
[----:B------:R-:W-:Y:S01]  /*1300*/  LOP3.LUT R3, R3, R12, RZ, 0x3c, !PT ;  /* 0x0000000c03037212 */ /* 0x000fe200078e3cff */
[----:B------:R-:W-:Y:S01]  /*1310*/  IMAD.U32 R6, RZ, RZ, UR4 ;  /* 0x00000004ff067e24 */ /* 0x000fe2000f8e00ff */
[----:B0-----:R-:W-:-:S03]  /*1320*/  LOP3.LUT R2, R13, 0x8, R144, 0xf8, !PT ;  /* 0x000000080d027812 */ /* 0x001fc600078ef890 */
[----:B------:R-:W-:Y:S01]  /*1330*/  IMAD.IADD R3, R11, 0x1, R3 ;  /* 0x000000010b037824 */ /* 0x000fe200078e0203 */
[----:B------:R-:W-:Y:S01]  /*1340*/  STL [R1+0x9c], R6 ;  /* 0x00009c0601007387 */ /* 0x000fe20000100800 */
[----:B------:R-:W-:-:S03]  /*1350*/  LOP3.LUT R2, R2, R12, RZ, 0x3c, !PT ;  /* 0x0000000c02027212 */ /* 0x000fc600078e3cff */
[----:B------:R0:W-:Y:S01]  /*1360*/  STL [R1+0x5c], R4 ;  /* 0x00005c0401007387 */ /* 0x0001e20000100800 */
[----:B------:R-:W-:Y:S02]  /*1370*/  IADD3 R0, R11, R2, RZ ;  /* 0x000000020b007210 */ /* 0x000fe40007ffe0ff */
[----:B------:R-:W-:-:S03]  /*1380*/  LEA R2, R10, UR4, 0x1 ;  /* 0x000000040a027c11 */ /* 0x000fc6000f8e08ff */
[----:B------:R1:W-:Y:S01]  /*1390*/  STL [R1+0x60], R0 ;  /* 0x0000600001007387 */ /* 0x0003e20000100800 */
[----:B0-----:R-:W-:-:S05]  /*13a0*/  LEA R4, R5, UR4, 0x1 ;  /* 0x0000000405047c11 */ /* 0x001fca000f8e08ff */
[----:B------:R0:W-:Y:S01]  /*13b0*/  STL [R1+0x88], R4 ;  /* 0x0000880401007387 */ /* 0x0001e20000100800 */
[----:B-1----:R-:W-:-:S03]  /*13c0*/  LEA R0, R3, UR4, 0x1 ;  /* 0x0000000403007c11 */ /* 0x002fc6000f8e08ff */
[----:B------:R0:W-:Y:S04]  /*13d0*/  STL [R1+0x84], R2 ;  /* 0x0000840201007387 */ /* 0x0001e80000100800 */
[----:B------:R0:W-:Y:S02]  /*13e0*/  STL [R1+0x8c], R0 ;  /* 0x00008c0001007387 */ /* 0x0001e40000100800 */
.L_x_446:
[----:B0-----:R-:W0:Y:S02]  /*13f0*/  LDC.64 R2, c[0x0][0xc60] ;  /* 0x00031800ff027b82 */ /* 0x001e240000000a00 */
[----:B0-----:R-:W-:-:S05]  /*1400*/  IMAD.WIDE R2, R111, 0x4, R2 ;  /* 0x000000046f027825 */ /* 0x001fca00078e0202 */
[----:B--2--5:R0:W2:Y:S01]  /*1410*/  LDG.E R10, desc[UR60][R2.64] ;  /* 0x0000003c020a7981 */ /* 0x0240a2000c1e1900 */
[----:B------:R-:W-:Y:S05]  /*1420*/  YIELD ;  /* 0x0000000000007946 */ /* 0x000fea0003800000 */
[----:B------:R-:W-:Y:S01]  /*1430*/  ULDC.64 UR4, c[0x0][0xa28] ;  /* 0x00028a0000047ab9 */ /* 0x000fe20000000a00 */
[----:B------:R-:W-:Y:S01]  /*1440*/  ULDC.64 UR8, c[0x0][0xa18] ;  /* 0x0002860000087ab9 */ /* 0x000fe20000000a00 */
[----:B------:R-:W-:Y:S01]  /*1450*/  ISETP.NE.U32.AND P1, PT, RZ, UR4, PT ;  /* 0x00000004ff007c0c */ /* 0x000fe2000bf25070 */
[----:B------:R-:W-:Y:S01]  /*1460*/  ULDC.64 UR6, c[0x0][0xa08] ;  /* 0x0002820000067ab9 */ /* 0x000fe20000000a00 */
[----:B0-----:R-:W-:Y:S01]  /*1470*/  IMAD.MOV.U32 R3, RZ, RZ, RZ ;  /* 0x000000ffff037224 */ /* 0x001fe200078e00ff */
[----:B------:R-:W-:Y:S01]  /*1480*/  ISETP.NE.U32.AND P0, PT, RZ, UR6, PT ;  /* 0x00000006ff007c0c */ /* 0x000fe2000bf05070 */
[----:B------:R-:W-:Y:S01]  /*1490*/  IMAD.MOV.U32 R29, RZ, RZ, RZ ;  /* 0x000000ffff1d7224 */ /* 0x000fe200078e00ff */
[----:B------:R-:W-:-:S02]  /*14a0*/  ISETP.NE.AND.EX P1, PT, RZ, UR5, PT, P1 ;  /* 0x00000005ff007c0c */ /* 0x000fc4000bf25310 */
[----:B------:R-:W-:Y:S02]  /*14b0*/  ISETP.NE.AND.EX P0, PT, RZ, UR7, PT, P0 ;  /* 0x00000007ff007c0c */ /* 0x000fe4000bf05300 */
[----:B--2---:R-:W-:Y:S01]  /*14c0*/  SHF.R.S32.HI R0, RZ, 0x1f, R10 ;  /* 0x0000001fff007819 */ /* 0x004fe2000001140a */
[----:B------:R-:W-:-:S08]  /*14d0*/  IMAD.SHL.U32 R28, R10, 0x4, RZ ;  /* 0x000000040a1c7824 */ /* 0x000fd000078e00ff */
[C---:B-1-3--:R-:W-:Y:S01]  /*14e0*/  @P1 LEA R4, P2, R10.reuse, UR4, 0x2 ;  /* 0x000000040a041c11 */ /* 0x04afe2000f8410ff */
[----:B------:R0:W-:Y:S01]  /*14f0*/  STL [R1+0x70], R10 ;  /* 0x0000700a01007387 */ /* 0x0001e20000100800 */
[C-C-:B------:R-:W-:Y:S02]  /*1500*/  SHF.L.U64.HI R30, R10.reuse, 0x2, R0.reuse ;  /* 0x000000020a1e7819 */ /* 0x140fe40000010200 */
[----:B------:R-:W-:Y:S02]  /*1510*/  @P1 LEA.HI.X R5, R10, UR5, R0, 0x2, P2 ;  /* 0x000000050a051c11 */ /* 0x000fe400090f1400 */
[----:B------:R-:W-:Y:S01]  /*1520*/  ISETP.NE.U32.AND P2, PT, RZ, UR8, PT ;  /* 0x00000008ff007c0c */ /* 0x000fe2000bf45070 */
[----:B------:R-:W-:Y:S01]  /*1530*/  ULDC UR4, c[0x0][0x288] ;  /* 0x0000a20000047ab9 */ /* 0x000fe20000000800 */
[----:B------:R-:W-:Y:S01]  /*1540*/  IADD3 R8, P3, R28, UR6, RZ ;  /* 0x000000061c087c10 */ /* 0x000fe2000ff7e0ff */
[----:B------:R0:W5:Y:S01]  /*1550*/  @P1 LDG.E R3, desc[UR60][R4.64] ;  /* 0x0000003c04031981 */ /* 0x000162000c1e1900 */
[----:B------:R-:W-:Y:S01]  /*1560*/  ISETP.NE.AND.EX P2, PT, RZ, UR9, PT, P2 ;  /* 0x00000009ff007c0c */ /* 0x000fe2000bf45320 */
[----:B------:R-:W-:Y:S01]  /*1570*/  IMAD.U32 R107, RZ, RZ, UR4 ;  /* 0x00000004ff6b7e24 */ /* 0x000fe2000f8e00ff */
[----:B------:R-:W-:Y:S01]  /*1580*/  IADD3.X R9, R30, UR7, RZ, P3, !PT ;  /* 0x000000071e097c10 */ /* 0x000fe20009ffe4ff */
[----:B------:R-:W-:-:S04]  /*1590*/  ULDC.64 UR4, c[0x0][0x3f8] ;  /* 0x0000fe0000047ab9 */ /* 0x000fc80000000a00 */
[----:B------:R0:W5:Y:S06]  /*15a0*/  @P0 LDG.E R29, desc[UR60][R8.64] ;  /* 0x0000003c081d0981 */ /* 0x00016c000c1e1900 */
[----:B------:R-:W-:-:S04]  /*15b0*/  @P2 IADD3 R6, P1, R28, UR8, RZ ;  /* 0x000000081c062c10 */ /* 0x000fc8000ff3e0ff */
[----:B------:R-:W-:-:S05]  /*15c0*/  @P2 IADD3.X R7, R30, UR9, RZ, P1, !PT ;  /* 0x000000091e072c10 */ /* 0x000fca0008ffe4ff */
[----:B------:R0:W5:Y:S01]  /*15d0*/  @P2 LDG.E R107, desc[UR60][R6.64] ;  /* 0x0000003c066b2981 */ /* 0x000162000c1e1900 */
[----:B------:R-:W-:-:S03]  /*15e0*/  UISETP.NE.U32.AND UP0, UPT, UR4, URZ, UPT ;  /* 0x0000003f0400728c */ /* 0x000fc6000bf05070 */
[----:B------:R-:W-:Y:S01]  /*15f0*/  ULDC UR4, c[0x0][0x404] ;  /* 0x0001010000047ab9 */ /* 0x000fe20000000800 */
[----:B------:R-:W-:-:S03]  /*1600*/  UISETP.NE.AND.EX UP0, UPT, UR5, URZ, UPT, UP0 ;  /* 0x0000003f0500728c */ /* 0x000fc6000bf05300 */
[----:B------:R-:W-:Y:S01]  /*1610*/  ULDC UR5, c[0x0][0x2e0] ;  /* 0x0000b80000057ab9 */ /* 0x000fe20000000800 */
[----:B------:R-:W-:-:S04]  /*1620*/  USEL UR4, UR4, 0x1, UP0 ;  /* 0x0000000104047887 */ /* 0x000fc80008000000 */
[----:B------:R-:W-:-:S03]  /*1630*/  UIMAD UR4, UR4, UR5, URZ ;  /* 0x00000005040472a4 */ /* 0x000fc6000f8e023f */
[----:B------:R-:W-:Y:S02]  /*1640*/  ULDC UR5, c[0x0][0x338] ;  /* 0x0000ce0000057ab9 */ /* 0x000fe40000000800 */
[----:B------:R-:W-:Y:S01]  /*1650*/  IMAD.U32 R2, RZ, RZ, UR5 ;  /* 0x00000005ff027e24 */ /* 0x000fe2000f8e00ff */
[----:B------:R-:W-:Y:S01]  /*1660*/  MOV R26, UR4 ;  /* 0x00000004001a7c02 */ /* 0x000fe20008000f00 */
[----:B------:R-:W-:Y:S01]  /*1670*/  IMAD.MOV.U32 R27, RZ, RZ, R10 ;  /* 0x000000ffff1b7224 */ /* 0x000fe200078e000a */
[----:B0-----:R-:W-:Y:S06]  /*1680*/  @P2 BRA `(.L_x_308) ;  /* 0x0000000000242947 */ /* 0x001fec0003800000 */
[----:B------:R-:W-:Y:S02]  /*1690*/  ULDC.64 UR4, c[0x0][0xa00] ;  /* 0x0002800000047ab9 */ /* 0x000fe40000000a00 */
[----:B------:R-:W-:-:S04]  /*16a0*/  ISETP.NE.U32.AND P1, PT, RZ, UR4, PT ;  /* 0x00000004ff007c0c */ /* 0x000fc8000bf25070 */
[----:B------:R-:W-:-:S13]  /*16b0*/  ISETP.NE.AND.EX P1, PT, RZ, UR5, PT, P1 ;  /* 0x00000005ff007c0c */ /* 0x000fda000bf25310 */
[----:B------:R-:W-:Y:S05]  /*16c0*/  @!P1 BRA `(.L_x_308) ;  /* 0x0000000000149947 */ /* 0x000fea0003800000 */
[----:B------:R-:W0:Y:S02]  /*16d0*/  LDC.64 R4, c[0x0][0xa00] ;  /* 0x00028000ff047b82 */ /* 0x000e240000000a00 */
[----:B0-----:R-:W-:-:S05]  /*16e0*/  IMAD.WIDE R4, R27, 0x4, R4 ;  /* 0x000000041b047825 */ /* 0x001fca00078e0204 */
[----:B-----5:R-:W2:Y:S04]  /*16f0*/  LDG.E R107, desc[UR60][R4.64] ;  /* 0x0000003c046b7981 */ /* 0x020ea8000c1e1900 */
[----:B------:R-:W2:Y:S02]  /*1700*/  LDG.E R0, desc[UR60][R4.64+0x4] ;  /* 0x0000043c04007981 */ /* 0x000ea4000c1e1900 */
[----:B--2---:R-:W-:-:S07]  /*1710*/  IMAD.IADD R107, R0, 0x1, -R107 ;  /* 0x00000001006b7824 */ /* 0x004fce00078e0a6b */
.L_x_308:
[----:B------:R-:W-:Y:S01]  /*1720*/  ULDC.64 UR4, c[0x0][0xa20] ;  /* 0x0002880000047ab9 */ /* 0x000fe20000000a00 */
[----:B------:R0:W-:Y:S01]  /*1730*/  STL [R1+0x7c], R109 ;  /* 0x00007c6d01007387 */ /* 0x0001e20000100800 */
[----:B------:R-:W-:-:S03]  /*1740*/  ISETP.NE.U32.AND P1, PT, RZ, UR4, PT ;  /* 0x00000004ff007c0c */ /* 0x000fc6000bf25070 */
[----:B------:R0:W-:Y:S01]  /*1750*/  STL [R1+0x74], R110 ;  /* 0x0000746e01007387 */ /* 0x0001e20000100800 */
[----:B------:R-:W-:-:S13]  /*1760*/  ISETP.NE.AND.EX P1, PT, RZ, UR5, PT, P1 ;  /* 0x00000005ff007c0c */ /* 0x000fda000bf25310 */
[----:B0-----:R-:W-:Y:S05]  /*1770*/  @!P1 BRA `(.L_x_309) ;  /* 0x0000000000109947 */ /* 0x001fea0003800000 */
[----:B------:R-:W-:-:S04]  /*1780*/  IADD3 R4, P0, R28, UR4, RZ ;  /* 0x000000041c047c10 */ /* 0x000fc8000ff1e0ff */
[----:B------:R-:W-:-:S05]  /*1790*/  IADD3.X R5, R30, UR5, RZ, P0, !PT ;  /* 0x000000051e057c10 */ /* 0x000fca00087fe4ff */
[----:B------:R0:W5:Y:S01]  /*17a0*/  LDG.E R26, desc[UR60][R4.64] ;  /* 0x0000003c041a7981 */ /* 0x000162000c1e1900 */
[----:B------:R-:W-:Y:S05]  /*17b0*/  BRA `(.L_x_310) ;  /* 0x0000000000107947 */ /* 0x000fea0003800000 */
.L_x_309:
[----:B------:R-:W-:Y:S05]  /*17c0*/  @!P0 BRA `(.L_x_310) ;  /* 0x00000000000c8947 */ /* 0x000fea0003800000 */
[----:B------:R-:W2:Y:S04]  /*17d0*/  LDG.E R5, desc[UR60][R8.64] ;  /* 0x0000003c08057981 */ /* 0x000ea8000c1e1900 */
[----:B------:R-:W2:Y:S02]  /*17e0*/  LDG.E R26, desc[UR60][R8.64+0x4] ;  /* 0x0000043c081a7981 */ /* 0x000ea4000c1e1900 */
[----:B--2---:R-:W-:-:S07]  /*17f0*/  IMAD.IADD R26, R26, 0x1, -R5 ;  /* 0x000000011a1a7824 */ /* 0x004fce00078e0a05 */
.L_x_310:
[----:B------:R-:W-:Y:S02]  /*1800*/  ULDC.64 UR4, c[0x0][0xa10] ;  /* 0x0002840000047ab9 */ /* 0x000fe40000000a00 */
[----:B------:R-:W-:-:S04]  /*1810*/  ISETP.NE.U32.AND P0, PT, RZ, UR4, PT ;  /* 0x00000004ff007c0c */ /* 0x000fc8000bf05070 */
[----:B------:R-:W-:Y:S01]  /*1820*/  ISETP.NE.AND.EX P0, PT, RZ, UR5, PT, P0 ;  /* 0x00000005ff007c0c */ /* 0x000fe2000bf05300 */
[----:B-----5:R-:W-:Y:S01]  /*1830*/  IMAD.IADD R11, R26, 0x1, -R3 ;  /* 0x000000011a0b7824 */ /* 0x020fe200078e0a03 */
[----:B------:R-:W-:-:S11]  /*1840*/  ULDC.64 UR4, c[0x0][0xa30] ;  /* 0x00028c0000047ab9 */ /* 0x000fd60000000a00 */
[----:B0-----:R-:W0:Y:S02]  /*1850*/  @P0 LDC.64 R4, c[0x0][0xa10] ;  /* 0x00028400ff040b82 */ /* 0x001e240000000a00 */
[----:B0-----:R-:W-:-:S05]  /*1860*/  @P0 IMAD.WIDE R4, R27, 0x4, R4 ;  /* 0x000000041b040825 */ /* 0x001fca00078e0204 */
[----:B------:R-:W2:Y:S04]  /*1870*/  @P0 LDG.E R0, desc[UR60][R4.64] ;  /* 0x0000003c04000981 */ /* 0x000ea8000c1e1900 */
[----:B------:R-:W2:Y:S01]  /*1880*/  @P0 LDG.E R9, desc[UR60][R4.64+0x4] ;  /* 0x0000043c04090981 */ /* 0x000ea2000c1e1900 */
[----:B------:R-:W-:Y:S01]  /*1890*/  IADD3 R80, -R11, RZ, RZ ;  /* 0x000000ff0b507210 */ /* 0x000fe20007ffe1ff */
[----:B------:R-:W-:Y:S01]  /*18a0*/  IMAD.MOV.U32 R104, RZ, RZ, R26 ;  /* 0x000000ffff687224 */ /* 0x000fe200078e001a */
[----:B------:R-:W-:Y:S02]  /*18b0*/  ISETP.NE.U32.AND P1, PT, RZ, UR4, PT ;  /* 0x00000004ff007c0c */ /* 0x000fe4000bf25070 */
[----:B------:R-:W-:Y:S02]  /*18c0*/  VIMNMX R80, RZ, R80, !PT ;  /* 0x00000050ff507248 */ /* 0x000fe40007fe0100 */
[----:B------:R-:W-:-:S13]  /*18d0*/  ISETP.NE.AND.EX P1, PT, RZ, UR5, PT, P1 ;  /* 0x00000005ff007c0c */ /* 0x000fda000bf25310 */
[----:B------:R-:W-:-:S04]  /*18e0*/  @P1 IADD3 R6, P2, R28, UR4, RZ ;  /* 0x000000041c061c10 */ /* 0x000fc8000ff5e0ff */
[----:B------:R-:W-:-:S05]  /*18f0*/  @P1 IADD3.X R7, R30, UR5, RZ, P2, !PT ;  /* 0x000000051e071c10 */ /* 0x000fca00097fe4ff */
[----:B------:R0:W5:Y:S01]  /*1900*/  @P1 LDG.E R104, desc[UR60][R6.64] ;  /* 0x0000003c06681981 */ /* 0x000162000c1e1900 */
[----:B--2---:R-:W-:-:S04]  /*1910*/  @P0 IMAD.IADD R2, R9, 0x1, -R0 ;  /* 0x0000000109020824 */ /* 0x004fc800078e0a00 */
[----:B------:R-:W-:-:S04]  /*1920*/  IMAD.IADD R108, R11, 0x1, R2 ;  /* 0x000000010b6c7824 */ /* 0x000fc800078e0202 */
[----:B------:R-:W-:-:S04]  /*1930*/  VIADD R0, R108, 0x8f ;  /* 0x0000008f6c007836 */ /* 0x000fc80000000000 */
[----:B------:R-:W-:-:S05]  /*1940*/  IMAD.HI R0, R0, 0x38e38e39, RZ ;  /* 0x38e38e3900007827 */ /* 0x000fca00078e02ff */
[----:B------:R-:W-:-:S04]  /*1950*/  SHF.R.U32.HI R3, RZ, 0x1f, R0 ;  /* 0x0000001fff037819 */ /* 0x000fc80000011600 */
[----:B------:R-:W-:-:S05]  /*1960*/  LEA.HI.SX32 R112, R0, R3, 0x1b ;  /* 0x0000000300707211 */ /* 0x000fca00078fdaff */
[----:B------:R-:W-:-:S05]  /*1970*/  IMAD R3, R112, 0x90, -R11 ;  /* 0x0000009070037824 */ /* 0x000fca00078e0a0b */
[----:B------:R-:W-:-:S04]  /*1980*/  VIMNMX R3, R3, R2, PT ;  /* 0x0000000203037248 */ /* 0x000fc80003fe0100 */
[----:B------:R-:W-:Y:S01]  /*1990*/  ISETP.GT.AND P0, PT, R3, R80, PT ;  /* 0x000000500300720c */ /* 0x000fe20003f04270 */
[----:B------:R-:W-:-:S05]  /*19a0*/  IMAD.WIDE.U32 R80, R80, 0x38e38e39, RZ ;  /* 0x38e38e3950507825 */ /* 0x000fca00078e00ff */
[----:B------:R-:W-:-:S05]  /*19b0*/  SHF.R.U32.HI R80, RZ, 0x5, R81 ;  /* 0x00000005ff507819 */ /* 0x000fca0000011651 */
[----:B------:R-:W-:Y:S02]  /*19c0*/  IMAD.MOV.U32 R24, RZ, RZ, R80 ;  /* 0x000000ffff187224 */ /* 0x000fe400078e0050 */
[----:B------:R-:W-:-:S04]  /*19d0*/  @P0 VIADD R0, R3, 0x8f ;  /* 0x0000008f03000836 */ /* 0x000fc80000000000 */
[----:B------:R-:W-:-:S05]  /*19e0*/  @P0 IMAD.HI R0, R0, 0x38e38e39, RZ ;  /* 0x38e38e3900000827 */ /* 0x000fca00078e02ff */
[----:B------:R-:W-:-:S04]  /*19f0*/  @P0 SHF.R.U32.HI R3, RZ, 0x1f, R0 ;  /* 0x0000001fff030819 */ /* 0x000fc80000011600 */
[----:B------:R-:W-:Y:S02]  /*1a00*/  @P0 LEA.HI.SX32 R24, R0, R3, 0x1b ;  /* 0x0000000300180211 */ /* 0x000fe400078fdaff */
[----:B------:R-:W-:Y:S02]  /*1a10*/  PLOP3.LUT P0, PT, PT, PT, PT, 0x80, 0x0 ;  /* 0x000000000000781c */ /* 0x000fe40003f0f070 */
[----:B------:R-:W-:-:S13]  /*1a20*/  ISETP.GT.AND P1, PT, R24, R80, PT ;  /* 0x000000501800720c */ /* 0x000fda0003f24270 */
[----:B0-----:R-:W-:Y:S05]  /*1a30*/  @!P1 BRA `(.L_x_311) ;  /* 0x00000050007c9947 */ /* 0x001fea0003800000 */
[----:B------:R-:W-:Y:S01]  /*1a40*/  VIADD R0, R18, 0x16a00 ;  /* 0x00016a0012007836 */ /* 0x000fe20000000000 */
[----:B------:R-:W-:Y:S04]  /*1a50*/  BSSY B6, `(.L_x_312) ;  /* 0x0000013000067945 */ /* 0x000fe80003800000 */
[----:B------:R-:W-:-:S13]  /*1a60*/  LOP3.LUT P0, RZ, R0, 0x1bf, RZ, 0xc0, !PT ;  /* 0x000001bf00ff7812 */ /* 0x000fda000780c0ff */
[----:B------:R-:W-:Y:S05]  /*1a70*/  @!P0 BRA `(.L_x_313) ;  /* 0x0000000000408947 */ /* 0x000fea0003800000 */
[----:B------:R-:W-:Y:S01]  /*1a80*/  MOV R0, 0x0 ;  /* 0x0000000000007802 */ /* 0x000fe20000000f00 */
[----:B------:R-:W-:Y:S01]  /*1a90*/  ULDC.64 UR4, c[0x4][0xa8] ;  /* 0x01002a0000047ab9 */ /* 0x000fe20000000a00 */
[----:B------:R-:W-:Y:S01]  /*1aa0*/  ULDC.64 UR6, c[0x4][0x18] ;  /* 0x0100060000067ab9 */ /* 0x000fe20000000a00 */
[----:B------:R-:W-:Y:S01]  /*1ab0*/  IMAD.U32 R4, RZ, RZ, UR4 ;  /* 0x00000004ff047e24 */ /* 0x000fe2000f8e00ff */
[----:B------:R0:W1:Y:S01]  /*1ac0*/  LDC.64 R14, c[0x4][R0] ;  /* 0x01000000000e7b82 */ /* 0x0000620000000a00 */
[----:B------:R-:W-:Y:S01]  /*1ad0*/  IMAD.U32 R5, RZ, RZ, UR5 ;  /* 0x00000005ff057e24 */ /* 0x000fe2000f8e00ff */
[----:B------:R-:W-:Y:S01]  /*1ae0*/  ULDC.64 UR4, c[0x4][0xb0] ;  /* 0x01002c0000047ab9 */ /* 0x000fe20000000a00 */
[----:B------:R-:W-:Y:S01]  /*1af0*/  MOV R10, UR6 ;  /* 0x00000006000a7c02 */ /* 0x000fe20008000f00 */
[----:B------:R-:W-:Y:S02]  /*1b00*/  IMAD.U32 R6, RZ, RZ, UR4 ;  /* 0x00000004ff067e24 */ /* 0x000fe4000f8e00ff */
[----:B------:R-:W-:-:S02]  /*1b10*/  IMAD.U32 R7, RZ, RZ, UR5 ;  /* 0x00000005ff077e24 */ /* 0x000fc4000f8e00ff */
[----:B------:R-:W-:Y:S02]  /*1b20*/  IMAD.U32 R11, RZ, RZ, UR7 ;  /* 0x00000007ff0b7e24 */ /* 0x000fe4000f8e00ff */
[----:B------:R-:W-:Y:S02]  /*1b30*/  IMAD.MOV.U32 R8, RZ, RZ, 0x70 ;  /* 0x00000070ff087424 */ /* 0x000fe400078e00ff */
[----:B------:R-:W-:Y:S02]  /*1b40*/  IMAD.MOV.U32 R12, RZ, RZ, 0x1 ;  /* 0x00000001ff0c7424 */ /* 0x000fe400078e00ff */
[----:B0-----:R-:W-:-:S07]  /*1b50*/  IMAD.MOV.U32 R13, RZ, RZ, RZ ;  /* 0x000000ffff0d7224 */ /* 0x001fce00078e00ff */
[----:B------:R-:W-:-:S07]  /*1b60*/  LEPC R20, `(.L_x_313) ;  /* 0x000000001014794e */ /* 0x000fce0000000000 */
[----:B-1---5:R-:W-:Y:S05]  /*1b70*/  CALL.ABS.NOINC R14 ;  /* 0x000000000e007343 */ /* 0x022fea0003c00000 */
.L_x_313:
[----:B------:R-:W-:Y:S05]  /*1b80*/  BSYNC B6 ;  /* 0x0000000000067941 */ /* 0x000fea0003800000 */
.L_x_312:
        /* <DEDUP_REMOVED lines=11> */
[----:B------:R-:W-:Y:S01]  /*1c40*/  IMAD.U32 R10, RZ, RZ, UR6 ;  /* 0x00000006ff0a7e24 */ /* 0x000fe2000f8e00ff */
[----:B------:R-:W-:Y:S01]  /*1c50*/  MOV R6, UR4 ;  /* 0x0000000400067c02 */ /* 0x000fe20008000f00 */
[----:B------:R-:W-:Y:S02]  /*1c60*/  IMAD.U32 R7, RZ, RZ, UR5 ;  /* 0x00000005ff077e24 */ /* 0x000fe4000f8e00ff */
[----:B------:R-:W-:-:S02]  /*1c70*/  IMAD.U32 R11, RZ, RZ, UR7 ;  /* 0x00000007ff0b7e24 */ /* 0x000fc4000f8e00ff */
[----:B------:R-:W-:Y:S02]  /*1c80*/  IMAD.MOV.U32 R8, RZ, RZ, 0x70 ;  /* 0x00000070ff087424 */ /* 0x000fe400078e00ff */
[----:B------:R-:W-:Y:S02]  /*1c90*/  IMAD.MOV.U32 R12, RZ, RZ, 0x1 ;  /* 0x00000001ff0c7424 */ /* 0x000fe400078e00ff */
[----:B0-----:R-:W-:-:S07]  /*1ca0*/  IMAD.MOV.U32 R13, RZ, RZ, RZ ;  /* 0x000000ffff0d7224 */ /* 0x001fce00078e00ff */
[----:B------:R-:W-:-:S07]  /*1cb0*/  LEPC R20, `(.L_x_315) ;  /* 0x000000001014794e */ /* 0x000fce0000000000 */
[----:B-1---5:R-:W-:Y:S05]  /*1cc0*/  CALL.ABS.NOINC R14 ;  /* 0x000000000e007343 */ /* 0x022fea0003c00000 */
.L_x_315:
[----:B------:R-:W-:Y:S05]  /*1cd0*/  BSYNC B6 ;  /* 0x0000000000067941 */ /* 0x000fea0003800000 */
.L_x_314:
[----:B------:R-:W-:Y:S01]  /*1ce0*/  ULDC.64 UR4, c[0x0][0x9f8] ;  /* 0x00027e0000047ab9 */ /* 0x000fe20000000a00 */
[----:B------:R-:W2:Y:S01]  /*1cf0*/  LDL R20, [R1+0x2c] ;  /* 0x00002c0001147983 */ /* 0x000ea20000100800 */
[----:B------:R-:W-:Y:S01]  /*1d00*/  ISETP.NE.U32.AND P0, PT, RZ, UR4, PT ;  /* 0x00000004ff007c0c */ /* 0x000fe2000bf05070 */
[----:B------:R-:W0:Y:S01]  /*1d10*/  LDC R0, c[0x0][0x428] ;  /* 0x00010a00ff007b82 */ /* 0x000e220000000800 */
[----:B------:R-:W-:Y:S01]  /*1d20*/  IMAD.IADD R76, R29, 0x1, R26 ;  /* 0x000000011d4c7824 */ /* 0x000fe200078e021a */
[----:B------:R-:W3:Y:S01]  /*1d30*/  LDL R14, [R1+0x34] ;  /* 0x00003400010e7983 */ /* 0x000ee20000100800 */
[----:B------:R-:W-:Y:S01]  /*1d40*/  ISETP.NE.AND.EX P0, PT, RZ, UR5, PT, P0 ;  /* 0x00000005ff007c0c */ /* 0x000fe2000bf05300 */
[----:B------:R-:W-:Y:S02]  /*1d50*/  ULDC.64 UR6, c[0x0][0xa08] ;  /* 0x0002820000067ab9 */ /* 0x000fe40000000a00 */
[----:B------:R-:W4:Y:S04]  /*1d60*/  LDL R39, [R1+0x38] ;  /* 0x0000380001277983 */ /* 0x000f280000100800 */
[----:B------:R-:W4:Y:S04]  /*1d70*/  LDL R38, [R1+0x40] ;  /* 0x0000400001267983 */ /* 0x000f280000100800 */
[----:B------:R-:W4:Y:S01]  /*1d80*/  LDL R37, [R1+0x3c] ;  /* 0x00003c0001257983 */ /* 0x000f220000100800 */
[----:B------:R-:W1:Y:S01]  /*1d90*/  S2R R21, SR_TID.X ;  /* 0x0000000000157919 */ /* 0x000e620000002100 */
[----:B------:R-:W-:Y:S01]  /*1da0*/  @P0 IADD3 R4, P1, R28, UR4, RZ ;  /* 0x000000041c040c10 */ /* 0x000fe2000ff3e0ff */
[----:B------:R-:W1:Y:S01]  /*1db0*/  LDC.64 R68, c[0x0][0x3e8] ;  /* 0x0000fa00ff447b82 */ /* 0x000e620000000a00 */
[----:B------:R-:W4:Y:S02]  /*1dc0*/  LDL.LU R35, [R1+0x4c] ;  /* 0x00004c0001237983 */ /* 0x000f240000300800 */
[----:B------:R-:W-:Y:S01]  /*1dd0*/  @P0 IADD3.X R5, R30, UR5, RZ, P1, !PT ;  /* 0x000000051e050c10 */ /* 0x000fe20008ffe4ff */
[----:B------:R-:W-:Y:S01]  /*1de0*/  ULDC.64 UR4, c[0x0][0x2f8] ;  /* 0x0000be0000047ab9 */ /* 0x000fe20000000a00 */
[----:B------:R-:W4:Y:S03]  /*1df0*/  LDL R36, [R1+0x80] ;  /* 0x0000800001247983 */ /* 0x000f260000100800 */
[----:B------:R-:W1:Y:S01]  /*1e00*/  LDC.64 R30, c[0x0][0x2f0] ;  /* 0x0000bc00ff1e7b82 */ /* 0x000e620000000a00 */
[----:B------:R1:W2:Y:S01]  /*1e10*/  @P0 LDG.E R27, desc[UR60][R4.64] ;  /* 0x0000003c041b0981 */ /* 0x0002a2000c1e1900 */
[----:B0-----:R-:W-:-:S02]  /*1e20*/  ISETP.NE.AND P0, PT, R0, 0x1, PT ;  /* 0x000000010000780c */ /* 0x001fc40003f05270 */
[----:B------:R-:W-:Y:S02]  /*1e30*/  SHF.R.S32.HI R9, RZ, 0x1f, R76 ;  /* 0x0000001fff097819 */ /* 0x000fe4000001144c */
[----:B------:R-:W-:Y:S02]  /*1e40*/  SHF.R.S32.HI R145, RZ, 0x1f, R144 ;  /* 0x0000001fff917819 */ /* 0x000fe40000011490 */
[----:B------:R-:W0:Y:S08]  /*1e50*/  LDC R33, c[0x0][0x3d4] ;  /* 0x0000f500ff217b82 */ /* 0x000e300000000800 */
[----:B------:R-:W0:Y:S01]  /*1e60*/  @P0 LDC R3, c[0x0][0x42c] ;  /* 0x00010b00ff030b82 */ /* 0x000e220000000800 */
[----:B-1----:R-:W-:-:S07]  /*1e70*/  SHF.R.U32.HI R34, RZ, 0x7, R21 ;  /* 0x00000007ff227819 */ /* 0x002fce0000011615 */
[----:B------:R-:W1:Y:S01]  /*1e80*/  @P0 LDC R7, c[0x0][0x430] ;  /* 0x00010c00ff070b82 */ /* 0x000e620000000800 */
[----:B------:R-:W-:Y:S01]  /*1e90*/  IMAD.WIDE.U32 R4, R76, R30, RZ ;  /* 0x0000001e4c047225 */ /* 0x000fe200078e00ff */
[----:B------:R-:W-:Y:S02]  /*1ea0*/  ISETP.NE.AND P6, PT, R34, 0x1, PT ;  /* 0x000000012200780c */ /* 0x000fe40003fc5270 */
[----:B------:R-:W-:-:S04]  /*1eb0*/  SHF.R.S32.HI R32, RZ, 0x1f, R23 ;  /* 0x0000001fff207819 */ /* 0x000fc80000011417 */
[----:B------:R-:W1:Y:S01]  /*1ec0*/  LDC.64 R74, c[0x0][0x3d8] ;  /* 0x0000f600ff4a7b82 */ /* 0x000e620000000a00 */
[----:B0-----:R-:W-:-:S04]  /*1ed0*/  @P0 IMAD.HI.U32 R0, R110, R3, RZ ;  /* 0x000000036e000227 */ /* 0x001fc800078e00ff */
[----:B------:R-:W-:Y:S01]  /*1ee0*/  IMAD R3, R9, R30, RZ ;  /* 0x0000001e09037224 */ /* 0x000fe200078e02ff */
[----:B-1----:R-:W-:-:S03]  /*1ef0*/  @P0 SHF.R.U32.HI R110, RZ, R7, R0 ;  /* 0x00000007ff6e0219 */ /* 0x002fc60000011600 */
[----:B------:R-:W-:Y:S01]  /*1f00*/  IMAD R3, R76, R31, R3 ;  /* 0x0000001f4c037224 */ /* 0x000fe200078e0203 */
[----:B------:R-:W-:Y:S02]  /*1f10*/  ISETP.NE.U32.AND P0, PT, RZ, UR6, PT ;  /* 0x00000006ff007c0c */ /* 0x000fe4000bf05070 */
[----:B------:R-:W-:Y:S02]  /*1f20*/  SHF.R.S32.HI R6, RZ, 0x1f, R110 ;  /* 0x0000001fff067819 */ /* 0x000fe4000001146e */
[----:B------:R-:W-:Y:S02]  /*1f30*/  IADD3 R5, R5, R3, RZ ;  /* 0x0000000305057210 */ /* 0x000fe40007ffe0ff */
[----:B------:R-:W-:Y:S01]  /*1f40*/  ISETP.NE.AND.EX P0, PT, RZ, UR7, PT, P0 ;  /* 0x00000007ff007c0c */ /* 0x000fe2000bf05300 */
[----:B------:R-:W-:Y:S02]  /*1f50*/  IMAD R3, R6, UR4, RZ ;  /* 0x0000000406037c24 */ /* 0x000fe4000f8e02ff */
[----:B------:R-:W-:-:S04]  /*1f60*/  IMAD.WIDE.U32 R4, R110, UR4, R4 ;  /* 0x000000046e047c25 */ /* 0x000fc8000f8e0004 */
[----:B------:R-:W-:Y:S01]  /*1f70*/  IMAD R3, R110, UR5, R3 ;  /* 0x000000056e037c24 */ /* 0x000fe2000f8e0203 */
[----:B------:R-:W-:-:S03]  /*1f80*/  ULDC.64 UR4, c[0x0][0x300] ;  /* 0x0000c00000047ab9 */ /* 0x000fc60000000a00 */
[----:B------:R-:W-:Y:S01]  /*1f90*/  IMAD.IADD R5, R5, 0x1, R3 ;  /* 0x0000000105057824 */ /* 0x000fe200078e0203 */
[----:B------:R-:W-:Y:S01]  /*1fa0*/  SHF.R.S32.HI R17, RZ, 0x1f, R16 ;  /* 0x0000001fff117819 */ /* 0x000fe20000011410 */
[----:B------:R-:W-:-:S04]  /*1fb0*/  IMAD.WIDE.U32 R64, R23, R68, R144 ;  /* 0x0000004417407225 */ /* 0x000fc800078e0090 */
[----:B------:R-:W-:-:S04]  /*1fc0*/  IMAD.WIDE.U32 R66, R23, R68, R16 ;  /* 0x0000004417427225 */ /* 0x000fc800078e0010 */
[----:B------:R-:W-:-:S04]  /*1fd0*/  IMAD.WIDE.U32 R70, R23, R74, R144 ;  /* 0x0000004a17467225 */ /* 0x000fc800078e0090 */
[----:B------:R-:W-:Y:S01]  /*1fe0*/  IMAD.WIDE.U32 R72, R23, R74, R16 ;  /* 0x0000004a17487225 */ /* 0x000fe200078e0010 */
[----:B-----5:R-:W-:-:S03]  /*1ff0*/  SHF.R.S32.HI R21, RZ, 0x1f, R104 ;  /* 0x0000001fff157819 */ /* 0x020fc60000011468 */
[----:B------:R-:W-:Y:S02]  /*2000*/  VIADD R79, R144, 0x50 ;  /* 0x00000050904f7836 */ /* 0x000fe40000000000 */
[----:B------:R-:W-:Y:S02]  /*2010*/  IMAD R91, R31, 0x90, RZ ;  /* 0x000000901f5b7824 */ /* 0x000fe400078e02ff */
[----:B------:R-:W-:Y:S02]  /*2020*/  IMAD R93, R75, 0x90, RZ ;  /* 0x000000904b5d7824 */ /* 0x000fe400078e02ff */
[----:B------:R-:W-:Y:S01]  /*2030*/  IMAD.SHL.U32 R106, R33, 0x2, RZ ;  /* 0x00000002216a7824 */ /* 0x000fe200078e00ff */
[----:B--2---:R-:W-:-:S04]  /*2040*/  SHF.R.S32.HI R0, RZ, 0x1f, R27 ;  /* 0x0000001fff007819 */ /* 0x004fc8000001141b */
[----:B------:R-:W-:Y:S02]  /*2050*/  SEL R11, R0, RZ, !P0 ;  /* 0x000000ff000b7207 */ /* 0x000fe40004000000 */
[----:B------:R-:W-:-:S03]  /*2060*/  SEL R15, R27, RZ, !P0 ;  /* 0x000000ff1b0f7207 */ /* 0x000fc60004000000 */
[----:B------:R-:W-:Y:S02]  /*2070*/  IMAD R0, R11, UR4, RZ ;  /* 0x000000040b007c24 */ /* 0x000fe4000f8e02ff */
[----:B------:R-:W-:-:S04]  /*2080*/  IMAD.WIDE.U32 R26, R15, UR4, R4 ;  /* 0x000000040f1a7c25 */ /* 0x000fc8000f8e0004 */
[----:B------:R-:W-:Y:S01]  /*2090*/  IMAD R3, R15, UR5, R0 ;  /* 0x000000050f037c24 */ /* 0x000fe2000f8e0200 */
[----:B------:R-:W-:Y:S05]  /*20a0*/  @!P6 WARPSYNC.ALL ;  /* 0x000000000000e948 */ /* 0x000fea0003800000 */
[----:B------:R-:W-:Y:S01]  /*20b0*/  ULDC.64 UR4, c[0x0][0x320] ;  /* 0x0000c80000047ab9 */ /* 0x000fe20000000a00 */
[----:B------:R-:W-:Y:S01]  /*20c0*/  IMAD R0, R32, R30, RZ ;  /* 0x0000001e20007224 */ /* 0x000fe200078e02ff */
[----:B------:R-:W-:Y:S01]  /*20d0*/  @!P6 BAR.SYNC.DEFER_BLOCKING 0x9, 0x100 ;  /* 0x024400000000eb1d */ /* 0x000fe20000010000 */
[----:B------:R-:W-:Y:S02]  /*20e0*/  IMAD R5, R6, UR4, RZ ;  /* 0x0000000406057c24 */ /* 0x000fe4000f8e02ff */
[----:B------:R-:W-:-:S03]  /*20f0*/  IMAD.WIDE.U32 R28, R110, UR4, R144 ;  /* 0x000000046e1c7c25 */ /* 0x000fc6000f8e0090 */
[----:B------:R-:W-:Y:S01]  /*2100*/  ULDC UR4, c[0x0][0x2e4] ;  /* 0x0000b90000047ab9 */ /* 0x000fe20000000800 */
[----:B---3--:R-:W-:Y:S01]  /*2110*/  ISETP.GE.AND P2, PT, R14, R33, PT ;  /* 0x000000210e00720c */ /* 0x008fe20003f46270 */
[----:B------:R-:W-:Y:S01]  /*2120*/  ULDC.64 UR6, c[0x0][0x328] ;  /* 0x0000ca0000067ab9 */ /* 0x000fe20000000a00 */
[----:B------:R-:W-:Y:S01]  /*2130*/  ISETP.GE.AND P1, PT, R20, UR4, PT ;  /* 0x0000000414007c0c */ /* 0x000fe2000bf26270 */
[----:B------:R-:W-:Y:S02]  /*2140*/  IMAD R7, R110, UR5, R5 ;  /* 0x000000056e077c24 */ /* 0x000fe4000f8e0205 */
[C---:B------:R-:W-:Y:S01]  /*2150*/  IMAD.WIDE.U32 R4, R23.reuse, R30, R144 ;  /* 0x0000001e17047225 */ /* 0x040fe200078e0090 */
[----:B------:R-:W-:Y:S02]  /*2160*/  SEL R6, RZ, 0xffffffff, P1 ;  /* 0xffffffffff067807 */ /* 0x000fe40000800000 */
[----:B------:R-:W-:Y:S01]  /*2170*/  ISETP.GE.AND P0, PT, R144, UR4, PT ;  /* 0x0000000490007c0c */ /* 0x000fe2000bf06270 */
[----:B------:R-:W-:Y:S01]  /*2180*/  IMAD R87, R23, R31, R0 ;  /* 0x0000001f17577224 */ /* 0x000fe200078e0200 */
[----:B------:R-:W-:Y:S01]  /*2190*/  IADD3 R90, P1, R26, R4, RZ ;  /* 0x000000041a5a7210 */ /* 0x000fe20007f3e0ff */
[----:B------:R-:W-:Y:S01]  /*21a0*/  IMAD.IADD R0, R27, 0x1, R3 ;  /* 0x000000011b007824 */ /* 0x000fe200078e0203 */
[----:B------:R-:W-:Y:S01]  /*21b0*/  SEL R3, RZ, 0x1, P0 ;  /* 0x00000001ff037807 */ /* 0x000fe20000000000 */
[----:B------:R-:W-:-:S03]  /*21c0*/  IMAD.SHL.U32 R6, R6, 0x2, RZ ;  /* 0x0000000206067824 */ /* 0x000fc600078e00ff */
[----:B------:R-:W-:Y:S02]  /*21d0*/  IADD3.X R87, R0, R5, R87, P1, !PT ;  /* 0x0000000500577210 */ /* 0x000fe40000ffe457 */
[----:B------:R-:W-:Y:S01]  /*21e0*/  LOP3.LUT R5, R6, 0x2, R3, 0xe2, !PT ;  /* 0x0000000206057812 */ /* 0x000fe200078ee203 */
[----:B------:R-:W-:Y:S01]  /*21f0*/  VIADD R3, R144, 0x30 ;  /* 0x0000003090037836 */ /* 0x000fe20000000000 */
[----:B------:R-:W-:Y:S01]  /*2200*/  ISETP.GE.AND P0, PT, R14, UR4, PT ;  /* 0x000000040e007c0c */ /* 0x000fe2000bf06270 */
[----:B------:R-:W-:Y:S02]  /*2210*/  IMAD R6, R32, R68, RZ ;  /* 0x0000004420067224 */ /* 0x000fe400078e02ff */
[----:B------:R-:W-:Y:S01]  /*2220*/  VIADD R4, R144, 0x40 ;  /* 0x0000004090047836 */ /* 0x000fe20000000000 */
[----:B------:R-:W-:Y:S01]  /*2230*/  ISETP.GE.AND P1, PT, R3, UR4, PT ;  /* 0x0000000403007c0c */ /* 0x000fe2000bf26270 */
[----:B------:R-:W-:Y:S01]  /*2240*/  IMAD R13, R23, R69, R6 ;  /* 0x00000045170d7224 */ /* 0x000fe200078e0206 */
[----:B------:R-:W-:Y:S01]  /*2250*/  SEL R6, RZ, 0x4, P0 ;  /* 0x00000004ff067807 */ /* 0x000fe20000000000 */
[----:B------:R-:W-:Y:S01]  /*2260*/  IMAD.IADD R29, R29, 0x1, R7 ;  /* 0x000000011d1d7824 */ /* 0x000fe200078e0207 */
[----:B------:R-:W-:-:S02]  /*2270*/  SEL R7, RZ, 0x8, P1 ;  /* 0x00000008ff077807 */ /* 0x000fc40000800000 */
[----:B------:R-:W-:Y:S02]  /*2280*/  ISETP.GE.AND P0, PT, R4, UR4, PT ;  /* 0x0000000404007c0c */ /* 0x000fe4000bf06270 */
[----:B------:R-:W-:Y:S02]  /*2290*/  LOP3.LUT R5, R7, R5, R6, 0xfe, !PT ;  /* 0x0000000507057212 */ /* 0x000fe400078efe06 */
[----:B------:R-:W-:Y:S02]  /*22a0*/  SEL R10, RZ, 0x10, P0 ;  /* 0x00000010ff0a7807 */ /* 0x000fe40000000000 */
[-C--:B------:R-:W-:Y:S02]  /*22b0*/  ISETP.GE.AND P0, PT, R144, R33.reuse, PT ;  /* 0x000000219000720c */ /* 0x080fe40003f06270 */
[----:B------:R-:W-:Y:S01]  /*22c0*/  ISETP.GE.AND P1, PT, R20, R33, PT ;  /* 0x000000211400720c */ /* 0x000fe20003f26270 */
[----:B------:R-:W-:Y:S01]  /*22d0*/  IMAD R6, R32, R74, RZ ;  /* 0x0000004a20067224 */ /* 0x000fe200078e02ff */
[----:B------:R-:W-:-:S02]  /*22e0*/  LOP3.LUT R10, R5, R10, RZ, 0xfc, !PT ;  /* 0x0000000a050a7212 */ /* 0x000fc400078efcff */
[C---:B------:R-:W-:Y:S02]  /*22f0*/  SEL R5, R33.reuse, RZ, P0 ;  /* 0x000000ff21057207 */ /* 0x040fe40000000000 */
[----:B------:R-:W-:Y:S01]  /*2300*/  SEL R7, R33, RZ, P1 ;  /* 0x000000ff21077207 */ /* 0x000fe20000800000 */
[----:B------:R-:W-:Y:S01]  /*2310*/  IMAD.IADD R65, R65, 0x1, R13 ;  /* 0x0000000141417824 */ /* 0x000fe200078e020d */
[----:B------:R-:W-:Y:S01]  /*2320*/  IADD3 R67, R13, R67, RZ ;  /* 0x000000430d437210 */ /* 0x000fe20007ffe0ff */
[----:B------:R-:W-:Y:S01]  /*2330*/  IMAD R13, R23, R75, R6 ;  /* 0x0000004b170d7224 */ /* 0x000fe200078e0206 */
[----:B------:R-:W-:Y:S01]  /*2340*/  SEL R8, R33, RZ, P2 ;  /* 0x000000ff21087207 */ /* 0x000fe20001000000 */
[----:B------:R-:W-:Y:S02]  /*2350*/  IMAD.IADD R6, R144, 0x1, R5 ;  /* 0x0000000190067824 */ /* 0x000fe400078e0205 */
[----:B------:R-:W-:Y:S01]  /*2360*/  IMAD.IADD R12, R20, 0x1, R7 ;  /* 0x00000001140c7824 */ /* 0x000fe200078e0207 */
[----:B----4-:R-:W-:Y:S01]  /*2370*/  LOP3.LUT P3, RZ, R36, 0x2, RZ, 0xc0, !PT ;  /* 0x0000000224ff7812 */ /* 0x010fe2000786c0ff */
[----:B------:R-:W-:Y:S01]  /*2380*/  IMAD R11, R11, UR6, RZ ;  /* 0x000000060b0b7c24 */ /* 0x000fe2000f8e02ff */
[----:B------:R-:W-:Y:S01]  /*2390*/  LOP3.LUT R35, R35, 0xfffffffe, RZ, 0xc0, !PT ;  /* 0xfffffffe23237812 */ /* 0x000fe200078ec0ff */
[----:B------:R-:W-:Y:S01]  /*23a0*/  IMAD.IADD R14, R14, 0x1, R8 ;  /* 0x000000010e0e7824 */ /* 0x000fe200078e0208 */
[----:B------:R-:W-:Y:S01]  /*23b0*/  SHF.R.S32.HI R7, RZ, 0x1f, R6 ;  /* 0x0000001fff077819 */ /* 0x000fe20000011406 */
[----:B------:R-:W-:-:S02]  /*23c0*/  IMAD.IADD R71, R71, 0x1, R13 ;  /* 0x0000000147477824 */ /* 0x000fc400078e020d */
[----:B------:R-:W-:Y:S01]  /*23d0*/  IMAD.IADD R73, R13, 0x1, R73 ;  /* 0x000000010d497824 */ /* 0x000fe200078e0249 */
[----:B------:R-:W-:Y:S01]  /*23e0*/  SHF.R.S32.HI R13, RZ, 0x1f, R12 ;  /* 0x0000001fff0d7819 */ /* 0x000fe2000001140c */
[----:B------:R-:W-:Y:S01]  /*23f0*/  IMAD R11, R15, UR7, R11 ;  /* 0x000000070f0b7c24 */ /* 0x000fe2000f8e020b */
[----:B------:R-:W-:Y:S01]  /*2400*/  @P2 LOP3.LUT R35, R35, 0x1, RZ, 0xfc, !PT ;  /* 0x0000000123232812 */ /* 0x000fe200078efcff */
[----:B------:R-:W-:Y:S01]  /*2410*/  IMAD.WIDE.U32 R28, R15, UR6, R28 ;  /* 0x000000060f1c7c25 */ /* 0x000fe2000f8e001c */
[----:B------:R-:W-:Y:S02]  /*2420*/  SHF.R.S32.HI R15, RZ, 0x1f, R14 ;  /* 0x0000001fff0f7819 */ /* 0x000fe4000001140e */
[CC--:B------:R-:W-:Y:S02]  /*2430*/  LEA.HI R5, R7.reuse, R6.reuse, RZ, 0x3 ;  /* 0x0000000607057211 */ /* 0x0c0fe400078f18ff */
[----:B------:R-:W-:Y:S02]  /*2440*/  LEA.HI R8, R7, R6, RZ, 0x5 ;  /* 0x0000000607087211 */ /* 0x000fe400078f28ff */
[----:B------:R-:W-:-:S02]  /*2450*/  LEA.HI R6, R13, R12, RZ, 0x3 ;  /* 0x0000000c0d067211 */ /* 0x000fc400078f18ff */
[----:B------:R-:W-:Y:S02]  /*2460*/  LEA.HI R13, R13, R12, RZ, 0x5 ;  /* 0x0000000c0d0d7211 */ /* 0x000fe400078f28ff */
[----:B------:R-:W-:Y:S02]  /*2470*/  LOP3.LUT R35, R35, 0xfffffffd, RZ, 0xc0, !PT ;  /* 0xfffffffd23237812 */ /* 0x000fe400078ec0ff */
[CC--:B------:R-:W-:Y:S02]  /*2480*/  LEA.HI R7, R15.reuse, R14.reuse, RZ, 0x3 ;  /* 0x0000000e0f077211 */ /* 0x0c0fe400078f18ff */
[----:B------:R-:W-:Y:S02]  /*2490*/  LEA.HI R15, R15, R14, RZ, 0x5 ;  /* 0x0000000e0f0f7211 */ /* 0x000fe400078f28ff */
[----:B------:R-:W-:Y:S02]  /*24a0*/  SHF.R.S32.HI R14, RZ, 0x5, R13 ;  /* 0x00000005ff0e7819 */ /* 0x000fe4000001140d */
[----:B------:R-:W-:-:S02]  /*24b0*/  SHF.R.S32.HI R12, RZ, 0x5, R8 ;  /* 0x00000005ff0c7819 */ /* 0x000fc40000011408 */
[----:B------:R-:W-:Y:S02]  /*24c0*/  LOP3.LUT R13, R39, 0x18, R6, 0xf8, !PT ;  /* 0x00000018270d7812 */ /* 0x000fe400078ef806 */
[----:B------:R-:W-:Y:S02]  /*24d0*/  @P3 LOP3.LUT R35, R35, 0x2, RZ, 0xfc, !PT ;  /* 0x0000000223233812 */ /* 0x000fe400078efcff */
[----:B------:R-:W-:Y:S01]  /*24e0*/  LOP3.LUT R8, R39, 0x18, R5, 0xf8, !PT ;  /* 0x0000001827087812 */ /* 0x000fe200078ef805 */
[----:B------:R-:W-:Y:S01]  /*24f0*/  IMAD R14, R14, 0x1200, R38 ;  /* 0x000012000e0e7824 */ /* 0x000fe200078e0226 */
[-C--:B------:R-:W-:Y:S01]  /*2500*/  LOP3.LUT R13, R13, R37.reuse, RZ, 0x3c, !PT ;  /* 0x000000250d0d7212 */ /* 0x080fe200078e3cff */
[----:B------:R0:W-:Y:S01]  /*2510*/  STL [R1+0x4c], R35 ;  /* 0x00004c2301007387 */ /* 0x0001e20000100800 */
[----:B------:R-:W-:Y:S01]  /*2520*/  LOP3.LUT R103, R8, R37, RZ, 0x3c, !PT ;  /* 0x0000002508677212 */ /* 0x000fe200078e3cff */
[----:B------:R-:W-:Y:S01]  /*2530*/  IMAD R8, R21, R68, RZ ;  /* 0x0000004415087224 */ /* 0x000fe200078e02ff */
[----:B------:R-:W-:Y:S01]  /*2540*/  IADD3 R76, P2, R23, R76, RZ ;  /* 0x0000004c174c7210 */ /* 0x000fe20007f5e0ff */
[----:B------:R-:W-:Y:S01]  /*2550*/  IMAD.IADD R102, R14, 0x1, R13 ;  /* 0x000000010e667824 */ /* 0x000fe200078e020d */
[----:B------:R-:W-:Y:S01]  /*2560*/  SHF.R.S32.HI R20, RZ, 0x5, R15 ;  /* 0x00000005ff147819 */ /* 0x000fe2000001140f */
[----:B------:R-:W-:Y:S01]  /*2570*/  IMAD R83, R104, R69, R8 ;  /* 0x0000004568537224 */ /* 0x000fe200078e0208 */
[----:B------:R-:W-:Y:S01]  /*2580*/  LOP3.LUT R15, R39, 0x18, R7, 0xf8, !PT ;  /* 0x00000018270f7812 */ /* 0x000fe200078ef807 */
[----:B------:R-:W-:-:S02]  /*2590*/  IMAD R13, R69, 0x90, RZ ;  /* 0x00000090450d7824 */ /* 0x000fc400078e02ff */
[----:B------:R-:W-:-:S04]  /*25a0*/  IMAD.WIDE.U32 R64, R104, R68, R64 ;  /* 0x0000004468407225 */ /* 0x000fc800078e0040 */
[----:B------:R-:W-:-:S04]  /*25b0*/  IMAD.WIDE.U32 R66, R104, R68, R66 ;  /* 0x0000004468427225 */ /* 0x000fc800078e0042 */
[----:B------:R-:W-:-:S04]  /*25c0*/  IMAD.WIDE.U32 R68, R68, 0x90, RZ ;  /* 0x0000009044447825 */ /* 0x000fc800078e00ff */
[----:B------:R-:W-:Y:S01]  /*25d0*/  IMAD.X R77, R32, 0x1, R9, P2 ;  /* 0x00000001204d7824 */ /* 0x000fe200010e0609 */
[----:B------:R-:W-:Y:S01]  /*25e0*/  ISETP.GE.AND P2, PT, R79, UR4, PT ;  /* 0x000000044f007c0c */ /* 0x000fe2000bf46270 */
[--C-:B------:R-:W-:Y:S01]  /*25f0*/  IMAD R20, R20, 0x1200, R38.reuse ;  /* 0x0000120014147824 */ /* 0x100fe200078e0226 */
[----:B------:R-:W-:Y:S01]  /*2600*/  LOP3.LUT R15, R15, R37, RZ, 0x3c, !PT ;  /* 0x000000250f0f7212 */ /* 0x000fe200078e3cff */
[----:B------:R-:W-:Y:S01]  /*2610*/  IMAD.IADD R92, R69, 0x1, R13 ;  /* 0x00000001455c7824 */ /* 0x000fe200078e020d */
[----:B------:R-:W-:Y:S01]  /*2620*/  SEL R13, RZ, 0x20, P2 ;  /* 0x00000020ff0d7807 */ /* 0x000fe20001000000 */
[-C--:B------:R-:W-:Y:S01]  /*2630*/  IMAD R21, R21, R74.reuse, RZ ;  /* 0x0000004a15157224 */ /* 0x080fe200078e02ff */
[----:B------:R-:W-:Y:S01]  /*2640*/  IADD3 R101, R20, R15, RZ ;  /* 0x0000000f14657210 */ /* 0x000fe20007ffe0ff */
[----:B------:R-:W-:Y:S01]  /*2650*/  IMAD R12, R12, 0x1200, R38 ;  /* 0x000012000c0c7824 */ /* 0x000fe200078e0226 */
[----:B------:R-:W-:Y:S01]  /*2660*/  LOP3.LUT R15, R10, R13, RZ, 0xfc, !PT ;  /* 0x0000000d0a0f7212 */ /* 0x000fe200078efcff */
[C---:B------:R-:W-:Y:S01]  /*2670*/  IMAD R21, R104.reuse, R75, R21 ;  /* 0x0000004b68157224 */ /* 0x040fe200078e0215 */
[----:B------:R-:W-:Y:S01]  /*2680*/  LOP3.LUT R78, R5, 0xfffffff8, RZ, 0xc0, !PT ;  /* 0xfffffff8054e7812 */ /* 0x000fe200078ec0ff */
[----:B------:R-:W-:Y:S01]  /*2690*/  IMAD.WIDE.U32 R70, R104, R74, R70 ;  /* 0x0000004a68467225 */ /* 0x000fe200078e0046 */
[----:B------:R-:W-:-:S02]  /*26a0*/  LOP3.LUT R8, R6, 0xfffffff8, RZ, 0xc0, !PT ;  /* 0xfffffff806087812 */ /* 0x000fc400078ec0ff */
[----:B------:R-:W-:Y:S01]  /*26b0*/  LOP3.LUT R9, R7, 0xfffffff8, RZ, 0xc0, !PT ;  /* 0xfffffff807097812 */ /* 0x000fe200078ec0ff */
[----:B------:R-:W-:Y:S01]  /*26c0*/  IMAD.WIDE.U32 R72, R104, R74, R72 ;  /* 0x0000004a68487225 */ /* 0x000fe200078e0048 */
[----:B------:R-:W-:-:S03]  /*26d0*/  IADD3 R85, R65, R83, RZ ;  /* 0x0000005341557210 */ /* 0x000fc60007ffe0ff */
[----:B------:R-:W-:Y:S01]  /*26e0*/  IMAD.WIDE.U32 R30, R30, 0x90, RZ ;  /* 0x000000901e1e7825 */ /* 0x000fe200078e00ff */
[----:B------:R-:W-:-:S03]  /*26f0*/  LOP3.LUT R13, R15, 0x8, RZ, 0xc0, !PT ;  /* 0x000000080f0d7812 */ /* 0x000fc600078ec0ff */
[----:B------:R-:W-:Y:S01]  /*2700*/  IMAD.WIDE.U32 R74, R74, 0x90, RZ ;  /* 0x000000904a4a7825 */ /* 0x000fe200078e00ff */
[----:B------:R-:W-:-:S03]  /*2710*/  LOP3.LUT R14, R15, 0x10, RZ, 0xc0, !PT ;  /* 0x000000100f0e7812 */ /* 0x000fc600078ec0ff */
[----:B------:R-:W-:Y:S01]  /*2720*/  IMAD.IADD R103, R12, 0x1, R103 ;  /* 0x000000010c677824 */ /* 0x000fe200078e0267 */
[----:B------:R-:W-:Y:S01]  /*2730*/  LOP3.LUT R12, R15, 0x4, RZ, 0xc0, !PT ;  /* 0x000000040f0c7812 */ /* 0x000fe200078ec0ff */
[----:B------:R-:W-:Y:S01]  /*2740*/  IMAD.IADD R86, R29, 0x1, R11 ;  /* 0x000000011d567824 */ /* 0x000fe200078e020b */
[----:B------:R-:W-:Y:S01]  /*2750*/  LOP3.LUT R11, R15, 0x2, RZ, 0xc0, !PT ;  /* 0x000000020f0b7812 */ /* 0x000fe200078ec0ff */
[----:B------:R-:W-:Y:S01]  /*2760*/  VIADD R110, R34, 0x8 ;  /* 0x00000008226e7836 */ /* 0x000fe20000000000 */
[----:B------:R-:W-:Y:S01]  /*2770*/  SHF.R.S32.HI R100, RZ, 0x1f, R78 ;  /* 0x0000001fff647819 */ /* 0x000fe2000001144e */
[----:B------:R-:W-:Y:S01]  /*2780*/  IMAD.IADD R91, R31, 0x1, R91 ;  /* 0x000000011f5b7824 */ /* 0x000fe200078e025b */
[----:B------:R-:W-:Y:S01]  /*2790*/  SHF.R.S32.HI R99, RZ, 0x1f, R8 ;  /* 0x0000001fff637819 */ /* 0x000fe20000011408 */
[----:B------:R-:W-:Y:S01]  /*27a0*/  IMAD.IADD R93, R75, 0x1, R93 ;  /* 0x000000014b5d7824 */ /* 0x000fe200078e025d */
[----:B------:R-:W-:Y:S01]  /*27b0*/  SHF.R.S32.HI R98, RZ, 0x1f, R9 ;  /* 0x0000001fff627819 */ /* 0x000fe20000011409 */
[----:B------:R-:W-:Y:S01]  /*27c0*/  IMAD.IADD R83, R83, 0x1, R67 ;  /* 0x0000000153537824 */ /* 0x000fe200078e0243 */
[----:B------:R-:W-:Y:S01]  /*27d0*/  LOP3.LUT R10, R10, 0x1, RZ, 0xc0, !PT ;  /* 0x000000010a0a7812 */ /* 0x000fe200078ec0ff */
[----:B------:R-:W-:Y:S01]  /*27e0*/  IMAD.IADD R84, R71, 0x1, R21 ;  /* 0x0000000147547824 */ /* 0x000fe200078e0215 */
[----:B------:R-:W-:Y:S01]  /*27f0*/  LOP3.LUT R15, R15, 0x20, RZ, 0xc0, !PT ;  /* 0x000000200f0f7812 */ /* 0x000fe200078ec0ff */
[----:B0-----:R-:W-:-:S07]  /*2800*/  IMAD.IADD R82, R21, 0x1, R73 ;  /* 0x0000000115527824 */ /* 0x001fce00078e0249 */
.L_x_371:
[----:B------:R-:W2:Y:S01]  /*2810*/  LDL R21, [R1+0x4c] ;  /* 0x00004c0001157983 */ /* 0x000ea20000100800 */
[----:B------:R-:W0:Y:S03]  /*2820*/  LDC.64 R94, c[0x0][0x2d8] ;  /* 0x0000b600ff5e7b82 */ /* 0x000e260000000a00 */
[----:B---3--:R-:W3:Y:S01]  /*2830*/  LDL R20, [R1+0x60] ;  /* 0x0000600001147983 */ /* 0x008ee20000100800 */
[----:B------:R-:W-:Y:S01]  /*2840*/  VIADD R39, R24, 0xffffffff ;  /* 0xffffffff18277836 */ /* 0x000fe20000000000 */
[----:B------:R-:W-:Y:S05]  /*2850*/  YIELD ;  /* 0x0000000000007946 */ /* 0x000fea0003800000 */
[----:B-1----:R-:W1:Y:S01]  /*2860*/  LDC R105, c[0x0][0x3d4] ;  /* 0x0000f500ff697b82 */ /* 0x002e620000000800 */
[----:B------:R-:W-:Y:S01]  /*2870*/  SHF.R.S32.HI R34, RZ, 0x1f, R39 ;  /* 0x0000001fff227819 */ /* 0x000fe20000011427 */
[----:B------:R-:W-:Y:S01]  /*2880*/  IMAD.WIDE.U32 R60, R30, R39, RZ ;  /* 0x000000271e3c7225 */ /* 0x000fe200078e00ff */
[----:B------:R-:W-:Y:S01]  /*2890*/  BSSY B0, `(.L_x_316) ;  /* 0x00003ea000007945 */ /* 0x000fe20003800000 */
[----:B--2---:R-:W-:-:S02]  /*28a0*/  LOP3.LUT P4, RZ, R21, 0x2, RZ, 0xc0, !PT ;  /* 0x0000000215ff7812 */ /* 0x004fc4000788c0ff */
[----:B------:R-:W-:Y:S02]  /*28b0*/  IMAD R21, R91, R39, RZ ;  /* 0x000000275b157224 */ /* 0x000fe400078e02ff */
[----:B---3--:R-:W-:Y:S02]  /*28c0*/  IMAD R20, R19, 0x3600, R20 ;  /* 0x0000360013147824 */ /* 0x008fe400078e0214 */
[----:B------:R-:W-:Y:S01]  /*28d0*/  IMAD R33, R34, R30, R21 ;  /* 0x0000001e22217224 */ /* 0x000fe200078e0215 */
[----:B------:R-:W-:Y:S01]  /*28e0*/  IADD3 R21, P2, R90, R60, RZ ;  /* 0x0000003c5a157210 */ /* 0x000fe20007f5e0ff */
[C---:B------:R-:W-:Y:S01]  /*28f0*/  IMAD R81, R20.reuse, 0x2, R25 ;  /* 0x0000000214517824 */ /* 0x040fe200078e0219 */
[C---:B------:R-:W-:Y:S01]  /*2900*/  IADD3 R32, R20.reuse, 0x10, RZ ;  /* 0x0000001014207810 */ /* 0x040fe20007ffe0ff */
[----:B------:R-:W-:Y:S01]  /*2910*/  IMAD.IADD R96, R61, 0x1, R33 ;  /* 0x000000013d607824 */ /* 0x000fe200078e0221 */
[----:B0-----:R-:W-:Y:S02]  /*2920*/  LEA R36, P3, R21, R94, 0x1 ;  /* 0x0000005e15247211 */ /* 0x001fe400078608ff */
[----:B------:R-:W-:-:S02]  /*2930*/  @P4 VIADD R32, R20, 0xfffffff0 ;  /* 0xfffffff014204836 */ /* 0x000fc40000000000 */
[----:B------:R-:W-:Y:S01]  /*2940*/  IMAD.X R24, R96, 0x1, R87, P2 ;  /* 0x0000000160187824 */ /* 0x000fe200010e0657 */
[----:B------:R-:W-:-:S04]  /*2950*/  ISETP.GT.AND P2, PT, R39, R80, PT ;  /* 0x000000502700720c */ /* 0x000fc80003f44270 */
[----:B------:R-:W-:Y:S01]  /*2960*/  LEA.HI.X R37, R21, R95, R24, 0x1, P3 ;  /* 0x0000005f15257211 */ /* 0x000fe200018f0c18 */
[----:B------:R-:W-:Y:S01]  /*2970*/  IMAD.MOV.U32 R24, RZ, RZ, R39 ;  /* 0x000000ffff187224 */ /* 0x000fe200078e0027 */
[----:B-1----:R-:W-:Y:S01]  /*2980*/  ISETP.GE.AND P3, PT, R105, 0x1, PT ;  /* 0x000000016900780c */ /* 0x002fe20003f66270 */
[----:B------:R-:W-:-:S12]  /*2990*/  IMAD R21, R32, 0x2, R25 ;  /* 0x0000000220157824 */ /* 0x000fd800078e0219 */
[----:B------:R-:W-:Y:S05]  /*29a0*/  @!P3 BRA `(.L_x_317) ;  /* 0x0000003800d8b947 */ /* 0x000fea0003800000 */
[----:B------:R-:W-:Y:S01]  /*29b0*/  ULDC.U8 UR4, c[0x0][0x3f0] ;  /* 0x0000fc0000047ab9 */ /* 0x000fe20000000000 */
[-C--:B------:R-:W-:Y:S01]  /*29c0*/  IMAD R33, R93, R39.reuse, RZ ;  /* 0x000000275d217224 */ /* 0x080fe200078e02ff */
[----:B------:R-:W-:Y:S01]  /*29d0*/  ISETP.NE.AND P3, PT, RZ, UR4, PT ;  /* 0x00000004ff007c0c */ /* 0x000fe2000bf65270 */
[-C--:B------:R-:W-:Y:S02]  /*29e0*/  IMAD R35, R92, R39.reuse, RZ ;  /* 0x000000275c237224 */ /* 0x080fe400078e02ff */
[----:B------:R-:W-:Y:S02]  /*29f0*/  IMAD R88, R24, -0x90, R2 ;  /* 0xffffff7018587824 */ /* 0x000fe400078e0202 */
[C---:B------:R-:W-:Y:S02]  /*2a00*/  IMAD R33, R34.reuse, R74, R33 ;  /* 0x0000004a22217224 */ /* 0x040fe400078e0221 */
[----:B------:R-:W-:Y:S01]  /*2a10*/  IMAD R35, R34, R68, R35 ;  /* 0x0000004422237224 */ /* 0x000fe200078e0223 */
[----:B------:R-:W-:Y:S01]  /*2a20*/  VIMNMX R88, R88, 0x90, PT ;  /* 0x0000009058587848 */ /* 0x000fe20003fe0100 */
[----:B------:R-:W-:-:S04]  /*2a30*/  IMAD.WIDE.U32 R58, R74, R39, RZ ;  /* 0x000000274a3a7225 */ /* 0x000fc800078e00ff */
[----:B------:R-:W-:-:S04]  /*2a40*/  IMAD.WIDE.U32 R56, R68, R39, RZ ;  /* 0x0000002744387225 */ /* 0x000fc800078e00ff */
[----:B------:R-:W-:Y:S02]  /*2a50*/  IMAD.IADD R20, R59, 0x1, R33 ;  /* 0x000000013b147824 */ /* 0x000fe400078e0221 */
[----:B------:R-:W-:Y:S01]  /*2a60*/  IMAD.IADD R89, R57, 0x1, R35 ;  /* 0x0000000139597824 */ /* 0x000fe200078e0223 */
[----:B------:R-:W-:Y:S06]  /*2a70*/  @!P3 BRA `(.L_x_318) ;  /* 0x0000001800a8b947 */ /* 0x000fec0003800000 */
[----:B------:R-:W-:Y:S01]  /*2a80*/  ISETP.GE.AND P4, PT, R23, R88, PT ;  /* 0x000000581700720c */ /* 0x000fe20003f86270 */
[----:B------:R-:W-:Y:S01]  /*2a90*/  BSSY B1, `(.L_x_319) ;  /* 0x000003b000017945 */ /* 0x000fe20003800000 */
        /* <DEDUP_REMOVED lines=12> */
[----:B------:R-:W-:Y:S06]  /*2b60*/  @P4 BRA `(.L_x_320) ;  /* 0x0000000000b44947 */ /* 0x000fec0003800000 */
[----:B------:R-:W-:Y:S01]  /*2b70*/  IADD3 R58, P3, R72, R58, RZ ;  /* 0x0000003a483a7210 */ /* 0x000fe20007f7e0ff */
[----:B------:R-:W-:Y:S01]  /*2b80*/  ULDC.64 UR4, c[0x0][0x3c8] ;  /* 0x0000f20000047ab9 */ /* 0x000fe20000000a00 */
[----:B------:R-:W-:Y:S02]  /*2b90*/  CS2R R62, SRZ ;  /* 0x00000000003e7805 */ /* 0x000fe4000001ff00 */
[----:B------:R-:W-:Y:S01]  /*2ba0*/  CS2R R94, SRZ ;  /* 0x00000000005e7805 */ /* 0x000fe2000001ff00 */
[----:B------:R-:W-:Y:S01]  /*2bb0*/  IMAD.X R33, R20, 0x1, R82, P3 ;  /* 0x0000000114217824 */ /* 0x000fe200018e0652 */
[----:B------:R-:W-:-:S04]  /*2bc0*/  IADD3 R56, P3, R66, R56, RZ ;  /* 0x0000003842387210 */ /* 0x000fc80007f7e0ff */
[----:B------:R-:W-:Y:S02]  /*2bd0*/  IADD3.X R89, R89, R83, RZ, P3, !PT ;  /* 0x0000005359597210 */ /* 0x000fe40001ffe4ff */
[----:B------:R-:W-:-:S04]  /*2be0*/  LEA R32, P3, R58, UR4, 0x1 ;  /* 0x000000043a207c11 */ /* 0x000fc8000f8608ff */
[----:B------:R-:W-:Y:S01]  /*2bf0*/  LEA.HI.X R33, R58, UR5, R33, 0x1, P3 ;  /* 0x000000053a217c11 */ /* 0x000fe200098f0c21 */
[----:B------:R-:W-:Y:S02]  /*2c00*/  ULDC.64 UR4, c[0x0][0x3e0] ;  /* 0x0000f80000047ab9 */ /* 0x000fe40000000a00 */
[----:B------:R-:W-:-:S04]  /*2c10*/  LEA R34, P3, R56, UR4, 0x1 ;  /* 0x0000000438227c11 */ /* 0x000fc8000f8608ff */
[----:B------:R-:W-:Y:S02]  /*2c20*/  LEA.HI.X R35, R56, UR5, R89, 0x1, P3 ;  /* 0x0000000538237c11 */ /* 0x000fe400098f0c59 */
[C---:B------:R-:W-:Y:S01]  /*2c30*/  ISETP.GE.AND P3, PT, R16.reuse, R105, PT ;  /* 0x000000691000720c */ /* 0x040fe20003f66270 */
[----:B------:R-:W-:Y:S01]  /*2c40*/  VIADD R20, R16, 0x8 ;  /* 0x0000000810147836 */ /* 0x000fe20000000000 */
[----:B------:R-:W-:Y:S02]  /*2c50*/  CS2R R54, SRZ ;  /* 0x0000000000367805 */ /* 0x000fe4000001ff00 */
[----:B------:R-:W-:-:S09]  /*2c60*/  CS2R R60, SRZ ;  /* 0x00000000003c7805 */ /* 0x000fd2000001ff00 */
[----:B------:R0:W5:Y:S04]  /*2c70*/  @!P3 LDG.E.64 R62, desc[UR60][R32.64] ;  /* 0x0000003c203eb981 */ /* 0x000168000c1e1b00 */
[----:B------:R0:W5:Y:S01]  /*2c80*/  @!P3 LDG.E.64 R94, desc[UR60][R34.64] ;  /* 0x0000003c225eb981 */ /* 0x000162000c1e1b00 */
[----:B------:R-:W-:Y:S01]  /*2c90*/  ISETP.GE.AND P3, PT, R20, R105, PT ;  /* 0x000000691400720c */ /* 0x000fe20003f66270 */
        /* <DEDUP_REMOVED lines=23> */
[----:B------:R-:W-:-:S13]  /*2e10*/  ISETP.GE.AND P3, PT, R20, R105, PT ;  /* 0x000000691400720c */ /* 0x000fda0003f66270 */
[----:B------:R0:W5:Y:S04]  /*2e20*/  @!P3 LDG.E.64 R38, desc[UR60][R32.64+0x50] ;  /* 0x0000503c2026b981 */ /* 0x000168000c1e1b00 */
[----:B------:R0:W5:Y:S02]  /*2e30*/  @!P3 LDG.E.64 R40, desc[UR60][R34.64+0x50] ;  /* 0x0000503c2228b981 */ /* 0x000164000c1e1b00 */
.L_x_320:
[----:B------:R-:W-:Y:S05]  /*2e40*/  BSYNC B1 ;  /* 0x0000000000017941 */ /* 0x000fea0003800000 */
.L_x_319:
[----:B------:R-:W2:Y:S01]  /*2e50*/  LDL R20, [R1+0x48] ;  /* 0x0000480001147983 */ /* 0x000ea20000100800 */
[----:B0----5:R-:W-:Y:S01]  /*2e60*/  IMAD.MOV.U32 R32, RZ, RZ, R39 ;  /* 0x000000ffff207224 */ /* 0x021fe200078e0027 */
[----:B------:R-:W-:Y:S01]  /*2e70*/  MOV R33, R42 ;  /* 0x0000002a00217202 */ /* 0x000fe20000000f00 */
[----:B------:R-:W-:-:S05]  /*2e80*/  IMAD.MOV.U32 R34, RZ, RZ, R43 ;  /* 0x000000ffff227224 */ /* 0x000fca00078e002b */
[----:B------:R-:W-:Y:S01]  /*2e90*/  PRMT R96, R33, 0x5410, R34 ;  /* 0x0000541021607816 */ /* 0x000fe20000000022 */
[----:B------:R-:W-:Y:S02]  /*2ea0*/  IMAD.MOV.U32 R33, RZ, RZ, R50 ;  /* 0x000000ffff217224 */ /* 0x000fe400078e0032 */
[----:B------:R-:W-:-:S05]  /*2eb0*/  IMAD.MOV.U32 R34, RZ, RZ, R51 ;  /* 0x000000ffff227224 */ /* 0x000fca00078e0033 */
[----:B------:R-:W-:Y:S01]  /*2ec0*/  PRMT R117, R34, 0x5410, R33 ;  /* 0x0000541022757816 */ /* 0x000fe20000000021 */
[----:B------:R-:W-:Y:S01]  /*2ed0*/  IMAD.MOV.U32 R34, RZ, RZ, R63 ;  /* 0x000000ffff227224 */ /* 0x000fe200078e003f */
[----:B------:R-:W-:-:S04]  /*2ee0*/  MOV R33, R62 ;  /* 0x0000003e00217202 */ /* 0x000fc80000000f00 */
[----:B------:R-:W-:Y:S01]  /*2ef0*/  PRMT R114, R34, 0x5410, R33 ;  /* 0x0000541022727816 */ /* 0x000fe20000000021 */
[----:B------:R-:W-:Y:S02]  /*2f00*/  IMAD.MOV.U32 R33, RZ, RZ, R44 ;  /* 0x000000ffff217224 */ /* 0x000fe400078e002c */
[----:B------:R-:W-:-:S05]  /*2f10*/  IMAD.MOV.U32 R34, RZ, RZ, R45 ;  /* 0x000000ffff227224 */ /* 0x000fca00078e002d */
[----:B------:R-:W-:Y:S01]  /*2f20*/  PRMT R113, R33, 0x5410, R34 ;  /* 0x0000541021717816 */ /* 0x000fe20000000022 */
[----:B------:R-:W-:Y:S01]  /*2f30*/  IMAD.MOV.U32 R33, RZ, RZ, R49 ;  /* 0x000000ffff217224 */ /* 0x000fe200078e0031 */
[----:B------:R-:W-:Y:S02]  /*2f40*/  MOV R34, R52 ;  /* 0x0000003400227202 */ /* 0x000fe40000000f00 */
[----:B--2---:R-:W-:Y:S01]  /*2f50*/  R2UR UR4, R20 ;  /* 0x00000000140472ca */ /* 0x004fe200000e0000 */
[----:B------:R-:W-:-:S05]  /*2f60*/  IMAD.MOV.U32 R20, RZ, RZ, R38 ;  /* 0x000000ffff147224 */ /* 0x000fca00078e0026 */
[----:B------:R-:W-:Y:S01]  /*2f70*/  PRMT R57, R32, 0x5410, R20 ;  /* 0x0000541020397816 */ /* 0x000fe20000000014 */
[----:B------:R-:W-:Y:S02]  /*2f80*/  IMAD.MOV.U32 R20, RZ, RZ, R46 ;  /* 0x000000ffff147224 */ /* 0x000fe400078e002e */
[----:B------:R-:W-:-:S04]  /*2f90*/  IMAD.MOV.U32 R32, RZ, RZ, R47 ;  /* 0x000000ffff207224 */ /* 0x000fc800078e002f */
[----:B------:R-:W-:Y:S01]  /*2fa0*/  UISETP.NE.AND UP0, UPT, UR4, 0x3, UPT ;  /* 0x000000030400788c */ /* 0x000fe2000bf05270 */
[----:B------:R-:W-:Y:S01]  /*2fb0*/  PRMT R115, R20, 0x5410, R32 ;  /* 0x0000541014737816 */ /* 0x000fe20000000020 */
[----:B------:R-:W-:Y:S02]  /*2fc0*/  IMAD.MOV.U32 R20, RZ, RZ, R54 ;  /* 0x000000ffff147224 */ /* 0x000fe400078e0036 */
[----:B------:R-:W-:Y:S02]  /*2fd0*/  IMAD.MOV.U32 R32, RZ, RZ, R55 ;  /* 0x000000ffff207224 */ /* 0x000fe400078e0037 */
[----:B------:R-:W-:-:S03]  /*2fe0*/  PLOP3.LUT P3, PT, PT, PT, UP0, 0x80, 0x0 ;  /* 0x000000000000781c */ /* 0x000fc60003f6f008 */
[----:B------:R-:W-:Y:S01]  /*2ff0*/  PRMT R118, R32, 0x5410, R20 ;  /* 0x0000541020767816 */ /* 0x000fe20000000014 */
[----:B------:R-:W-:Y:S02]  /*3000*/  IMAD.MOV.U32 R20, RZ, RZ, R40 ;  /* 0x000000ffff147224 */ /* 0x000fe400078e0028 */
[----:B------:R-:W-:-:S05]  /*3010*/  IMAD.MOV.U32 R32, RZ, RZ, R41 ;  /* 0x000000ffff207224 */ /* 0x000fca00078e0029 */
[----:B------:R-:W-:Y:S01]  /*3020*/  PRMT R58, R20, 0x5410, R32 ;  /* 0x00005410143a7816 */ /* 0x000fe20000000020 */
[----:B------:R-:W-:Y:S02]  /*3030*/  IMAD.MOV.U32 R32, RZ, RZ, R48 ;  /* 0x000000ffff207224 */ /* 0x000fe400078e0030 */
[----:B------:R-:W-:-:S03]  /*3040*/  IMAD.MOV.U32 R20, RZ, RZ, R53 ;  /* 0x000000ffff147224 */ /* 0x000fc600078e0035 */
[----:B------:R-:W-:Y:S01]  /*3050*/  PRMT R116, R32, 0x5410, R33 ;  /* 0x0000541020747816 */ /* 0x000fe20000000021 */
[----:B------:R-:W-:Y:S01]  /*3060*/  IMAD.MOV.U32 R33, RZ, RZ, R61 ;  /* 0x000000ffff217224 */ /* 0x000fe200078e003d */
[----:B------:R-:W-:Y:S01]  /*3070*/  PRMT R119, R34, 0x5410, R20 ;  /* 0x0000541022777816 */ /* 0x000fe20000000014 */
[----:B------:R-:W-:Y:S02]  /*3080*/  IMAD.MOV.U32 R34, RZ, RZ, R60 ;  /* 0x000000ffff227224 */ /* 0x000fe400078e003c */
[----:B------:R-:W-:Y:S02]  /*3090*/  IMAD.MOV.U32 R20, RZ, RZ, R94 ;  /* 0x000000ffff147224 */ /* 0x000fe400078e005e */
[----:B------:R-:W-:Y:S01]  /*30a0*/  IMAD.MOV.U32 R32, RZ, RZ, R95 ;  /* 0x000000ffff207224 */ /* 0x000fe200078e005f */
[----:B------:R-:W-:-:S04]  /*30b0*/  PRMT R120, R34, 0x5410, R33 ;  /* 0x0000541022787816 */ /* 0x000fc80000000021 */
[----:B------:R-:W-:Y:S01]  /*30c0*/  PRMT R121, R20, 0x5410, R32 ;  /* 0x0000541014797816 */ /* 0x000fe20000000020 */
[----:B------:R-:W-:Y:S06]  /*30d0*/  @!P3 BRA `(.L_x_321) ;  /* 0x000000000004b947 */ /* 0x000fec0003800000 */
[----:B------:R-:W-:Y:S01]  /*30e0*/  BPT.TRAP 0x1 ;  /* 0x000000040000795c */ /* 0x000fe20000300000 */
.L_x_321:
[----:B------:R-:W-:Y:S01]  /*30f0*/  IMAD R20, R19, 0x8, R18 ;  /* 0x0000000813147824 */ /* 0x000fe200078e0212 */
[----:B------:R-:W-:Y:S01]  /*3100*/  SHF.L.U32 R89, R147, 0x1f, RZ ;  /* 0x0000001f93597819 */ /* 0x000fe200000006ff */
[----:B------:R-:W-:Y:S03]  /*3110*/  BSSY B1, `(.L_x_322) ;  /* 0x0000003000017945 */ /* 0x000fe60003800000 */
[----:B------:R-:W0:Y:S02]  /*3120*/  SYNCS.PHASECHK.TRANS64.TRYWAIT P5, [R20+URZ+0x31c90], R89 ;  /* 0x031c9059140075a7 */ /* 0x000e2400080a017f */
[----:B0-----:R-:W-:Y:S05]  /*3130*/  @!P5 BRA `(.L_x_323) ;  /* 0x0000018c00e8d947 */ /* 0x001fea0003800000 */
.L_x_549:
[----:B------:R-:W-:Y:S05]  /*3140*/  BSYNC B1 ;  /* 0x0000000000017941 */ /* 0x000fea0003800000 */
.L_x_322:
[----:B------:R-:W-:Y:S05]  /*3150*/  @P4 BRA `(.L_x_324) ;  /* 0x0000003400744947 */ /* 0x000fea0003800000 */
[----:B------:R-:W-:Y:S01]  /*3160*/  ISETP.NE.AND P4, PT, R10, RZ, PT ;  /* 0x000000ff0a00720c */ /* 0x000fe20003f85270 */
[----:B------:R-:W-:-:S12]  /*3170*/  BSSY B1, `(.L_x_325) ;  /* 0x0000034000017945 */ /* 0x000fd80003800000 */
[----:B------:R-:W-:Y:S05]  /*3180*/  @!P4 BRA `(.L_x_326) ;  /* 0x0000000000c8c947 */ /* 0x000fea0003800000 */
[----:B------:R1:W2:Y:S01]  /*3190*/  LDS.128 R32, [R81+0x16800] ;  /* 0x0168000051207984 */ /* 0x0002a20000000c00 */
[----:B------:R-:W-:Y:S01]  /*31a0*/  ISETP.GE.AND P4, PT, R16, R105, PT ;  /* 0x000000691000720c */ /* 0x000fe20003f86270 */
[----:B------:R-:W-:-:S12]  /*31b0*/  BSSY B2, `(.L_x_327) ;  /* 0x000002e000027945 */ /* 0x000fd80003800000 */
[----:B-1----:R-:W-:Y:S05]  /*31c0*/  @P4 BRA `(.L_x_328) ;  /* 0x0000000000b04947 */ /* 0x002fea0003800000 */
[----:B------:R-:W-:Y:S01]  /*31d0*/  SHF.R.U64 R56, R94, 0x10, R95 ;  /* 0x000000105e387819 */ /* 0x000fe2000000125f */
[----:B--2---:R-:W-:Y:S01]  /*31e0*/  IMAD.MOV.U32 R94, RZ, RZ, R33 ;  /* 0x000000ffff5e7224 */ /* 0x004fe200078e0021 */
[----:B------:R-:W-:-:S03]  /*31f0*/  SHF.R.U64 R59, R62, 0x10, R63 ;  /* 0x000000103e3b7819 */ /* 0x000fc6000000123f */
[----:B------:R-:W-:Y:S02]  /*3200*/  HADD2.F32 R33, -RZ, R56.H0_H0 ;  /* 0x20000038ff217230 */ /* 0x000fe40000004100 */
[--C-:B------:R-:W-:Y:S02]  /*3210*/  HADD2.F32 R56, -RZ, R94.reuse.H1_H1 ;  /* 0x3000005eff387230 */ /* 0x100fe40000004100 */
[----:B------:R-:W-:Y:S02]  /*3220*/  HADD2.F32 R62, -RZ, R94.H0_H0 ;  /* 0x2000005eff3e7230 */ /* 0x000fe40000004100 */
[----:B------:R-:W-:Y:S02]  /*3230*/  HADD2.F32 R59, -RZ, R59.H0_H0 ;  /* 0x2000003bff3b7230 */ /* 0x000fe40000004100 */
[-C--:B------:R-:W-:Y:S01]  /*3240*/  FMUL.FTZ R97, R56, R33.reuse ;  /* 0x0000002138617220 */ /* 0x080fe20000410000 */
[----:B------:R-:W-:-:S03]  /*3250*/  FMUL.FTZ R111, R62, R33 ;  /* 0x000000213e6f7220 */ /* 0x000fc60000410000 */
[-C--:B------:R-:W-:Y:S01]  /*3260*/  FFMA.FTZ R33, R62, R59.reuse, -R97 ;  /* 0x0000003b3e217223 */ /* 0x080fe20000010861 */
[----:B------:R-:W-:Y:S01]  /*3270*/  SHF.R.U32.HI R62, RZ, 0x10, R63 ;  /* 0x00000010ff3e7819 */ /* 0x000fe2000001163f */
[----:B------:R-:W-:Y:S01]  /*3280*/  FFMA.FTZ R56, R56, R59, R111 ;  /* 0x0000003b38387223 */ /* 0x000fe2000001006f */
[----:B------:R-:W-:Y:S01]  /*3290*/  MOV R59, R32 ;  /* 0x00000020003b7202 */ /* 0x000fe20000000f00 */
[----:B------:R-:W-:Y:S01]  /*32a0*/  IMAD.MOV.U32 R32, RZ, RZ, R35 ;  /* 0x000000ffff207224 */ /* 0x000fe200078e0023 */
[----:B------:R-:W-:Y:S01]  /*32b0*/  SHF.R.U32.HI R63, RZ, 0x10, R95 ;  /* 0x00000010ff3f7819 */ /* 0x000fe2000001165f */
[----:B------:R-:W-:Y:S01]  /*32c0*/  HADD2.F32 R62, -RZ, R62.H0_H0 ;  /* 0x2000003eff3e7230 */ /* 0x000fe20000004100 */
[----:B------:R-:W-:Y:S02]  /*32d0*/  F2FP.F16.F32.PACK_AB R33, R56, R33 ;  /* 0x000000213821723e */ /* 0x000fe400000000ff */
[----:B------:R-:W-:Y:S02]  /*32e0*/  HADD2.F32 R35, -RZ, R32.H1_H1 ;  /* 0x30000020ff237230 */ /* 0x000fe40000004100 */
[----:B------:R-:W-:-:S02]  /*32f0*/  HADD2.F32 R63, -RZ, R63.H0_H0 ;  /* 0x2000003fff3f7230 */ /* 0x000fc40000004100 */
[----:B------:R-:W-:-:S03]  /*3300*/  HADD2.F32 R32, -RZ, R32.H0_H0 ;  /* 0x20000020ff207230 */ /* 0x000fc60000004100 */
[CC--:B------:R-:W-:Y:S02]  /*3310*/  FMUL.FTZ R95, R35.reuse, R63.reuse ;  /* 0x0000003f235f7220 */ /* 0x0c0fe40000410000 */
[C---:B------:R-:W-:Y:S01]  /*3320*/  FMUL.FTZ R94, R32.reuse, R63 ;  /* 0x0000003f205e7220 */ /* 0x040fe20000410000 */
[----:B------:R-:W-:Y:S02]  /*3330*/  HADD2.F32 R63, -RZ, R114.H1_H1 ;  /* 0x30000072ff3f7230 */ /* 0x000fe40000004100 */
[-C--:B------:R-:W-:Y:S01]  /*3340*/  FFMA.FTZ R32, R32, R62.reuse, -R95 ;  /* 0x0000003e20207223 */ /* 0x080fe2000001085f */
[----:B------:R-:W-:Y:S01]  /*3350*/  FFMA.FTZ R35, R35, R62, R94 ;  /* 0x0000003e23237223 */ /* 0x000fe2000001005e */
[----:B------:R-:W-:Y:S02]  /*3360*/  IMAD.MOV.U32 R62, RZ, RZ, R34 ;  /* 0x000000ffff3e7224 */ /* 0x000fe400078e0022 */
[--C-:B------:R-:W-:Y:S02]  /*3370*/  HADD2.F32 R34, -RZ, R59.reuse.H0_H0 ;  /* 0x2000003bff227230 */ /* 0x100fe40000004100 */
[----:B------:R-:W-:Y:S01]  /*3380*/  HADD2.F32 R59, -RZ, R59.H1_H1 ;  /* 0x3000003bff3b7230 */ /* 0x000fe20000004100 */
[----:B------:R-:W-:Y:S01]  /*3390*/  F2FP.F16.F32.PACK_AB R35, R35, R32 ;  /* 0x000000202323723e */ /* 0x000fe200000000ff */
[----:B------:R-:W-:-:S05]  /*33a0*/  HADD2.F32 R94, -RZ, R121.H0_H0 ;  /* 0x20000079ff5e7230 */ /* 0x000fca0000004100 */
[-C--:B------:R-:W-:Y:S01]  /*33b0*/  FMUL.FTZ R95, R59, R94.reuse ;  /* 0x0000005e3b5f7220 */ /* 0x080fe20000410000 */
[----:B------:R-:W-:-:S03]  /*33c0*/  FMUL.FTZ R94, R34, R94 ;  /* 0x0000005e225e7220 */ /* 0x000fc60000410000 */
[-C--:B------:R-:W-:Y:S01]  /*33d0*/  FFMA.FTZ R34, R34, R63.reuse, -R95 ;  /* 0x0000003f22227223 */ /* 0x080fe2000001085f */
[----:B------:R-:W-:Y:S01]  /*33e0*/  FFMA.FTZ R59, R59, R63, R94 ;  /* 0x0000003f3b3b7223 */ /* 0x000fe2000001005e */
[--C-:B------:R-:W-:Y:S02]  /*33f0*/  HADD2.F32 R63, -RZ, R62.reuse.H0_H0 ;  /* 0x2000003eff3f7230 */ /* 0x100fe40000004100 */
[----:B------:R-:W-:Y:S02]  /*3400*/  HADD2.F32 R62, -RZ, R62.H1_H1 ;  /* 0x3000003eff3e7230 */ /* 0x000fe40000004100 */
[----:B------:R-:W-:Y:S01]  /*3410*/  HADD2.F32 R95, -RZ, R121.H1_H1 ;  /* 0x30000079ff5f7230 */ /* 0x000fe20000004100 */
[----:B------:R-:W-:Y:S01]  /*3420*/  F2FP.F16.F32.PACK_AB R32, R59, R34 ;  /* 0x000000223b20723e */ /* 0x000fe200000000ff */
[----:B------:R-:W-:-:S03]  /*3430*/  HADD2.F32 R94, -RZ, R114.H0_H0 ;  /* 0x20000072ff5e7230 */ /* 0x000fc60000004100 */
[-C--:B------:R-:W-:Y:S01]  /*3440*/  FMUL.FTZ R114, R62, R95.reuse ;  /* 0x0000005f3e727220 */ /* 0x080fe20000410000 */
[----:B------:R-:W-:-:S03]  /*3450*/  FMUL.FTZ R95, R63, R95 ;  /* 0x0000005f3f5f7220 */ /* 0x000fc60000410000 */
[-C--:B------:R-:W-:Y:S01]  /*3460*/  FFMA.FTZ R114, R63, R94.reuse, -R114 ;  /* 0x0000005e3f727223 */ /* 0x080fe20000010872 */
[----:B------:R-:W-:-:S05]  /*3470*/  FFMA.FTZ R95, R62, R94, R95 ;  /* 0x0000005e3e5f7223 */ /* 0x000fca000001005f */
[----:B------:R-:W-:-:S07]  /*3480*/  F2FP.F16.F32.PACK_AB R34, R95, R114 ;  /* 0x000000725f22723e */ /* 0x000fce00000000ff */
.L_x_328:
[----:B------:R-:W-:Y:S05]  /*3490*/  BSYNC B2 ;  /* 0x0000000000027941 */ /* 0x000fea0003800000 */
.L_x_327:
[----:B--2---:R1:W-:Y:S02]  /*34a0*/  STG.E.128 desc[UR60][R36.64], R32 ;  /* 0x0000002024007986 */ /* 0x0043e4000c101d3c */
.L_x_326:
[----:B------:R-:W-:Y:S05]  /*34b0*/  BSYNC B1 ;  /* 0x0000000000017941 */ /* 0x000fea0003800000 */
.L_x_325:
[----:B------:R-:W-:Y:S01]  /*34c0*/  ISETP.NE.AND P4, PT, R11, RZ, PT ;  /* 0x000000ff0b00720c */ /* 0x000fe20003f85270 */
[----:B------:R-:W-:-:S12]  /*34d0*/  BSSY B1, `(.L_x_329) ;  /* 0x0000033000017945 */ /* 0x000fd80003800000 */
[----:B------:R-:W-:Y:S05]  /*34e0*/  @!P4 BRA `(.L_x_330) ;  /* 0x0000000000c4c947 */ /* 0x000fea0003800000 */
[----:B-1----:R1:W2:Y:S01]  /*34f0*/  LDS.128 R32, [R21+0x16800] ;  /* 0x0168000015207984 */ /* 0x0022a20000000c00 */
[----:B------:R-:W-:Y:S01]  /*3500*/  VIADD R56, R16, 0x8 ;  /* 0x0000000810387836 */ /* 0x000fe20000000000 */
[----:B------:R-:W-:Y:S04]  /*3510*/  BSSY B2, `(.L_x_331) ;  /* 0x000002d000027945 */ /* 0x000fe80003800000 */
[----:B------:R-:W-:-:S13]  /*3520*/  ISETP.GE.AND P4, PT, R56, R105, PT ;  /* 0x000000693800720c */ /* 0x000fda0003f86270 */
[----:B-1----:R-:W-:Y:S05]  /*3530*/  @P4 BRA `(.L_x_332) ;  /* 0x0000000000a84947 */ /* 0x002fea0003800000 */
[--C-:B------:R-:W-:Y:S01]  /*3540*/  SHF.R.U64 R56, R60, 0x10, R61.reuse ;  /* 0x000000103c387819 */ /* 0x100fe2000000123d */
[--C-:B--2---:R-:W-:Y:S01]  /*3550*/  HADD2.F32 R59, -RZ, R33.reuse.H1_H1 ;  /* 0x30000021ff3b7230 */ /* 0x104fe20000004100 */
[----:B------:R-:W-:Y:S01]  /*3560*/  SHF.R.U32.HI R60, RZ, 0x10, R61 ;  /* 0x00000010ff3c7819 */ /* 0x000fe2000001163d */
[----:B------:R-:W-:Y:S01]  /*3570*/  HADD2.F32 R33, -RZ, R33.H0_H0 ;  /* 0x20000021ff217230 */ /* 0x000fe20000004100 */
[--C-:B------:R-:W-:Y:S01]  /*3580*/  SHF.R.U64 R54, R54, 0x10, R55.reuse ;  /* 0x0000001036367819 */ /* 0x100fe20000001237 */
[----:B------:R-:W-:Y:S01]  /*3590*/  HADD2.F32 R56, -RZ, R56.H0_H0 ;  /* 0x20000038ff387230 */ /* 0x000fe20000004100 */
[----:B------:R-:W-:Y:S01]  /*35a0*/  SHF.R.U32.HI R55, RZ, 0x10, R55 ;  /* 0x00000010ff377819 */ /* 0x000fe20000011637 */
[----:B------:R-:W-:Y:S02]  /*35b0*/  HADD2.F32 R60, -RZ, R60.H0_H0 ;  /* 0x2000003cff3c7230 */ /* 0x000fe40000004100 */
[--C-:B------:R-:W-:Y:S02]  /*35c0*/  HADD2.F32 R61, -RZ, R35.reuse.H1_H1 ;  /* 0x30000023ff3d7230 */ /* 0x100fe40000004100 */
[----:B------:R-:W-:Y:S01]  /*35d0*/  FMUL.FTZ R62, R59, R56 ;  /* 0x000000383b3e7220 */ /* 0x000fe20000410000 */
[----:B------:R-:W-:-:S02]  /*35e0*/  HADD2.F32 R35, -RZ, R35.H0_H0 ;  /* 0x20000023ff237230 */ /* 0x000fc40000004100 */
[----:B------:R-:W-:Y:S01]  /*35f0*/  FMUL.FTZ R114, R33, R56 ;  /* 0x0000003821727220 */ /* 0x000fe20000410000 */
[----:B------:R-:W-:Y:S02]  /*3600*/  HADD2.F32 R94, -RZ, R55.H0_H0 ;  /* 0x20000037ff5e7230 */ /* 0x000fe40000004100 */
[-C--:B------:R-:W-:Y:S01]  /*3610*/  FMUL.FTZ R56, R61, R60.reuse ;  /* 0x0000003c3d387220 */ /* 0x080fe20000410000 */
[----:B------:R-:W-:Y:S02]  /*3620*/  HADD2.F32 R54, -RZ, R54.H0_H0 ;  /* 0x20000036ff367230 */ /* 0x000fe40000004100 */
[C---:B------:R-:W-:Y:S01]  /*3630*/  FMUL.FTZ R60, R35.reuse, R60 ;  /* 0x0000003c233c7220 */ /* 0x040fe20000410000 */
[--C-:B------:R-:W-:Y:S02]  /*3640*/  HADD2.F32 R55, -RZ, R32.reuse.H0_H0 ;  /* 0x20000020ff377230 */ /* 0x100fe40000004100 */
[----:B------:R-:W-:Y:S01]  /*3650*/  FFMA.FTZ R56, R35, R94, -R56 ;  /* 0x0000005e23387223 */ /* 0x000fe20000010838 */
[----:B------:R-:W-:-:S02]  /*3660*/  HADD2.F32 R35, -RZ, R32.H1_H1 ;  /* 0x30000020ff237230 */ /* 0x000fc40000004100 */
[----:B------:R-:W-:Y:S01]  /*3670*/  FFMA.FTZ R61, R61, R94, R60 ;  /* 0x0000005e3d3d7223 */ /* 0x000fe2000001003c */
[--C-:B------:R-:W-:Y:S02]  /*3680*/  HADD2.F32 R60, -RZ, R120.reuse.H0_H0 ;  /* 0x20000078ff3c7230 */ /* 0x100fe40000004100 */
[-C--:B------:R-:W-:Y:S01]  /*3690*/  FFMA.FTZ R62, R33, R54.reuse, -R62 ;  /* 0x00000036213e7223 */ /* 0x080fe2000001083e */
[----:B------:R-:W-:Y:S01]  /*36a0*/  FFMA.FTZ R59, R59, R54, R114 ;  /* 0x000000363b3b7223 */ /* 0x000fe20000010072 */
[----:B------:R-:W-:Y:S01]  /*36b0*/  HADD2.F32 R33, -RZ, R120.H1_H1 ;  /* 0x30000078ff217230 */ /* 0x000fe20000004100 */
[----:B------:R-:W-:Y:S01]  /*36c0*/  F2FP.F16.F32.PACK_AB R56, R61, R56 ;  /* 0x000000383d38723e */ /* 0x000fe200000000ff */
[----:B------:R-:W-:Y:S02]  /*36d0*/  HADD2.F32 R32, -RZ, R34.H1_H1 ;  /* 0x30000022ff207230 */ /* 0x000fe40000004100 */
[----:B------:R-:W-:Y:S01]  /*36e0*/  FMUL.FTZ R94, R35, R60 ;  /* 0x0000003c235e7220 */ /* 0x000fe20000410000 */
[----:B------:R-:W-:-:S02]  /*36f0*/  HADD2.F32 R54, -RZ, R118.H1_H1 ;  /* 0x30000076ff367230 */ /* 0x000fc40000004100 */
[C---:B------:R-:W-:Y:S01]  /*3700*/  FMUL.FTZ R60, R55.reuse, R60 ;  /* 0x0000003c373c7220 */ /* 0x040fe20000410000 */
[----:B------:R-:W-:Y:S02]  /*3710*/  HADD2.F32 R34, -RZ, R34.H0_H0 ;  /* 0x20000022ff227230 */ /* 0x000fe40000004100 */
[-C--:B------:R-:W-:Y:S01]  /*3720*/  FMUL.FTZ R95, R32, R33.reuse ;  /* 0x00000021205f7220 */ /* 0x080fe20000410000 */
[----:B------:R-:W-:Y:S02]  /*3730*/  HADD2.F32 R63, -RZ, R118.H0_H0 ;  /* 0x20000076ff3f7230 */ /* 0x000fe40000004100 */
[-C--:B------:R-:W-:Y:S01]  /*3740*/  FFMA.FTZ R94, R55, R54.reuse, -R94 ;  /* 0x00000036375e7223 */ /* 0x080fe2000001085e */
[----:B------:R-:W-:Y:S01]  /*3750*/  FFMA.FTZ R35, R35, R54, R60 ;  /* 0x0000003623237223 */ /* 0x000fe2000001003c */
[C---:B------:R-:W-:Y:S01]  /*3760*/  FMUL.FTZ R33, R34.reuse, R33 ;  /* 0x0000002122217220 */ /* 0x040fe20000410000 */
[----:B------:R-:W-:-:S03]  /*3770*/  FFMA.FTZ R95, R34, R63, -R95 ;  /* 0x0000003f225f7223 */ /* 0x000fc6000001085f */
[----:B------:R-:W-:Y:S01]  /*3780*/  FFMA.FTZ R32, R32, R63, R33 ;  /* 0x0000003f20207223 */ /* 0x000fe20000010021 */
[----:B------:R-:W-:Y:S01]  /*3790*/  F2FP.F16.F32.PACK_AB R94, R35, R94 ;  /* 0x0000005e235e723e */ /* 0x000fe200000000ff */
[----:B------:R-:W-:Y:S01]  /*37a0*/  IMAD.MOV.U32 R35, RZ, RZ, R56 ;  /* 0x000000ffff237224 */ /* 0x000fe200078e0038 */
[----:B------:R-:W-:Y:S02]  /*37b0*/  F2FP.F16.F32.PACK_AB R33, R59, R62 ;  /* 0x0000003e3b21723e */ /* 0x000fe400000000ff */
[----:B------:R-:W-:Y:S01]  /*37c0*/  F2FP.F16.F32.PACK_AB R34, R32, R95 ;  /* 0x0000005f2022723e */ /* 0x000fe200000000ff */
[----:B------:R-:W-:-:S07]  /*37d0*/  IMAD.MOV.U32 R32, RZ, RZ, R94 ;  /* 0x000000ffff207224 */ /* 0x000fce00078e005e */
.L_x_332:
[----:B------:R-:W-:Y:S05]  /*37e0*/  BSYNC B2 ;  /* 0x0000000000027941 */ /* 0x000fea0003800000 */
.L_x_331:
[----:B--2---:R2:W-:Y:S02]  /*37f0*/  STG.E.128 desc[UR60][R36.64+0x20], R32 ;  /* 0x0000202024007986 */ /* 0x0045e4000c101d3c */
.L_x_330:
[----:B------:R-:W-:Y:S05]  /*3800*/  BSYNC B1 ;  /* 0x0000000000017941 */ /* 0x000fea0003800000 */
.L_x_329:
[----:B------:R-:W-:Y:S01]  /*3810*/  ISETP.NE.AND P4, PT, R12, RZ, PT ;  /* 0x000000ff0c00720c */ /* 0x000fe20003f85270 */
[----:B------:R-:W-:-:S12]  /*3820*/  BSSY B1, `(.L_x_333) ;  /* 0x0000033000017945 */ /* 0x000fd80003800000 */
[----:B------:R-:W-:Y:S05]  /*3830*/  @!P4 BRA `(.L_x_334) ;  /* 0x0000000000c4c947 */ /* 0x000fea0003800000 */
[----:B-12---:R1:W2:Y:S01]  /*3840*/  LDS.128 R32, [R81+0x18c00] ;  /* 0x018c000051207984 */ /* 0x0062a20000000c00 */
[----:B------:R-:W-:Y:S01]  /*3850*/  VIADD R54, R16, 0x10 ;  /* 0x0000001010367836 */ /* 0x000fe20000000000 */
[----:B------:R-:W-:Y:S04]  /*3860*/  BSSY B2, `(.L_x_335) ;  /* 0x000002d000027945 */ /* 0x000fe80003800000 */
[----:B------:R-:W-:-:S13]  /*3870*/  ISETP.GE.AND P4, PT, R54, R105, PT ;  /* 0x000000693600720c */ /* 0x000fda0003f86270 */
[----:B-1----:R-:W-:Y:S05]  /*3880*/  @P4 BRA `(.L_x_336) ;  /* 0x0000000000a84947 */ /* 0x002fea0003800000 */
[----:B------:R-:W-:Y:S01]  /*3890*/  SHF.R.U64 R60, R52, 0x10, R53 ;  /* 0x00000010343c7819 */ /* 0x000fe20000001235 */
[----:B--2---:R-:W-:Y:S01]  /*38a0*/  IMAD.MOV.U32 R56, RZ, RZ, R35 ;  /* 0x000000ffff387224 */ /* 0x004fe200078e0023 */
[----:B------:R-:W-:Y:S01]  /*38b0*/  SHF.R.U32.HI R53, RZ, 0x10, R53 ;  /* 0x00000010ff357819 */ /* 0x000fe20000011635 */
[----:B------:R-:W-:Y:S01]  /*38c0*/  HADD2.F32 R35, -RZ, R33.H1_H1 ;  /* 0x30000021ff237230 */ /* 0x000fe20000004100 */
[--C-:B------:R-:W-:Y:S01]  /*38d0*/  SHF.R.U64 R54, R50, 0x10, R51.reuse ;  /* 0x0000001032367819 */ /* 0x100fe20000001233 */
[----:B------:R-:W-:Y:S01]  /*38e0*/  HADD2.F32 R60, -RZ, R60.H0_H0 ;  /* 0x2000003cff3c7230 */ /* 0x000fe20000004100 */
[----:B------:R-:W-:Y:S01]  /*38f0*/  SHF.R.U32.HI R50, RZ, 0x10, R51 ;  /* 0x00000010ff327819 */ /* 0x000fe20000011633 */
[----:B------:R-:W-:Y:S02]  /*3900*/  HADD2.F32 R53, -RZ, R53.H0_H0 ;  /* 0x20000035ff357230 */ /* 0x000fe40000004100 */
[----:B------:R-:W-:Y:S02]  /*3910*/  HADD2.F32 R33, -RZ, R33.H0_H0 ;  /* 0x20000021ff217230 */ /* 0x000fe40000004100 */
[----:B------:R-:W-:-:S02]  /*3920*/  HADD2.F32 R52, -RZ, R56.H1_H1 ;  /* 0x30000038ff347230 */ /* 0x000fc40000004100 */
[----:B------:R-:W-:Y:S02]  /*3930*/  HADD2.F32 R56, -RZ, R56.H0_H0 ;  /* 0x20000038ff387230 */ /* 0x000fe40000004100 */
[----:B------:R-:W-:Y:S02]  /*3940*/  HADD2.F32 R54, -RZ, R54.H0_H0 ;  /* 0x20000036ff367230 */ /* 0x000fe40000004100 */
[-C--:B------:R-:W-:Y:S01]  /*3950*/  FMUL.FTZ R55, R52, R53.reuse ;  /* 0x0000003534377220 */ /* 0x080fe20000410000 */
[----:B------:R-:W-:Y:S02]  /*3960*/  HADD2.F32 R51, -RZ, R50.H0_H0 ;  /* 0x20000032ff337230 */ /* 0x000fe40000004100 */
[-C--:B------:R-:W-:Y:S01]  /*3970*/  FMUL.FTZ R50, R35, R60.reuse ;  /* 0x0000003c23327220 */ /* 0x080fe20000410000 */
[C---:B------:R-:W-:Y:S01]  /*3980*/  FMUL.FTZ R60, R33.reuse, R60 ;  /* 0x0000003c213c7220 */ /* 0x040fe20000410000 */
[C---:B------:R-:W-:Y:S02]  /*3990*/  FMUL.FTZ R53, R56.reuse, R53 ;  /* 0x0000003538357220 */ /* 0x040fe40000410000 */
[-C--:B------:R-:W-:Y:S01]  /*39a0*/  FFMA.FTZ R33, R33, R54.reuse, -R50 ;  /* 0x0000003621217223 */ /* 0x080fe20000010832 */
[----:B------:R-:W-:Y:S01]  /*39b0*/  FFMA.FTZ R50, R35, R54, R60 ;  /* 0x0000003623327223 */ /* 0x000fe2000001003c */
[-C--:B------:R-:W-:Y:S01]  /*39c0*/  FFMA.FTZ R35, R56, R51.reuse, -R55 ;  /* 0x0000003338237223 */ /* 0x080fe20000010837 */
[----:B------:R-:W-:Y:S01]  /*39d0*/  FFMA.FTZ R52, R52, R51, R53 ;  /* 0x0000003334347223 */ /* 0x000fe20000010035 */
[----:B------:R-:W-:-:S02]  /*39e0*/  HADD2.F32 R53, -RZ, R119.H0_H0 ;  /* 0x20000077ff357230 */ /* 0x000fc40000004100 */
[--C-:B------:R-:W-:Y:S01]  /*39f0*/  HADD2.F32 R56, -RZ, R32.reuse.H1_H1 ;  /* 0x30000020ff387230 */ /* 0x100fe20000004100 */
[----:B------:R-:W-:Y:S01]  /*3a00*/  F2FP.F16.F32.PACK_AB R33, R50, R33 ;  /* 0x000000213221723e */ /* 0x000fe200000000ff */
[----:B------:R-:W-:Y:S01]  /*3a10*/  HADD2.F32 R54, -RZ, R32.H0_H0 ;  /* 0x20000020ff367230 */ /* 0x000fe20000004100 */
[----:B------:R-:W-:Y:S01]  /*3a20*/  F2FP.F16.F32.PACK_AB R35, R52, R35 ;  /* 0x000000233423723e */ /* 0x000fe200000000ff */
[----:B------:R-:W-:Y:S02]  /*3a30*/  HADD2.F32 R119, -RZ, R119.H1_H1 ;  /* 0x30000077ff777230 */ /* 0x000fe40000004100 */
[-C--:B------:R-:W-:Y:S01]  /*3a40*/  FMUL.FTZ R55, R56, R53.reuse ;  /* 0x0000003538377220 */ /* 0x080fe20000410000 */
[--C-:B------:R-:W-:Y:S02]  /*3a50*/  HADD2.F32 R32, -RZ, R34.reuse.H1_H1 ;  /* 0x30000022ff207230 */ /* 0x100fe40000004100 */
[----:B------:R-:W-:Y:S01]  /*3a60*/  FMUL.FTZ R53, R54, R53 ;  /* 0x0000003536357220 */ /* 0x000fe20000410000 */
[----:B------:R-:W-:-:S02]  /*3a70*/  HADD2.F32 R34, -RZ, R34.H0_H0 ;  /* 0x20000022ff227230 */ /* 0x000fc40000004100 */
[--C-:B------:R-:W-:Y:S02]  /*3a80*/  HADD2.F32 R51, -RZ, R117.reuse.H1_H1 ;  /* 0x30000075ff337230 */ /* 0x100fe40000004100 */
[-C--:B------:R-:W-:Y:S01]  /*3a90*/  FMUL.FTZ R59, R32, R119.reuse ;  /* 0x00000077203b7220 */ /* 0x080fe20000410000 */
[----:B------:R-:W-:Y:S02]  /*3aa0*/  HADD2.F32 R117, -RZ, R117.H0_H0 ;  /* 0x20000075ff757230 */ /* 0x000fe40000004100 */
[----:B------:R-:W-:Y:S01]  /*3ab0*/  FMUL.FTZ R119, R34, R119 ;  /* 0x0000007722777220 */ /* 0x000fe20000410000 */
[-C--:B------:R-:W-:Y:S01]  /*3ac0*/  FFMA.FTZ R55, R54, R51.reuse, -R55 ;  /* 0x0000003336377223 */ /* 0x080fe20000010837 */
[----:B------:R-:W-:Y:S01]  /*3ad0*/  FFMA.FTZ R56, R56, R51, R53 ;  /* 0x0000003338387223 */ /* 0x000fe20000010035 */
[-C--:B------:R-:W-:Y:S01]  /*3ae0*/  FFMA.FTZ R59, R34, R117.reuse, -R59 ;  /* 0x00000075223b7223 */ /* 0x080fe2000001083b */
[----:B------:R-:W-:-:S03]  /*3af0*/  FFMA.FTZ R32, R32, R117, R119 ;  /* 0x0000007520207223 */ /* 0x000fc60000010077 */
[----:B------:R-:W-:Y:S02]  /*3b00*/  F2FP.F16.F32.PACK_AB R56, R56, R55 ;  /* 0x000000373838723e */ /* 0x000fe400000000ff */
[----:B------:R-:W-:Y:S02]  /*3b10*/  F2FP.F16.F32.PACK_AB R34, R32, R59 ;  /* 0x0000003b2022723e */ /* 0x000fe400000000ff */
[----:B------:R-:W-:-:S07]  /*3b20*/  MOV R32, R56 ;  /* 0x0000003800207202 */ /* 0x000fce0000000f00 */
.L_x_336:
[----:B------:R-:W-:Y:S05]  /*3b30*/  BSYNC B2 ;  /* 0x0000000000027941 */ /* 0x000fea0003800000 */
.L_x_335:
[----:B--2---:R3:W-:Y:S02]  /*3b40*/  STG.E.128 desc[UR60][R36.64+0x40], R32 ;  /* 0x0000402024007986 */ /* 0x0047e4000c101d3c */
.L_x_334:
[----:B------:R-:W-:Y:S05]  /*3b50*/  BSYNC B1 ;  /* 0x0000000000017941 */ /* 0x000fea0003800000 */
.L_x_333:
[----:B------:R-:W-:Y:S01]  /*3b60*/  ISETP.NE.AND P4, PT, R13, RZ, PT ;  /* 0x000000ff0d00720c */ /* 0x000fe20003f85270 */
[----:B------:R-:W-:-:S12]  /*3b70*/  BSSY B1, `(.L_x_337) ;  /* 0x0000033000017945 */ /* 0x000fd80003800000 */
[----:B------:R-:W-:Y:S05]  /*3b80*/  @!P4 BRA `(.L_x_338) ;  /* 0x0000000000c4c947 */ /* 0x000fea0003800000 */
[----:B-123--:R1:W2:Y:S01]  /*3b90*/  LDS.128 R32, [R21+0x18c00] ;  /* 0x018c000015207984 */ /* 0x00e2a20000000c00 */
[----:B------:R-:W-:Y:S01]  /*3ba0*/  VIADD R50, R16, 0x18 ;  /* 0x0000001810327836 */ /* 0x000fe20000000000 */
[----:B------:R-:W-:Y:S04]  /*3bb0*/  BSSY B2, `(.L_x_339) ;  /* 0x000002d000027945 */ /* 0x000fe80003800000 */
[----:B------:R-:W-:-:S13]  /*3bc0*/  ISETP.GE.AND P4, PT, R50, R105, PT ;  /* 0x000000693200720c */ /* 0x000fda0003f86270 */
[----:B-1----:R-:W-:Y:S05]  /*3bd0*/  @P4 BRA `(.L_x_340) ;  /* 0x0000000000a84947 */ /* 0x002fea0003800000 */
[--C-:B------:R-:W-:Y:S01]  /*3be0*/  SHF.R.U64 R53, R46, 0x10, R47.reuse ;  /* 0x000000102e357819 */ /* 0x100fe2000000122f */
[----:B--2---:R-:W-:Y:S01]  /*3bf0*/  IMAD.MOV.U32 R46, RZ, RZ, R32 ;  /* 0x000000ffff2e7224 */ /* 0x004fe200078e0020 */
[----:B------:R-:W-:Y:S01]  /*3c00*/  SHF.R.U32.HI R50, RZ, 0x10, R47 ;  /* 0x00000010ff327819 */ /* 0x000fe2000001162f */
[----:B------:R-:W-:Y:S01]  /*3c10*/  IMAD.MOV.U32 R47, RZ, RZ, R35 ;  /* 0x000000ffff2f7224 */ /* 0x000fe200078e0023 */
[--C-:B------:R-:W-:Y:S01]  /*3c20*/  SHF.R.U64 R51, R48, 0x10, R49.reuse ;  /* 0x0000001030337819 */ /* 0x100fe20000001231 */
[--C-:B------:R-:W-:Y:S01]  /*3c30*/  HADD2.F32 R35, -RZ, R33.reuse.H1_H1 ;  /* 0x30000021ff237230 */ /* 0x100fe20000004100 */
[----:B------:R-:W-:Y:S01]  /*3c40*/  SHF.R.U32.HI R52, RZ, 0x10, R49 ;  /* 0x00000010ff347819 */ /* 0x000fe20000011631 */
[----:B------:R-:W-:Y:S02]  /*3c50*/  HADD2.F32 R32, -RZ, R33.H0_H0 ;  /* 0x20000021ff207230 */ /* 0x000fe40000004100 */
[----:B------:R-:W-:Y:S02]  /*3c60*/  HADD2.F32 R51, -RZ, R51.H0_H0 ;  /* 0x20000033ff337230 */ /* 0x000fe40000004100 */
[----:B------:R-:W-:-:S02]  /*3c70*/  HADD2.F32 R48, -RZ, R47.H1_H1 ;  /* 0x3000002fff307230 */ /* 0x000fc40000004100 */
[----:B------:R-:W-:Y:S02]  /*3c80*/  HADD2.F32 R52, -RZ, R52.H0_H0 ;  /* 0x20000034ff347230 */ /* 0x000fe40000004100 */
[-C--:B------:R-:W-:Y:S01]  /*3c90*/  FMUL.FTZ R33, R35, R51.reuse ;  /* 0x0000003323217220 */ /* 0x080fe20000410000 */
[----:B------:R-:W-:Y:S02]  /*3ca0*/  HADD2.F32 R47, -RZ, R47.H0_H0 ;  /* 0x2000002fff2f7230 */ /* 0x000fe40000004100 */
[----:B------:R-:W-:Y:S01]  /*3cb0*/  FMUL.FTZ R54, R32, R51 ;  /* 0x0000003320367220 */ /* 0x000fe20000410000 */
[----:B------:R-:W-:Y:S02]  /*3cc0*/  HADD2.F32 R49, -RZ, R53.H0_H0 ;  /* 0x20000035ff317230 */ /* 0x000fe40000004100 */
[-C--:B------:R-:W-:Y:S01]  /*3cd0*/  FMUL.FTZ R56, R48, R52.reuse ;  /* 0x0000003430387220 */ /* 0x080fe20000410000 */
[----:B------:R-:W-:Y:S02]  /*3ce0*/  HADD2.F32 R50, -RZ, R50.H0_H0 ;  /* 0x20000032ff327230 */ /* 0x000fe40000004100 */
[----:B------:R-:W-:Y:S01]  /*3cf0*/  FMUL.FTZ R51, R47, R52 ;  /* 0x000000342f337220 */ /* 0x000fe20000410000 */
[-C--:B------:R-:W-:Y:S01]  /*3d00*/  FFMA.FTZ R32, R32, R49.reuse, -R33 ;  /* 0x0000003120207223 */ /* 0x080fe20000010821 */
[----:B------:R-:W-:Y:S01]  /*3d10*/  FFMA.FTZ R33, R35, R49, R54 ;  /* 0x0000003123217223 */ /* 0x000fe20000010036 */
[-C--:B------:R-:W-:Y:S01]  /*3d20*/  FFMA.FTZ R35, R47, R50.reuse, -R56 ;  /* 0x000000322f237223 */ /* 0x080fe20000010838 */
[----:B------:R-:W-:Y:S01]  /*3d30*/  FFMA.FTZ R52, R48, R50, R51 ;  /* 0x0000003230347223 */ /* 0x000fe20000010033 */
[----:B------:R-:W-:-:S02]  /*3d40*/  HADD2.F32 R50, -RZ, R116.H0_H0 ;  /* 0x20000074ff327230 */ /* 0x000fc40000004100 */
[----:B------:R-:W-:Y:S01]  /*3d50*/  HADD2.F32 R51, -RZ, R116.H1_H1 ;  /* 0x30000074ff337230 */ /* 0x000fe20000004100 */
[----:B------:R-:W-:Y:S01]  /*3d60*/  F2FP.F16.F32.PACK_AB R33, R33, R32 ;  /* 0x000000202121723e */ /* 0x000fe200000000ff */
[----:B------:R-:W-:Y:S01]  /*3d70*/  HADD2.F32 R47, -RZ, R46.H1_H1 ;  /* 0x3000002eff2f7230 */ /* 0x000fe20000004100 */
[----:B------:R-:W-:Y:S01]  /*3d80*/  F2FP.F16.F32.PACK_AB R35, R52, R35 ;  /* 0x000000233423723e */ /* 0x000fe200000000ff */
[----:B------:R-:W-:Y:S02]  /*3d90*/  HADD2.F32 R48, -RZ, R34.H1_H1 ;  /* 0x30000022ff307230 */ /* 0x000fe40000004100 */
[----:B------:R-:W-:Y:S02]  /*3da0*/  HADD2.F32 R46, -RZ, R46.H0_H0 ;  /* 0x2000002eff2e7230 */ /* 0x000fe40000004100 */
[----:B------:R-:W-:Y:S01]  /*3db0*/  FMUL.FTZ R53, R47, R50 ;  /* 0x000000322f357220 */ /* 0x000fe20000410000 */
[----:B------:R-:W-:Y:S02]  /*3dc0*/  HADD2.F32 R34, -RZ, R34.H0_H0 ;  /* 0x20000022ff227230 */ /* 0x000fe40000004100 */
[----:B------:R-:W-:Y:S01]  /*3dd0*/  FMUL.FTZ R55, R48, R51 ;  /* 0x0000003330377220 */ /* 0x000fe20000410000 */
[----:B------:R-:W-:-:S02]  /*3de0*/  HADD2.F32 R49, -RZ, R115.H0_H0 ;  /* 0x20000073ff317230 */ /* 0x000fc40000004100 */
[----:B------:R-:W-:Y:S01]  /*3df0*/  FMUL.FTZ R50, R46, R50 ;  /* 0x000000322e327220 */ /* 0x000fe20000410000 */
[----:B------:R-:W-:Y:S02]  /*3e00*/  HADD2.F32 R115, -RZ, R115.H1_H1 ;  /* 0x30000073ff737230 */ /* 0x000fe40000004100 */
[----:B------:R-:W-:Y:S01]  /*3e10*/  FMUL.FTZ R51, R34, R51 ;  /* 0x0000003322337220 */ /* 0x000fe20000410000 */
[-C--:B------:R-:W-:Y:S01]  /*3e20*/  FFMA.FTZ R53, R46, R49.reuse, -R53 ;  /* 0x000000312e357223 */ /* 0x080fe20000010835 */
[----:B------:R-:W-:Y:S01]  /*3e30*/  FFMA.FTZ R50, R47, R49, R50 ;  /* 0x000000312f327223 */ /* 0x000fe20000010032 */
[-C--:B------:R-:W-:Y:S01]  /*3e40*/  FFMA.FTZ R55, R34, R115.reuse, -R55 ;  /* 0x0000007322377223 */ /* 0x080fe20000010837 */
[----:B------:R-:W-:-:S03]  /*3e50*/  FFMA.FTZ R48, R48, R115, R51 ;  /* 0x0000007330307223 */ /* 0x000fc60000010033 */
[----:B------:R-:W-:Y:S02]  /*3e60*/  F2FP.F16.F32.PACK_AB R32, R50, R53 ;  /* 0x000000353220723e */ /* 0x000fe400000000ff */
[----:B------:R-:W-:-:S07]  /*3e70*/  F2FP.F16.F32.PACK_AB R34, R48, R55 ;  /* 0x000000373022723e */ /* 0x000fce00000000ff */
.L_x_340:
[----:B------:R-:W-:Y:S05]  /*3e80*/  BSYNC B2 ;  /* 0x0000000000027941 */ /* 0x000fea0003800000 */
.L_x_339:
[----:B--2---:R4:W-:Y:S02]  /*3e90*/  STG.E.128 desc[UR60][R36.64+0x60], R32 ;  /* 0x0000602024007986 */ /* 0x0049e4000c101d3c */
.L_x_338:
[----:B------:R-:W-:Y:S05]  /*3ea0*/  BSYNC B1 ;  /* 0x0000000000017941 */ /* 0x000fea0003800000 */
.L_x_337:
[----:B------:R-:W-:Y:S01]  /*3eb0*/  ISETP.NE.AND P4, PT, R14, RZ, PT ;  /* 0x000000ff0e00720c */ /* 0x000fe20003f85270 */
[----:B------:R-:W-:-:S12]  /*3ec0*/  BSSY B1, `(.L_x_341) ;  /* 0x0000032000017945 */ /* 0x000fd80003800000 */
[----:B------:R-:W-:Y:S05]  /*3ed0*/  @!P4 BRA `(.L_x_342) ;  /* 0x0000000000c0c947 */ /* 0x000fea0003800000 */
[----:B-1234-:R1:W2:Y:S01]  /*3ee0*/  LDS.128 R32, [R81+0x1b000] ;  /* 0x01b0000051207984 */ /* 0x01e2a20000000c00 */
[----:B------:R-:W-:Y:S01]  /*3ef0*/  VIADD R46, R16, 0x20 ;  /* 0x00000020102e7836 */ /* 0x000fe20000000000 */
[----:B------:R-:W-:Y:S04]  /*3f00*/  BSSY B2, `(.L_x_343) ;  /* 0x000002c000027945 */ /* 0x000fe80003800000 */
[----:B------:R-:W-:-:S13]  /*3f10*/  ISETP.GE.AND P4, PT, R46, R105, PT ;  /* 0x000000692e00720c */ /* 0x000fda0003f86270 */
[----:B-1----:R-:W-:Y:S05]  /*3f20*/  @P4 BRA `(.L_x_344) ;  /* 0x0000000000a44947 */ /* 0x002fea0003800000 */
[--C-:B------:R-:W-:Y:S01]  /*3f30*/  SHF.R.U64 R47, R42, 0x10, R43.reuse ;  /* 0x000000102a2f7819 */ /* 0x100fe2000000122b */
[----:B--2---:R-:W-:Y:S01]  /*3f40*/  IMAD.MOV.U32 R42, RZ, RZ, R34 ;  /* 0x000000ffff2a7224 */ /* 0x004fe200078e0022 */
[----:B------:R-:W-:Y:S01]  /*3f50*/  SHF.R.U32.HI R46, RZ, 0x10, R43 ;  /* 0x00000010ff2e7819 */ /* 0x000fe2000001162b */
[--C-:B------:R-:W-:Y:S01]  /*3f60*/  HADD2.F32 R34, -RZ, R33.reuse.H1_H1 ;  /* 0x30000021ff227230 */ /* 0x100fe20000004100 */
[--C-:B------:R-:W-:Y:S01]  /*3f70*/  SHF.R.U64 R43, R44, 0x10, R45.reuse ;  /* 0x000000102c2b7819 */ /* 0x100fe2000000122d */
[----:B------:R-:W-:Y:S01]  /*3f80*/  HADD2.F32 R33, -RZ, R33.H0_H0 ;  /* 0x20000021ff217230 */ /* 0x000fe20000004100 */
[----:B------:R-:W-:Y:S01]  /*3f90*/  SHF.R.U32.HI R48, RZ, 0x10, R45 ;  /* 0x00000010ff307819 */ /* 0x000fe2000001162d */
[----:B------:R-:W-:Y:S02]  /*3fa0*/  HADD2.F32 R44, -RZ, R47.H0_H0 ;  /* 0x2000002fff2c7230 */ /* 0x000fe40000004100 */
[----:B------:R-:W-:Y:S02]  /*3fb0*/  HADD2.F32 R45, -RZ, R43.H0_H0 ;  /* 0x2000002bff2d7230 */ /* 0x000fe40000004100 */
[----:B------:R-:W-:-:S02]  /*3fc0*/  HADD2.F32 R48, -RZ, R48.H0_H0 ;  /* 0x20000030ff307230 */ /* 0x000fc40000004100 */
[--C-:B------:R-:W-:Y:S02]  /*3fd0*/  HADD2.F32 R43, -RZ, R35.reuse.H1_H1 ;  /* 0x30000023ff2b7230 */ /* 0x100fe40000004100 */
[CC--:B------:R-:W-:Y:S01]  /*3fe0*/  FMUL.FTZ R50, R34.reuse, R45.reuse ;  /* 0x0000002d22327220 */ /* 0x0c0fe20000410000 */
[C---:B------:R-:W-:Y:S01]  /*3ff0*/  FMUL.FTZ R45, R33.reuse, R45 ;  /* 0x0000002d212d7220 */ /* 0x040fe20000410000 */
[----:B------:R-:W-:Y:S02]  /*4000*/  HADD2.F32 R35, -RZ, R35.H0_H0 ;  /* 0x20000023ff237230 */ /* 0x000fe40000004100 */
[-C--:B------:R-:W-:Y:S01]  /*4010*/  FFMA.FTZ R50, R33, R44.reuse, -R50 ;  /* 0x0000002c21327223 */ /* 0x080fe20000010832 */
[----:B------:R-:W-:Y:S01]  /*4020*/  FFMA.FTZ R47, R34, R44, R45 ;  /* 0x0000002c222f7223 */ /* 0x000fe2000001002d */
[----:B------:R-:W-:Y:S02]  /*4030*/  HADD2.F32 R46, -RZ, R46.H0_H0 ;  /* 0x2000002eff2e7230 */ /* 0x000fe40000004100 */
[----:B------:R-:W-:Y:S01]  /*4040*/  FMUL.FTZ R52, R43, R48 ;  /* 0x000000302b347220 */ /* 0x000fe20000410000 */
[----:B------:R-:W-:-:S02]  /*4050*/  HADD2.F32 R44, -RZ, R113.H0_H0 ;  /* 0x20000071ff2c7230 */ /* 0x000fc40000004100 */
[C---:B------:R-:W-:Y:S01]  /*4060*/  FMUL.FTZ R48, R35.reuse, R48 ;  /* 0x0000003023307220 */ /* 0x040fe20000410000 */
[----:B------:R-:W-:Y:S02]  /*4070*/  HADD2.F32 R113, -RZ, R113.H1_H1 ;  /* 0x30000071ff717230 */ /* 0x000fe40000004100 */
[-C--:B------:R-:W-:Y:S01]  /*4080*/  FFMA.FTZ R52, R35, R46.reuse, -R52 ;  /* 0x0000002e23347223 */ /* 0x080fe20000010834 */
[----:B------:R-:W-:Y:S02]  /*4090*/  HADD2.F32 R33, -RZ, R32.H1_H1 ;  /* 0x30000020ff217230 */ /* 0x000fe40000004100 */
[----:B------:R-:W-:Y:S01]  /*40a0*/  FFMA.FTZ R51, R43, R46, R48 ;  /* 0x0000002e2b337223 */ /* 0x000fe20000010030 */
[----:B------:R-:W-:Y:S02]  /*40b0*/  HADD2.F32 R34, -RZ, R42.H1_H1 ;  /* 0x3000002aff227230 */ /* 0x000fe40000004100 */
[----:B------:R-:W-:Y:S02]  /*40c0*/  HADD2.F32 R32, -RZ, R32.H0_H0 ;  /* 0x20000020ff207230 */ /* 0x000fe40000004100 */
[----:B------:R-:W-:Y:S01]  /*40d0*/  FMUL.FTZ R45, R33, R44 ;  /* 0x0000002c212d7220 */ /* 0x000fe20000410000 */
[----:B------:R-:W-:-:S02]  /*40e0*/  HADD2.F32 R42, -RZ, R42.H0_H0 ;  /* 0x2000002aff2a7230 */ /* 0x000fc40000004100 */
[-C--:B------:R-:W-:Y:S01]  /*40f0*/  FMUL.FTZ R49, R34, R113.reuse ;  /* 0x0000007122317220 */ /* 0x080fe20000410000 */
[--C-:B------:R-:W-:Y:S02]  /*4100*/  HADD2.F32 R35, -RZ, R96.reuse.H0_H0 ;  /* 0x20000060ff237230 */ /* 0x100fe40000004100 */
[----:B------:R-:W-:Y:S01]  /*4110*/  FMUL.FTZ R44, R32, R44 ;  /* 0x0000002c202c7220 */ /* 0x000fe20000410000 */
[----:B------:R-:W-:Y:S02]  /*4120*/  HADD2.F32 R43, -RZ, R96.H1_H1 ;  /* 0x30000060ff2b7230 */ /* 0x000fe40000004100 */
[----:B------:R-:W-:Y:S01]  /*4130*/  FMUL.FTZ R113, R42, R113 ;  /* 0x000000712a717220 */ /* 0x000fe20000410000 */
[-C--:B------:R-:W-:Y:S01]  /*4140*/  FFMA.FTZ R45, R32, R35.reuse, -R45 ;  /* 0x00000023202d7223 */ /* 0x080fe2000001082d */
[----:B------:R-:W-:Y:S01]  /*4150*/  FFMA.FTZ R44, R33, R35, R44 ;  /* 0x00000023212c7223 */ /* 0x000fe2000001002c */
[-C--:B------:R-:W-:Y:S01]  /*4160*/  FFMA.FTZ R49, R42, R43.reuse, -R49 ;  /* 0x0000002b2a317223 */ /* 0x080fe20000010831 */
[----:B------:R-:W-:Y:S01]  /*4170*/  FFMA.FTZ R34, R34, R43, R113 ;  /* 0x0000002b22227223 */ /* 0x000fe20000010071 */
[----:B------:R-:W-:-:S02]  /*4180*/  F2FP.F16.F32.PACK_AB R33, R47, R50 ;  /* 0x000000322f21723e */ /* 0x000fc400000000ff */
[----:B------:R-:W-:Y:S02]  /*4190*/  F2FP.F16.F32.PACK_AB R35, R51, R52 ;  /* 0x000000343323723e */ /* 0x000fe400000000ff */
[----:B------:R-:W-:Y:S02]  /*41a0*/  F2FP.F16.F32.PACK_AB R32, R44, R45 ;  /* 0x0000002d2c20723e */ /* 0x000fe400000000ff */
[----:B------:R-:W-:-:S07]  /*41b0*/  F2FP.F16.F32.PACK_AB R34, R34, R49 ;  /* 0x000000312222723e */ /* 0x000fce00000000ff */
.L_x_344:
[----:B------:R-:W-:Y:S05]  /*41c0*/  BSYNC B2 ;  /* 0x0000000000027941 */ /* 0x000fea0003800000 */
.L_x_343:
[----:B--2---:R1:W-:Y:S02]  /*41d0*/  STG.E.128 desc[UR60][R36.64+0x80], R32 ;  /* 0x0000802024007986 */ /* 0x0043e4000c101d3c */
.L_x_342:
[----:B------:R-:W-:Y:S05]  /*41e0*/  BSYNC B1 ;  /* 0x0000000000017941 */ /* 0x000fea0003800000 */
.L_x_341:
[----:B------:R-:W-:-:S13]  /*41f0*/  ISETP.NE.AND P4, PT, R15, RZ, PT ;  /* 0x000000ff0f00720c */ /* 0x000fda0003f85270 */
        /* <DEDUP_REMOVED lines=17> */
[-C--:B------:R-:W-:Y:S01]  /*4310*/  FMUL.FTZ R46, R34, R41.reuse ;  /* 0x00000029222e7220 */ /* 0x080fe20000410000 */
[----:B------:R-:W-:Y:S02]  /*4320*/  HADD2.F32 R35, -RZ, R35.H0_H0 ;  /* 0x20000023ff237230 */ /* 0x000fe40000004100 */
[----:B------:R-:W-:Y:S01]  /*4330*/  FMUL.FTZ R41, R33, R41 ;  /* 0x0000002921297220 */ /* 0x000fe20000410000 */
[----:B------:R-:W-:Y:S02]  /*4340*/  HADD2.F32 R42, -RZ, R42.H0_H0 ;  /* 0x2000002aff2a7230 */ /* 0x000fe40000004100 */
[----:B------:R-:W-:Y:S01]  /*4350*/  FMUL.FTZ R48, R39, R44 ;  /* 0x0000002c27307220 */ /* 0x000fe20000410000 */
[----:B------:R-:W-:Y:S01]  /*4360*/  FFMA.FTZ R46, R33, R40, -R46 ;  /* 0x00000028212e7223 */ /* 0x000fe2000001082e */
[----:B------:R-:W-:Y:S01]  /*4370*/  FMUL.FTZ R44, R35, R44 ;  /* 0x0000002c232c7220 */ /* 0x000fe20000410000 */
[----:B------:R-:W-:-:S02]  /*4380*/  HADD2.F32 R33, -RZ, R32.H1_H1 ;  /* 0x30000020ff217230 */ /* 0x000fc40000004100 */
[----:B------:R-:W-:Y:S01]  /*4390*/  FFMA.FTZ R45, R34, R40, R41 ;  /* 0x00000028222d7223 */ /* 0x000fe20000010029 */
[----:B------:R-:W-:Y:S02]  /*43a0*/  HADD2.F32 R32, -RZ, R32.H0_H0 ;  /* 0x20000020ff207230 */ /* 0x000fe40000004100 */
[-C--:B------:R-:W-:Y:S01]  /*43b0*/  FFMA.FTZ R47, R39, R42.reuse, R44 ;  /* 0x0000002a272f7223 */ /* 0x080fe2000001002c */
[--C-:B------:R-:W-:Y:S02]  /*43c0*/  HADD2.F32 R39, -RZ, R58.reuse.H0_H0 ;  /* 0x2000003aff277230 */ /* 0x100fe40000004100 */
[----:B------:R-:W-:Y:S01]  /*43d0*/  FFMA.FTZ R48, R35, R42, -R48 ;  /* 0x0000002a23307223 */ /* 0x000fe20000010830 */
[----:B------:R-:W-:Y:S02]  /*43e0*/  HADD2.F32 R41, -RZ, R58.H1_H1 ;  /* 0x3000003aff297230 */ /* 0x000fe40000004100 */
[--C-:B------:R-:W-:Y:S02]  /*43f0*/  HADD2.F32 R34, -RZ, R38.reuse.H1_H1 ;  /* 0x30000026ff227230 */ /* 0x100fe40000004100 */
[----:B------:R-:W-:Y:S01]  /*4400*/  FMUL.FTZ R43, R33, R39 ;  /* 0x00000027212b7220 */ /* 0x000fe20000410000 */
[----:B------:R-:W-:-:S02]  /*4410*/  HADD2.F32 R38, -RZ, R38.H0_H0 ;  /* 0x20000026ff267230 */ /* 0x000fc40000004100 */
[----:B------:R-:W-:Y:S01]  /*4420*/  FMUL.FTZ R40, R32, R39 ;  /* 0x0000002720287220 */ /* 0x000fe20000410000 */
[--C-:B------:R-:W-:Y:S02]  /*4430*/  HADD2.F32 R35, -RZ, R57.reuse.H1_H1 ;  /* 0x30000039ff237230 */ /* 0x100fe40000004100 */
[-C--:B------:R-:W-:Y:S01]  /*4440*/  FMUL.FTZ R39, R34, R41.reuse ;  /* 0x0000002922277220 */ /* 0x080fe20000410000 */
[----:B------:R-:W-:Y:S02]  /*4450*/  HADD2.F32 R57, -RZ, R57.H0_H0 ;  /* 0x20000039ff397230 */ /* 0x000fe40000004100 */
        /* <DEDUP_REMOVED lines=9> */
.L_x_346:
[----:B------:R-:W-:Y:S05]  /*44f0*/  BSYNC B1 ;  /* 0x0000000000017941 */ /* 0x000fea0003800000 */
.L_x_345:
[----:B--2---:R1:W-:Y:S01]  /*4500*/  STG.E.128 desc[UR60][R36.64+0xa0], R32 ;  /* 0x0000a02024007986 */ /* 0x0043e2000c101d3c */
[----:B------:R-:W-:Y:S05]  /*4510*/  BRA `(.L_x_324) ;  /* 0x0000002000847947 */ /* 0x000fea0003800000 */
.L_x_318:
        /* <DEDUP_REMOVED lines=15> */
[----:B------:R-:W2:Y:S04]  /*4610*/  LDL R63, [R1+0x2c] ;  /* 0x00002c00013f7983 */ /* 0x000ea80000100800 */
[----:B------:R-:W3:Y:S01]  /*4620*/  LDL R62, [R1+0x34] ;  /* 0x00003400013e7983 */ /* 0x000ee20000100800 */
[----:B------:R-:W-:Y:S01]  /*4630*/  IADD3 R58, P3, R70, R58, RZ ;  /* 0x0000003a463a7210 */ /* 0x000fe20007f7e0ff */
[----:B------:R-:W-:Y:S01]  /*4640*/  ULDC.64 UR4, c[0x0][0x3c8] ;  /* 0x0000f20000047ab9 */ /* 0x000fe20000000a00 */
[----:B------:R-:W-:Y:S02]  /*4650*/  CS2R R42, SRZ ;  /* 0x00000000002a7805 */ /* 0x000fe4000001ff00 */
[----:B------:R-:W-:Y:S02]  /*4660*/  CS2R R40, SRZ ;  /* 0x0000000000287805 */ /* 0x000fe4000001ff00 */
[----:B------:R-:W-:-:S02]  /*4670*/  IADD3.X R33, R20, R84, RZ, P3, !PT ;  /* 0x0000005414217210 */ /* 0x000fc40001ffe4ff */
[----:B------:R-:W-:Y:S02]  /*4680*/  CS2R R54, SRZ ;  /* 0x0000000000367805 */ /* 0x000fe4000001ff00 */
[----:B------:R-:W-:Y:S02]  /*4690*/  IADD3 R20, P3, R64, R56, RZ ;  /* 0x0000003840147210 */ /* 0x000fe40007f7e0ff */
[----:B------:R-:W-:-:S03]  /*46a0*/  CS2R R52, SRZ ;  /* 0x0000000000347805 */ /* 0x000fc6000001ff00 */
[----:B------:R-:W-:Y:S01]  /*46b0*/  IMAD.X R89, R89, 0x1, R85, P3 ;  /* 0x0000000159597824 */ /* 0x000fe200018e0655 */
[----:B------:R-:W-:-:S04]  /*46c0*/  LEA R56, P3, R58, UR4, 0x1 ;  /* 0x000000043a387c11 */ /* 0x000fc8000f8608ff */
[----:B------:R-:W-:Y:S01]  /*46d0*/  LEA.HI.X R57, R58, UR5, R33, 0x1, P3 ;  /* 0x000000053a397c11 */ /* 0x000fe200098f0c21 */
[----:B------:R-:W-:Y:S02]  /*46e0*/  ULDC.64 UR4, c[0x0][0x3e0] ;  /* 0x0000f80000047ab9 */ /* 0x000fe40000000a00 */
[----:B------:R-:W-:-:S04]  /*46f0*/  LEA R58, P3, R20, UR4, 0x1 ;  /* 0x00000004143a7c11 */ /* 0x000fc8000f8608ff */
[----:B------:R-:W-:Y:S02]  /*4700*/  LEA.HI.X R59, R20, UR5, R89, 0x1, P3 ;  /* 0x00000005143b7c11 */ /* 0x000fe400098f0c59 */
[----:B------:R-:W-:Y:S02]  /*4710*/  ISETP.GE.AND P3, PT, R144, R105, PT ;  /* 0x000000699000720c */ /* 0x000fe40003f66270 */
[----:B------:R-:W-:Y:S02]  /*4720*/  CS2R R38, SRZ ;  /* 0x0000000000267805 */ /* 0x000fe4000001ff00 */
[----:B------:R-:W-:Y:S02]  /*4730*/  CS2R R36, SRZ ;  /* 0x0000000000247805 */ /* 0x000fe4000001ff00 */
[----:B------:R-:W-:Y:S02]  /*4740*/  CS2R R50, SRZ ;  /* 0x0000000000327805 */ /* 0x000fe4000001ff00 */
[----:B------:R-:W-:-:S05]  /*4750*/  CS2R R48, SRZ ;  /* 0x0000000000307805 */ /* 0x000fca000001ff00 */
[----:B------:R0:W5:Y:S04]  /*4760*/  @!P3 LDG.E.128 R40, desc[UR60][R56.64] ;  /* 0x0000003c3828b981 */ /* 0x000168000c1e1d00 */
[----:B------:R0:W5:Y:S01]  /*4770*/  @!P3 LDG.E.128 R52, desc[UR60][R58.64] ;  /* 0x0000003c3a34b981 */ /* 0x000162000c1e1d00 */
[----:B------:R-:W-:Y:S02]  /*4780*/  CS2R R34, SRZ ;  /* 0x0000000000227805 */ /* 0x000fe4000001ff00 */
[----:B------:R-:W-:Y:S02]  /*4790*/  CS2R R32, SRZ ;  /* 0x0000000000207805 */ /* 0x000fe4000001ff00 */
[----:B------:R-:W-:Y:S02]  /*47a0*/  CS2R R46, SRZ ;  /* 0x00000000002e7805 */ /* 0x000fe4000001ff00 */
[----:B------:R-:W-:-:S02]  /*47b0*/  CS2R R44, SRZ ;  /* 0x00000000002c7805 */ /* 0x000fc4000001ff00 */
[----:B--2---:R-:W-:-:S13]  /*47c0*/  ISETP.GE.AND P3, PT, R63, R105, PT ;  /* 0x000000693f00720c */ /* 0x004fda0003f66270 */
[----:B------:R0:W5:Y:S04]  /*47d0*/  @!P3 LDG.E.128 R36, desc[UR60][R56.64+0x20] ;  /* 0x0000203c3824b981 */ /* 0x000168000c1e1d00 */
[----:B------:R0:W5:Y:S01]  /*47e0*/  @!P3 LDG.E.128 R48, desc[UR60][R58.64+0x20] ;  /* 0x0000203c3a30b981 */ /* 0x000162000c1e1d00 */
[----:B---3--:R-:W-:-:S13]  /*47f0*/  ISETP.GE.AND P3, PT, R62, R105, PT ;  /* 0x000000693e00720c */ /* 0x008fda0003f66270 */
[----:B------:R0:W5:Y:S04]  /*4800*/  @!P3 LDG.E.128 R32, desc[UR60][R56.64+0x40] ;  /* 0x0000403c3820b981 */ /* 0x000168000c1e1d00 */
[----:B------:R0:W5:Y:S02]  /*4810*/  @!P3 LDG.E.128 R44, desc[UR60][R58.64+0x40] ;  /* 0x0000403c3a2cb981 */ /* 0x000164000c1e1d00 */
.L_x_348:
[----:B------:R-:W-:Y:S05]  /*4820*/  BSYNC B1 ;  /* 0x0000000000017941 */ /* 0x000fea0003800000 */
.L_x_347:
[----:B------:R-:W2:Y:S01]  /*4830*/  LDL R20, [R1+0x48] ;  /* 0x0000480001147983 */ /* 0x000ea20000100800 */
[----:B0----5:R-:W-:Y:S02]  /*4840*/  IMAD.MOV.U32 R56, RZ, RZ, R35 ;  /* 0x000000ffff387224 */ /* 0x021fe400078e0023 */
[----:B------:R-:W-:Y:S02]  /*4850*/  IMAD.MOV.U32 R57, RZ, RZ, R32 ;  /* 0x000000ffff397224 */ /* 0x000fe400078e0020 */
[----:B------:R-:W-:-:S05]  /*4860*/  IMAD.MOV.U32 R58, RZ, RZ, R33 ;  /* 0x000000ffff3a7224 */ /* 0x000fca00078e0021 */
[----:B------:R-:W-:Y:S01]  /*4870*/  PRMT R122, R57, 0x5410, R58 ;  /* 0x00005410397a7816 */ /* 0x000fe2000000003a */
[----:B------:R-:W-:Y:S01]  /*4880*/  IMAD.MOV.U32 R58, RZ, RZ, R37 ;  /* 0x000000ffff3a7224 */ /* 0x000fe200078e0025 */
[----:B------:R-:W-:-:S04]  /*4890*/  MOV R57, R36 ;  /* 0x0000002400397202 */ /* 0x000fc80000000f00 */
[----:B------:R-:W-:Y:S01]  /*48a0*/  PRMT R128, R58, 0x7610, R128 ;  /* 0x000076103a807816 */ /* 0x000fe20000000080 */
[----:B------:R-:W-:Y:S01]  /*48b0*/  IMAD.MOV.U32 R58, RZ, RZ, R41 ;  /* 0x000000ffff3a7224 */ /* 0x000fe200078e0029 */
[----:B------:R-:W-:Y:S01]  /*48c0*/  PRMT R126, R57, 0x7610, R126 ;  /* 0x00007610397e7816 */ /* 0x000fe2000000007e */
[----:B------:R-:W-:-:S03]  /*48d0*/  IMAD.MOV.U32 R57, RZ, RZ, R40 ;  /* 0x000000ffff397224 */ /* 0x000fc600078e0028 */
[----:B------:R-:W-:Y:S01]  /*48e0*/  PRMT R119, R58, 0x7610, R119 ;  /* 0x000076103a777816 */ /* 0x000fe20000000077 */
[----:B------:R-:W-:Y:S01]  /*48f0*/  IMAD.MOV.U32 R58, RZ, RZ, R45 ;  /* 0x000000ffff3a7224 */ /* 0x000fe200078e002d */
[----:B------:R-:W-:Y:S02]  /*4900*/  PRMT R130, R57, 0x7610, R130 ;  /* 0x0000761039827816 */ /* 0x000fe40000000082 */
[----:B------:R-:W-:-:S04]  /*4910*/  MOV R57, R44 ;  /* 0x0000002c00397202 */ /* 0x000fc80000000f00 */
[----:B------:R-:W-:Y:S01]  /*4920*/  PRMT R124, R57, 0x5410, R58 ;  /* 0x00005410397c7816 */ /* 0x000fe2000000003a */
[----:B------:R-:W-:Y:S02]  /*4930*/  IMAD.MOV.U32 R58, RZ, RZ, R50 ;  /* 0x000000ffff3a7224 */ /* 0x000fe400078e0032 */
[----:B------:R-:W-:Y:S01]  /*4940*/  IMAD.MOV.U32 R57, RZ, RZ, R51 ;  /* 0x000000ffff397224 */ /* 0x000fe200078e0033 */
[----:B--2---:R-:W-:Y:S01]  /*4950*/  R2UR UR4, R20 ;  /* 0x00000000140472ca */ /* 0x004fe200000e0000 */
[----:B------:R-:W-:-:S05]  /*4960*/  IMAD.MOV.U32 R20, RZ, RZ, R34 ;  /* 0x000000ffff147224 */ /* 0x000fca00078e0022 */
[----:B------:R-:W-:Y:S01]  /*4970*/  PRMT R121, R20, 0x5410, R56 ;  /* 0x0000541014797816 */ /* 0x000fe20000000038 */
[----:B------:R-:W-:Y:S02]  /*4980*/  IMAD.MOV.U32 R20, RZ, RZ, R38 ;  /* 0x000000ffff147224 */ /* 0x000fe400078e0026 */
[----:B------:R-:W-:-:S03]  /*4990*/  IMAD.MOV.U32 R56, RZ, RZ, R39 ;  /* 0x000000ffff387224 */ /* 0x000fc600078e0027 */
[----:B------:R-:W-:Y:S01]  /*49a0*/  PRMT R125, R20, 0x7610, R125 ;  /* 0x00007610147d7816 */ /* 0x000fe2000000007d */
[----:B------:R-:W-:Y:S01]  /*49b0*/  IMAD.MOV.U32 R20, RZ, RZ, R42 ;  /* 0x000000ffff147224 */ /* 0x000fe200078e002a */
[----:B------:R-:W-:Y:S01]  /*49c0*/  PRMT R127, R56, 0x7610, R127 ;  /* 0x00007610387f7816 */ /* 0x000fe2000000007f */
[----:B------:R-:W-:Y:S01]  /*49d0*/  IMAD.MOV.U32 R56, RZ, RZ, R43 ;  /* 0x000000ffff387224 */ /* 0x000fe200078e002b */
[----:B------:R-:W-:Y:S01]  /*49e0*/  UISETP.NE.AND UP0, UPT, UR4, 0x3, UPT ;  /* 0x000000030400788c */ /* 0x000fe2000bf05270 */
[----:B------:R-:W-:Y:S01]  /*49f0*/  PRMT R125, R125, 0x5410, R58 ;  /* 0x000054107d7d7816 */ /* 0x000fe2000000003a */
[----:B------:R-:W-:Y:S01]  /*4a00*/  IMAD.MOV.U32 R58, RZ, RZ, R53 ;  /* 0x000000ffff3a7224 */ /* 0x000fe200078e0035 */
[----:B------:R-:W-:Y:S02]  /*4a10*/  PRMT R127, R127, 0x5410, R57 ;  /* 0x000054107f7f7816 */ /* 0x000fe40000000039 */
[----:B------:R-:W-:Y:S01]  /*4a20*/  PRMT R129, R20, 0x5410, R56 ;  /* 0x0000541014817816 */ /* 0x000fe20000000038 */
[----:B------:R-:W-:Y:S01]  /*4a30*/  IMAD.MOV.U32 R20, RZ, RZ, R46 ;  /* 0x000000ffff147224 */ /* 0x000fe200078e002e */
[----:B------:R-:W-:Y:S01]  /*4a40*/  PLOP3.LUT P3, PT, PT, PT, UP0, 0x80, 0x0 ;  /* 0x000000000000781c */ /* 0x000fe20003f6f008 */
[----:B------:R-:W-:Y:S01]  /*4a50*/  IMAD.MOV.U32 R56, RZ, RZ, R47 ;  /* 0x000000ffff387224 */ /* 0x000fe200078e002f */
[----:B------:R-:W-:-:S02]  /*4a60*/  MOV R57, R52 ;  /* 0x0000003400397202 */ /* 0x000fc40000000f00 */
[----:B------:R-:W-:Y:S02]  /*4a70*/  PRMT R116, R58, 0x7610, R116 ;  /* 0x000076103a747816 */ /* 0x000fe40000000074 */
[----:B------:R-:W-:Y:S01]  /*4a80*/  PRMT R123, R20, 0x5410, R56 ;  /* 0x00005410147b7816 */ /* 0x000fe20000000038 */
[----:B------:R-:W-:Y:S02]  /*4a90*/  IMAD.MOV.U32 R56, RZ, RZ, R48 ;  /* 0x000000ffff387224 */ /* 0x000fe400078e0030 */
[----:B------:R-:W-:-:S03]  /*4aa0*/  IMAD.MOV.U32 R20, RZ, RZ, R49 ;  /* 0x000000ffff147224 */ /* 0x000fc600078e0031 */
[----:B------:R-:W-:Y:S01]  /*4ab0*/  PRMT R126, R126, 0x5410, R56 ;  /* 0x000054107e7e7816 */ /* 0x000fe20000000038 */
[----:B------:R-:W-:Y:S01]  /*4ac0*/  IMAD.MOV.U32 R56, RZ, RZ, R55 ;  /* 0x000000ffff387224 */ /* 0x000fe200078e0037 */
[----:B------:R-:W-:Y:S01]  /*4ad0*/  PRMT R128, R128, 0x5410, R20 ;  /* 0x0000541080807816 */ /* 0x000fe20000000014 */
[----:B------:R-:W-:-:S03]  /*4ae0*/  IMAD.MOV.U32 R20, RZ, RZ, R54 ;  /* 0x000000ffff147224 */ /* 0x000fc600078e0036 */
[----:B------:R-:W-:Y:S02]  /*4af0*/  PRMT R131, R56, 0x5410, R57 ;  /* 0x0000541038837816 */ /* 0x000fe40000000039 */
[----:B------:R-:W-:Y:S01]  /*4b00*/  PRMT R130, R130, 0x5410, R20 ;  /* 0x0000541082827816 */ /* 0x000fe20000000014 */
[----:B------:R-:W-:Y:S06]  /*4b10*/  @!P3 BRA `(.L_x_349) ;  /* 0x000000000004b947 */ /* 0x000fec0003800000 */
[----:B------:R-:W-:Y:S01]  /*4b20*/  BPT.TRAP 0x1 ;  /* 0x000000040000795c */ /* 0x000fe20000300000 */
.L_x_349:
[----:B------:R-:W-:Y:S01]  /*4b30*/  IMAD R20, R19, 0x8, R18 ;  /* 0x0000000813147824 */ /* 0x000fe200078e0212 */
[----:B------:R-:W-:Y:S01]  /*4b40*/  SHF.L.U32 R89, R147, 0x1f, RZ ;  /* 0x0000001f93597819 */ /* 0x000fe200000006ff */
[----:B------:R-:W-:Y:S03]  /*4b50*/  BSSY B1, `(.L_x_350) ;  /* 0x0000003000017945 */ /* 0x000fe60003800000 */
[----:B------:R-:W0:Y:S02]  /*4b60*/  SYNCS.PHASECHK.TRANS64.TRYWAIT P5, [R20+URZ+0x31c90], R89 ;  /* 0x031c9059140075a7 */ /* 0x000e2400080a017f */
[----:B0-----:R-:W-:Y:S05]  /*4b70*/  @!P5 BRA `(.L_x_351) ;  /* 0x00000174006cd947 */ /* 0x001fea0003800000 */
.L_x_550:
[----:B------:R-:W-:Y:S05]  /*4b80*/  BSYNC B1 ;  /* 0x0000000000017941 */ /* 0x000fea0003800000 */
.L_x_350:
[----:B------:R-:W-:Y:S05]  /*4b90*/  @P4 BRA `(.L_x_324) ;  /* 0x0000001800e44947 */ /* 0x000fea0003800000 */
[----:B------:R-:W1:Y:S01]  /*4ba0*/  LDC R111, c[0x0][0x2e4] ;  /* 0x0000b900ff6f7b82 */ /* 0x000e620000000800 */
[----:B------:R-:W-:Y:S01]  /*4bb0*/  ISETP.NE.AND P4, PT, R10, RZ, PT ;  /* 0x000000ff0a00720c */ /* 0x000fe20003f85270 */
[----:B------:R-:W-:Y:S01]  /*4bc0*/  ULDC.64 UR4, c[0x0][0x2f0] ;  /* 0x0000bc0000047ab9 */ /* 0x000fe20000000a00 */
[----:B------:R-:W-:Y:S01]  /*4bd0*/  SHF.R.S32.HI R56, RZ, 0x1f, R23 ;  /* 0x0000001fff387819 */ /* 0x000fe20000011417 */
[----:B------:R-:W-:Y:S01]  /*4be0*/  IMAD.MOV.U32 R97, RZ, RZ, R96 ;  /* 0x000000ffff617224 */ /* 0x000fe200078e0060 */
[----:B------:R-:W-:Y:S01]  /*4bf0*/  BSSY B1, `(.L_x_352) ;  /* 0x0000088000017945 */ /* 0x000fe20003800000 */
[----:B------:R-:W-:Y:S02]  /*4c00*/  IMAD.MOV.U32 R96, RZ, RZ, R60 ;  /* 0x000000ffff607224 */ /* 0x000fe400078e003c */
[----:B------:R-:W-:Y:S02]  /*4c10*/  IMAD R56, R56, UR4, RZ ;  /* 0x0000000438387c24 */ /* 0x000fe4000f8e02ff */
[----:B------:R-:W-:-:S04]  /*4c20*/  IMAD.WIDE.U32 R96, R23, UR4, R96 ;  /* 0x0000000417607c25 */ /* 0x000fc8000f8e0060 */
[----:B------:R-:W-:-:S04]  /*4c30*/  IMAD R113, R23, UR5, R56 ;  /* 0x0000000517717c24 */ /* 0x000fc8000f8e0238 */
[----:B------:R-:W-:Y:S02]  /*4c40*/  IMAD.IADD R113, R113, 0x1, R97 ;  /* 0x0000000171717824 */ /* 0x000fe400078e0261 */
[----:B-1----:R-:W-:Y:S01]  /*4c50*/  IMAD.IADD R114, R111, 0x1, -R106 ;  /* 0x000000016f727824 */ /* 0x002fe200078e0a6a */
[----:B------:R-:W-:Y:S06]  /*4c60*/  @!P4 BRA `(.L_x_353) ;  /* 0x000000080000c947 */ /* 0x000fec0003800000 */
[----:B------:R-:W2:Y:S04]  /*4c70*/  LDL R62, [R1+0x38] ;  /* 0x00003800013e7983 */ /* 0x000ea80000100800 */
[----:B------:R-:W3:Y:S04]  /*4c80*/  LDL R59, [R1+0x40] ;  /* 0x00004000013b7983 */ /* 0x000ee80000100800 */
[----:B------:R-:W4:Y:S01]  /*4c90*/  LDL R58, [R1+0x3c] ;  /* 0x00003c00013a7983 */ /* 0x000f220000100800 */
[----:B------:R-:W-:Y:S01]  /*4ca0*/  SEL R56, R106, R114, !P0 ;  /* 0x000000726a387207 */ /* 0x000fe20004000000 */
[----:B------:R-:W-:Y:S01]  /*4cb0*/  BSSY B2, `(.L_x_354) ;  /* 0x000006f000027945 */ /* 0x000fe20003800000 */
[----:B------:R-:W-:-:S02]  /*4cc0*/  ISETP.GE.AND P4, PT, R144, R105, PT ;  /* 0x000000699000720c */ /* 0x000fc40003f86270 */
[----:B------:R-:W-:-:S04]  /*4cd0*/  SHF.R.S32.HI R57, RZ, 0x1f, R56 ;  /* 0x0000001fff397819 */ /* 0x000fc80000011438 */
[----:B------:R-:W-:-:S04]  /*4ce0*/  LEA.HI R57, R57, R56, RZ, 0x4 ;  /* 0x0000003839397211 */ /* 0x000fc800078f20ff */
[----:B------:R-:W-:-:S04]  /*4cf0*/  SHF.R.S32.HI R56, RZ, 0x4, R57 ;  /* 0x00000004ff387819 */ /* 0x000fc80000011439 */
[----:B------:R-:W-:-:S04]  /*4d00*/  LEA.HI.SX32 R115, R5, R56, 0x1d ;  /* 0x0000003805737211 */ /* 0x000fc800078feaff */
[----:B------:R-:W-:-:S04]  /*4d10*/  SHF.R.S32.HI R56, RZ, 0x1f, R115 ;  /* 0x0000001fff387819 */ /* 0x000fc80000011473 */
[----:B------:R-:W-:Y:S01]  /*4d20*/  LEA.HI R57, R56, R115, RZ, 0x2 ;  /* 0x0000007338397211 */ /* 0x000fe200078f10ff */
[----:B------:R-:W-:-:S03]  /*4d30*/  IMAD.SHL.U32 R115, R115, 0x8, RZ ;  /* 0x0000000873737824 */ /* 0x000fc600078e00ff */
[----:B------:R-:W-:Y:S02]  /*4d40*/  SHF.R.S32.HI R57, RZ, 0x2, R57 ;  /* 0x00000002ff397819 */ /* 0x000fe40000011439 */
[----:B--2---:R-:W-:-:S03]  /*4d50*/  LOP3.LUT R56, R62, 0x18, R115, 0xf8, !PT ;  /* 0x000000183e387812 */ /* 0x004fc600078ef873 */
[----:B---3--:R-:W-:Y:S02]  /*4d60*/  IMAD R57, R57, 0x1200, R59 ;  /* 0x0000120039397824 */ /* 0x008fe400078e023b */
[----:B------:R-:W-:Y:S01]  /*4d70*/  IMAD R59, R19, 0x3600, R103 ;  /* 0x00003600133b7824 */ /* 0x000fe200078e0267 */
[----:B----4-:R-:W-:-:S04]  /*4d80*/  LOP3.LUT R56, R56, R58, RZ, 0x3c, !PT ;  /* 0x0000003a38387212 */ /* 0x010fc800078e3cff */
[----:B------:R-:W-:-:S05]  /*4d90*/  IADD3 R56, R57, R56, RZ ;  /* 0x0000003839387210 */ /* 0x000fca0007ffe0ff */
[----:B------:R-:W-:Y:S02]  /*4da0*/  IMAD R57, R19, 0x3600, R56 ;  /* 0x0000360013397824 */ /* 0x000fe400078e0238 */
[--C-:B------:R-:W-:Y:S02]  /*4db0*/  IMAD R56, R59, 0x2, R18.reuse ;  /* 0x000000023b387824 */ /* 0x100fe400078e0212 */
[----:B------:R-:W-:-:S04]  /*4dc0*/  IMAD R60, R57, 0x2, R18 ;  /* 0x00000002393c7824 */ /* 0x000fc800078e0212 */
[----:B------:R-:W1:Y:S04]  /*4dd0*/  LDS.128 R56, [R56+0x16a00] ;  /* 0x016a000038387984 */ /* 0x000e680000000c00 */
[----:B------:R-:W2:Y:S01]  /*4de0*/  LDS.128 R60, [R60+0x16a00] ;  /* 0x016a00003c3c7984 */ /* 0x000ea20000000c00 */
[----:B------:R-:W-:Y:S05]  /*4df0*/  @P4 BRA `(.L_x_355) ;  /* 0x0000000400684947 */ /* 0x000fea0003800000 */
[----:B--2---:R-:W-:Y:S01]  /*4e00*/  IMAD.MOV.U32 R118, RZ, RZ, R61 ;  /* 0x000000ffff767224 */ /* 0x004fe200078e003d */
[----:B------:R-:W-:Y:S01]  /*4e10*/  SHF.R.U64 R40, R40, 0x10, R41 ;  /* 0x0000001028287819 */ /* 0x000fe20000001229 */
[----:B-1----:R-:W-:Y:S01]  /*4e20*/  IMAD.MOV.U32 R117, RZ, RZ, R57 ;  /* 0x000000ffff757224 */ /* 0x002fe200078e0039 */
[----:B------:R-:W-:Y:S01]  /*4e30*/  SHF.R.U32.HI R41, RZ, 0x10, R41 ;  /* 0x00000010ff297819 */ /* 0x000fe20000011629 */
[----:B------:R-:W-:Y:S01]  /*4e40*/  HADD2.F32 R116, -RZ, R116.H0_H0 ;  /* 0x20000074ff747230 */ /* 0x000fe20000004100 */
[----:B------:R-:W-:Y:S01]  /*4e50*/  SHF.R.U64 R42, R42, 0x10, R43 ;  /* 0x000000102a2a7819 */ /* 0x000fe2000000122b */
[----:B------:R-:W-:Y:S02]  /*4e60*/  HADD2.F32 R57, -RZ, R118.H0_H0 ;  /* 0x20000076ff397230 */ /* 0x000fe40000004100 */
[----:B------:R-:W-:Y:S02]  /*4e70*/  HADD2.F32 R120, -RZ, R117.H0_H0 ;  /* 0x20000075ff787230 */ /* 0x000fe40000004100 */
[----:B------:R-:W-:-:S02]  /*4e80*/  HADD2.F32 R119, -RZ, R119.H0_H0 ;  /* 0x20000077ff777230 */ /* 0x000fc40000004100 */
[CC--:B------:R-:W-:Y:S01]  /*4e90*/  FMUL.FTZ R61, R57.reuse, R116.reuse ;  /* 0x00000074393d7220 */ /* 0x0c0fe20000410000 */
[----:B------:R-:W-:Y:S02]  /*4ea0*/  HADD2.F32 R41, -RZ, R41.H0_H0 ;  /* 0x20000029ff297230 */ /* 0x000fe40000004100 */
[C---:B------:R-:W-:Y:S01]  /*4eb0*/  FMUL.FTZ R116, R120.reuse, R116 ;  /* 0x0000007478747220 */ /* 0x040fe20000410000 */
[----:B------:R-:W-:Y:S02]  /*4ec0*/  HADD2.F32 R42, -RZ, R42.H0_H0 ;  /* 0x2000002aff2a7230 */ /* 0x000fe40000004100 */
[-C--:B------:R-:W-:Y:S01]  /*4ed0*/  FFMA.FTZ R61, R120, R119.reuse, -R61 ;  /* 0x00000077783d7223 */ /* 0x080fe2000001083d */
[----:B------:R-:W-:Y:S01]  /*4ee0*/  FFMA.FTZ R57, R57, R119, R116 ;  /* 0x0000007739397223 */ /* 0x000fe20000010074 */
[--C-:B------:R-:W-:Y:S02]  /*4ef0*/  SHF.R.U32.HI R119, RZ, 0x10, R53.reuse ;  /* 0x00000010ff777819 */ /* 0x100fe40000011635 */
[----:B------:R-:W-:Y:S01]  /*4f00*/  SHF.R.U64 R116, R52, 0x10, R53 ;  /* 0x0000001034747819 */ /* 0x000fe20000001235 */
[----:B------:R-:W-:-:S02]  /*4f10*/  HADD2.F32 R52, -RZ, R118.H1_H1 ;  /* 0x30000076ff347230 */ /* 0x000fc40000004100 */
[----:B------:R-:W-:Y:S02]  /*4f20*/  HADD2.F32 R119, -RZ, R119.H0_H0 ;  /* 0x20000077ff777230 */ /* 0x000fe40000004100 */
[----:B------:R-:W-:Y:S02]  /*4f30*/  HADD2.F32 R53, -RZ, R117.H1_H1 ;  /* 0x30000075ff357230 */ /* 0x000fe40000004100 */
[----:B------:R-:W-:Y:S02]  /*4f40*/  HADD2.F32 R118, -RZ, R129.H1_H1 ;  /* 0x30000081ff767230 */ /* 0x000fe40000004100 */
[-C--:B------:R-:W-:Y:S01]  /*4f50*/  FMUL.FTZ R117, R52, R119.reuse ;  /* 0x0000007734757220 */ /* 0x080fe20000410000 */
[----:B------:R-:W-:Y:S02]  /*4f60*/  HADD2.F32 R116, -RZ, R116.H0_H0 ;  /* 0x20000074ff747230 */ /* 0x000fe40000004100 */
[C---:B------:R-:W-:Y:S01]  /*4f70*/  FMUL.FTZ R119, R53.reuse, R119 ;  /* 0x0000007735777220 */ /* 0x040fe20000410000 */
[----:B------:R-:W-:Y:S01]  /*4f80*/  FFMA.FTZ R53, R53, R41, -R117 ;  /* 0x0000002935357223 */ /* 0x000fe20000010875 */
[----:B------:R-:W-:-:S02]  /*4f90*/  HADD2.F32 R117, -RZ, R63.H0_H0 ;  /* 0x2000003fff757230 */ /* 0x000fc40000004100 */
[----:B------:R-:W-:Y:S01]  /*4fa0*/  FFMA.FTZ R41, R52, R41, R119 ;  /* 0x0000002934297223 */ /* 0x000fe20000010077 */
[----:B------:R-:W-:Y:S02]  /*4fb0*/  IMAD.MOV.U32 R52, RZ, RZ, R59 ;  /* 0x000000ffff347224 */ /* 0x000fe400078e003b */
[--C-:B------:R-:W-:Y:S01]  /*4fc0*/  HADD2.F32 R119, -RZ, R131.reuse.H0_H0 ;  /* 0x20000083ff777230 */ /* 0x100fe20000004100 */
[----:B------:R-:W-:Y:S02]  /*4fd0*/  F2FP.F16.F32.PACK_AB R53, R53, R61 ;  /* 0x0000003d3535723e */ /* 0x000fe400000000ff */
[--C-:B------:R-:W-:Y:S01]  /*4fe0*/  HADD2.F32 R120, -RZ, R52.reuse.H0_H0 ;  /* 0x20000034ff787230 */ /* 0x100fe20000004100 */
[----:B------:R-:W-:Y:S01]  /*4ff0*/  F2FP.F16.F32.PACK_AB R41, R41, R57 ;  /* 0x000000392929723e */ /* 0x000fe200000000ff */
[-C--:B------:R-:W-:Y:S01]  /*5000*/  FMUL.FTZ R59, R117, R119.reuse ;  /* 0x00000077753b7220 */ /* 0x080fe20000410000 */
[----:B------:R-:W-:Y:S02]  /*5010*/  HADD2.F32 R52, -RZ, R52.H1_H1 ;  /* 0x30000034ff347230 */ /* 0x000fe40000004100 */
[C---:B------:R-:W-:Y:S01]  /*5020*/  FMUL.FTZ R119, R120.reuse, R119 ;  /* 0x0000007778777220 */ /* 0x040fe20000410000 */
[----:B------:R-:W-:Y:S01]  /*5030*/  FFMA.FTZ R59, R120, R118, -R59 ;  /* 0x00000076783b7223 */ /* 0x000fe2000001083b */
[----:B------:R-:W-:-:S02]  /*5040*/  HADD2.F32 R120, -RZ, R131.H1_H1 ;  /* 0x30000083ff787230 */ /* 0x000fc40000004100 */
[----:B------:R-:W-:Y:S01]  /*5050*/  FFMA.FTZ R117, R117, R118, R119 ;  /* 0x0000007675757223 */ /* 0x000fe20000010077 */
[----:B------:R-:W-:Y:S01]  /*5060*/  SHF.R.U32.HI R118, RZ, 0x10, R43 ;  /* 0x00000010ff767819 */ /* 0x000fe2000001162b */
[----:B------:R-:W-:Y:S01]  /*5070*/  IMAD.MOV.U32 R57, RZ, RZ, R53 ;  /* 0x000000ffff397224 */ /* 0x000fe200078e0035 */
[--C-:B------:R-:W-:Y:S01]  /*5080*/  SHF.R.U64 R43, R54, 0x10, R55.reuse ;  /* 0x00000010362b7819 */ /* 0x100fe20000001237 */
[----:B------:R-:W-:Y:S01]  /*5090*/  HADD2.F32 R54, -RZ, R63.H1_H1 ;  /* 0x3000003fff367230 */ /* 0x000fe20000004100 */
[----:B------:R-:W-:Y:S01]  /*50a0*/  SHF.R.U32.HI R55, RZ, 0x10, R55 ;  /* 0x00000010ff377819 */ /* 0x000fe20000011637 */
[----:B------:R-:W-:Y:S02]  /*50b0*/  HADD2.F32 R118, -RZ, R118.H0_H0 ;  /* 0x20000076ff767230 */ /* 0x000fe40000004100 */
[----:B------:R-:W-:Y:S02]  /*50c0*/  HADD2.F32 R43, -RZ, R43.H0_H0 ;  /* 0x2000002bff2b7230 */ /* 0x000fe40000004100 */
[----:B------:R-:W-:-:S02]  /*50d0*/  HADD2.F32 R55, -RZ, R55.H0_H0 ;  /* 0x20000037ff377230 */ /* 0x000fc40000004100 */
[----:B------:R-:W-:-:S03]  /*50e0*/  IMAD.MOV.U32 R61, RZ, RZ, R41 ;  /* 0x000000ffff3d7224 */ /* 0x000fc600078e0029 */
[----:B------:R-:W-:-:S04]  /*50f0*/  FMUL.FTZ R63, R54, R55 ;  /* 0x00000037363f7220 */ /* 0x000fc80000410000 */
[C---:B------:R-:W-:Y:S01]  /*5100*/  FFMA.FTZ R63, R52.reuse, R118, -R63 ;  /* 0x00000076343f7223 */ /* 0x040fe2000001083f */
[----:B------:R-:W-:Y:S01]  /*5110*/  FMUL.FTZ R52, R52, R55 ;  /* 0x0000003734347220 */ /* 0x000fe20000410000 */
[----:B------:R-:W-:-:S03]  /*5120*/  HADD2.F32 R55, -RZ, R130.H0_H0 ;  /* 0x20000082ff377230 */ /* 0x000fc60000004100 */
[----:B------:R-:W-:Y:S01]  /*5130*/  FFMA.FTZ R52, R54, R118, R52 ;  /* 0x0000007636347223 */ /* 0x000fe20000010034 */
[----:B------:R-:W-:Y:S01]  /*5140*/  HADD2.F32 R54, -RZ, R60.H0_H0 ;  /* 0x2000003cff367230 */ /* 0x000fe20000004100 */
[----:B------:R-:W-:Y:S01]  /*5150*/  F2FP.F16.F32.PACK_AB R59, R63, R59 ;  /* 0x0000003b3f3b723e */ /* 0x000fe200000000ff */
[--C-:B------:R-:W-:Y:S02]  /*5160*/  HADD2.F32 R118, -RZ, R56.reuse.H0_H0 ;  /* 0x20000038ff767230 */ /* 0x100fe40000004100 */
[----:B------:R-:W-:Y:S02]  /*5170*/  HADD2.F32 R56, -RZ, R56.H1_H1 ;  /* 0x30000038ff387230 */ /* 0x000fe40000004100 */
[-C--:B------:R-:W-:Y:S01]  /*5180*/  FMUL.FTZ R119, R54, R120.reuse ;  /* 0x0000007836777220 */ /* 0x080fe20000410000 */
[----:B------:R-:W-:Y:S01]  /*5190*/  F2FP.F16.F32.PACK_AB R52, R52, R117 ;  /* 0x000000753434723e */ /* 0x000fe200000000ff */
[C---:B------:R-:W-:Y:S02]  /*51a0*/  FMUL.FTZ R120, R118.reuse, R120 ;  /* 0x0000007876787220 */ /* 0x040fe40000410000 */
[----:B------:R-:W-:Y:S01]  /*51b0*/  FFMA.FTZ R119, R118, R55, -R119 ;  /* 0x0000003776777223 */ /* 0x000fe20000010877 */
[----:B------:R-:W-:-:S02]  /*51c0*/  HADD2.F32 R118, -RZ, R130.H1_H1 ;  /* 0x30000082ff767230 */ /* 0x000fc40000004100 */
[----:B------:R-:W-:Y:S01]  /*51d0*/  FFMA.FTZ R120, R54, R55, R120 ;  /* 0x0000003736787223 */ /* 0x000fe20000010078 */
[----:B------:R-:W-:Y:S02]  /*51e0*/  HADD2.F32 R54, -RZ, R60.H1_H1 ;  /* 0x3000003cff367230 */ /* 0x000fe40000004100 */
[----:B------:R-:W-:Y:S02]  /*51f0*/  HADD2.F32 R55, -RZ, R40.H0_H0 ;  /* 0x20000028ff377230 */ /* 0x000fe40000004100 */
[--C-:B------:R-:W-:Y:S02]  /*5200*/  HADD2.F32 R60, -RZ, R58.reuse.H0_H0 ;  /* 0x2000003aff3c7230 */ /* 0x100fe40000004100 */
[-C--:B------:R-:W-:Y:S01]  /*5210*/  FMUL.FTZ R40, R54, R116.reuse ;  /* 0x0000007436287220 */ /* 0x080fe20000410000 */
[C---:B------:R-:W-:Y:S01]  /*5220*/  FMUL.FTZ R116, R56.reuse, R116 ;  /* 0x0000007438747220 */ /* 0x040fe20000410000 */
[----:B------:R-:W-:Y:S02]  /*5230*/  HADD2.F32 R58, -RZ, R58.H1_H1 ;  /* 0x3000003aff3a7230 */ /* 0x000fe40000004100 */
[-C--:B------:R-:W-:Y:S01]  /*5240*/  FFMA.FTZ R40, R56, R55.reuse, -R40 ;  /* 0x0000003738287223 */ /* 0x080fe20000010828 */
[----:B------:R-:W-:Y:S01]  /*5250*/  FFMA.FTZ R54, R54, R55, R116 ;  /* 0x0000003736367223 */ /* 0x000fe20000010074 */
[----:B------:R-:W-:-:S02]  /*5260*/  HADD2.F32 R55, -RZ, R62.H0_H0 ;  /* 0x2000003eff377230 */ /* 0x000fc40000004100 */
[----:B------:R-:W-:Y:S01]  /*5270*/  HADD2.F32 R56, -RZ, R129.H0_H0 ;  /* 0x20000081ff387230 */ /* 0x000fe20000004100 */
[----:B------:R-:W-:Y:S01]  /*5280*/  F2FP.F16.F32.PACK_AB R40, R40, R119 ;  /* 0x000000772828723e */ /* 0x000fe200000000ff */
[----:B------:R-:W-:Y:S02]  /*5290*/  HADD2.F32 R62, -RZ, R62.H1_H1 ;  /* 0x3000003eff3e7230 */ /* 0x000fe40000004100 */
[CC--:B------:R-:W-:Y:S01]  /*52a0*/  FMUL.FTZ R116, R55.reuse, R118.reuse ;  /* 0x0000007637747220 */ /* 0x0c0fe20000410000 */
[----:B------:R-:W-:Y:S01]  /*52b0*/  FMUL.FTZ R118, R60, R118 ;  /* 0x000000763c767220 */ /* 0x000fe20000410000 */
[----:B------:R-:W-:Y:S01]  /*52c0*/  F2FP.F16.F32.PACK_AB R54, R54, R120 ;  /* 0x000000783636723e */ /* 0x000fe200000000ff */
[----:B------:R-:W-:Y:S02]  /*52d0*/  IMAD.MOV.U32 R63, RZ, RZ, R52 ;  /* 0x000000ffff3f7224 */ /* 0x000fe400078e0034 */
[-C--:B------:R-:W-:Y:S01]  /*52e0*/  FFMA.FTZ R116, R60, R56.reuse, -R116 ;  /* 0x000000383c747223 */ /* 0x080fe20000010874 */
[----:B------:R-:W-:Y:S01]  /*52f0*/  FFMA.FTZ R118, R55, R56, R118 ;  /* 0x0000003837767223 */ /* 0x000fe20000010076 */
[-C--:B------:R-:W-:Y:S01]  /*5300*/  FMUL.FTZ R55, R62, R43.reuse ;  /* 0x0000002b3e377220 */ /* 0x080fe20000410000 */
[C---:B------:R-:W-:Y:S01]  /*5310*/  FMUL.FTZ R43, R58.reuse, R43 ;  /* 0x0000002b3a2b7220 */ /* 0x040fe20000410000 */
[----:B------:R-:W-:Y:S01]  /*5320*/  IMAD.MOV.U32 R56, RZ, RZ, R40 ;  /* 0x000000ffff387224 */ /* 0x000fe200078e0028 */
[----:B------:R-:W-:Y:S01]  /*5330*/  MOV R60, R54 ;  /* 0x00000036003c7202 */ /* 0x000fe20000000f00 */
[-C--:B------:R-:W-:Y:S01]  /*5340*/  FFMA.FTZ R55, R58, R42.reuse, -R55 ;  /* 0x0000002a3a377223 */ /* 0x080fe20000010837 */
[----:B------:R-:W-:-:S04]  /*5350*/  FFMA.FTZ R43, R62, R42, R43 ;  /* 0x0000002a3e2b7223 */ /* 0x000fc8000001002b */
[----:B------:R-:W-:Y:S02]  /*5360*/  F2FP.F16.F32.PACK_AB R55, R55, R116 ;  /* 0x000000743737723e */ /* 0x000fe400000000ff */
[----:B------:R-:W-:-:S03]  /*5370*/  F2FP.F16.F32.PACK_AB R43, R43, R118 ;  /* 0x000000762b2b723e */ /* 0x000fc600000000ff */
[----:B------:R-:W-:Y:S02]  /*5380*/  IMAD.MOV.U32 R58, RZ, RZ, R55 ;  /* 0x000000ffff3a7224 */ /* 0x000fe400078e0037 */
[----:B------:R-:W-:-:S07]  /*5390*/  IMAD.MOV.U32 R62, RZ, RZ, R43 ;  /* 0x000000ffff3e7224 */ /* 0x000fce00078e002b */
.L_x_355:
[----:B------:R-:W-:Y:S05]  /*53a0*/  BSYNC B2 ;  /* 0x0000000000027941 */ /* 0x000fea0003800000 */
.L_x_354:
[----:B------:R-:W-:-:S13]  /*53b0*/  ISETP.GE.AND P4, PT, R115, R111, PT ;  /* 0x0000006f7300720c */ /* 0x000fda0003f86270 */
[--C-:B------:R-:W-:Y:S02]  /*53c0*/  @!P4 SHF.R.S32.HI R43, RZ, 0x1f, R115.reuse ;  /* 0x0000001fff2bc819 */ /* 0x100fe40000011473 */
[----:B------:R-:W-:-:S04]  /*53d0*/  @!P4 IADD3 R115, P5, P6, R26, R96, R115 ;  /* 0x000000601a73c210 */ /* 0x000fc80007ebe073 */
[----:B------:R-:W-:Y:S02]  /*53e0*/  @!P4 IADD3.X R43, R0, R113, R43, P5, P6 ;  /* 0x00000071002bc210 */ /* 0x000fe40002fec42b */
[----:B------:R-:W-:-:S04]  /*53f0*/  IADD3 R41, P5, P6, R26, R96, R78 ;  /* 0x000000601a297210 */ /* 0x000fc80007ebe04e */
[----:B------:R-:W-:Y:S02]  /*5400*/  IADD3.X R42, R0, R113, R100, P5, P6 ;  /* 0x00000071002a7210 */ /* 0x000fe40002fec464 */
[----:B------:R-:W-:-:S04]  /*5410*/  LEA R40, P5, R41, R94, 0x1 ;  /* 0x0000005e29287211 */ /* 0x000fc800078a08ff */
[----:B------:R-:W-:Y:S02]  /*5420*/  LEA.HI.X R41, R41, R95, R42, 0x1, P5 ;  /* 0x0000005f29297211 */ /* 0x000fe400028f0c2a */
[----:B------:R-:W-:-:S03]  /*5430*/  @!P4 LEA R42, P5, R115, R94, 0x1 ;  /* 0x0000005e732ac211 */ /* 0x000fc600078a08ff */
[----:B-1----:R1:W-:Y:S01]  /*5440*/  STG.E.128 desc[UR60][R40.64], R56 ;  /* 0x0000003828007986 */ /* 0x0023e2000c101d3c */
[----:B------:R-:W-:-:S05]  /*5450*/  @!P4 LEA.HI.X R43, R115, R95, R43, 0x1, P5 ;  /* 0x0000005f732bc211 */ /* 0x000fca00028f0c2b */
[----:B--2---:R1:W-:Y:S04]  /*5460*/  @!P4 STG.E.128 desc[UR60][R42.64], R60 ;  /* 0x0000003c2a00c986 */ /* 0x0043e8000c101d3c */
.L_x_353:
[----:B------:R-:W-:Y:S05]  /*5470*/  BSYNC B1 ;  /* 0x0000000000017941 */ /* 0x000fea0003800000 */
.L_x_352:
[----:B------:R-:W-:Y:S01]  /*5480*/  ISETP.NE.AND P4, PT, R11, RZ, PT ;  /* 0x000000ff0b00720c */ /* 0x000fe20003f85270 */
[----:B------:R-:W-:-:S12]  /*5490*/  BSSY B1, `(.L_x_356) ;  /* 0x0000081000017945 */ /* 0x000fd80003800000 */
[----:B------:R-:W-:Y:S05]  /*54a0*/  @!P4 BRA `(.L_x_357) ;  /* 0x0000000400fcc947 */ /* 0x000fea0003800000 */
[----:B------:R-:W2:Y:S04]  /*54b0*/  LDL R52, [R1+0x38] ;  /* 0x0000380001347983 */ /* 0x000ea80000100800 */
[----:B-1----:R-:W3:Y:S04]  /*54c0*/  LDL R42, [R1+0x3c] ;  /* 0x00003c00012a7983 */ /* 0x002ee80000100800 */
[----:B------:R-:W4:Y:S04]  /*54d0*/  LDL R43, [R1+0x40] ;  /* 0x00004000012b7983 */ /* 0x000f280000100800 */
[----:B------:R-:W5:Y:S01]  /*54e0*/  LDL R59, [R1+0x2c] ;  /* 0x00002c00013b7983 */ /* 0x000f620000100800 */
[----:B------:R-:W-:-:S04]  /*54f0*/  SEL R40, R106, R114, !P1 ;  /* 0x000000726a287207 */ /* 0x000fc80004800000 */
[----:B------:R-:W-:-:S04]  /*5500*/  SHF.R.S32.HI R41, RZ, 0x1f, R40 ;  /* 0x0000001fff297819 */ /* 0x000fc80000011428 */
[----:B------:R-:W-:-:S04]  /*5510*/  LEA.HI R41, R41, R40, RZ, 0x4 ;  /* 0x0000002829297211 */ /* 0x000fc800078f20ff */
[----:B------:R-:W-:-:S04]  /*5520*/  SHF.R.S32.HI R41, RZ, 0x4, R41 ;  /* 0x00000004ff297819 */ /* 0x000fc80000011429 */
[----:B------:R-:W-:-:S04]  /*5530*/  LEA.HI.SX32 R41, R6, R41, 0x1d ;  /* 0x0000002906297211 */ /* 0x000fc800078feaff */
[----:B------:R-:W-:Y:S01]  /*5540*/  SHF.R.S32.HI R40, RZ, 0x1f, R41 ;  /* 0x0000001fff287819 */ /* 0x000fe20000011429 */
[----:B------:R-:W-:-:S03]  /*5550*/  IMAD.SHL.U32 R58, R41, 0x8, RZ ;  /* 0x00000008293a7824 */ /* 0x000fc600078e00ff */
[----:B------:R-:W-:-:S04]  /*5560*/  LEA.HI R40, R40, R41, RZ, 0x2 ;  /* 0x0000002928287211 */ /* 0x000fc800078f10ff */
[----:B------:R-:W-:Y:S02]  /*5570*/  SHF.R.S32.HI R41, RZ, 0x2, R40 ;  /* 0x00000002ff297819 */ /* 0x000fe40000011428 */
[----:B------:R-:W-:-:S04]  /*5580*/  IADD3 R56, P4, P5, R26, R96, R8 ;  /* 0x000000601a387210 */ /* 0x000fc80007d9e008 */
[----:B------:R-:W-:Y:S01]  /*5590*/  IADD3.X R57, R0, R113, R99, P4, P5 ;  /* 0x0000007100397210 */ /* 0x000fe200027ea463 */
[----:B------:R-:W-:Y:S01]  /*55a0*/  BSSY B2, `(.L_x_358) ;  /* 0x0000065000027945 */ /* 0x000fe20003800000 */
[----:B--2---:R-:W-:-:S04]  /*55b0*/  LOP3.LUT R40, R52, 0x18, R58, 0xf8, !PT ;  /* 0x0000001834287812 */ /* 0x004fc800078ef83a */
[----:B---3--:R-:W-:Y:S01]  /*55c0*/  LOP3.LUT R40, R40, R42, RZ, 0x3c, !PT ;  /* 0x0000002a28287212 */ /* 0x008fe200078e3cff */
[----:B----4-:R-:W-:-:S04]  /*55d0*/  IMAD R41, R41, 0x1200, R43 ;  /* 0x0000120029297824 */ /* 0x010fc800078e022b */
[----:B------:R-:W-:Y:S02]  /*55e0*/  IMAD.IADD R40, R41, 0x1, R40 ;  /* 0x0000000129287824 */ /* 0x000fe400078e0228 */
[C---:B------:R-:W-:Y:S02]  /*55f0*/  IMAD R41, R19.reuse, 0x3600, R102 ;  /* 0x0000360013297824 */ /* 0x040fe400078e0266 */
[----:B------:R-:W-:Y:S02]  /*5600*/  IMAD R43, R19, 0x3600, R40 ;  /* 0x00003600132b7824 */ /* 0x000fe400078e0228 */
[----:B------:R-:W-:-:S03]  /*5610*/  IMAD R41, R41, 0x2, R18 ;  /* 0x0000000229297824 */ /* 0x000fc600078e0212 */
[----:B------:R-:W-:-:S03]  /*5620*/  LEA R52, R43, R18, 0x1 ;  /* 0x000000122b347211 */ /* 0x000fc600078e08ff */
[----:B------:R-:W1:Y:S04]  /*5630*/  LDS.128 R40, [R41+0x16a00] ;  /* 0x016a000029287984 */ /* 0x000e680000000c00 */
[----:B------:R-:W2:Y:S01]  /*5640*/  LDS.128 R52, [R52+0x16a00] ;  /* 0x016a000034347984 */ /* 0x000ea20000000c00 */
[----:B-----5:R-:W-:-:S13]  /*5650*/  ISETP.GE.AND P4, PT, R59, R105, PT ;  /* 0x000000693b00720c */ /* 0x020fda0003f86270 */
[----:B------:R-:W-:Y:S05]  /*5660*/  @P4 BRA `(.L_x_359) ;  /* 0x0000000400604947 */ /* 0x000fea0003800000 */
[----:B--2---:R-:W-:Y:S01]  /*5670*/  IMAD.MOV.U32 R61, RZ, RZ, R53 ;  /* 0x000000ffff3d7224 */ /* 0x004fe200078e0035 */
[----:B------:R-:W-:Y:S01]  /*5680*/  SHF.R.U64 R36, R36, 0x10, R37 ;  /* 0x0000001024247819 */ /* 0x000fe20000001225 */
[----:B-1----:R-:W-:Y:S01]  /*5690*/  IMAD.MOV.U32 R53, RZ, RZ, R41 ;  /* 0x000000ffff357224 */ /* 0x002fe200078e0029 */
[----:B------:R-:W-:Y:S01]  /*56a0*/  SHF.R.U64 R50, R50, 0x10, R51 ;  /* 0x0000001032327819 */ /* 0x000fe20000001233 */
[--C-:B------:R-:W-:Y:S01]  /*56b0*/  HADD2.F32 R62, -RZ, R128.reuse.H1_H1 ;  /* 0x30000080ff3e7230 */ /* 0x100fe20000004100 */
[----:B------:R-:W-:Y:S01]  /*56c0*/  SHF.R.U64 R38, R38, 0x10, R39 ;  /* 0x0000001026267819 */ /* 0x000fe20000001227 */
[----:B------:R-:W-:Y:S02]  /*56d0*/  HADD2.F32 R59, -RZ, R61.H0_H0 ;  /* 0x2000003dff3b7230 */ /* 0x000fe40000004100 */
[----:B------:R-:W-:Y:S02]  /*56e0*/  HADD2.F32 R60, -RZ, R53.H0_H0 ;  /* 0x20000035ff3c7230 */ /* 0x000fe40000004100 */
[----:B------:R-:W-:-:S02]  /*56f0*/  HADD2.F32 R41, -RZ, R128.H0_H0 ;  /* 0x20000080ff297230 */ /* 0x000fc40000004100 */
[CC--:B------:R-:W-:Y:S01]  /*5700*/  FMUL.FTZ R63, R59.reuse, R62.reuse ;  /* 0x0000003e3b3f7220 */ /* 0x0c0fe20000410000 */
[----:B------:R-:W-:Y:S02]  /*5710*/  HADD2.F32 R53, -RZ, R53.H1_H1 ;  /* 0x30000035ff357230 */ /* 0x000fe40000004100 */
[C---:B------:R-:W-:Y:S01]  /*5720*/  FMUL.FTZ R62, R60.reuse, R62 ;  /* 0x0000003e3c3e7220 */ /* 0x040fe20000410000 */
[----:B------:R-:W-:Y:S02]  /*5730*/  HADD2.F32 R36, -RZ, R36.H0_H0 ;  /* 0x20000024ff247230 */ /* 0x000fe40000004100 */
[-C--:B------:R-:W-:Y:S01]  /*5740*/  FFMA.FTZ R60, R60, R41.reuse, -R63 ;  /* 0x000000293c3c7223 */ /* 0x080fe2000001083f */
[----:B------:R-:W-:Y:S02]  /*5750*/  HADD2.F32 R117, -RZ, R126.H1_H1 ;  /* 0x3000007eff757230 */ /* 0x000fe40000004100 */
[----:B------:R-:W-:Y:S01]  /*5760*/  FFMA.FTZ R59, R59, R41, R62 ;  /* 0x000000293b3b7223 */ /* 0x000fe2000001003e */
[----:B------:R-:W-:Y:S01]  /*5770*/  SHF.R.U32.HI R62, RZ, 0x10, R49 ;  /* 0x00000010ff3e7819 */ /* 0x000fe20000011631 */
[----:B------:R-:W-:Y:S01]  /*5780*/  HADD2.F32 R41, -RZ, R61.H1_H1 ;  /* 0x3000003dff297230 */ /* 0x000fe20000004100 */
[----:B------:R-:W-:Y:S01]  /*5790*/  SHF.R.U32.HI R61, RZ, 0x10, R37 ;  /* 0x00000010ff3d7819 */ /* 0x000fe20000011625 */
[----:B------:R-:W-:-:S02]  /*57a0*/  HADD2.F32 R50, -RZ, R50.H0_H0 ;  /* 0x20000032ff327230 */ /* 0x000fc40000004100 */
[----:B------:R-:W-:Y:S02]  /*57b0*/  HADD2.F32 R62, -RZ, R62.H0_H0 ;  /* 0x2000003eff3e7230 */ /* 0x000fe40000004100 */
[----:B------:R-:W-:Y:S02]  /*57c0*/  HADD2.F32 R61, -RZ, R61.H0_H0 ;  /* 0x2000003dff3d7230 */ /* 0x000fe40000004100 */
[----:B------:R-:W-:Y:S02]  /*57d0*/  HADD2.F32 R38, -RZ, R38.H0_H0 ;  /* 0x20000026ff267230 */ /* 0x000fe40000004100 */
[-C--:B------:R-:W-:Y:S01]  /*57e0*/  FMUL.FTZ R63, R41, R62.reuse ;  /* 0x0000003e293f7220 */ /* 0x080fe20000410000 */
[----:B------:R-:W-:-:S03]  /*57f0*/  FMUL.FTZ R62, R53, R62 ;  /* 0x0000003e353e7220 */ /* 0x000fc60000410000 */
[-C--:B------:R-:W-:Y:S01]  /*5800*/  FFMA.FTZ R53, R53, R61.reuse, -R63 ;  /* 0x0000003d35357223 */ /* 0x080fe2000001083f */
[----:B------:R-:W-:Y:S01]  /*5810*/  FFMA.FTZ R41, R41, R61, R62 ;  /* 0x0000003d29297223 */ /* 0x000fe2000001003e */
[----:B------:R-:W-:Y:S01]  /*5820*/  SHF.R.U64 R61, R48, 0x10, R49 ;  /* 0x00000010303d7819 */ /* 0x000fe20000001231 */
[----:B------:R-:W-:Y:S02]  /*5830*/  IMAD.MOV.U32 R48, RZ, RZ, R55 ;  /* 0x000000ffff307224 */ /* 0x000fe400078e0037 */
[----:B------:R-:W-:Y:S01]  /*5840*/  HADD2.F32 R63, -RZ, R127.H1_H1 ;  /* 0x3000007fff3f7230 */ /* 0x000fe20000004100 */
[----:B------:R-:W-:Y:S01]  /*5850*/  F2FP.F16.F32.PACK_AB R53, R53, R60 ;  /* 0x0000003c3535723e */ /* 0x000fe200000000ff */
[----:B------:R-:W-:Y:S01]  /*5860*/  HADD2.F32 R49, -RZ, R43.H0_H0 ;  /* 0x2000002bff317230 */ /* 0x000fe20000004100 */
[----:B------:R-:W-:Y:S01]  /*5870*/  F2FP.F16.F32.PACK_AB R59, R41, R59 ;  /* 0x0000003b293b723e */ /* 0x000fe200000000ff */
[----:B------:R-:W-:Y:S02]  /*5880*/  HADD2.F32 R55, -RZ, R48.H0_H0 ;  /* 0x20000030ff377230 */ /* 0x000fe40000004100 */
[----:B------:R-:W-:-:S02]  /*5890*/  HADD2.F32 R62, -RZ, R127.H0_H0 ;  /* 0x2000007fff3e7230 */ /* 0x000fc40000004100 */
[----:B------:R-:W-:Y:S02]  /*58a0*/  HADD2.F32 R61, -RZ, R61.H0_H0 ;  /* 0x2000003dff3d7230 */ /* 0x000fe40000004100 */
[-C--:B------:R-:W-:Y:S01]  /*58b0*/  FMUL.FTZ R115, R55, R63.reuse ;  /* 0x0000003f37737220 */ /* 0x080fe20000410000 */
[C---:B------:R-:W-:Y:S01]  /*58c0*/  FMUL.FTZ R63, R49.reuse, R63 ;  /* 0x0000003f313f7220 */ /* 0x040fe20000410000 */
[----:B------:R-:W-:Y:S02]  /*58d0*/  IMAD.MOV.U32 R41, RZ, RZ, R53 ;  /* 0x000000ffff297224 */ /* 0x000fe400078e0035 */
[-C--:B------:R-:W-:Y:S01]  /*58e0*/  FFMA.FTZ R49, R49, R62.reuse, -R115 ;  /* 0x0000003e31317223 */ /* 0x080fe20000010873 */
[----:B------:R-:W-:Y:S01]  /*58f0*/  FFMA.FTZ R63, R55, R62, R63 ;  /* 0x0000003e373f7223 */ /* 0x000fe2000001003f */
[----:B------:R-:W-:Y:S01]  /*5900*/  SHF.R.U32.HI R62, RZ, 0x10, R51 ;  /* 0x00000010ff3e7819 */ /* 0x000fe20000011633 */
[----:B------:R-:W-:Y:S01]  /*5910*/  HADD2.F32 R55, -RZ, R48.H1_H1 ;  /* 0x30000030ff377230 */ /* 0x000fe20000004100 */
[----:B------:R-:W-:Y:S01]  /*5920*/  SHF.R.U32.HI R115, RZ, 0x10, R39 ;  /* 0x00000010ff737819 */ /* 0x000fe20000011627 */
[----:B------:R-:W-:-:S02]  /*5930*/  HADD2.F32 R51, -RZ, R125.H1_H1 ;  /* 0x3000007dff337230 */ /* 0x000fc40000004100 */
[----:B------:R-:W-:Y:S02]  /*5940*/  HADD2.F32 R48, -RZ, R62.H0_H0 ;  /* 0x2000003eff307230 */ /* 0x000fe40000004100 */
[----:B------:R-:W-:Y:S02]  /*5950*/  HADD2.F32 R62, -RZ, R43.H1_H1 ;  /* 0x3000002bff3e7230 */ /* 0x000fe40000004100 */
[----:B------:R-:W-:Y:S02]  /*5960*/  HADD2.F32 R43, -RZ, R115.H0_H0 ;  /* 0x20000073ff2b7230 */ /* 0x000fe40000004100 */
[-C--:B------:R-:W-:Y:S01]  /*5970*/  FMUL.FTZ R115, R55, R48.reuse ;  /* 0x0000003037737220 */ /* 0x080fe20000410000 */
[----:B------:R-:W-:Y:S02]  /*5980*/  HADD2.F32 R125, -RZ, R125.H0_H0 ;  /* 0x2000007dff7d7230 */ /* 0x000fe40000004100 */
[----:B------:R-:W-:Y:S01]  /*5990*/  FMUL.FTZ R116, R62, R48 ;  /* 0x000000303e747220 */ /* 0x000fe20000410000 */
[----:B------:R-:W-:-:S02]  /*59a0*/  HADD2.F32 R39, -RZ, R54.H1_H1 ;  /* 0x30000036ff277230 */ /* 0x000fc40000004100 */
[-C--:B------:R-:W-:Y:S01]  /*59b0*/  FFMA.FTZ R48, R62, R43.reuse, -R115 ;  /* 0x0000002b3e307223 */ /* 0x080fe20000010873 */
[----:B------:R-:W-:Y:S02]  /*59c0*/  HADD2.F32 R115, -RZ, R40.H0_H0 ;  /* 0x20000028ff737230 */ /* 0x000fe40000004100 */
[----:B------:R-:W-:Y:S01]  /*59d0*/  FFMA.FTZ R43, R55, R43, R116 ;  /* 0x0000002b372b7223 */ /* 0x000fe20000010074 */
[--C-:B------:R-:W-:Y:S02]  /*59e0*/  HADD2.F32 R55, -RZ, R52.reuse.H0_H0 ;  /* 0x20000034ff377230 */ /* 0x100fe40000004100 */
[----:B------:R-:W-:Y:S01]  /*59f0*/  HADD2.F32 R52, -RZ, R52.H1_H1 ;  /* 0x30000034ff347230 */ /* 0x000fe20000004100 */
[----:B------:R-:W-:Y:S01]  /*5a00*/  F2FP.F16.F32.PACK_AB R48, R48, R49 ;  /* 0x000000313030723e */ /* 0x000fe200000000ff */
[----:B------:R-:W-:Y:S02]  /*5a10*/  HADD2.F32 R40, -RZ, R40.H1_H1 ;  /* 0x30000028ff287230 */ /* 0x000fe40000004100 */
[----:B------:R-:W-:Y:S01]  /*5a20*/  FMUL.FTZ R116, R55, R117 ;  /* 0x0000007537747220 */ /* 0x000fe20000410000 */
[----:B------:R-:W-:-:S02]  /*5a30*/  HADD2.F32 R62, -RZ, R126.H0_H0 ;  /* 0x2000007eff3e7230 */ /* 0x000fc40000004100 */
[----:B------:R-:W-:Y:S01]  /*5a40*/  FMUL.FTZ R37, R52, R61 ;  /* 0x0000003d34257220 */ /* 0x000fe20000410000 */
[----:B------:R-:W-:Y:S01]  /*5a50*/  FMUL.FTZ R117, R115, R117 ;  /* 0x0000007573757220 */ /* 0x000fe20000410000 */
[C---:B------:R-:W-:Y:S01]  /*5a60*/  FMUL.FTZ R61, R40.reuse, R61 ;  /* 0x0000003d283d7220 */ /* 0x040fe20000410000 */
[----:B------:R-:W-:Y:S01]  /*5a70*/  F2FP.F16.F32.PACK_AB R63, R43, R63 ;  /* 0x0000003f2b3f723e */ /* 0x000fe200000000ff */
[-C--:B------:R-:W-:Y:S01]  /*5a80*/  FFMA.FTZ R37, R40, R36.reuse, -R37 ;  /* 0x0000002428257223 */ /* 0x080fe20000010825 */
[----:B------:R-:W-:Y:S02]  /*5a90*/  HADD2.F32 R40, -RZ, R42.H0_H0 ;  /* 0x2000002aff287230 */ /* 0x000fe40000004100 */
[----:B------:R-:W-:Y:S01]  /*5aa0*/  FFMA.FTZ R61, R52, R36, R61 ;  /* 0x00000024343d7223 */ /* 0x000fe2000001003d */
[----:B------:R-:W-:Y:S02]  /*5ab0*/  HADD2.F32 R36, -RZ, R54.H0_H0 ;  /* 0x20000036ff247230 */ /* 0x000fe40000004100 */
[----:B------:R-:W-:Y:S01]  /*5ac0*/  FFMA.FTZ R117, R55, R62, R117 ;  /* 0x0000003e37757223 */ /* 0x000fe20000010075 */
[----:B------:R-:W-:-:S02]  /*5ad0*/  HADD2.F32 R55, -RZ, R42.H1_H1 ;  /* 0x3000002aff377230 */ /* 0x000fc40000004100 */
[----:B------:R-:W-:Y:S01]  /*5ae0*/  FFMA.FTZ R116, R115, R62, -R116 ;  /* 0x0000003e73747223 */ /* 0x000fe20000010874 */
[----:B------:R-:W-:Y:S02]  /*5af0*/  IMAD.MOV.U32 R53, RZ, RZ, R59 ;  /* 0x000000ffff357224 */ /* 0x000fe400078e003b */
[-C--:B------:R-:W-:Y:S01]  /*5b00*/  FMUL.FTZ R52, R36, R51.reuse ;  /* 0x0000003324347220 */ /* 0x080fe20000410000 */
[C---:B------:R-:W-:Y:S01]  /*5b10*/  FMUL.FTZ R51, R40.reuse, R51 ;  /* 0x0000003328337220 */ /* 0x040fe20000410000 */
[----:B------:R-:W-:Y:S02]  /*5b20*/  IMAD.MOV.U32 R43, RZ, RZ, R48 ;  /* 0x000000ffff2b7224 */ /* 0x000fe400078e0030 */
[-C--:B------:R-:W-:Y:S01]  /*5b30*/  FFMA.FTZ R52, R40, R125.reuse, -R52 ;  /* 0x0000007d28347223 */ /* 0x080fe20000010834 */
[----:B------:R-:W-:Y:S01]  /*5b40*/  FFMA.FTZ R51, R36, R125, R51 ;  /* 0x0000007d24337223 */ /* 0x000fe20000010033 */
[-C--:B------:R-:W-:Y:S01]  /*5b50*/  FMUL.FTZ R36, R39, R50.reuse ;  /* 0x0000003227247220 */ /* 0x080fe20000410000 */
[----:B------:R-:W-:Y:S01]  /*5b60*/  FMUL.FTZ R50, R55, R50 ;  /* 0x0000003237327220 */ /* 0x000fe20000410000 */
[----:B------:R-:W-:-:S02]  /*5b70*/  F2FP.F16.F32.PACK_AB R40, R37, R116 ;  /* 0x000000742528723e */ /* 0x000fc400000000ff */
[-C--:B------:R-:W-:Y:S01]  /*5b80*/  FFMA.FTZ R55, R55, R38.reuse, -R36 ;  /* 0x0000002637377223 */ /* 0x080fe20000010824 */
[----:B------:R-:W-:Y:S01]  /*5b90*/  FFMA.FTZ R38, R39, R38, R50 ;  /* 0x0000002627267223 */ /* 0x000fe20000010032 */
[----:B------:R-:W-:-:S03]  /*5ba0*/  F2FP.F16.F32.PACK_AB R36, R61, R117 ;  /* 0x000000753d24723e */ /* 0x000fc600000000ff */
[----:B------:R-:W-:Y:S02]  /*5bb0*/  F2FP.F16.F32.PACK_AB R42, R55, R52 ;  /* 0x00000034372a723e */ /* 0x000fe400000000ff */
[----:B------:R-:W-:Y:S01]  /*5bc0*/  F2FP.F16.F32.PACK_AB R54, R38, R51 ;  /* 0x000000332636723e */ /* 0x000fe200000000ff */
[----:B------:R-:W-:Y:S01]  /*5bd0*/  IMAD.MOV.U32 R52, RZ, RZ, R36 ;  /* 0x000000ffff347224 */ /* 0x000fe200078e0024 */
[----:B------:R-:W-:-:S07]  /*5be0*/  MOV R55, R63 ;  /* 0x0000003f00377202 */ /* 0x000fce0000000f00 */
.L_x_359:
[----:B------:R-:W-:Y:S05]  /*5bf0*/  BSYNC B2 ;  /* 0x0000000000027941 */ /* 0x000fea0003800000 */
.L_x_358:
[----:B------:R-:W-:-:S13]  /*5c00*/  ISETP.GE.AND P4, PT, R58, R111, PT ;  /* 0x0000006f3a00720c */ /* 0x000fda0003f86270 */
[--C-:B------:R-:W-:Y:S02]  /*5c10*/  @!P4 SHF.R.S32.HI R36, RZ, 0x1f, R58.reuse ;  /* 0x0000001fff24c819 */ /* 0x100fe4000001143a */
[----:B------:R-:W-:-:S04]  /*5c20*/  @!P4 IADD3 R58, P5, P6, R26, R96, R58 ;  /* 0x000000601a3ac210 */ /* 0x000fc80007ebe03a */
[----:B------:R-:W-:Y:S02]  /*5c30*/  @!P4 IADD3.X R39, R0, R113, R36, P5, P6 ;  /* 0x000000710027c210 */ /* 0x000fe40002fec424 */
[----:B------:R-:W-:-:S04]  /*5c40*/  LEA R36, P5, R56, R94, 0x1 ;  /* 0x0000005e38247211 */ /* 0x000fc800078a08ff */
[----:B------:R-:W-:Y:S02]  /*5c50*/  LEA.HI.X R37, R56, R95, R57, 0x1, P5 ;  /* 0x0000005f38257211 */ /* 0x000fe400028f0c39 */
[----:B------:R-:W-:-:S03]  /*5c60*/  @!P4 LEA R38, P5, R58, R94, 0x1 ;  /* 0x0000005e3a26c211 */ /* 0x000fc600078a08ff */
[----:B-1----:R3:W-:Y:S01]  /*5c70*/  STG.E.128 desc[UR60][R36.64], R40 ;  /* 0x0000002824007986 */ /* 0x0027e2000c101d3c */
[----:B------:R-:W-:-:S05]  /*5c80*/  @!P4 LEA.HI.X R39, R58, R95, R39, 0x1, P5 ;  /* 0x0000005f3a27c211 */ /* 0x000fca00028f0c27 */
[----:B--2---:R3:W-:Y:S04]  /*5c90*/  @!P4 STG.E.128 desc[UR60][R38.64], R52 ;  /* 0x000000342600c986 */ /* 0x0047e8000c101d3c */
.L_x_357:
[----:B------:R-:W-:Y:S05]  /*5ca0*/  BSYNC B1 ;  /* 0x0000000000017941 */ /* 0x000fea0003800000 */
.L_x_356:
[----:B------:R-:W-:-:S13]  /*5cb0*/  ISETP.NE.AND P4, PT, R12, RZ, PT ;  /* 0x000000ff0c00720c */ /* 0x000fda0003f85270 */
[----:B------:R-:W-:Y:S05]  /*5cc0*/  @!P4 BRA `(.L_x_324) ;  /* 0x000000080098c947 */ /* 0x000fea0003800000 */
[----:B---3--:R-:W2:Y:S04]  /*5cd0*/  LDL R36, [R1+0x4c] ;  /* 0x00004c0001247983 */ /* 0x008ea80000100800 */
[----:B------:R-:W1:Y:S04]  /*5ce0*/  LDL R39, [R1+0x38] ;  /* 0x0000380001277983 */ /* 0x000e680000100800 */
[----:B------:R-:W3:Y:S04]  /*5cf0*/  LDL R38, [R1+0x40] ;  /* 0x0000400001267983 */ /* 0x000ee80000100800 */
[----:B------:R-:W4:Y:S04]  /*5d00*/  LDL R37, [R1+0x3c] ;  /* 0x00003c0001257983 */ /* 0x000f280000100800 */
[----:B------:R-:W5:Y:S01]  /*5d10*/  LDL R50, [R1+0x34] ;  /* 0x0000340001327983 */ /* 0x000f620000100800 */
[----:B------:R-:W-:Y:S01]  /*5d20*/  BSSY B1, `(.L_x_360) ;  /* 0x0000074000017945 */ /* 0x000fe20003800000 */
[----:B--2---:R-:W-:-:S02]  /*5d30*/  LOP3.LUT P6, RZ, R36, 0x1, RZ, 0xc0, !PT ;  /* 0x0000000124ff7812 */ /* 0x004fc400078cc0ff */
[----:B------:R-:W-:Y:S01]  /*5d40*/  IADD3 R36, P4, P5, R26, R96, R9 ;  /* 0x000000601a247210 */ /* 0x000fe20007d9e009 */
[----:B-1----:R-:W-:Y:S02]  /*5d50*/  IMAD.MOV.U32 R40, RZ, RZ, R39 ;  /* 0x000000ffff287224 */ /* 0x002fe400078e0027 */
[----:B---3--:R-:W-:Y:S01]  /*5d60*/  IMAD.MOV.U32 R39, RZ, RZ, R38 ;  /* 0x000000ffff277224 */ /* 0x008fe200078e0026 */
[----:B------:R-:W-:Y:S01]  /*5d70*/  SEL R114, R106, R114, !P6 ;  /* 0x000000726a727207 */ /* 0x000fe20007000000 */
[----:B----4-:R-:W-:Y:S01]  /*5d80*/  IMAD.MOV.U32 R38, RZ, RZ, R37 ;  /* 0x000000ffff267224 */ /* 0x010fe200078e0025 */
[----:B------:R-:W-:Y:S02]  /*5d90*/  IADD3.X R37, R0, R113, R98, P4, P5 ;  /* 0x0000007100257210 */ /* 0x000fe400027ea462 */
[----:B------:R-:W-:-:S04]  /*5da0*/  LEA R48, P4, R36, R94, 0x1 ;  /* 0x0000005e24307211 */ /* 0x000fc800078808ff */
[----:B------:R-:W-:Y:S02]  /*5db0*/  LEA.HI.X R49, R36, R95, R37, 0x1, P4 ;  /* 0x0000005f24317211 */ /* 0x000fe400020f0c25 */
[----:B------:R-:W-:-:S04]  /*5dc0*/  SHF.R.S32.HI R37, RZ, 0x1f, R114 ;  /* 0x0000001fff257819 */ /* 0x000fc80000011472 */
[----:B------:R-:W-:-:S04]  /*5dd0*/  LEA.HI R37, R37, R114, RZ, 0x4 ;  /* 0x0000007225257211 */ /* 0x000fc800078f20ff */
[----:B------:R-:W-:-:S04]  /*5de0*/  SHF.R.S32.HI R36, RZ, 0x4, R37 ;  /* 0x00000004ff247819 */ /* 0x000fc80000011425 */
[----:B------:R-:W-:-:S04]  /*5df0*/  LEA.HI.SX32 R36, R7, R36, 0x1d ;  /* 0x0000002407247211 */ /* 0x000fc800078feaff */
[----:B------:R-:W-:Y:S01]  /*5e00*/  SHF.R.S32.HI R37, RZ, 0x1f, R36 ;  /* 0x0000001fff257819 */ /* 0x000fe20000011424 */
[----:B------:R-:W-:-:S03]  /*5e10*/  IMAD.SHL.U32 R51, R36, 0x8, RZ ;  /* 0x0000000824337824 */ /* 0x000fc600078e00ff */
[----:B------:R-:W-:Y:S02]  /*5e20*/  LEA.HI R37, R37, R36, RZ, 0x2 ;  /* 0x0000002425257211 */ /* 0x000fe400078f10ff */
[----:B------:R-:W-:Y:S02]  /*5e30*/  LOP3.LUT R36, R40, 0x18, R51, 0xf8, !PT ;  /* 0x0000001828247812 */ /* 0x000fe400078ef833 */
[----:B------:R-:W-:Y:S02]  /*5e40*/  SHF.R.S32.HI R37, RZ, 0x2, R37 ;  /* 0x00000002ff257819 */ /* 0x000fe40000011425 */
[----:B------:R-:W-:-:S03]  /*5e50*/  LOP3.LUT R36, R36, R38, RZ, 0x3c, !PT ;  /* 0x0000002624247212 */ /* 0x000fc600078e3cff */
[----:B------:R-:W-:-:S04]  /*5e60*/  IMAD R37, R37, 0x1200, R39 ;  /* 0x0000120025257824 */ /* 0x000fc800078e0227 */
[----:B------:R-:W-:Y:S02]  /*5e70*/  IMAD.IADD R36, R37, 0x1, R36 ;  /* 0x0000000125247824 */ /* 0x000fe400078e0224 */
[C---:B------:R-:W-:Y:S02]  /*5e80*/  IMAD R37, R19.reuse, 0x3600, R101 ;  /* 0x0000360013257824 */ /* 0x040fe400078e0265 */
[----:B------:R-:W-:Y:S02]  /*5e90*/  IMAD R39, R19, 0x3600, R36 ;  /* 0x0000360013277824 */ /* 0x000fe400078e0224 */
[--C-:B------:R-:W-:Y:S02]  /*5ea0*/  IMAD R37, R37, 0x2, R18.reuse ;  /* 0x0000000225257824 */ /* 0x100fe400078e0212 */
[----:B------:R-:W-:-:S04]  /*5eb0*/  IMAD R40, R39, 0x2, R18 ;  /* 0x0000000227287824 */ /* 0x000fc800078e0212 */
[----:B------:R-:W1:Y:S04]  /*5ec0*/  LDS.128 R36, [R37+0x16a00] ;  /* 0x016a000025247984 */ /* 0x000e680000000c00 */
[----:B------:R-:W2:Y:S01]  /*5ed0*/  LDS.128 R40, [R40+0x16a00] ;  /* 0x016a000028287984 */ /* 0x000ea20000000c00 */
[----:B-----5:R-:W-:-:S13]  /*5ee0*/  ISETP.GE.AND P4, PT, R50, R105, PT ;  /* 0x000000693200720c */ /* 0x020fda0003f86270 */
[----:B------:R-:W-:Y:S05]  /*5ef0*/  @P4 BRA `(.L_x_361) ;  /* 0x0000000400584947 */ /* 0x000fea0003800000 */
[--C-:B------:R-:W-:Y:S01]  /*5f00*/  SHF.R.U64 R32, R32, 0x10, R33.reuse ;  /* 0x0000001020207819 */ /* 0x100fe20000001221 */
[----:B------:R-:W-:Y:S01]  /*5f10*/  HADD2.F32 R55, -RZ, R124.H1_H1 ;  /* 0x3000007cff377230 */ /* 0x000fe20000004100 */
[----:B------:R-:W-:Y:S01]  /*5f20*/  SHF.R.U32.HI R50, RZ, 0x10, R33 ;  /* 0x00000010ff327819 */ /* 0x000fe20000011621 */
[----:B------:R-:W-:Y:S01]  /*5f30*/  HADD2.F32 R53, -RZ, R122.H1_H1 ;  /* 0x3000007aff357230 */ /* 0x000fe20000004100 */
[----:B------:R-:W-:Y:S01]  /*5f40*/  SHF.R.U64 R33, R44, 0x10, R45 ;  /* 0x000000102c217819 */ /* 0x000fe2000000122d */
[----:B------:R-:W-:Y:S01]  /*5f50*/  HADD2.F32 R124, -RZ, R124.H0_H0 ;  /* 0x2000007cff7c7230 */ /* 0x000fe20000004100 */
[--C-:B------:R-:W-:Y:S01]  /*5f60*/  SHF.R.U64 R34, R34, 0x10, R35.reuse ;  /* 0x0000001022227819 */ /* 0x100fe20000001223 */
[----:B------:R-:W-:Y:S01]  /*5f70*/  HADD2.F32 R54, -RZ, R50.H0_H0 ;  /* 0x20000032ff367230 */ /* 0x000fe20000004100 */
[----:B------:R-:W-:Y:S01]  /*5f80*/  SHF.R.U32.HI R44, RZ, 0x10, R35 ;  /* 0x00000010ff2c7819 */ /* 0x000fe20000011623 */
[----:B------:R-:W-:Y:S01]  /*5f90*/  HADD2.F32 R122, -RZ, R122.H0_H0 ;  /* 0x2000007aff7a7230 */ /* 0x000fe20000004100 */
[----:B------:R-:W-:-:S02]  /*5fa0*/  SHF.R.U64 R35, R46, 0x10, R47 ;  /* 0x000000102e237819 */ /* 0x000fc4000000122f */
[----:B------:R-:W-:Y:S02]  /*5fb0*/  SHF.R.U32.HI R46, RZ, 0x10, R47 ;  /* 0x00000010ff2e7819 */ /* 0x000fe4000001162f */
[----:B--2---:R-:W-:Y:S01]  /*5fc0*/  MOV R47, R41 ;  /* 0x00000029002f7202 */ /* 0x004fe20000000f00 */
[----:B-1----:R-:W-:Y:S01]  /*5fd0*/  IMAD.MOV.U32 R41, RZ, RZ, R39 ;  /* 0x000000ffff297224 */ /* 0x002fe200078e0027 */
[----:B------:R-:W-:Y:S01]  /*5fe0*/  SHF.R.U32.HI R45, RZ, 0x10, R45 ;  /* 0x00000010ff2d7819 */ /* 0x000fe2000001162d */
[----:B------:R-:W-:Y:S02]  /*5ff0*/  HADD2.F32 R39, -RZ, R37.H0_H0 ;  /* 0x20000025ff277230 */ /* 0x000fe40000004100 */
[--C-:B------:R-:W-:Y:S02]  /*6000*/  HADD2.F32 R52, -RZ, R47.reuse.H0_H0 ;  /* 0x2000002fff347230 */ /* 0x100fe40000004100 */
[----:B------:R-:W-:Y:S02]  /*6010*/  HADD2.F32 R47, -RZ, R47.H1_H1 ;  /* 0x3000002fff2f7230 */ /* 0x000fe40000004100 */
[----:B------:R-:W-:-:S02]  /*6020*/  HADD2.F32 R56, -RZ, R45.H0_H0 ;  /* 0x2000002dff387230 */ /* 0x000fc40000004100 */
[CC--:B------:R-:W-:Y:S01]  /*6030*/  FMUL.FTZ R50, R52.reuse, R55.reuse ;  /* 0x0000003734327220 */ /* 0x0c0fe20000410000 */
[----:B------:R-:W-:Y:S02]  /*6040*/  HADD2.F32 R45, -RZ, R37.H1_H1 ;  /* 0x30000025ff2d7230 */ /* 0x000fe40000004100 */
[----:B------:R-:W-:Y:S01]  /*6050*/  FMUL.FTZ R37, R39, R55 ;  /* 0x0000003727257220 */ /* 0x000fe20000410000 */
[-C--:B------:R-:W-:Y:S01]  /*6060*/  FMUL.FTZ R58, R47, R56.reuse ;  /* 0x000000382f3a7220 */ /* 0x080fe20000410000 */
[-C--:B------:R-:W-:Y:S01]  /*6070*/  FFMA.FTZ R39, R39, R53.reuse, -R50 ;  /* 0x0000003527277223 */ /* 0x080fe20000010832 */
[C---:B------:R-:W-:Y:S01]  /*6080*/  FMUL.FTZ R56, R45.reuse, R56 ;  /* 0x000000382d387220 */ /* 0x040fe20000410000 */
[----:B------:R-:W-:Y:S01]  /*6090*/  FFMA.FTZ R37, R52, R53, R37 ;  /* 0x0000003534257223 */ /* 0x000fe20000010025 */
[-C--:B------:R-:W-:Y:S01]  /*60a0*/  FFMA.FTZ R50, R45, R54.reuse, -R58 ;  /* 0x000000362d327223 */ /* 0x080fe2000001083a */
[----:B------:R-:W-:Y:S02]  /*60b0*/  HADD2.F32 R53, -RZ, R43.H1_H1 ;  /* 0x3000002bff357230 */ /* 0x000fe40000004100 */
[----:B------:R-:W-:Y:S01]  /*60c0*/  FFMA.FTZ R52, R47, R54, R56 ;  /* 0x000000362f347223 */ /* 0x000fe20000010038 */
[----:B------:R-:W-:-:S02]  /*60d0*/  HADD2.F32 R56, -RZ, R123.H1_H1 ;  /* 0x3000007bff387230 */ /* 0x000fc40000004100 */
[----:B------:R-:W-:Y:S01]  /*60e0*/  HADD2.F32 R47, -RZ, R43.H0_H0 ;  /* 0x2000002bff2f7230 */ /* 0x000fe20000004100 */
[----:B------:R-:W-:Y:S01]  /*60f0*/  F2FP.F16.F32.PACK_AB R39, R50, R39 ;  /* 0x000000273227723e */ /* 0x000fe200000000ff */
[----:B------:R-:W-:Y:S02]  /*6100*/  HADD2.F32 R58, -RZ, R46.H0_H0 ;  /* 0x2000002eff3a7230 */ /* 0x000fe40000004100 */
[----:B------:R-:W-:Y:S02]  /*6110*/  HADD2.F32 R45, -RZ, R41.H1_H1 ;  /* 0x30000029ff2d7230 */ /* 0x000fe40000004100 */
[----:B------:R-:W-:Y:S02]  /*6120*/  HADD2.F32 R54, -RZ, R121.H1_H1 ;  /* 0x30000079ff367230 */ /* 0x000fe40000004100 */
[-C--:B------:R-:W-:Y:S01]  /*6130*/  FMUL.FTZ R60, R53, R58.reuse ;  /* 0x0000003a353c7220 */ /* 0x080fe20000410000 */
[----:B------:R-:W-:Y:S02]  /*6140*/  HADD2.F32 R43, -RZ, R41.H0_H0 ;  /* 0x20000029ff2b7230 */ /* 0x000fe40000004100 */
[----:B------:R-:W-:Y:S01]  /*6150*/  FMUL.FTZ R58, R45, R58 ;  /* 0x0000003a2d3a7220 */ /* 0x000fe20000410000 */
[----:B------:R-:W-:-:S02]  /*6160*/  HADD2.F32 R46, -RZ, R44.H0_H0 ;  /* 0x2000002cff2e7230 */ /* 0x000fc40000004100 */
[-C--:B------:R-:W-:Y:S01]  /*6170*/  FMUL.FTZ R44, R47, R56.reuse ;  /* 0x000000382f2c7220 */ /* 0x080fe20000410000 */
[----:B------:R-:W-:Y:S02]  /*6180*/  HADD2.F32 R123, -RZ, R123.H0_H0 ;  /* 0x2000007bff7b7230 */ /* 0x000fe40000004100 */
[C---:B------:R-:W-:Y:S01]  /*6190*/  FMUL.FTZ R56, R43.reuse, R56 ;  /* 0x000000382b387220 */ /* 0x040fe20000410000 */
[----:B------:R-:W-:Y:S02]  /*61a0*/  HADD2.F32 R121, -RZ, R121.H0_H0 ;  /* 0x20000079ff797230 */ /* 0x000fe40000004100 */
[----:B------:R-:W-:Y:S01]  /*61b0*/  FFMA.FTZ R41, R43, R54, -R44 ;  /* 0x000000362b297223 */ /* 0x000fe2000001082c */
[-C--:B------:R-:W-:Y:S01]  /*61c0*/  FFMA.FTZ R44, R45, R46.reuse, -R60 ;  /* 0x0000002e2d2c7223 */ /* 0x080fe2000001083c */
[----:B------:R-:W-:Y:S01]  /*61d0*/  FFMA.FTZ R46, R53, R46, R58 ;  /* 0x0000002e352e7223 */ /* 0x000fe2000001003a */
[----:B------:R-:W-:Y:S02]  /*61e0*/  HADD2.F32 R53, -RZ, R33.H0_H0 ;  /* 0x20000021ff357230 */ /* 0x000fe40000004100 */
[----:B------:R-:W-:Y:S01]  /*61f0*/  FFMA.FTZ R43, R47, R54, R56 ;  /* 0x000000362f2b7223 */ /* 0x000fe20000010038 */
[----:B------:R-:W-:Y:S01]  /*6200*/  HADD2.F32 R45, -RZ, R40.H0_H0 ;  /* 0x20000028ff2d7230 */ /* 0x000fe20000004100 */
[----:B------:R-:W-:Y:S01]  /*6210*/  F2FP.F16.F32.PACK_AB R44, R44, R41 ;  /* 0x000000292c2c723e */ /* 0x000fe200000000ff */
[----:B------:R-:W-:Y:S01]  /*6220*/  HADD2.F32 R33, -RZ, R36.H0_H0 ;  /* 0x20000024ff217230 */ /* 0x000fe20000004100 */
[----:B------:R-:W-:Y:S01]  /*6230*/  F2FP.F16.F32.PACK_AB R41, R52, R37 ;  /* 0x000000253429723e */ /* 0x000fe200000000ff */
[----:B------:R-:W-:Y:S01]  /*6240*/  HADD2.F32 R40, -RZ, R40.H1_H1 ;  /* 0x30000028ff287230 */ /* 0x000fe20000004100 */
[----:B------:R-:W-:Y:S01]  /*6250*/  F2FP.F16.F32.PACK_AB R43, R46, R43 ;  /* 0x0000002b2e2b723e */ /* 0x000fe200000000ff */
[----:B------:R-:W-:-:S02]  /*6260*/  HADD2.F32 R36, -RZ, R36.H1_H1 ;  /* 0x30000024ff247230 */ /* 0x000fc40000004100 */
[----:B------:R-:W-:Y:S02]  /*6270*/  HADD2.F32 R47, -RZ, R32.H0_H0 ;  /* 0x20000020ff2f7230 */ /* 0x000fe40000004100 */
[-C--:B------:R-:W-:Y:S01]  /*6280*/  FMUL.FTZ R32, R45, R124.reuse ;  /* 0x0000007c2d207220 */ /* 0x080fe20000410000 */
[C---:B------:R-:W-:Y:S01]  /*6290*/  FMUL.FTZ R124, R33.reuse, R124 ;  /* 0x0000007c217c7220 */ /* 0x040fe20000410000 */
[-C--:B------:R-:W-:Y:S01]  /*62a0*/  FMUL.FTZ R55, R40, R53.reuse ;  /* 0x0000003528377220 */ /* 0x080fe20000410000 */
[C---:B------:R-:W-:Y:S01]  /*62b0*/  FMUL.FTZ R53, R36.reuse, R53 ;  /* 0x0000003524357220 */ /* 0x040fe20000410000 */
[-C--:B------:R-:W-:Y:S01]  /*62c0*/  FFMA.FTZ R32, R33, R122.reuse, -R32 ;  /* 0x0000007a21207223 */ /* 0x080fe20000010820 */
[----:B------:R-:W-:Y:S01]  /*62d0*/  FFMA.FTZ R33, R45, R122, R124 ;  /* 0x0000007a2d217223 */ /* 0x000fe2000001007c */
[-C--:B------:R-:W-:Y:S01]  /*62e0*/  FFMA.FTZ R45, R36, R47.reuse, -R55 ;  /* 0x0000002f242d7223 */ /* 0x080fe20000010837 */
[----:B------:R-:W-:Y:S01]  /*62f0*/  FFMA.FTZ R36, R40, R47, R53 ;  /* 0x0000002f28247223 */ /* 0x000fe20000010035 */
[----:B------:R-:W-:-:S02]  /*6300*/  HADD2.F32 R40, -RZ, R42.H0_H0 ;  /* 0x2000002aff287230 */ /* 0x000fc40000004100 */
[----:B------:R-:W-:Y:S02]  /*6310*/  HADD2.F32 R53, -RZ, R35.H0_H0 ;  /* 0x20000023ff357230 */ /* 0x000fe40000004100 */
[----:B------:R-:W-:Y:S02]  /*6320*/  HADD2.F32 R42, -RZ, R42.H1_H1 ;  /* 0x3000002aff2a7230 */ /* 0x000fe40000004100 */
[--C-:B------:R-:W-:Y:S02]  /*6330*/  HADD2.F32 R35, -RZ, R38.reuse.H0_H0 ;  /* 0x20000026ff237230 */ /* 0x100fe40000004100 */
[----:B------:R-:W-:Y:S02]  /*6340*/  HADD2.F32 R38, -RZ, R38.H1_H1 ;  /* 0x30000026ff267230 */ /* 0x000fe40000004100 */
[----:B------:R-:W-:Y:S01]  /*6350*/  FMUL.FTZ R55, R42, R53 ;  /* 0x000000352a377220 */ /* 0x000fe20000410000 */
[----:B------:R-:W-:Y:S02]  /*6360*/  HADD2.F32 R47, -RZ, R34.H0_H0 ;  /* 0x20000022ff2f7230 */ /* 0x000fe40000004100 */
[-C--:B------:R-:W-:Y:S01]  /*6370*/  FMUL.FTZ R34, R40, R123.reuse ;  /* 0x0000007b28227220 */ /* 0x080fe20000410000 */
[----:B------:R-:W-:Y:S01]  /*6380*/  FMUL.FTZ R123, R35, R123 ;  /* 0x0000007b237b7220 */ /* 0x000fe20000410000 */
[----:B------:R-:W-:Y:S01]  /*6390*/  FMUL.FTZ R53, R38, R53 ;  /* 0x0000003526357220 */ /* 0x000fe20000410000 */
[----:B------:R-:W-:-:S02]  /*63a0*/  IMAD.MOV.U32 R37, RZ, RZ, R39 ;  /* 0x000000ffff257224 */ /* 0x000fc400078e0027 */
[----:B------:R-:W-:Y:S01]  /*63b0*/  FFMA.FTZ R34, R35, R121, -R34 ;  /* 0x0000007923227223 */ /* 0x000fe20000010822 */
[----:B------:R-:W-:Y:S01]  /*63c0*/  FFMA.FTZ R55, R38, R47, -R55 ;  /* 0x0000002f26377223 */ /* 0x000fe20000010837 */
[----:B------:R-:W-:Y:S01]  /*63d0*/  F2FP.F16.F32.PACK_AB R38, R45, R32 ;  /* 0x000000202d26723e */ /* 0x000fe200000000ff */
[----:B------:R-:W-:Y:S01]  /*63e0*/  FFMA.FTZ R123, R40, R121, R123 ;  /* 0x00000079287b7223 */ /* 0x000fe2000001007b */
[----:B------:R-:W-:Y:S01]  /*63f0*/  FFMA.FTZ R42, R42, R47, R53 ;  /* 0x0000002f2a2a7223 */ /* 0x000fe20000010035 */
[----:B------:R-:W-:Y:S01]  /*6400*/  F2FP.F16.F32.PACK_AB R40, R36, R33 ;  /* 0x000000212428723e */ /* 0x000fe200000000ff */
[----:B------:R-:W-:Y:S01]  /*6410*/  IMAD.MOV.U32 R39, RZ, RZ, R44 ;  /* 0x000000ffff277224 */ /* 0x000fe200078e002c */
[----:B------:R-:W-:Y:S01]  /*6420*/  F2FP.F16.F32.PACK_AB R55, R55, R34 ;  /* 0x000000223737723e */ /* 0x000fe200000000ff */
[----:B------:R-:W-:Y:S01]  /*6430*/  IMAD.MOV.U32 R36, RZ, RZ, R38 ;  /* 0x000000ffff247224 */ /* 0x000fe200078e0026 */
[----:B------:R-:W-:-:S03]  /*6440*/  F2FP.F16.F32.PACK_AB R42, R42, R123 ;  /* 0x0000007b2a2a723e */ /* 0x000fc600000000ff */
[----:B------:R-:W-:-:S07]  /*6450*/  IMAD.MOV.U32 R38, RZ, RZ, R55 ;  /* 0x000000ffff267224 */ /* 0x000fce00078e0037 */
.L_x_361:
[----:B------:R-:W-:Y:S05]  /*6460*/  BSYNC B1 ;  /* 0x0000000000017941 */ /* 0x000fea0003800000 */
.L_x_360:
[----:B-1----:R4:W-:Y:S01]  /*6470*/  STG.E.128 desc[UR60][R48.64], R36 ;  /* 0x0000002430007986 */ /* 0x0029e2000c101d3c */
[----:B------:R-:W-:-:S13]  /*6480*/  ISETP.GE.AND P4, PT, R51, R111, PT ;  /* 0x0000006f3300720c */ /* 0x000fda0003f86270 */
[----:B------:R-:W-:Y:S05]  /*6490*/  @P4 BRA `(.L_x_324) ;  /* 0x0000000000a44947 */ /* 0x000fea0003800000 */
[--C-:B------:R-:W-:Y:S02]  /*64a0*/  SHF.R.S32.HI R32, RZ, 0x1f, R51.reuse ;  /* 0x0000001fff207819 */ /* 0x100fe40000011433 */
[----:B------:R-:W-:-:S04]  /*64b0*/  IADD3 R51, P4, P5, R26, R96, R51 ;  /* 0x000000601a337210 */ /* 0x000fc80007d9e033 */
[----:B------:R-:W-:Y:S02]  /*64c0*/  IADD3.X R32, R0, R113, R32, P4, P5 ;  /* 0x0000007100207210 */ /* 0x000fe400027ea420 */
[----:B------:R-:W-:-:S04]  /*64d0*/  LEA R94, P4, R51, R94, 0x1 ;  /* 0x0000005e335e7211 */ /* 0x000fc800078808ff */
[----:B------:R-:W-:-:S05]  /*64e0*/  LEA.HI.X R95, R51, R95, R32, 0x1, P4 ;  /* 0x0000005f335f7211 */ /* 0x000fca00020f0c20 */
[----:B--2---:R1:W-:Y:S01]  /*64f0*/  STG.E.128 desc[UR60][R94.64], R40 ;  /* 0x000000285e007986 */ /* 0x0043e2000c101d3c */
[----:B------:R-:W-:Y:S05]  /*6500*/  BRA `(.L_x_324) ;  /* 0x0000000000887947 */ /* 0x000fea0003800000 */
.L_x_317:
[----:B------:R-:W2:Y:S02]  /*6510*/  LDL R32, [R1+0x48] ;  /* 0x0000480001207983 */ /* 0x000ea40000100800 */
[----:B--2---:R-:W-:-:S13]  /*6520*/  R2UR UR4, R32 ;  /* 0x00000000200472ca */ /* 0x004fda00000e0000 */
[----:B------:R-:W-:-:S06]  /*6530*/  UISETP.NE.AND UP0, UPT, UR4, 0x3, UPT ;  /* 0x000000030400788c */ /* 0x000fcc000bf05270 */
[----:B------:R-:W-:-:S13]  /*6540*/  PLOP3.LUT P3, PT, PT, PT, UP0, 0x80, 0x0 ;  /* 0x000000000000781c */ /* 0x000fda0003f6f008 */
[----:B------:R-:W-:Y:S05]  /*6550*/  @!P3 BRA `(.L_x_362) ;  /* 0x000000000004b947 */ /* 0x000fea0003800000 */
[----:B------:R-:W-:Y:S01]  /*6560*/  BPT.TRAP 0x1 ;  /* 0x000000040000795c */ /* 0x000fe20000300000 */
.L_x_362:
[----:B------:R-:W-:Y:S01]  /*6570*/  IMAD R20, R19, 0x8, R18 ;  /* 0x0000000813147824 */ /* 0x000fe200078e0212 */
[----:B------:R-:W-:Y:S01]  /*6580*/  SHF.L.U32 R89, R147, 0x1f, RZ ;  /* 0x0000001f93597819 */ /* 0x000fe200000006ff */
[----:B------:R-:W-:Y:S01]  /*6590*/  IMAD R88, R24, -0x90, R2 ;  /* 0xffffff7018587824 */ /* 0x000fe200078e0202 */
[----:B------:R-:W-:Y:S02]  /*65a0*/  BSSY B1, `(.L_x_363) ;  /* 0x0000004000017945 */ /* 0x000fe40003800000 */
[----:B------:R-:W0:Y:S02]  /*65b0*/  SYNCS.PHASECHK.TRANS64.TRYWAIT P4, [R20+URZ+0x31c90], R89 ;  /* 0x031c9059140075a7 */ /* 0x000e24000808017f */
[----:B------:R-:W-:Y:S01]  /*65c0*/  VIMNMX R88, R88, 0x90, PT ;  /* 0x0000009058587848 */ /* 0x000fe20003fe0100 */
[----:B0-----:R-:W-:Y:S06]  /*65d0*/  @!P4 BRA `(.L_x_364) ;  /* 0x0000015800e8c947 */ /* 0x001fec0003800000 */
.L_x_551:
[----:B------:R-:W-:Y:S05]  /*65e0*/  BSYNC B1 ;  /* 0x0000000000017941 */ /* 0x000fea0003800000 */
.L_x_363:
[----:B------:R-:W-:-:S13]  /*65f0*/  ISETP.GE.AND P4, PT, R23, R88, PT ;  /* 0x000000581700720c */ /* 0x000fda0003f86270 */
[----:B------:R-:W-:Y:S05]  /*6600*/  @P4 BRA `(.L_x_324) ;  /* 0x0000000000484947 */ /* 0x000fea0003800000 */
[----:B------:R-:W-:-:S13]  /*6610*/  ISETP.NE.AND P4, PT, R10, RZ, PT ;  /* 0x000000ff0a00720c */ /* 0x000fda0003f85270 */
[----:B------:R-:W1:Y:S04]  /*6620*/  @P4 LDS.128 R32, [R81+0x16800] ;  /* 0x0168000051204984 */ /* 0x000e680000000c00 */
[----:B-1----:R-:W-:Y:S01]  /*6630*/  @P4 STG.E.128 desc[UR60][R36.64], R32 ;  /* 0x0000002024004986 */ /* 0x002fe2000c101d3c */
        /* <DEDUP_REMOVED lines=14> */
[----:B-1----:R1:W-:Y:S02]  /*6720*/  @P4 STG.E.128 desc[UR60][R36.64+0xa0], R32 ;  /* 0x0000a02024004986 */ /* 0x0023e4000c101d3c */
.L_x_324:
[----:B------:R-:W-:Y:S05]  /*6730*/  BSYNC B0 ;  /* 0x0000000000007941 */ /* 0x000fea0003800000 */
.L_x_316:
[----:B-1234-:R-:W1:Y:S01]  /*6740*/  S2R R32, SR_TID.X ;  /* 0x0000000000207919 */ /* 0x01ee620000002100 */
[----:B------:R-:W-:Y:S01]  /*6750*/  @!PT LDS RZ, [RZ] ;  /* 0x00000000fffff984 */ /* 0x000fe20000000800 */
[----:B------:R-:W-:Y:S01]  /*6760*/  @!PT LDS RZ, [RZ] ;  /* 0x00000000fffff984 */ /* 0x000fe20000000800 */
[----:B------:R-:W-:Y:S01]  /*6770*/  @!PT LDS RZ, [RZ] ;  /* 0x00000000fffff984 */ /* 0x000fe20000000800 */
[----:B------:R-:W-:Y:S01]  /*6780*/  @!PT LDS RZ, [RZ] ;  /* 0x00000000fffff984 */ /* 0x000fe20000000800 */
[----:B------:R2:W-:Y:S06]  /*6790*/  MEMBAR.ALL.CTA ;  /* 0x0000000000007992 */ /* 0x0005ec0000008000 */
[----:B--2---:R-:W2:Y:S01]  /*67a0*/  FENCE.VIEW.ASYNC.S ;  /* 0x00000000000073c6 */ /* 0x004ea20000000000 */
[----:B------:R-:W-:Y:S05]  /*67b0*/  WARPSYNC.ALL ;  /* 0x0000000000007948 */ /* 0x000fea0003800000 */
[----:B------:R-:W-:Y:S01]  /*67c0*/  BSSY B0, `(.L_x_365) ;  /* 0x0000009000007945 */ /* 0x000fe20003800000 */
[----:B-1----:R-:W-:Y:S01]  /*67d0*/  LOP3.LUT R32, R32, 0x7f, RZ, 0xc0, !PT ;  /* 0x0000007f20207812 */ /* 0x002fe200078ec0ff */
[----:B--2---:R1:W-:Y:S03]  /*67e0*/  BAR.SYNC.DEFER_BLOCKING R110, 0x80 ;  /* 0x0002006e0000751d */ /* 0x0043e60000010000 */
[----:B------:R-:W-:-:S13]  /*67f0*/  ISETP.NE.AND P4, PT, R32, RZ, PT ;  /* 0x000000ff2000720c */ /* 0x000fda0003f85270 */
[----:B------:R-:W-:-:S05]  /*6800*/  @!P4 VIADD R32, R20, 0x31ca0 ;  /* 0x00031ca01420c836 */ /* 0x000fca0000000000 */
[----:B------:R-:W-:-:S04]  /*6810*/  @!P4 PRMT R32, RZ, 0x654, R32 ;  /* 0x00000654ff20c816 */ /* 0x000fc80000000020 */
[----:B------:R1:W-:Y:S01]  /*6820*/  @!P4 SYNCS.ARRIVE.TRANS64.RED.A1T0 RZ, [R32+URZ], RZ ;  /* 0x000000ff20ffc9a7 */ /* 0x0003e2000810043f */
[----:B------:R-:W-:Y:S05]  /*6830*/  @!P3 BRA `(.L_x_366) ;  /* 0x000000000004b947 */ /* 0x000fea0003800000 */
[----:B------:R-:W-:Y:S01]  /*6840*/  BPT.TRAP 0x1 ;  /* 0x000000040000795c */ /* 0x000fe20000300000 */
.L_x_366:
[----:B------:R-:W-:Y:S05]  /*6850*/  BSYNC B0 ;  /* 0x0000000000007941 */ /* 0x000fea0003800000 */
.L_x_365:
[----:B------:R-:W2:Y:S01]  /*6860*/  SYNCS.PHASECHK.TRANS64.TRYWAIT P3, [R20+URZ+0x31cb0], R89 ;  /* 0x031cb059140075a7 */ /* 0x000ea2000806017f */
[----:B------:R-:W-:Y:S04]  /*6870*/  BSSY B0, `(.L_x_367) ;  /* 0x0000002000007945 */ /* 0x000fe80003800000 */
[----:B--2---:R-:W-:Y:S05]  /*6880*/  @!P3 BRA `(.L_x_368) ;  /* 0x000001580050b947 */ /* 0x004fea0003800000 */
.L_x_552:
[----:B------:R-:W-:Y:S05]  /*6890*/  BSYNC B0 ;  /* 0x0000000000007941 */ /* 0x000fea0003800000 */
.L_x_367:
[----:B------:R-:W-:Y:S01]  /*68a0*/  ISETP.GE.AND P3, PT, R23, R88, PT ;  /* 0x000000581700720c */ /* 0x000fe20003f66270 */
[----:B------:R-:W-:-:S12]  /*68b0*/  BSSY B0, `(.L_x_369) ;  /* 0x0000022000007945 */ /* 0x000fd80003800000 */
[----:B------:R-:W-:Y:S05]  /*68c0*/  @P3 BRA `(.L_x_370) ;  /* 0x0000000000803947 */ /* 0x000fea0003800000 */
[----:B------:R-:W3:Y:S04]  /*68d0*/  LDL R39, [R1+0x34] ;  /* 0x0000340001277983 */ /* 0x000ee80000100800 */
[----:B------:R-:W4:Y:S01]  /*68e0*/  LDL R38, [R1+0x2c] ;  /* 0x00002c0001267983 */ /* 0x000f220000100800 */
[----:B------:R-:W-:Y:S01]  /*68f0*/  IMAD.WIDE R34, R24, 0x90, R76 ;  /* 0x0000009018227825 */ /* 0x000fe200078e024c */
[----:B------:R-:W-:Y:S01]  /*6900*/  ULDC.64 UR4, c[0x0][0x318] ;  /* 0x0000c60000047ab9 */ /* 0x000fe20000000a00 */
[----:B-1----:R-:W-:Y:S02]  /*6910*/  MOV R32, R28 ;  /* 0x0000001c00207202 */ /* 0x002fe40000000f00 */
[----:B------:R-:W-:Y:S02]  /*6920*/  IMAD R35, R35, UR4, RZ ;  /* 0x0000000423237c24 */ /* 0x000fe4000f8e02ff */
[----:B------:R-:W-:-:S02]  /*6930*/  IMAD.MOV.U32 R33, RZ, RZ, R86 ;  /* 0x000000ffff217224 */ /* 0x000fc400078e0056 */
[C---:B------:R-:W-:Y:S02]  /*6940*/  IMAD R35, R34.reuse, UR5, R35 ;  /* 0x0000000522237c24 */ /* 0x040fe4000f8e0223 */
[----:B------:R-:W-:Y:S01]  /*6950*/  IMAD.WIDE.U32 R32, R34, UR4, R32 ;  /* 0x0000000422207c25 */ /* 0x000fe2000f8e0020 */
[----:B------:R-:W-:-:S03]  /*6960*/  ULDC.64 UR4, c[0x0][0x308] ;  /* 0x0000c20000047ab9 */ /* 0x000fc60000000a00 */
[----:B------:R-:W-:Y:S01]  /*6970*/  IMAD.IADD R33, R33, 0x1, R35 ;  /* 0x0000000121217824 */ /* 0x000fe200078e0223 */
[----:B------:R-:W-:Y:S01]  /*6980*/  LEA R36, P3, R32, UR4, 0x1 ;  /* 0x0000000420247c11 */ /* 0x000fe2000f8608ff */
[----:B------:R-:W-:-:S03]  /*6990*/  ULDC UR4, c[0x0][0x2e4] ;  /* 0x0000b90000047ab9 */ /* 0x000fc60000000800 */
[----:B------:R-:W-:Y:S02]  /*69a0*/  LEA.HI.X R37, R32, UR5, R33, 0x1, P3 ;  /* 0x0000000520257c11 */ /* 0x000fe400098f0c21 */
[----:B------:R-:W-:-:S13]  /*69b0*/  ISETP.GE.AND P3, PT, R144, UR4, PT ;  /* 0x0000000490007c0c */ /* 0x000fda000bf66270 */
[----:B------:R-:W1:Y:S04]  /*69c0*/  @!P3 LDS.128 R32, [R81] ;  /* 0x000000005120b984 */ /* 0x000e680000000c00 */
[----:B-1----:R-:W-:Y:S01]  /*69d0*/  @!P3 STG.E.128 desc[UR60][R36.64], R32 ;  /* 0x000000202400b986 */ /* 0x002fe2000c101d3c */
[----:B---3--:R-:W-:-:S13]  /*69e0*/  ISETP.GE.AND P3, PT, R39, UR4, PT ;  /* 0x0000000427007c0c */ /* 0x008fda000bf66270 */
[----:B------:R-:W1:Y:S04]  /*69f0*/  @!P3 LDS.128 R32, [R81+0x2400] ;  /* 0x002400005120b984 */ /* 0x000e680000000c00 */
[----:B-1----:R-:W-:Y:S01]  /*6a00*/  @!P3 STG.E.128 desc[UR60][R36.64+0x40], R32 ;  /* 0x000040202400b986 */ /* 0x002fe2000c101d3c */
[----:B------:R-:W-:-:S13]  /*6a10*/  ISETP.GE.AND P3, PT, R4, UR4, PT ;  /* 0x0000000404007c0c */ /* 0x000fda000bf66270 */
[----:B------:R-:W1:Y:S04]  /*6a20*/  @!P3 LDS.128 R32, [R81+0x4800] ;  /* 0x004800005120b984 */ /* 0x000e680000000c00 */
[----:B-1----:R-:W-:Y:S01]  /*6a30*/  @!P3 STG.E.128 desc[UR60][R36.64+0x80], R32 ;  /* 0x000080202400b986 */ /* 0x002fe2000c101d3c */
[----:B----4-:R-:W-:-:S13]  /*6a40*/  ISETP.GE.AND P3, PT, R38, UR4, PT ;  /* 0x0000000426007c0c */ /* 0x010fda000bf66270 */
[----:B------:R-:W1:Y:S04]  /*6a50*/  @!P3 LDS.128 R32, [R21] ;  /* 0x000000001520b984 */ /* 0x000e680000000c00 */
[----:B-1----:R-:W-:Y:S01]  /*6a60*/  @!P3 STG.E.128 desc[UR60][R36.64+0x20], R32 ;  /* 0x000020202400b986 */ /* 0x002fe2000c101d3c */
[----:B------:R-:W-:-:S13]  /*6a70*/  ISETP.GE.AND P3, PT, R3, UR4, PT ;  /* 0x0000000403007c0c */ /* 0x000fda000bf66270 */
[----:B------:R-:W1:Y:S04]  /*6a80*/  @!P3 LDS.128 R32, [R21+0x2400] ;  /* 0x002400001520b984 */ /* 0x000e680000000c00 */
[----:B-1----:R-:W-:Y:S01]  /*6a90*/  @!P3 STG.E.128 desc[UR60][R36.64+0x60], R32 ;  /* 0x000060202400b986 */ /* 0x002fe2000c101d3c */
[----:B------:R-:W-:-:S13]  /*6aa0*/  ISETP.GE.AND P3, PT, R79, UR4, PT ;  /* 0x000000044f007c0c */ /* 0x000fda000bf66270 */
[----:B------:R-:W1:Y:S04]  /*6ab0*/  @!P3 LDS.128 R32, [R21+0x4800] ;  /* 0x004800001520b984 */ /* 0x000e680000000c00 */
[----:B-1----:R3:W-:Y:S02]  /*6ac0*/  @!P3 STG.E.128 desc[UR60][R36.64+0xa0], R32 ;  /* 0x0000a0202400b986 */ /* 0x0027e4000c101d3c */
.L_x_370:
[----:B------:R-:W-:Y:S05]  /*6ad0*/  BSYNC B0 ;  /* 0x0000000000007941 */ /* 0x000fea0003800000 */
.L_x_369:
[----:B------:R-:W-:Y:S01]  /*6ae0*/  @!PT LDS RZ, [RZ] ;  /* 0x00000000fffff984 */ /* 0x000fe20000000800 */
[----:B------:R-:W-:Y:S01]  /*6af0*/  @!PT LDS RZ, [RZ] ;  /* 0x00000000fffff984 */ /* 0x000fe20000000800 */
[----:B------:R-:W-:Y:S01]  /*6b00*/  @!PT LDS RZ, [RZ] ;  /* 0x00000000fffff984 */ /* 0x000fe20000000800 */
[----:B------:R-:W-:Y:S01]  /*6b10*/  @!PT LDS RZ, [RZ] ;  /* 0x00000000fffff984 */ /* 0x000fe20000000800 */
[----:B------:R4:W-:Y:S06]  /*6b20*/  MEMBAR.ALL.CTA ;  /* 0x0000000000007992 */ /* 0x0009ec0000008000 */
[----:B----4-:R-:W4:Y:S01]  /*6b30*/  FENCE.VIEW.ASYNC.S ;  /* 0x00000000000073c6 */ /* 0x010f220000000000 */
[----:B0-2---:R-:W-:Y:S02]  /*6b40*/  @!P4 VIADD R20, R20, 0x31cc0 ;  /* 0x00031cc01414c836 */ /* 0x005fe40000000000 */
[----:B------:R-:W-:-:S03]  /*6b50*/  VIADD R19, R19, 0x1 ;  /* 0x0000000113137836 */ /* 0x000fc60000000000 */
[----:B------:R-:W-:Y:S01]  /*6b60*/  @!P4 PRMT R20, RZ, 0x654, R20 ;  /* 0x00000654ff14c816 */ /* 0x000fe20000000014 */
[----:B----4-:R0:W-:Y:S01]  /*6b70*/  BAR.SYNC.DEFER_BLOCKING R110, 0x80 ;  /* 0x0002006e0000751d */ /* 0x0101e20000010000 */
[----:B------:R-:W-:-:S04]  /*6b80*/  ISETP.NE.AND P3, PT, R19, 0x2, PT ;  /* 0x000000021300780c */ /* 0x000fc80003f65270 */
[----:B------:R-:W-:Y:S01]  /*6b90*/  SEL R19, R19, RZ, P3 ;  /* 0x000000ff13137207 */ /* 0x000fe20001800000 */
[----:B------:R2:W-:Y:S02]  /*6ba0*/  @!P4 SYNCS.ARRIVE.TRANS64.RED.A1T0 RZ, [R20+URZ], RZ ;  /* 0x000000ff14ffc9a7 */ /* 0x0005e4000810043f */
[----:B--2---:R-:W-:-:S04]  /*6bb0*/  SEL R20, RZ, 0x1, P3 ;  /* 0x00000001ff147807 */ /* 0x004fc80001800000 */
[----:B------:R-:W-:Y:S01]  /*6bc0*/  LOP3.LUT R147, R147, R20, RZ, 0x3c, !PT ;  /* 0x0000001493937212 */ /* 0x000fe200078e3cff */
[----:B0-----:R-:W-:Y:S06]  /*6bd0*/  @P2 BRA `(.L_x_371) ;  /* 0xffffffbc000c2947 */ /* 0x001fec000383ffff */
[----:B------:R-:W0:Y:S01]  /*6be0*/  S2R R21, SR_TID.X ;  /* 0x0000000000157919 */ /* 0x000e220000002100 */
[----:B------:R-:W-:Y:S02]  /*6bf0*/  PLOP3.LUT P0, PT, PT, PT, PT, 0x8, 0x0 ;  /* 0x000000000000781c */ /* 0x000fe40003f0e170 */
[----:B0-----:R-:W-:-:S04]  /*6c00*/  SHF.R.U32.HI R21, RZ, 0x7, R21 ;  /* 0x00000007ff157819 */ /* 0x001fc80000011615 */
[----:B------:R-:W-:-:S13]  /*6c10*/  ISETP.NE.AND P5, PT, R21, 0x1, PT ;  /* 0x000000011500780c */ /* 0x000fda0003fa5270 */
[----:B------:R-:W-:Y:S06]  /*6c20*/  @!P5 BAR.ARV 0x9, 0x100 ;  /* 0x024400000000db1d */ /* 0x000fec0000002000 */
.L_x_311:
[----:B------:R-:W-:Y:S02]  /*6c30*/  ISETP.GE.AND P2, PT, R108, 0x1, PT ;  /* 0x000000016c00780c */ /* 0x000fe40003f46270 */
[----:B------:R-:W-:Y:S02]  /*6c40*/  CS2R R2, SRZ ;  /* 0x0000000000027805 */ /* 0x000fe4000001ff00 */
[----:B------:R-:W-:Y:S01]  /*6c50*/  PLOP3.LUT P1, PT, PT, PT, PT, 0x80, 0x0 ;  /* 0x000000000000781c */ /* 0x000fe20003f2f070 */
[----:B------:R-:W-:Y:S01]  /*6c60*/  IMAD.MOV.U32 R0, RZ, RZ, RZ ;  /* 0x000000ffff007224 */ /* 0x000fe200078e00ff */
[----:B------:R-:W-:Y:S02]  /*6c70*/  CS2R R38, SRZ ;  /* 0x0000000000267805 */ /* 0x000fe4000001ff00 */
[----:B---3--:R-:W-:Y:S02]  /*6c80*/  CS2R R34, SRZ ;  /* 0x0000000000227805 */ /* 0x008fe4000001ff00 */
[----:B------:R-:W-:-:S02]  /*6c90*/  CS2R R56, SRZ ;  /* 0x0000000000387805 */ /* 0x000fc4000001ff00 */
[----:B------:R-:W-:Y:S02]  /*6ca0*/  CS2R R40, SRZ ;  /* 0x0000000000287805 */ /* 0x000fe4000001ff00 */
[----:B------:R-:W-:Y:S01]  /*6cb0*/  CS2R R52, SRZ ;  /* 0x0000000000347805 */ /* 0x000fe2000001ff00 */
[----:B------:R-:W-:Y:S01]  /*6cc0*/  IMAD.MOV.U32 R51, RZ, RZ, RZ ;  /* 0x000000ffff337224 */ /* 0x000fe200078e00ff */
[----:B------:R-:W-:Y:S02]  /*6cd0*/  CS2R R42, SRZ ;  /* 0x00000000002a7805 */ /* 0x000fe4000001ff00 */
[----:B------:R-:W-:Y:S02]  /*6ce0*/  CS2R R36, SRZ ;  /* 0x0000000000247805 */ /* 0x000fe4000001ff00 */
[----:B------:R-:W-:Y:S02]  /*6cf0*/  CS2R R54, SRZ ;  /* 0x0000000000367805 */ /* 0x000fe4000001ff00 */
[----:B------:R-:W-:-:S02]  /*6d00*/  CS2R R48, SRZ ;  /* 0x0000000000307805 */ /* 0x000fc4000001ff00 */
[----:B------:R-:W-:Y:S02]  /*6d10*/  CS2R R46, SRZ ;  /* 0x00000000002e7805 */ /* 0x000fe4000001ff00 */
[----:B-1----:R-:W-:Y:S02]  /*6d20*/  CS2R R32, SRZ ;  /* 0x0000000000207805 */ /* 0x002fe4000001ff00 */
        /* <DEDUP_REMOVED lines=8> */
[----:B------:R-:W-:Y:S01]  /*6db0*/  CS2R R68, SRZ ;  /* 0x0000000000447805 */ /* 0x000fe2000001ff00 */
[----:B------:R-:W-:Y:S01]  /*6dc0*/  IMAD.MOV.U32 R82, RZ, RZ, RZ ;  /* 0x000000ffff527224 */ /* 0x000fe200078e00ff */
[----:B------:R-:W-:Y:S01]  /*6dd0*/  MOV R77, RZ ;  /* 0x000000ff004d7202 */ /* 0x000fe20000000f00 */
[----:B------:R-:W-:-:S02]  /*6de0*/  IMAD.MOV.U32 R6, RZ, RZ, RZ ;  /* 0x000000ffff067224 */ /* 0x000fc400078e00ff */
[----:B------:R-:W-:Y:S01]  /*6df0*/  IMAD.MOV.U32 R80, RZ, RZ, RZ ;  /* 0x000000ffff507224 */ /* 0x000fe200078e00ff */
[----:B------:R-:W-:Y:S06]  /*6e00*/  @P0 BRA `(.L_x_372) ;  /* 0x00000000000c0947 */ /* 0x000fec0003800000 */
[----:B------:R-:W0:Y:S01]  /*6e10*/  FENCE.VIEW.ASYNC.G ;  /* 0x00000000000073c6 */ /* 0x000e220000000100 */
[----:B------:R-:W-:Y:S05]  /*6e20*/  WARPSYNC.ALL ;  /* 0x0000000000007948 */ /* 0x000fea0003800000 */
[----:B0-----:R-:W-:Y:S06]  /*6e30*/  BAR.ARV 0xc, 0x1a0 ;  /* 0x0306800000007b1d */ /* 0x001fec0000002000 */
.L_x_372:
[----:B------:R-:W-:Y:S02]  /*6e40*/  IMAD.MOV.U32 R76, RZ, RZ, RZ ;  /* 0x000000ffff4c7224 */ /* 0x000fe400078e00ff */
[----:B------:R-:W-:Y:S01]  /*6e50*/  IMAD.MOV.U32 R7, RZ, RZ, RZ ;  /* 0x000000ffff077224 */ /* 0x000fe200078e00ff */
[----:B------:R-:W-:Y:S06]  /*6e60*/  @!P2 BRA `(.L_x_373) ;  /* 0x000000e40068a947 */ /* 0x000fec0003800000 */
[----:B------:R-:W-:-:S03]  /*6e70*/  UMOV UR4, 0xffffffff ;  /* 0xffffffff00047882 */ /* 0x000fc60000000000 */
[----:B------:R-:W-:Y:S05]  /*6e80*/  BRA.DIV UR4, `(.L_x_374) ;  /* 0x0000015204e47947 */ /* 0x000fea000b800000 */
[----:B------:R-:W0:Y:S02]  /*6e90*/  S2R R0, SR_TID.X ;  /* 0x0000000000007919 */ /* 0x000e240000002100 */
[----:B0-----:R-:W-:-:S05]  /*6ea0*/  VIADD R2, R0, 0xffffff80 ;  /* 0xffffff8000027836 */ /* 0x001fca0000000000 */
[----:B------:R-:W-:-:S04]  /*6eb0*/  SHF.R.S32.HI R0, RZ, 0x1f, R2 ;  /* 0x0000001fff007819 */ /* 0x000fc80000011402 */
[----:B------:R-:W-:-:S04]  /*6ec0*/  LEA.HI R0, R0, R2, RZ, 0x7 ;  /* 0x0000000200007211 */ /* 0x000fc800078f38ff */
[----:B------:R-:W-:-:S06]  /*6ed0*/  SHF.R.S32.HI R0, RZ, 0x7, R0 ;  /* 0x00000007ff007819 */ /* 0x000fcc0000011400 */
[----:B------:R-:W0:Y:S04]  /*6ee0*/  SHFL.IDX PT, R0, R0, RZ, 0x1f ;  /* 0x00001fff00007589 */ /* 0x000e2800000e0000 */
[----:B0-----:R0:W-:Y:S02]  /*6ef0*/  STL [R1+0x50], R0 ;  /* 0x0000500001007387 */ /* 0x0011e40000100800 */
.L_x_555:
[----:B------:R-:W0:Y:S01]  /*6f00*/  LDL R3, [R1+0x50] ;  /* 0x0000500001037983 */ /* 0x000e220000100800 */
[----:B------:R-:W-:Y:S01]  /*6f10*/  BSSY B6, `(.L_x_375) ;  /* 0x000001b000067945 */ /* 0x000fe20003800000 */
[----:B0-----:R-:W-:-:S05]  /*6f20*/  IMAD.HI R0, R3, 0x55555556, RZ ;  /* 0x5555555603007827 */ /* 0x001fca00078e02ff */
[----:B------:R-:W-:-:S05]  /*6f30*/  LEA.HI R2, R0, R0, RZ, 0x1 ;  /* 0x0000000000027211 */ /* 0x000fca00078f08ff */
[----:B------:R-:W-:Y:S02]  /*6f40*/  IMAD R2, R2, -0x3, R3 ;  /* 0xfffffffd02027824 */ /* 0x000fe400078e0203 */
[----:B------:R-:W-:-:S04]  /*6f50*/  VIADD R3, R18, 0x24300 ;  /* 0x0002430012037836 */ /* 0x000fc80000000000 */
[----:B------:R-:W-:Y:S01]  /*6f60*/  IMAD R0, R2, 0x800, R3 ;  /* 0x0000080002007824 */ /* 0x000fe200078e0203 */
[----:B------:R-:W-:-:S04]  /*6f70*/  LOP3.LUT P0, RZ, R3, 0x9f, RZ, 0xc0, !PT ;  /* 0x0000009f03ff7812 */ /* 0x000fc8000780c0ff */
[----:B------:R-:W-:-:S04]  /*6f80*/  SHF.R.U32.HI R0, RZ, 0x4, R0 ;  /* 0x00000004ff007819 */ /* 0x000fc80000011600 */
[----:B------:R-:W-:-:S05]  /*6f90*/  LOP3.LUT R0, R0, 0x3fff, RZ, 0xc0, !PT ;  /* 0x00003fff00007812 */ /* 0x000fca00078ec0ff */
[----:B------:R0:W-:Y:S01]  /*6fa0*/  STL [R1+0x58], R0 ;  /* 0x0000580001007387 */ /* 0x0001e20000100800 */
[----:B------:R-:W-:Y:S05]  /*6fb0*/  @!P0 BRA `(.L_x_376) ;  /* 0x0000000000408947 */ /* 0x000fea0003800000 */
[----:B0-----:R-:W-:Y:S01]  /*6fc0*/  MOV R0, 0x0 ;  /* 0x0000000000007802 */ /* 0x001fe20000000f00 */
[----:B------:R-:W-:Y:S01]  /*6fd0*/  ULDC.64 UR4, c[0x4][0xa8] ;  /* 0x01002a0000047ab9 */ /* 0x000fe20000000a00 */
[----:B------:R-:W-:Y:S01]  /*6fe0*/  ULDC.64 UR6, c[0x4][0xb0] ;  /* 0x01002c0000067ab9 */ /* 0x000fe20000000a00 */
[----:B------:R-:W-:Y:S01]  /*6ff0*/  MOV R4, UR4 ;  /* 0x0000000400047c02 */ /* 0x000fe20008000f00 */
[----:B-1----:R0:W1:Y:S01]  /*7000*/  LDC.64 R14, c[0x4][R0] ;  /* 0x01000000000e7b82 */ /* 0x0020620000000a00 */
[----:B------:R-:W-:Y:S01]  /*7010*/  IMAD.U32 R5, RZ, RZ, UR5 ;  /* 0x00000005ff057e24 */ /* 0x000fe2000f8e00ff */
        /* <DEDUP_REMOVED lines=9> */
[----:B-1---5:R-:W-:Y:S05]  /*70b0*/  CALL.ABS.NOINC R14 ;  /* 0x000000000e007343 */ /* 0x022fea0003c00000 */
.L_x_376:
[----:B------:R-:W-:Y:S05]  /*70c0*/  BSYNC B6 ;  /* 0x0000000000067941 */ /* 0x000fea0003800000 */
.L_x_375:
[----:B------:R-:W-:Y:S02]  /*70d0*/  ULDC UR4, c[0x0][0x3d4] ;  /* 0x0000f50000047ab9 */ /* 0x000fe40000000800 */
[----:B------:R-:W-:-:S13]  /*70e0*/  ISETP.LT.AND P0, PT, RZ, UR4, PT ;  /* 0x00000004ff007c0c */ /* 0x000fda000bf01270 */
[----:B------:R-:W-:Y:S05]  /*70f0*/  @P0 BRA `(.L_x_377) ;  /* 0x0000000000400947 */ /* 0x000fea0003800000 */
[----:B------:R-:W0:Y:S02]  /*7100*/  LDL R20, [R1+0x78] ;  /* 0x0000780001147983 */ /* 0x000e240000100800 */
[----:B0-----:R-:W-:-:S04]  /*7110*/  LEA.HI R0, R20, R20, RZ, 0x1 ;  /* 0x0000001414007211 */ /* 0x001fc800078f08ff */
[----:B------:R-:W-:-:S05]  /*7120*/  LOP3.LUT R0, R0, 0xfffffffe, RZ, 0xc0, !PT ;  /* 0xfffffffe00007812 */ /* 0x000fca00078ec0ff */
[----:B------:R-:W-:-:S05]  /*7130*/  IMAD.IADD R0, R20, 0x1, -R0 ;  /* 0x0000000114007824 */ /* 0x000fca00078e0a00 */
[----:B------:R-:W-:-:S04]  /*7140*/  SHF.L.U32 R3, R0, 0x1f, RZ ;  /* 0x0000001f00037819 */ /* 0x000fc800000006ff */
[----:B------:R0:W2:Y:S03]  /*7150*/  SYNCS.PHASECHK.TRANS64.TRYWAIT P0, [R18+URZ+0x31c00], R3 ;  /* 0x031c0003120075a7 */ /* 0x0000a6000800017f */
[----:B--2---:R-:W-:Y:S05]  /*7160*/  @!P0 NANOSLEEP.SYNCS 0x989680 ;  /* 0x009896800000895d */ /* 0x004fea0003900000 */
[----:B------:R-:W2:Y:S01]  /*7170*/  @!P0 SYNCS.PHASECHK.TRANS64 P0, [R18+URZ+0x31c00], R3 ;  /* 0x031c0003120085a7 */ /* 0x000ea2000800007f */
[----:B------:R-:W-:Y:S04]  /*7180*/  BSSY B0, `(.L_x_378) ;  /* 0x0000006000007945 */ /* 0x000fe80003800000 */
[----:B--2---:R-:W-:Y:S05]  /*7190*/  @P0 BRA `(.L_x_379) ;  /* 0x0000000000100947 */ /* 0x004fea0003800000 */
.L_x_380:
[----:B--2---:R2:W3:Y:S02]  /*71a0*/  SYNCS.PHASECHK.TRANS64.TRYWAIT P0, [R18+URZ+0x31c00], R3 ;  /* 0x031c0003120075a7 */ /* 0x0044e4000800017f */
[----:B---3--:R-:W-:Y:S05]  /*71b0*/  @!P0 NANOSLEEP.SYNCS 0x989680 ;  /* 0x009896800000895d */ /* 0x008fea0003900000 */
[----:B------:R-:W3:Y:S02]  /*71c0*/  @!P0 SYNCS.PHASECHK.TRANS64 P0, [R18+URZ+0x31c00], R3 ;  /* 0x031c0003120085a7 */ /* 0x000ee4000800007f */
[----:B---3--:R-:W-:Y:S05]  /*71d0*/  @!P0 BRA `(.L_x_380) ;  /* 0xfffffffc00f08947 */ /* 0x008fea000383ffff */
.L_x_379:
[----:B------:R-:W-:Y:S05]  /*71e0*/  BSYNC B0 ;  /* 0x0000000000007941 */ /* 0x000fea0003800000 */
.L_x_378:
[----:B------:R-:W-:Y:S05]  /*71f0*/  BRA `(.L_x_381) ;  /* 0x0000003400b87947 */ /* 0x000fea0003800000 */
.L_x_377:
[----:B0-----:R-:W2:Y:S01]  /*7200*/  LDL R0, [R1+0x9c] ;  /* 0x00009c0001007983 */ /* 0x001ea20000100800 */
[----:B------:R-:W-:Y:S01]  /*7210*/  ULDC.64 UR4, c[0x0][0x3d8] ;  /* 0x0000f60000047ab9 */ /* 0x000fe20000000a00 */
[----:B------:R-:W-:Y:S01]  /*7220*/  ULDC.64 UR6, c[0x0][0x3e8] ;  /* 0x0000fa0000067ab9 */ /* 0x000fe20000000a00 */
[----:B-----5:R-:W-:Y:S01]  /*7230*/  IMAD.WIDE.U32 R50, R104, UR4, RZ ;  /* 0x0000000468327c25 */ /* 0x020fe2000f8e00ff */
[----:B------:R-:W-:Y:S02]  /*7240*/  SHF.R.S32.HI R8, RZ, 0x1f, R16 ;  /* 0x0000001fff087819 */ /* 0x000fe40000011410 */
[----:B------:R-:W-:Y:S02]  /*7250*/  SHF.R.S32.HI R10, RZ, 0x1f, R144 ;  /* 0x0000001fff0a7819 */ /* 0x000fe40000011490 */
[----:B--2---:R-:W-:Y:S02]  /*7260*/  R2UR UR8, R0 ;  /* 0x00000000000872ca */ /* 0x004fe400000e0000 */
[----:B------:R-:W-:-:S05]  /*7270*/  SHF.R.S32.HI R0, RZ, 0x1f, R104 ;  /* 0x0000001fff007819 */ /* 0x000fca0000011468 */
[C---:B------:R-:W-:Y:S02]  /*7280*/  IMAD R3, R0.reuse, UR4, RZ ;  /* 0x0000000400037c24 */ /* 0x040fe4000f8e02ff */
[----:B------:R-:W-:Y:S01]  /*7290*/  IMAD R5, R0, UR6, RZ ;  /* 0x0000000600057c24 */ /* 0x000fe2000f8e02ff */
[----:B------:R-:W-:Y:S01]  /*72a0*/  IADD3 R0, P0, R16, R50, RZ ;  /* 0x0000003210007210 */ /* 0x000fe20007f1e0ff */
[C---:B------:R-:W-:Y:S01]  /*72b0*/  IMAD R3, R104.reuse, UR5, R3 ;  /* 0x0000000568037c24 */ /* 0x040fe2000f8e0203 */
[----:B------:R-:W-:Y:S01]  /*72c0*/  ULDC.64 UR4, c[0x0][0x3c8] ;  /* 0x0000f20000047ab9 */ /* 0x000fe20000000a00 */
[----:B------:R-:W-:Y:S01]  /*72d0*/  IMAD R7, R104, UR7, R5 ;  /* 0x0000000768077c24 */ /* 0x000fe2000f8e0205 */
[----:B------:R-:W-:Y:S01]  /*72e0*/  ULOP3.LUT UP0, URZ, UR8, 0x1bf, URZ, 0xc0, !UPT ;  /* 0x000001bf083f7892 */ /* 0x000fe2000f80c03f */
[----:B------:R-:W-:Y:S01]  /*72f0*/  IMAD.IADD R5, R3, 0x1, R51 ;  /* 0x0000000103057824 */ /* 0x000fe200078e0233 */
[----:B------:R-:W-:Y:S01]  /*7300*/  LEA R44, P1, R50, UR4, 0x1 ;  /* 0x00000004322c7c11 */ /* 0x000fe2000f8208ff */
[----:B------:R-:W-:Y:S01]  /*7310*/  IMAD.WIDE.U32 R104, R104, UR6, RZ ;  /* 0x0000000668687c25 */ /* 0x000fe2000f8e00ff */
[----:B------:R-:W-:Y:S01]  /*7320*/  LEA R28, P2, R0, UR4, 0x1 ;  /* 0x00000004001c7c11 */ /* 0x000fe2000f8408ff */
[----:B------:R-:W-:-:S02]  /*7330*/  ULDC.64 UR6, c[0x0][0x3e0] ;  /* 0x0000f80000067ab9 */ /* 0x000fc40000000a00 */
[----:B------:R-:W-:Y:S01]  /*7340*/  IMAD.X R3, R8, 0x1, R5, P0 ;  /* 0x0000000108037824 */ /* 0x000fe200000e0605 */
[----:B------:R-:W-:Y:S01]  /*7350*/  IADD3 R4, P0, R144, R50, RZ ;  /* 0x0000003290047210 */ /* 0x000fe20007f1e0ff */
[----:B------:R-:W-:Y:S01]  /*7360*/  IMAD.IADD R51, R7, 0x1, R105 ;  /* 0x0000000107337824 */ /* 0x000fe200078e0269 */
[--C-:B------:R-:W-:Y:S02]  /*7370*/  LEA.HI.X R50, R50, UR5, R5.reuse, 0x1, P1 ;  /* 0x0000000532327c11 */ /* 0x100fe400088f0c05 */
[----:B------:R-:W-:Y:S01]  /*7380*/  PLOP3.LUT P1, PT, PT, PT, UP0, 0x80, 0x0 ;  /* 0x000000000000781c */ /* 0x000fe20003f2f008 */
[----:B------:R-:W-:Y:S01]  /*7390*/  IMAD.X R5, R10, 0x1, R5, P0 ;  /* 0x000000010a057824 */ /* 0x000fe200000e0605 */
[----:B------:R-:W-:Y:S02]  /*73a0*/  LEA.HI.X R29, R0, UR5, R3, 0x1, P2 ;  /* 0x00000005001d7c11 */ /* 0x000fe400090f0c03 */
[-C--:B------:R-:W-:Y:S02]  /*73b0*/  IADD3 R6, P4, R16, R104.reuse, RZ ;  /* 0x0000006810067210 */ /* 0x080fe40007f9e0ff */
[----:B------:R-:W-:-:S02]  /*73c0*/  IADD3 R0, P3, R144, R104, RZ ;  /* 0x0000006890007210 */ /* 0x000fc40007f7e0ff */
[----:B------:R-:W-:Y:S01]  /*73d0*/  LEA R26, P2, R6, UR6, 0x1 ;  /* 0x00000006061a7c11 */ /* 0x000fe2000f8408ff */
[--C-:B------:R-:W-:Y:S01]  /*73e0*/  IMAD.X R7, R8, 0x1, R51.reuse, P4 ;  /* 0x0000000108077824 */ /* 0x100fe200020e0633 */
[----:B------:R-:W-:Y:S01]  /*73f0*/  LEA R48, P0, R4, UR4, 0x1 ;  /* 0x0000000404307c11 */ /* 0x000fe2000f8008ff */
[----:B------:R-:W-:Y:S01]  /*7400*/  IMAD.X R3, R10, 0x1, R51, P3 ;  /* 0x000000010a037824 */ /* 0x000fe200018e0633 */
[----:B------:R-:W-:Y:S02]  /*7410*/  LEA R46, P4, R0, UR6, 0x1 ;  /* 0x00000006002e7c11 */ /* 0x000fe4000f8808ff */
[----:B------:R-:W-:Y:S02]  /*7420*/  LEA R45, P3, R104, UR6, 0x1 ;  /* 0x00000006682d7c11 */ /* 0x000fe4000f8608ff */
[----:B------:R-:W-:Y:S02]  /*7430*/  LEA.HI.X R27, R6, UR7, R7, 0x1, P2 ;  /* 0x00000007061b7c11 */ /* 0x000fe400090f0c07 */
[----:B------:R-:W-:-:S02]  /*7440*/  LEA.HI.X R49, R4, UR5, R5, 0x1, P0 ;  /* 0x0000000504317c11 */ /* 0x000fc400080f0c05 */
[----:B------:R-:W-:Y:S02]  /*7450*/  LEA.HI.X R47, R0, UR7, R3, 0x1, P4 ;  /* 0x00000007002f7c11 */ /* 0x000fe4000a0f0c03 */
[----:B------:R-:W-:Y:S01]  /*7460*/  LEA.HI.X R51, R104, UR7, R51, 0x1, P3 ;  /* 0x0000000768337c11 */ /* 0x000fe200098f0c33 */
[----:B------:R-:W-:Y:S06]  /*7470*/  @!P1 BRA `(.L_x_382) ;  /* 0x0000000000409947 */ /* 0x000fec0003800000 */
[----:B------:R-:W-:Y:S01]  /*7480*/  MOV R0, 0x0 ;  /* 0x0000000000007802 */ /* 0x000fe20000000f00 */
        /* <DEDUP_REMOVED lines=15> */
.L_x_382:
[----:B------:R-:W-:Y:S01]  /*7580*/  ULDC.U8 UR4, c[0x0][0x3f0] ;  /* 0x0000fc0000047ab9 */ /* 0x000fe20000000000 */
[----:B------:R-:W-:Y:S01]  /*7590*/  IMAD R107, R109, -0xc0, R107 ;  /* 0xffffff406d6b7824 */ /* 0x000fe200078e026b */
[----:B------:R-:W-:Y:S01]  /*75a0*/  ISETP.NE.AND P0, PT, RZ, UR4, PT ;  /* 0x00000004ff007c0c */ /* 0x000fe2000bf05270 */
[----:B------:R-:W-:Y:S03]  /*75b0*/  BSSY B0, `(.L_x_383) ;  /* 0x000032a000007945 */ /* 0x000fe60003800000 */
[----:B------:R-:W-:-:S09]  /*75c0*/  VIMNMX R0, R107, 0xc0, PT ;  /* 0x000000c06b007848 */ /* 0x000fd20003fe0100 */
[----:B------:R-:W-:Y:S05]  /*75d0*/  @!P0 BRA `(.L_x_384) ;  /* 0x0000001800348947 */ /* 0x000fea0003800000 */
        /* <DEDUP_REMOVED lines=15> */
[C---:B------:R-:W-:Y:S01]  /*76d0*/  VIADD R0, R16.reuse, 0x8 ;  /* 0x0000000810007836 */ /* 0x040fe20000000000 */
[----:B------:R-:W-:Y:S01]  /*76e0*/  ULDC UR4, c[0x0][0x3d4] ;  /* 0x0000f50000047ab9 */ /* 0x000fe20000000800 */
[C---:B------:R-:W-:Y:S01]  /*76f0*/  VIADD R3, R16.reuse, 0x10 ;  /* 0x0000001010037836 */ /* 0x040fe20000000000 */
[----:B------:R-:W-:Y:S02]  /*7700*/  ISETP.GE.AND P5, PT, R16, UR4, PT ;  /* 0x0000000410007c0c */ /* 0x000fe4000bfa6270 */
[----:B------:R-:W-:Y:S02]  /*7710*/  CS2R R46, SRZ ;  /* 0x00000000002e7805 */ /* 0x000fe4000001ff00 */
[----:B------:R-:W-:Y:S01]  /*7720*/  ISETP.GE.AND P4, PT, R0, UR4, PT ;  /* 0x0000000400007c0c */ /* 0x000fe2000bf86270 */
[C---:B------:R-:W-:Y:S01]  /*7730*/  VIADD R0, R16.reuse, 0x18 ;  /* 0x0000001810007836 */ /* 0x040fe20000000000 */
[----:B------:R-:W-:Y:S02]  /*7740*/  CS2R R48, SRZ ;  /* 0x0000000000307805 */ /* 0x000fe4000001ff00 */
[----:B------:R-:W-:Y:S01]  /*7750*/  ISETP.GE.AND P3, PT, R3, UR4, PT ;  /* 0x0000000403007c0c */ /* 0x000fe2000bf66270 */
[----:B------:R-:W-:Y:S01]  /*7760*/  VIADD R3, R16, 0x20 ;  /* 0x0000002010037836 */ /* 0x000fe20000000000 */
[----:B------:R-:W-:Y:S01]  /*7770*/  ISETP.GE.AND P2, PT, R0, UR4, PT ;  /* 0x0000000400007c0c */ /* 0x000fe2000bf46270 */
[----:B------:R-:W-:-:S03]  /*7780*/  VIADD R0, R16, 0x28 ;  /* 0x0000002810007836 */ /* 0x000fc60000000000 */
[----:B------:R-:W-:Y:S01]  /*7790*/  ISETP.GE.AND P1, PT, R3, UR4, PT ;  /* 0x0000000403007c0c */ /* 0x000fe2000bf26270 */
[----:B------:R0:W5:Y:S04]  /*77a0*/  @!P5 LDG.E.64 R46, desc[UR60][R28.64] ;  /* 0x0000003c1c2ed981 */ /* 0x000168000c1e1b00 */
[----:B------:R0:W5:Y:S01]  /*77b0*/  @!P5 LDG.E.64 R48, desc[UR60][R26.64] ;  /* 0x0000003c1a30d981 */ /* 0x000162000c1e1b00 */
[----:B------:R-:W-:Y:S02]  /*77c0*/  ISETP.GE.AND P5, PT, R0, UR4, PT ;  /* 0x0000000400007c0c */ /* 0x000fe4000bfa6270 */
        /* <DEDUP_REMOVED lines=9> */
[----:B------:R-:W-:Y:S01]  /*7860*/  CS2R R8, SRZ ;  /* 0x0000000000087805 */ /* 0x000fe2000001ff00 */
[----:B------:R0:W5:Y:S04]  /*7870*/  @!P4 LDG.E.64 R40, desc[UR60][R28.64+0x10] ;  /* 0x0000103c1c28c981 */ /* 0x000168000c1e1b00 */
        /* <DEDUP_REMOVED lines=8> */
[----:B------:R0:W5:Y:S02]  /*7900*/  @!P5 LDG.E.64 R8, desc[UR60][R26.64+0x50] ;  /* 0x0000503c1a08d981 */ /* 0x000164000c1e1b00 */
.L_x_386:
[----:B------:R-:W-:Y:S05]  /*7910*/  BSYNC B1 ;  /* 0x0000000000017941 */ /* 0x000fea0003800000 */
.L_x_385:
[----:B------:R-:W2:Y:S01]  /*7920*/  LDL R6, [R1+0x78] ;  /* 0x0000780001067983 */ /* 0x000ea20000100800 */
[----:B-----5:R-:W-:Y:S01]  /*7930*/  IMAD.MOV.U32 R0, RZ, RZ, R48 ;  /* 0x000000ffff007224 */ /* 0x020fe200078e0030 */
[----:B------:R-:W-:Y:S01]  /*7940*/  MOV R4, R42 ;  /* 0x0000002a00047202 */ /* 0x000fe20000000f00 */
[----:B------:R-:W-:Y:S01]  /*7950*/  IMAD.MOV.U32 R3, RZ, RZ, R49 ;  /* 0x000000ffff037224 */ /* 0x000fe200078e0031 */
[----:B------:R-:W-:Y:S01]  /*7960*/  UMOV UR4, 0xffffffff ;  /* 0xffffffff00047882 */ /* 0x000fe20000000000 */
[----:B------:R-:W-:Y:S01]  /*7970*/  IMAD.MOV.U32 R5, RZ, RZ, R39 ;  /* 0x000000ffff057224 */ /* 0x000fe200078e0027 */
[----:B0-----:R-:W-:Y:S01]  /*7980*/  PRMT R28, R28, 0x5410, R0 ;  /* 0x000054101c1c7816 */ /* 0x001fe20000000000 */
[----:B------:R-:W-:Y:S01]  /*7990*/  IMAD.MOV.U32 R0, RZ, RZ, R43 ;  /* 0x000000ffff007224 */ /* 0x000fe200078e002b */
[----:B------:R-:W-:Y:S01]  /*79a0*/  PRMT R56, R3, 0x5410, R4 ;  /* 0x0000541003387816 */ /* 0x000fe20000000004 */
[----:B------:R-:W-:Y:S01]  /*79b0*/  IMAD.MOV.U32 R3, RZ, RZ, R38 ;  /* 0x000000ffff037224 */ /* 0x000fe200078e0026 */
[----:B------:R-:W-:-:S04]  /*79c0*/  PRMT R26, R5, 0x7610, R26 ;  /* 0x00007610051a7816 */ /* 0x000fc8000000001a */
[----:B------:R-:W-:Y:S02]  /*79d0*/  PRMT R27, R3, 0x5410, R0 ;  /* 0x00005410031b7816 */ /* 0x000fe40000000000 */
[----:B--2---:R-:W-:Y:S01]  /*79e0*/  LEA.HI R0, R6, R6, RZ, 0x1 ;  /* 0x0000000606007211 */ /* 0x004fe200078f08ff */
[----:B------:R-:W-:Y:S06]  /*79f0*/  BRA.DIV UR4, `(.L_x_387) ;  /* 0x0000014a04487947 */ /* 0x000fec000b800000 */
.L_x_558:
[----:B------:R-:W-:Y:S01]  /*7a00*/  UMOV UR4, 0xffffffff ;  /* 0xffffffff00047882 */ /* 0x000fe20000000000 */
[----:B------:R-:W-:Y:S02]  /*7a10*/  LOP3.LUT R0, R0, 0xfffffffe, RZ, 0xc0, !PT ;  /* 0xfffffffe00007812 */ /* 0x000fe400078ec0ff */
[----:B------:R-:W-:Y:S05]  /*7a20*/  BRA.DIV UR4, `(.L_x_388) ;  /* 0x0000014a04647947 */ /* 0x000fea000b800000 */
.L_x_561:
[----:B------:R-:W-:Y:S01]  /*7a30*/  UMOV UR4, 0xffffffff ;  /* 0xffffffff00047882 */ /* 0x000fe20000000000 */
[----:B------:R-:W-:Y:S02]  /*7a40*/  IMAD.IADD R0, R6, 0x1, -R0 ;  /* 0x0000000106007824 */ /* 0x000fe400078e0a00 */
[----:B------:R-:W-:Y:S05]  /*7a50*/  BRA.DIV UR4, `(.L_x_389) ;  /* 0x0000014a04807947 */ /* 0x000fea000b800000 */
.L_x_564:
[----:B------:R-:W-:Y:S01]  /*7a60*/  UMOV UR4, 0xffffffff ;  /* 0xffffffff00047882 */ /* 0x000fe20000000000 */
[----:B------:R-:W-:Y:S02]  /*7a70*/  SHF.L.U32 R3, R0, 0x1f, RZ ;  /* 0x0000001f00037819 */ /* 0x000fe400000006ff */
[----:B------:R-:W-:Y:S05]  /*7a80*/  BRA.DIV UR4, `(.L_x_390) ;  /* 0x0000014a049c7947 */ /* 0x000fea000b800000 */
.L_x_567:
[----:B------:R-:W0:Y:S01]  /*7a90*/  SYNCS.PHASECHK.TRANS64.TRYWAIT P1, [R18+URZ+0x31c00], R3 ;  /* 0x031c0003120075a7 */ /* 0x000e22000802017f */
[----:B------:R-:W-:Y:S01]  /*7aa0*/  IMAD.MOV.U32 R0, RZ, RZ, R32 ;  /* 0x000000ffff007224 */ /* 0x000fe200078e0020 */
[----:B------:R-:W-:Y:S01]  /*7ab0*/  MOV R6, R25 ;  /* 0x0000001900067202 */ /* 0x000fe20000000f00 */
[----:B------:R-:W-:Y:S01]  /*7ac0*/  IMAD.MOV.U32 R4, RZ, RZ, R33 ;  /* 0x000000ffff047224 */ /* 0x000fe200078e0021 */
[----:B------:R-:W-:Y:S01]  /*7ad0*/  BSSY B1, `(.L_x_391) ;  /* 0x000001c000017945 */ /* 0x000fe20003800000 */
[----:B------:R-:W-:-:S03]  /*7ae0*/  IMAD.MOV.U32 R5, RZ, RZ, R24 ;  /* 0x000000ffff057224 */ /* 0x000fc600078e0018 */
[----:B-1----:R-:W-:Y:S01]  /*7af0*/  PRMT R14, R0, 0x5410, R4 ;  /* 0x00005410000e7816 */ /* 0x002fe20000000004 */
[----:B------:R-:W-:Y:S01]  /*7b00*/  IMAD.MOV.U32 R0, RZ, RZ, R8 ;  /* 0x000000ffff007224 */ /* 0x000fe200078e0008 */
[----:B------:R-:W-:Y:S01]  /*7b10*/  PRMT R12, R5, 0x5410, R6 ;  /* 0x00005410050c7816 */ /* 0x000fe20000000006 */
[----:B------:R-:W-:Y:S02]  /*7b20*/  IMAD.MOV.U32 R4, RZ, RZ, R9 ;  /* 0x000000ffff047224 */ /* 0x000fe400078e0009 */
[----:B------:R-:W-:Y:S02]  /*7b30*/  IMAD.MOV.U32 R5, RZ, RZ, R46 ;  /* 0x000000ffff057224 */ /* 0x000fe400078e002e */
[----:B------:R-:W-:Y:S01]  /*7b40*/  IMAD.MOV.U32 R6, RZ, RZ, R47 ;  /* 0x000000ffff067224 */ /* 0x000fe200078e002f */
[----:B------:R-:W-:Y:S01]  /*7b50*/  PRMT R10, R0, 0x5410, R4 ;  /* 0x00005410000a7816 */ /* 0x000fe20000000004 */
[----:B------:R-:W-:Y:S01]  /*7b60*/  IMAD.MOV.U32 R0, RZ, RZ, R40 ;  /* 0x000000ffff007224 */ /* 0x000fe200078e0028 */
[----:B------:R-:W-:Y:S01]  /*7b70*/  PRMT R44, R5, 0x7610, R44 ;  /* 0x00007610052c7816 */ /* 0x000fe2000000002c */
[----:B------:R-:W-:Y:S01]  /*7b80*/  IMAD.MOV.U32 R4, RZ, RZ, R41 ;  /* 0x000000ffff047224 */ /* 0x000fe200078e0029 */
[----:B------:R-:W-:Y:S01]  /*7b90*/  PRMT R57, R6, 0x7610, R57 ;  /* 0x0000761006397816 */ /* 0x000fe20000000039 */
[----:B------:R-:W-:Y:S01]  /*7ba0*/  IMAD.MOV.U32 R5, RZ, RZ, R36 ;  /* 0x000000ffff057224 */ /* 0x000fe200078e0024 */
[----:B------:R-:W-:-:S02]  /*7bb0*/  MOV R6, R37 ;  /* 0x0000002500067202 */ /* 0x000fc40000000f00 */
[----:B------:R-:W-:Y:S01]  /*7bc0*/  PRMT R57, R57, 0x5410, R0 ;  /* 0x0000541039397816 */ /* 0x000fe20000000000 */
[----:B------:R-:W-:Y:S01]  /*7bd0*/  IMAD.MOV.U32 R0, RZ, RZ, R34 ;  /* 0x000000ffff007224 */ /* 0x000fe200078e0022 */
[----:B------:R-:W-:Y:S01]  /*7be0*/  PRMT R58, R4, 0x7610, R58 ;  /* 0x00007610043a7816 */ /* 0x000fe2000000003a */
[----:B------:R-:W-:Y:S01]  /*7bf0*/  IMAD.MOV.U32 R4, RZ, RZ, R35 ;  /* 0x000000ffff047224 */ /* 0x000fe200078e0023 */
[----:B------:R-:W-:Y:S01]  /*7c00*/  PRMT R28, R5, 0x7610, R28 ;  /* 0x00007610051c7816 */ /* 0x000fe2000000001c */
[----:B------:R-:W-:Y:S01]  /*7c10*/  IMAD.MOV.U32 R5, RZ, RZ, R30 ;  /* 0x000000ffff057224 */ /* 0x000fe200078e001e */
[----:B------:R-:W-:Y:S01]  /*7c20*/  PRMT R26, R26, 0x5410, R6 ;  /* 0x000054101a1a7816 */ /* 0x000fe20000000006 */
[----:B------:R-:W-:Y:S01]  /*7c30*/  IMAD.MOV.U32 R6, RZ, RZ, R31 ;  /* 0x000000ffff067224 */ /* 0x000fe200078e001f */
[----:B------:R-:W-:Y:S01]  /*7c40*/  PRMT R15, R0, 0x5410, R4 ;  /* 0x00005410000f7816 */ /* 0x000fe20000000004 */
[----:B------:R-:W-:Y:S02]  /*7c50*/  IMAD.MOV.U32 R0, RZ, RZ, R20 ;  /* 0x000000ffff007224 */ /* 0x000fe400078e0014 */
[----:B------:R-:W-:Y:S01]  /*7c60*/  IMAD.MOV.U32 R4, RZ, RZ, R21 ;  /* 0x000000ffff047224 */ /* 0x000fe200078e0015 */
[----:B------:R-:W-:Y:S01]  /*7c70*/  PRMT R13, R5, 0x5410, R6 ;  /* 0x00005410050d7816 */ /* 0x000fe20000000006 */
[----:B0-----:R-:W-:Y:S06]  /*7c80*/  @!P1 BRA `(.L_x_392) ;  /* 0x0000014800449947 */ /* 0x001fec0003800000 */
.L_x_568:
[----:B------:R-:W-:Y:S05]  /*7c90*/  BSYNC B1 ;  /* 0x0000000000017941 */ /* 0x000fea0003800000 */
.L_x_391:
[----:B------:R-:W-:Y:S01]  /*7ca0*/  PRMT R11, R0, 0x5410, R4 ;  /* 0x00005410000b7816 */ /* 0x000fe20000000004 */
[----:B------:R-:W-:Y:S06]  /*7cb0*/  @P0 BRA `(.L_x_393) ;  /* 0x0000002800e40947 */ /* 0x000fec0003800000 */
[----:B------:R-:W0:Y:S01]  /*7cc0*/  LDL R29, [R1+0x60] ;  /* 0x00006000011d7983 */ /* 0x000e220000100800 */
[----:B------:R-:W1:Y:S03]  /*7cd0*/  LDC R5, c[0x0][0x3d4] ;  /* 0x0000f500ff057b82 */ /* 0x000e660000000800 */
[----:B------:R-:W2:Y:S01]  /*7ce0*/  LDL R7, [R1+0x80] ;  /* 0x0000800001077983 */ /* 0x000ea20000100800 */
[C---:B------:R-:W-:Y:S01]  /*7cf0*/  VIADD R0, R16.reuse, 0x8 ;  /* 0x0000000810007836 */ /* 0x040fe20000000000 */
[C---:B------:R-:W-:Y:S01]  /*7d00*/  IADD3 R4, R16.reuse, 0x10, RZ ;  /* 0x0000001010047810 */ /* 0x040fe20007ffe0ff */
[C---:B------:R-:W-:Y:S01]  /*7d10*/  VIADD R6, R16.reuse, 0x18 ;  /* 0x0000001810067836 */ /* 0x040fe20000000000 */
[----:B------:R-:W-:Y:S01]  /*7d20*/  BSSY B1, `(.L_x_394) ;  /* 0x0000037000017945 */ /* 0x000fe20003800000 */
[-C--:B-1----:R-:W-:Y:S02]  /*7d30*/  ISETP.GE.AND P6, PT, R16, R5.reuse, PT ;  /* 0x000000051000720c */ /* 0x082fe40003fc6270 */
[-C--:B------:R-:W-:Y:S01]  /*7d40*/  ISETP.GE.AND P0, PT, R0, R5.reuse, PT ;  /* 0x000000050000720c */ /* 0x080fe20003f06270 */
[----:B------:R-:W-:Y:S01]  /*7d50*/  VIADD R0, R16, 0x20 ;  /* 0x0000002010007836 */ /* 0x000fe20000000000 */
[-C--:B------:R-:W-:Y:S01]  /*7d60*/  ISETP.GE.AND P1, PT, R4, R5.reuse, PT ;  /* 0x000000050400720c */ /* 0x080fe20003f26270 */
[----:B------:R-:W-:Y:S01]  /*7d70*/  VIADD R4, R16, 0x28 ;  /* 0x0000002810047836 */ /* 0x000fe20000000000 */
[----:B------:R-:W-:-:S02]  /*7d80*/  ISETP.GE.AND P2, PT, R6, R5, PT ;  /* 0x000000050600720c */ /* 0x000fc40003f46270 */
[-C--:B------:R-:W-:Y:S02]  /*7d90*/  ISETP.GE.AND P3, PT, R0, R5.reuse, PT ;  /* 0x000000050000720c */ /* 0x080fe40003f66270 */
[----:B------:R-:W-:Y:S01]  /*7da0*/  ISETP.GE.AND P4, PT, R4, R5, PT ;  /* 0x000000050400720c */ /* 0x000fe20003f86270 */
[----:B0-----:R-:W-:-:S04]  /*7db0*/  IMAD R3, R29, 0x2, R18 ;  /* 0x000000021d037824 */ /* 0x001fc800078e0212 */
[----:B------:R-:W-:Y:S01]  /*7dc0*/  VIADD R0, R3, 0x20 ;  /* 0x0000002003007836 */ /* 0x000fe20000000000 */
[----:B--2---:R-:W-:Y:S01]  /*7dd0*/  LOP3.LUT P5, RZ, R7, 0x2, RZ, 0xc0, !PT ;  /* 0x0000000207ff7812 */ /* 0x004fe200078ac0ff */
[----:B------:R-:W-:-:S12]  /*7de0*/  @P6 BRA `(.L_x_395) ;  /* 0x0000000000a86947 */ /* 0x000fd80003800000 */
[----:B------:R-:W0:Y:S01]  /*7df0*/  LDS.128 R4, [R3+0xda00] ;  /* 0x00da000003047984 */ /* 0x000e220000000c00 */
[----:B------:R-:W-:Y:S02]  /*7e00*/  SHF.R.U32.HI R29, RZ, 0x10, R47 ;  /* 0x00000010ff1d7819 */ /* 0x000fe4000001162f */
[----:B------:R-:W-:Y:S02]  /*7e10*/  SHF.R.U32.HI R50, RZ, 0x10, R49 ;  /* 0x00000010ff327819 */ /* 0x000fe40000011631 */
[----:B------:R-:W-:Y:S01]  /*7e20*/  SHF.R.U64 R55, R46, 0x10, R47 ;  /* 0x000000102e377819 */ /* 0x000fe2000000122f */
[----:B------:R-:W-:Y:S01]  /*7e30*/  HADD2.F32 R47, -RZ, R44.H0_H0 ;  /* 0x2000002cff2f7230 */ /* 0x000fe20000004100 */
[----:B------:R-:W-:Y:S01]  /*7e40*/  SHF.R.U64 R54, R48, 0x10, R49 ;  /* 0x0000001030367819 */ /* 0x000fe20000001231 */
[----:B------:R-:W-:Y:S02]  /*7e50*/  HADD2.F32 R50, -RZ, R50.H0_H0 ;  /* 0x20000032ff327230 */ /* 0x000fe40000004100 */
[----:B------:R-:W-:-:S02]  /*7e60*/  HADD2.F32 R48, -RZ, R29.H0_H0 ;  /* 0x2000001dff307230 */ /* 0x000fc40000004100 */
[----:B------:R-:W-:Y:S02]  /*7e70*/  HADD2.F32 R49, -RZ, R28.H1_H1 ;  /* 0x3000001cff317230 */ /* 0x000fe40000004100 */
[--C-:B0-----:R-:W-:Y:S02]  /*7e80*/  HADD2.F32 R45, -RZ, R7.reuse.H0_H0 ;  /* 0x20000007ff2d7230 */ /* 0x101fe40000004100 */
[----:B------:R-:W-:Y:S02]  /*7e90*/  HADD2.F32 R46, -RZ, R7.H1_H1 ;  /* 0x30000007ff2e7230 */ /* 0x000fe40000004100 */
[--C-:B------:R-:W-:Y:S02]  /*7ea0*/  HADD2.F32 R7, -RZ, R4.reuse.H0_H0 ;  /* 0x20000004ff077230 */ /* 0x100fe40000004100 */
[----:B------:R-:W-:Y:S02]  /*7eb0*/  HADD2.F32 R4, -RZ, R4.H1_H1 ;  /* 0x30000004ff047230 */ /* 0x000fe40000004100 */
[C---:B------:R-:W-:Y:S01]  /*7ec0*/  FMUL.FTZ R52, R46.reuse, R50 ;  /* 0x000000322e347220 */ /* 0x040fe20000410000 */
[----:B------:R-:W-:Y:S01]  /*7ed0*/  FMUL.FTZ R51, R46, R48 ;  /* 0x000000302e337220 */ /* 0x000fe20000410000 */
[----:B------:R-:W-:-:S02]  /*7ee0*/  HADD2.F32 R29, -RZ, R6.H0_H0 ;  /* 0x20000006ff1d7230 */ /* 0x000fc40000004100 */
[C---:B------:R-:W-:Y:S01]  /*7ef0*/  FMUL.FTZ R46, R4.reuse, R49 ;  /* 0x00000031042e7220 */ /* 0x040fe20000410000 */
[C---:B------:R-:W-:Y:S01]  /*7f00*/  FFMA.FTZ R52, R45.reuse, R48, -R52 ;  /* 0x000000302d347223 */ /* 0x040fe20000010834 */
[----:B------:R-:W-:Y:S01]  /*7f10*/  FFMA.FTZ R53, R45, R50, R51 ;  /* 0x000000322d357223 */ /* 0x000fe20000010033 */
[----:B------:R-:W-:Y:S02]  /*7f20*/  HADD2.F32 R44, -RZ, R6.H1_H1 ;  /* 0x30000006ff2c7230 */ /* 0x000fe40000004100 */
[-C--:B------:R-:W-:Y:S01]  /*7f30*/  FMUL.FTZ R50, R4, R47.reuse ;  /* 0x0000002f04327220 */ /* 0x080fe20000410000 */
[C---:B------:R-:W-:Y:S01]  /*7f40*/  FFMA.FTZ R48, R7.reuse, R47, -R46 ;  /* 0x0000002f07307223 */ /* 0x040fe2000001082e */
[--C-:B------:R-:W-:Y:S02]  /*7f50*/  HADD2.F32 R6, -RZ, R5.reuse.H0_H0 ;  /* 0x20000005ff067230 */ /* 0x100fe40000004100 */
[----:B------:R-:W-:Y:S02]  /*7f60*/  HADD2.F32 R47, -RZ, R56.H0_H0 ;  /* 0x20000038ff2f7230 */ /* 0x000fe40000004100 */
[----:B------:R-:W-:Y:S01]  /*7f70*/  FFMA.FTZ R49, R7, R49, R50 ;  /* 0x0000003107317223 */ /* 0x000fe20000010032 */
[----:B------:R-:W-:-:S02]  /*7f80*/  HADD2.F32 R5, -RZ, R5.H1_H1 ;  /* 0x30000005ff057230 */ /* 0x000fc40000004100 */
[----:B------:R-:W-:Y:S02]  /*7f90*/  HADD2.F32 R45, -RZ, R57.H0_H0 ;  /* 0x20000039ff2d7230 */ /* 0x000fe40000004100 */
[C---:B------:R-:W-:Y:S01]  /*7fa0*/  FMUL.FTZ R50, R44.reuse, R47 ;  /* 0x0000002f2c327220 */ /* 0x040fe20000410000 */
[----:B------:R-:W-:Y:S02]  /*7fb0*/  HADD2.F32 R46, -RZ, R54.H0_H0 ;  /* 0x20000036ff2e7230 */ /* 0x000fe40000004100 */
[----:B------:R-:W-:Y:S02]  /*7fc0*/  HADD2.F32 R4, -RZ, R55.H0_H0 ;  /* 0x20000037ff047230 */ /* 0x000fe40000004100 */
[-C--:B------:R-:W-:Y:S01]  /*7fd0*/  FMUL.FTZ R44, R44, R45.reuse ;  /* 0x0000002d2c2c7220 */ /* 0x080fe20000410000 */
[----:B------:R-:W-:Y:S01]  /*7fe0*/  FFMA.FTZ R50, R29, R45, -R50 ;  /* 0x0000002d1d327223 */ /* 0x000fe20000010832 */
[C---:B------:R-:W-:Y:S01]  /*7ff0*/  FMUL.FTZ R7, R5.reuse, R46 ;  /* 0x0000002e05077220 */ /* 0x040fe20000410000 */
[----:B------:R-:W-:Y:S01]  /*8000*/  FMUL.FTZ R51, R5, R4 ;  /* 0x0000000405337220 */ /* 0x000fe20000410000 */
[----:B------:R-:W-:-:S02]  /*8010*/  FFMA.FTZ R29, R29, R47, R44 ;  /* 0x0000002f1d1d7223 */ /* 0x000fc4000001002c */
[C---:B------:R-:W-:Y:S01]  /*8020*/  FFMA.FTZ R5, R6.reuse, R4, -R7 ;  /* 0x0000000406057223 */ /* 0x040fe20000010807 */
[----:B------:R-:W-:Y:S01]  /*8030*/  F2FP.F16.F32.PACK_AB R7, R53, R52 ;  /* 0x000000343507723e */ /* 0x000fe200000000ff */
[----:B------:R-:W-:Y:S01]  /*8040*/  FFMA.FTZ R46, R6, R46, R51 ;  /* 0x0000002e062e7223 */ /* 0x000fe20000010033 */
[----:B------:R-:W-:Y:S02]  /*8050*/  F2FP.F16.F32.PACK_AB R4, R49, R48 ;  /* 0x000000303104723e */ /* 0x000fe400000000ff */
[----:B------:R-:W-:Y:S02]  /*8060*/  F2FP.F16.F32.PACK_AB R6, R29, R50 ;  /* 0x000000321d06723e */ /* 0x000fe400000000ff */
[----:B------:R-:W-:-:S05]  /*8070*/  F2FP.F16.F32.PACK_AB R5, R46, R5 ;  /* 0x000000052e05723e */ /* 0x000fca00000000ff */
[----:B------:R0:W-:Y:S02]  /*8080*/  STS.128 [R3+0xda00], R4 ;  /* 0x00da000403007388 */ /* 0x0001e40000000c00 */
.L_x_395:
[----:B------:R-:W-:Y:S05]  /*8090*/  BSYNC B1 ;  /* 0x0000000000017941 */ /* 0x000fea0003800000 */
.L_x_394:
[----:B------:R-:W-:Y:S01]  /*80a0*/  BSSY B1, `(.L_x_396) ;  /* 0x000002d000017945 */ /* 0x000fe20003800000 */
[----:B------:R-:W-:-:S03]  /*80b0*/  @P5 VIADD R0, R3, 0xffffffe0 ;  /* 0xffffffe003005836 */ /* 0x000fc60000000000 */
[----:B------:R-:W-:Y:S05]  /*80c0*/  @P0 BRA `(.L_x_397) ;  /* 0x0000000000a80947 */ /* 0x000fea0003800000 */
[----:B0-----:R-:W0:Y:S01]  /*80d0*/  LDS.128 R4, [R0+0xda00] ;  /* 0x00da000000047984 */ /* 0x001e220000000c00 */
[----:B------:R-:W-:Y:S01]  /*80e0*/  SHF.R.U32.HI R44, RZ, 0x10, R41 ;  /* 0x00000010ff2c7819 */ /* 0x000fe20000011629 */
[----:B------:R-:W-:Y:S01]  /*80f0*/  HADD2.F32 R45, -RZ, R56.H1_H1 ;  /* 0x30000038ff2d7230 */ /* 0x000fe20000004100 */
[----:B------:R-:W-:Y:S02]  /*8100*/  SHF.R.U32.HI R46, RZ, 0x10, R43 ;  /* 0x00000010ff2e7819 */ /* 0x000fe4000001162b */
[----:B------:R-:W-:Y:S01]  /*8110*/  SHF.R.U64 R51, R40, 0x10, R41 ;  /* 0x0000001028337819 */ /* 0x000fe20000001229 */
[----:B------:R-:W-:Y:S01]  /*8120*/  HADD2.F32 R44, -RZ, R44.H0_H0 ;  /* 0x2000002cff2c7230 */ /* 0x000fe20000004100 */
[----:B------:R-:W-:Y:S01]  /*8130*/  SHF.R.U64 R50, R42, 0x10, R43 ;  /* 0x000000102a327819 */ /* 0x000fe2000000122b */
[----:B------:R-:W-:Y:S02]  /*8140*/  HADD2.F32 R46, -RZ, R46.H0_H0 ;  /* 0x2000002eff2e7230 */ /* 0x000fe40000004100 */
[----:B------:R-:W-:-:S02]  /*8150*/  HADD2.F32 R43, -RZ, R57.H1_H1 ;  /* 0x30000039ff2b7230 */ /* 0x000fc40000004100 */
        /* <DEDUP_REMOVED lines=13> */
[----:B------:R-:W-:Y:S02]  /*8230*/  HADD2.F32 R6, -RZ, R5.H0_H0 ;  /* 0x20000005ff067230 */ /* 0x000fe40000004100 */
[----:B------:R-:W-:Y:S02]  /*8240*/  HADD2.F32 R43, -RZ, R27.H1_H1 ;  /* 0x3000001bff2b7230 */ /* 0x000fe40000004100 */
        /* <DEDUP_REMOVED lines=18> */
.L_x_397:
[----:B------:R-:W-:Y:S05]  /*8370*/  BSYNC B1 ;  /* 0x0000000000017941 */ /* 0x000fea0003800000 */
.L_x_396:
[----:B------:R-:W-:Y:S04]  /*8380*/  BSSY B1, `(.L_x_398) ;  /* 0x000002c000017945 */ /* 0x000fe80003800000 */
[----:B------:R-:W-:Y:S05]  /*8390*/  @P1 BRA `(.L_x_399) ;  /* 0x0000000000a81947 */ /* 0x000fea0003800000 */
[----:B01----:R-:W0:Y:S01]  /*83a0*/  LDS.128 R4, [R3+0x10a00] ;  /* 0x010a000003047984 */ /* 0x003e220000000c00 */
[----:B------:R-:W-:Y:S02]  /*83b0*/  SHF.R.U32.HI R40, RZ, 0x10, R39 ;  /* 0x00000010ff287819 */ /* 0x000fe40000011627 */
[--C-:B------:R-:W-:Y:S02]  /*83c0*/  SHF.R.U32.HI R41, RZ, 0x10, R37.reuse ;  /* 0x00000010ff297819 */ /* 0x100fe40000011625 */
[----:B------:R-:W-:Y:S01]  /*83d0*/  SHF.R.U64 R44, R36, 0x10, R37 ;  /* 0x00000010242c7819 */ /* 0x000fe20000001225 */
[----:B------:R-:W-:Y:S01]  /*83e0*/  HADD2.F32 R40, -RZ, R40.H0_H0 ;  /* 0x20000028ff287230 */ /* 0x000fe20000004100 */
[----:B------:R-:W-:Y:S01]  /*83f0*/  SHF.R.U64 R43, R38, 0x10, R39 ;  /* 0x00000010262b7819 */ /* 0x000fe20000001227 */
[----:B------:R-:W-:Y:S02]  /*8400*/  HADD2.F32 R38, -RZ, R41.H0_H0 ;  /* 0x20000029ff267230 */ /* 0x000fe40000004100 */
[----:B------:R-:W-:-:S02]  /*8410*/  HADD2.F32 R39, -RZ, R27.H0_H0 ;  /* 0x2000001bff277230 */ /* 0x000fc40000004100 */
[----:B------:R-:W-:Y:S02]  /*8420*/  HADD2.F32 R37, -RZ, R28.H0_H0 ;  /* 0x2000001cff257230 */ /* 0x000fe40000004100 */
        /* <DEDUP_REMOVED lines=8> */
[----:B------:R-:W-:Y:S01]  /*84b0*/  FFMA.FTZ R42, R29, R38, -R42 ;  /* 0x000000261d2a7223 */ /* 0x000fe2000001082a */
[-C--:B------:R-:W-:Y:S01]  /*84c0*/  FMUL.FTZ R38, R4, R37.reuse ;  /* 0x0000002504267220 */ /* 0x080fe20000410000 */
[----:B------:R-:W-:Y:S02]  /*84d0*/  HADD2.F32 R28, -RZ, R6.H1_H1 ;  /* 0x30000006ff1c7230 */ /* 0x000fe40000004100 */
[----:B------:R-:W-:Y:S01]  /*84e0*/  FFMA.FTZ R37, R7, R37, -R36 ;  /* 0x0000002507257223 */ /* 0x000fe20000010824 */
[--C-:B------:R-:W-:Y:S02]  /*84f0*/  HADD2.F32 R36, -RZ, R26.reuse.H0_H0 ;  /* 0x2000001aff247230 */ /* 0x100fe40000004100 */
[----:B------:R-:W-:Y:S01]  /*8500*/  FFMA.FTZ R41, R29, R40, R41 ;  /* 0x000000281d297223 */ /* 0x000fe20000010029 */
[----:B------:R-:W-:Y:S02]  /*8510*/  HADD2.F32 R6, -RZ, R5.H0_H0 ;  /* 0x20000005ff067230 */ /* 0x000fe40000004100 */
[----:B------:R-:W-:Y:S01]  /*8520*/  FFMA.FTZ R38, R7, R39, R38 ;  /* 0x0000002707267223 */ /* 0x000fe20000010026 */
[----:B------:R-:W-:-:S02]  /*8530*/  HADD2.F32 R26, -RZ, R26.H1_H1 ;  /* 0x3000001aff1a7230 */ /* 0x000fc40000004100 */
[C---:B------:R-:W-:Y:S01]  /*8540*/  FMUL.FTZ R40, R28.reuse, R36 ;  /* 0x000000241c287220 */ /* 0x040fe20000410000 */
[----:B------:R-:W-:Y:S02]  /*8550*/  HADD2.F32 R5, -RZ, R5.H1_H1 ;  /* 0x30000005ff057230 */ /* 0x000fe40000004100 */
[----:B------:R-:W-:Y:S02]  /*8560*/  HADD2.F32 R29, -RZ, R43.H0_H0 ;  /* 0x2000002bff1d7230 */ /* 0x000fe40000004100 */
[-C--:B------:R-:W-:Y:S01]  /*8570*/  FMUL.FTZ R39, R28, R26.reuse ;  /* 0x0000001a1c277220 */ /* 0x080fe20000410000 */
[----:B------:R-:W-:Y:S02]  /*8580*/  HADD2.F32 R4, -RZ, R44.H0_H0 ;  /* 0x2000002cff047230 */ /* 0x000fe40000004100 */
[----:B------:R-:W-:Y:S01]  /*8590*/  FFMA.FTZ R40, R27, R26, -R40 ;  /* 0x0000001a1b287223 */ /* 0x000fe20000010828 */
[----:B------:R-:W-:Y:S01]  /*85a0*/  FMUL.FTZ R7, R5, R29 ;  /* 0x0000001d05077220 */ /* 0x000fe20000410000 */
[----:B------:R-:W-:Y:S01]  /*85b0*/  FFMA.FTZ R39, R27, R36, R39 ;  /* 0x000000241b277223 */ /* 0x000fe20000010027 */
[----:B------:R-:W-:-:S02]  /*85c0*/  FMUL.FTZ R28, R5, R4 ;  /* 0x00000004051c7220 */ /* 0x000fc40000410000 */
[C---:B------:R-:W-:Y:S01]  /*85d0*/  FFMA.FTZ R5, R6.reuse, R4, -R7 ;  /* 0x0000000406057223 */ /* 0x040fe20000010807 */
[----:B------:R-:W-:Y:S01]  /*85e0*/  F2FP.F16.F32.PACK_AB R7, R41, R42 ;  /* 0x0000002a2907723e */ /* 0x000fe200000000ff */
[----:B------:R-:W-:Y:S01]  /*85f0*/  FFMA.FTZ R28, R6, R29, R28 ;  /* 0x0000001d061c7223 */ /* 0x000fe2000001001c */
[----:B------:R-:W-:Y:S02]  /*8600*/  F2FP.F16.F32.PACK_AB R6, R39, R40 ;  /* 0x000000282706723e */ /* 0x000fe400000000ff */
[----:B------:R-:W-:Y:S02]  /*8610*/  F2FP.F16.F32.PACK_AB R4, R38, R37 ;  /* 0x000000252604723e */ /* 0x000fe400000000ff */
[----:B------:R-:W-:-:S05]  /*8620*/  F2FP.F16.F32.PACK_AB R5, R28, R5 ;  /* 0x000000051c05723e */ /* 0x000fca00000000ff */
[----:B------:R2:W-:Y:S02]  /*8630*/  STS.128 [R3+0x10a00], R4 ;  /* 0x010a000403007388 */ /* 0x0005e40000000c00 */
.L_x_399:
[----:B------:R-:W-:Y:S05]  /*8640*/  BSYNC B1 ;  /* 0x0000000000017941 */ /* 0x000fea0003800000 */
.L_x_398:
[----:B------:R-:W-:Y:S04]  /*8650*/  BSSY B1, `(.L_x_400) ;  /* 0x000002c000017945 */ /* 0x000fe80003800000 */
[----:B------:R-:W-:Y:S05]  /*8660*/  @P2 BRA `(.L_x_401) ;  /* 0x0000000000a82947 */ /* 0x000fea0003800000 */
[----:B012---:R-:W0:Y:S01]  /*8670*/  LDS.128 R4, [R0+0x10a00] ;  /* 0x010a000000047984 */ /* 0x007e220000000c00 */
[--C-:B------:R-:W-:Y:S01]  /*8680*/  SHF.R.U64 R41, R34, 0x10, R35.reuse ;  /* 0x0000001022297819 */ /* 0x100fe20000001223 */
[----:B------:R-:W-:Y:S01]  /*8690*/  HADD2.F32 R34, -RZ, R14.H0_H0 ;  /* 0x2000000eff227230 */ /* 0x000fe20000004100 */
[----:B------:R-:W-:Y:S02]  /*86a0*/  SHF.R.U32.HI R26, RZ, 0x10, R35 ;  /* 0x00000010ff1a7819 */ /* 0x000fe40000011623 */
[--C-:B------:R-:W-:Y:S02]  /*86b0*/  SHF.R.U32.HI R35, RZ, 0x10, R33.reuse ;  /* 0x00000010ff237819 */ /* 0x100fe40000011621 */
[----:B------:R-:W-:Y:S01]  /*86c0*/  SHF.R.U64 R39, R32, 0x10, R33 ;  /* 0x0000001020277819 */ /* 0x000fe20000001221 */
[----:B------:R-:W-:Y:S02]  /*86d0*/  HADD2.F32 R33, -RZ, R26.H0_H0 ;  /* 0x2000001aff217230 */ /* 0x000fe40000004100 */
[----:B------:R-:W-:-:S02]  /*86e0*/  HADD2.F32 R35, -RZ, R35.H0_H0 ;  /* 0x20000023ff237230 */ /* 0x000fc40000004100 */
[--C-:B------:R-:W-:Y:S02]  /*86f0*/  HADD2.F32 R32, -RZ, R15.reuse.H0_H0 ;  /* 0x2000000fff207230 */ /* 0x100fe40000004100 */
[----:B------:R-:W-:Y:S02]  /*8700*/  HADD2.F32 R15, -RZ, R15.H1_H1 ;  /* 0x3000000fff0f7230 */ /* 0x000fe40000004100 */
[--C-:B0-----:R-:W-:Y:S02]  /*8710*/  HADD2.F32 R29, -RZ, R7.reuse.H1_H1 ;  /* 0x30000007ff1d7230 */ /* 0x101fe40000004100 */
[----:B------:R-:W-:Y:S02]  /*8720*/  HADD2.F32 R28, -RZ, R7.H0_H0 ;  /* 0x20000007ff1c7230 */ /* 0x000fe40000004100 */
[--C-:B------:R-:W-:Y:S02]  /*8730*/  HADD2.F32 R7, -RZ, R4.reuse.H0_H0 ;  /* 0x20000004ff077230 */ /* 0x100fe40000004100 */
[----:B------:R-:W-:Y:S01]  /*8740*/  FMUL.FTZ R37, R29, R35 ;  /* 0x000000231d257220 */ /* 0x000fe20000410000 */
[----:B------:R-:W-:-:S02]  /*8750*/  HADD2.F32 R4, -RZ, R4.H1_H1 ;  /* 0x30000004ff047230 */ /* 0x000fc40000004100 */
[-C--:B------:R-:W-:Y:S01]  /*8760*/  FMUL.FTZ R38, R29, R33.reuse ;  /* 0x000000211d267220 */ /* 0x080fe20000410000 */
[--C-:B------:R-:W-:Y:S02]  /*8770*/  HADD2.F32 R26, -RZ, R6.reuse.H0_H0 ;  /* 0x20000006ff1a7230 */ /* 0x100fe40000004100 */
[C---:B------:R-:W-:Y:S01]  /*8780*/  FFMA.FTZ R37, R28.reuse, R33, -R37 ;  /* 0x000000211c257223 */ /* 0x040fe20000010825 */
[----:B------:R-:W-:Y:S02]  /*8790*/  HADD2.F32 R27, -RZ, R6.H1_H1 ;  /* 0x30000006ff1b7230 */ /* 0x000fe40000004100 */
[----:B------:R-:W-:Y:S01]  /*87a0*/  FFMA.FTZ R40, R28, R35, R38 ;  /* 0x000000231c287223 */ /* 0x000fe20000010026 */
[----:B------:R-:W-:Y:S02]  /*87b0*/  HADD2.F32 R6, -RZ, R5.H0_H0 ;  /* 0x20000005ff067230 */ /* 0x000fe40000004100 */
[C---:B------:R-:W-:Y:S01]  /*87c0*/  FMUL.FTZ R36, R4.reuse, R34 ;  /* 0x0000002204247220 */ /* 0x040fe20000410000 */
[----:B------:R-:W-:Y:S01]  /*87d0*/  FMUL.FTZ R38, R4, R32 ;  /* 0x0000002004267220 */ /* 0x000fe20000410000 */
[----:B------:R-:W-:-:S02]  /*87e0*/  HADD2.F32 R28, -RZ, R14.H1_H1 ;  /* 0x3000000eff1c7230 */ /* 0x000fc40000004100 */
[----:B------:R-:W-:Y:S01]  /*87f0*/  FMUL.FTZ R35, R27, R15 ;  /* 0x0000000f1b237220 */ /* 0x000fe20000410000 */
[----:B------:R-:W-:Y:S02]  /*8800*/  HADD2.F32 R5, -RZ, R5.H1_H1 ;  /* 0x30000005ff057230 */ /* 0x000fe40000004100 */
[C---:B------:R-:W-:Y:S01]  /*8810*/  FFMA.FTZ R36, R7.reuse, R32, -R36 ;  /* 0x0000002007247223 */ /* 0x040fe20000010824 */
[----:B------:R-:W-:Y:S02]  /*8820*/  HADD2.F32 R14, -RZ, R39.H0_H0 ;  /* 0x20000027ff0e7230 */ /* 0x000fe40000004100 */
[----:B------:R-:W-:Y:S01]  /*8830*/  FFMA.FTZ R29, R7, R34, R38 ;  /* 0x00000022071d7223 */ /* 0x000fe20000010026 */
[----:B------:R-:W-:Y:S02]  /*8840*/  HADD2.F32 R4, -RZ, R41.H0_H0 ;  /* 0x20000029ff047230 */ /* 0x000fe40000004100 */
[----:B------:R-:W-:Y:S01]  /*8850*/  FMUL.FTZ R33, R27, R28 ;  /* 0x0000001c1b217220 */ /* 0x000fe20000410000 */
[----:B------:R-:W-:-:S02]  /*8860*/  FMUL.FTZ R7, R5, R14 ;  /* 0x0000000e05077220 */ /* 0x000fc40000410000 */
[----:B------:R-:W-:Y:S01]  /*8870*/  FMUL.FTZ R27, R5, R4 ;  /* 0x00000004051b7220 */ /* 0x000fe20000410000 */
[C---:B------:R-:W-:Y:S01]  /*8880*/  FFMA.FTZ R33, R26.reuse, R15, -R33 ;  /* 0x0000000f1a217223 */ /* 0x040fe20000010821 */
[----:B------:R-:W-:Y:S01]  /*8890*/  FFMA.FTZ R26, R26, R28, R35 ;  /* 0x0000001c1a1a7223 */ /* 0x000fe20000010023 */
[C---:B------:R-:W-:Y:S01]  /*88a0*/  FFMA.FTZ R5, R6.reuse, R4, -R7 ;  /* 0x0000000406057223 */ /* 0x040fe20000010807 */
[----:B------:R-:W-:Y:S01]  /*88b0*/  FFMA.FTZ R14, R6, R14, R27 ;  /* 0x0000000e060e7223 */ /* 0x000fe2000001001b */
[----:B------:R-:W-:Y:S02]  /*88c0*/  F2FP.F16.F32.PACK_AB R7, R40, R37 ;  /* 0x000000252807723e */ /* 0x000fe400000000ff */
[----:B------:R-:W-:Y:S02]  /*88d0*/  F2FP.F16.F32.PACK_AB R6, R26, R33 ;  /* 0x000000211a06723e */ /* 0x000fe400000000ff */
[----:B------:R-:W-:Y:S02]  /*88e0*/  F2FP.F16.F32.PACK_AB R4, R29, R36 ;  /* 0x000000241d04723e */ /* 0x000fe400000000ff */
[----:B------:R-:W-:-:S05]  /*88f0*/  F2FP.F16.F32.PACK_AB R5, R14, R5 ;  /* 0x000000050e05723e */ /* 0x000fca00000000ff */
[----:B------:R3:W-:Y:S02]  /*8900*/  STS.128 [R0+0x10a00], R4 ;  /* 0x010a000400007388 */ /* 0x0007e40000000c00 */
.L_x_401:
[----:B------:R-:W-:Y:S05]  /*8910*/  BSYNC B1 ;  /* 0x0000000000017941 */ /* 0x000fea0003800000 */
.L_x_400:
[----:B------:R-:W-:Y:S04]  /*8920*/  BSSY B1, `(.L_x_402) ;  /* 0x000002c000017945 */ /* 0x000fe80003800000 */
[----:B------:R-:W-:Y:S05]  /*8930*/  @P3 BRA `(.L_x_403) ;  /* 0x0000000000a83947 */ /* 0x000fea0003800000 */
[----:B0123--:R-:W0:Y:S01]  /*8940*/  LDS.128 R4, [R3+0x13a00] ;  /* 0x013a000003047984 */ /* 0x00fe220000000c00 */
[----:B------:R-:W-:Y:S01]  /*8950*/  SHF.R.U32.HI R27, RZ, 0x10, R31 ;  /* 0x00000010ff1b7819 */ /* 0x000fe2000001161f */
[----:B------:R-:W-:Y:S01]  /*8960*/  HADD2.F32 R26, -RZ, R13.H0_H0 ;  /* 0x2000000dff1a7230 */ /* 0x000fe20000004100 */
[--C-:B------:R-:W-:Y:S01]  /*8970*/  SHF.R.U32.HI R29, RZ, 0x10, R25.reuse ;  /* 0x00000010ff1d7819 */ /* 0x100fe20000011619 */
[----:B------:R-:W-:Y:S01]  /*8980*/  HADD2.F32 R28, -RZ, R12.H0_H0 ;  /* 0x2000000cff1c7230 */ /* 0x000fe20000004100 */
[----:B------:R-:W-:Y:S01]  /*8990*/  SHF.R.U64 R33, R24, 0x10, R25 ;  /* 0x0000001018217819 */ /* 0x000fe20000001219 */
[----:B------:R-:W-:Y:S01]  /*89a0*/  HADD2.F32 R27, -RZ, R27.H0_H0 ;  /* 0x2000001bff1b7230 */ /* 0x000fe20000004100 */
[----:B------:R-:W-:Y:S01]  /*89b0*/  SHF.R.U64 R35, R30, 0x10, R31 ;  /* 0x000000101e237819 */ /* 0x000fe2000000121f */
[----:B------:R-:W-:Y:S02]  /*89c0*/  HADD2.F32 R29, -RZ, R29.H0_H0 ;  /* 0x2000001dff1d7230 */ /* 0x000fe40000004100 */
[----:B------:R-:W-:-:S02]  /*89d0*/  HADD2.F32 R13, -RZ, R13.H1_H1 ;  /* 0x3000000dff0d7230 */ /* 0x000fc40000004100 */
[--C-:B0-----:R-:W-:Y:S02]  /*89e0*/  HADD2.F32 R25, -RZ, R7.reuse.H1_H1 ;  /* 0x30000007ff197230 */ /* 0x101fe40000004100 */
[----:B------:R-:W-:Y:S02]  /*89f0*/  HADD2.F32 R24, -RZ, R7.H0_H0 ;  /* 0x20000007ff187230 */ /* 0x000fe40000004100 */
[--C-:B------:R-:W-:Y:S02]  /*8a00*/  HADD2.F32 R7, -RZ, R4.reuse.H0_H0 ;  /* 0x20000004ff077230 */ /* 0x100fe40000004100 */
[C---:B------:R-:W-:Y:S01]  /*8a10*/  FMUL.FTZ R31, R25.reuse, R29 ;  /* 0x0000001d191f7220 */ /* 0x040fe20000410000 */
[----:B------:R-:W-:Y:S02]  /*8a20*/  HADD2.F32 R4, -RZ, R4.H1_H1 ;  /* 0x30000004ff047230 */ /* 0x000fe40000004100 */
[----:B------:R-:W-:Y:S01]  /*8a30*/  FMUL.FTZ R32, R25, R27 ;  /* 0x0000001b19207220 */ /* 0x000fe20000410000 */
[----:B------:R-:W-:-:S02]  /*8a40*/  HADD2.F32 R14, -RZ, R6.H0_H0 ;  /* 0x20000006ff0e7230 */ /* 0x000fc40000004100 */
[C---:B------:R-:W-:Y:S01]  /*8a50*/  FFMA.FTZ R31, R24.reuse, R27, -R31 ;  /* 0x0000001b181f7223 */ /* 0x040fe2000001081f */
[----:B------:R-:W-:Y:S02]  /*8a60*/  HADD2.F32 R15, -RZ, R6.H1_H1 ;  /* 0x30000006ff0f7230 */ /* 0x000fe40000004100 */
[----:B------:R-:W-:Y:S01]  /*8a70*/  FFMA.FTZ R34, R24, R29, R32 ;  /* 0x0000001d18227223 */ /* 0x000fe20000010020 */
[--C-:B------:R-:W-:Y:S02]  /*8a80*/  HADD2.F32 R6, -RZ, R5.reuse.H0_H0 ;  /* 0x20000005ff067230 */ /* 0x100fe40000004100 */
[C---:B------:R-:W-:Y:S01]  /*8a90*/  FMUL.FTZ R30, R4.reuse, R28 ;  /* 0x0000001c041e7220 */ /* 0x040fe20000410000 */
[----:B------:R-:W-:Y:S01]  /*8aa0*/  FMUL.FTZ R32, R4, R26 ;  /* 0x0000001a04207220 */ /* 0x000fe20000410000 */
[----:B------:R-:W-:Y:S02]  /*8ab0*/  HADD2.F32 R24, -RZ, R12.H1_H1 ;  /* 0x3000000cff187230 */ /* 0x000fe40000004100 */
[----:B------:R-:W-:Y:S01]  /*8ac0*/  FMUL.FTZ R29, R15, R13 ;  /* 0x0000000d0f1d7220 */ /* 0x000fe20000410000 */
[----:B------:R-:W-:-:S02]  /*8ad0*/  HADD2.F32 R5, -RZ, R5.H1_H1 ;  /* 0x30000005ff057230 */ /* 0x000fc40000004100 */
[C---:B------:R-:W-:Y:S01]  /*8ae0*/  FFMA.FTZ R30, R7.reuse, R26, -R30 ;  /* 0x0000001a071e7223 */ /* 0x040fe2000001081e */
[----:B------:R-:W-:Y:S02]  /*8af0*/  HADD2.F32 R12, -RZ, R33.H0_H0 ;  /* 0x20000021ff0c7230 */ /* 0x000fe40000004100 */
[----:B------:R-:W-:Y:S01]  /*8b00*/  FFMA.FTZ R25, R7, R28, R32 ;  /* 0x0000001c07197223 */ /* 0x000fe20000010020 */
[----:B------:R-:W-:Y:S02]  /*8b10*/  HADD2.F32 R4, -RZ, R35.H0_H0 ;  /* 0x20000023ff047230 */ /* 0x000fe40000004100 */
[----:B------:R-:W-:Y:S01]  /*8b20*/  FMUL.FTZ R27, R15, R24 ;  /* 0x000000180f1b7220 */ /* 0x000fe20000410000 */
[C---:B------:R-:W-:Y:S02]  /*8b30*/  FMUL.FTZ R7, R5.reuse, R12 ;  /* 0x0000000c05077220 */ /* 0x040fe40000410000 */
[----:B------:R-:W-:Y:S01]  /*8b40*/  FMUL.FTZ R15, R5, R4 ;  /* 0x00000004050f7220 */ /* 0x000fe20000410000 */
[C---:B------:R-:W-:Y:S01]  /*8b50*/  FFMA.FTZ R27, R14.reuse, R13, -R27 ;  /* 0x0000000d0e1b7223 */ /* 0x040fe2000001081b */
[----:B------:R-:W-:Y:S01]  /*8b60*/  FFMA.FTZ R14, R14, R24, R29 ;  /* 0x000000180e0e7223 */ /* 0x000fe2000001001d */
[C---:B------:R-:W-:Y:S01]  /*8b70*/  FFMA.FTZ R5, R6.reuse, R4, -R7 ;  /* 0x0000000406057223 */ /* 0x040fe20000010807 */
[----:B------:R-:W-:Y:S01]  /*8b80*/  FFMA.FTZ R12, R6, R12, R15 ;  /* 0x0000000c060c7223 */ /* 0x000fe2000001000f */
[----:B------:R-:W-:-:S02]  /*8b90*/  F2FP.F16.F32.PACK_AB R7, R34, R31 ;  /* 0x0000001f2207723e */ /* 0x000fc400000000ff */
[----:B------:R-:W-:Y:S02]  /*8ba0*/  F2FP.F16.F32.PACK_AB R6, R14, R27 ;  /* 0x0000001b0e06723e */ /* 0x000fe400000000ff */
[----:B------:R-:W-:Y:S02]  /*8bb0*/  F2FP.F16.F32.PACK_AB R4, R25, R30 ;  /* 0x0000001e1904723e */ /* 0x000fe400000000ff */
[----:B------:R-:W-:-:S05]  /*8bc0*/  F2FP.F16.F32.PACK_AB R5, R12, R5 ;  /* 0x000000050c05723e */ /* 0x000fca00000000ff */
[----:B------:R4:W-:Y:S02]  /*8bd0*/  STS.128 [R3+0x13a00], R4 ;  /* 0x013a000403007388 */ /* 0x0009e40000000c00 */
.L_x_403:
[----:B------:R-:W-:Y:S05]  /*8be0*/  BSYNC B1 ;  /* 0x0000000000017941 */ /* 0x000fea0003800000 */
.L_x_402:
[----:B------:R-:W-:Y:S05]  /*8bf0*/  @P4 BRA `(.L_x_393) ;  /* 0x0000001c00144947 */ /* 0x000fea0003800000 */
[----:B01234-:R-:W0:Y:S01]  /*8c00*/  LDS.128 R4, [R0+0x13a00] ;  /* 0x013a000000047984 */ /* 0x01fe220000000c00 */
[----:B------:R-:W-:Y:S01]  /*8c10*/  SHF.R.U64 R26, R20, 0x10, R21 ;  /* 0x00000010141a7819 */ /* 0x000fe20000001215 */
[--C-:B------:R-:W-:Y:S01]  /*8c20*/  HADD2.F32 R15, -RZ, R10.reuse.H0_H0 ;  /* 0x2000000aff0f7230 */ /* 0x100fe20000004100 */
[----:B------:R-:W-:Y:S01]  /*8c30*/  SHF.R.U32.HI R20, RZ, 0x10, R9 ;  /* 0x00000010ff147819 */ /* 0x000fe20000011609 */
[----:B------:R-:W-:Y:S01]  /*8c40*/  HADD2.F32 R13, -RZ, R11.H0_H0 ;  /* 0x2000000bff0d7230 */ /* 0x000fe20000004100 */
[----:B------:R-:W-:Y:S01]  /*8c50*/  SHF.R.U32.HI R14, RZ, 0x10, R21 ;  /* 0x00000010ff0e7819 */ /* 0x000fe20000011615 */
[----:B------:R-:W-:Y:S01]  /*8c60*/  HADD2.F32 R10, -RZ, R10.H1_H1 ;  /* 0x3000000aff0a7230 */ /* 0x000fe20000004100 */
[----:B------:R-:W-:Y:S01]  /*8c70*/  SHF.R.U64 R25, R8, 0x10, R9 ;  /* 0x0000001008197819 */ /* 0x000fe20000001209 */
[----:B------:R-:W-:Y:S02]  /*8c80*/  HADD2.F32 R20, -RZ, R20.H0_H0 ;  /* 0x20000014ff147230 */ /* 0x000fe40000004100 */
[----:B------:R-:W-:-:S02]  /*8c90*/  HADD2.F32 R14, -RZ, R14.H0_H0 ;  /* 0x2000000eff0e7230 */ /* 0x000fc40000004100 */
[----:B------:R-:W-:Y:S02]  /*8ca0*/  HADD2.F32 R11, -RZ, R11.H1_H1 ;  /* 0x3000000bff0b7230 */ /* 0x000fe40000004100 */
[--C-:B0-----:R-:W-:Y:S02]  /*8cb0*/  HADD2.F32 R12, -RZ, R7.reuse.H1_H1 ;  /* 0x30000007ff0c7230 */ /* 0x101fe40000004100 */
[--C-:B------:R-:W-:Y:S02]  /*8cc0*/  HADD2.F32 R3, -RZ, R4.reuse.H0_H0 ;  /* 0x20000004ff037230 */ /* 0x100fe40000004100 */
[----:B------:R-:W-:Y:S02]  /*8cd0*/  HADD2.F32 R9, -RZ, R7.H0_H0 ;  /* 0x20000007ff097230 */ /* 0x000fe40000004100 */
[C---:B------:R-:W-:Y:S01]  /*8ce0*/  FMUL.FTZ R24, R12.reuse, R20 ;  /* 0x000000140c187220 */ /* 0x040fe20000410000 */
[----:B------:R-:W-:Y:S02]  /*8cf0*/  HADD2.F32 R4, -RZ, R4.H1_H1 ;  /* 0x30000004ff047230 */ /* 0x000fe40000004100 */
[----:B------:R-:W-:Y:S01]  /*8d00*/  FMUL.FTZ R21, R12, R14 ;  /* 0x0000000e0c157220 */ /* 0x000fe20000410000 */
[----:B------:R-:W-:-:S02]  /*8d10*/  HADD2.F32 R7, -RZ, R6.H0_H0 ;  /* 0x20000006ff077230 */ /* 0x000fc40000004100 */
[C---:B------:R-:W-:Y:S01]  /*8d20*/  FFMA.FTZ R24, R9.reuse, R14, -R24 ;  /* 0x0000000e09187223 */ /* 0x040fe20000010818 */
[----:B------:R-:W-:Y:S02]  /*8d30*/  HADD2.F32 R8, -RZ, R6.H1_H1 ;  /* 0x30000006ff087230 */ /* 0x000fe40000004100 */
[C---:B------:R-:W-:Y:S01]  /*8d40*/  FMUL.FTZ R12, R4.reuse, R15 ;  /* 0x0000000f040c7220 */ /* 0x040fe20000410000 */
[--C-:B------:R-:W-:Y:S02]  /*8d50*/  HADD2.F32 R6, -RZ, R5.reuse.H0_H0 ;  /* 0x20000005ff067230 */ /* 0x100fe40000004100 */
[----:B------:R-:W-:Y:S01]  /*8d60*/  FFMA.FTZ R21, R9, R20, R21 ;  /* 0x0000001409157223 */ /* 0x000fe20000010015 */
[-C--:B------:R-:W-:Y:S01]  /*8d70*/  FMUL.FTZ R14, R4, R13.reuse ;  /* 0x0000000d040e7220 */ /* 0x080fe20000410000 */
[----:B------:R-:W-:Y:S02]  /*8d80*/  HADD2.F32 R5, -RZ, R5.H1_H1 ;  /* 0x30000005ff057230 */ /* 0x000fe40000004100 */
[----:B------:R-:W-:Y:S01]  /*8d90*/  FFMA.FTZ R12, R3, R13, -R12 ;  /* 0x0000000d030c7223 */ /* 0x000fe2000001080c */
[----:B------:R-:W-:-:S02]  /*8da0*/  HADD2.F32 R9, -RZ, R25.H0_H0 ;  /* 0x20000019ff097230 */ /* 0x000fc40000004100 */
[----:B------:R-:W-:Y:S01]  /*8db0*/  FFMA.FTZ R3, R3, R15, R14 ;  /* 0x0000000f03037223 */ /* 0x000fe2000001000e */
[----:B------:R-:W-:Y:S02]  /*8dc0*/  HADD2.F32 R4, -RZ, R26.H0_H0 ;  /* 0x2000001aff047230 */ /* 0x000fe40000004100 */
[C---:B------:R-:W-:Y:S01]  /*8dd0*/  FMUL.FTZ R14, R8.reuse, R10 ;  /* 0x0000000a080e7220 */ /* 0x040fe20000410000 */
[----:B------:R-:W-:Y:S01]  /*8de0*/  FMUL.FTZ R15, R8, R11 ;  /* 0x0000000b080f7220 */ /* 0x000fe20000410000 */
[C---:B------:R-:W-:Y:S01]  /*8df0*/  FMUL.FTZ R13, R5.reuse, R9 ;  /* 0x00000009050d7220 */ /* 0x040fe20000410000 */
        /* <DEDUP_REMOVED lines=9> */
[----:B------:R0:W-:Y:S01]  /*8e90*/  STS.128 [R0+0x13a00], R4 ;  /* 0x013a000400007388 */ /* 0x0001e20000000c00 */
[----:B------:R-:W-:Y:S05]  /*8ea0*/  BRA `(.L_x_393) ;  /* 0x0000001800687947 */ /* 0x000fea0003800000 */
.L_x_384:
        /* <DEDUP_REMOVED lines=15> */
[----:B------:R-:W2:Y:S01]  /*8fa0*/  LDL R8, [R1+0x2c] ;  /* 0x00002c0001087983 */ /* 0x000ea20000100800 */
[----:B------:R-:W-:-:S03]  /*8fb0*/  ULDC UR4, c[0x0][0x3d4] ;  /* 0x0000f50000047ab9 */ /* 0x000fc60000000800 */
[----:B------:R-:W3:Y:S01]  /*8fc0*/  LDL R3, [R1+0x34] ;  /* 0x0000340001037983 */ /* 0x000ee20000100800 */
[----:B------:R-:W-:Y:S02]  /*8fd0*/  ISETP.GE.AND P1, PT, R144, UR4, PT ;  /* 0x0000000490007c0c */ /* 0x000fe4000bf26270 */
        /* <DEDUP_REMOVED lines=12> */
[----:B------:R0:W5:Y:S04]  /*90a0*/  @!P1 LDG.E.128 R32, desc[UR60][R48.64] ;  /* 0x0000003c30209981 */ /* 0x000168000c1e1d00 */
[----:B------:R0:W5:Y:S01]  /*90b0*/  @!P1 LDG.E.128 R4, desc[UR60][R46.64] ;  /* 0x0000003c2e049981 */ /* 0x000162000c1e1d00 */
[----:B--2---:R-:W-:Y:S02]  /*90c0*/  ISETP.GE.AND P2, PT, R8, UR4, PT ;  /* 0x0000000408007c0c */ /* 0x004fe4000bf46270 */
[----:B---3--:R-:W-:-:S11]  /*90d0*/  ISETP.GE.AND P3, PT, R3, UR4, PT ;  /* 0x0000000403007c0c */ /* 0x008fd6000bf66270 */
[----:B------:R0:W5:Y:S04]  /*90e0*/  @!P2 LDG.E.128 R36, desc[UR60][R48.64+0x20] ;  /* 0x0000203c3024a981 */ /* 0x000168000c1e1d00 */
[----:B------:R0:W5:Y:S04]  /*90f0*/  @!P3 LDG.E.128 R40, desc[UR60][R48.64+0x40] ;  /* 0x0000403c3028b981 */ /* 0x000168000c1e1d00 */
[----:B------:R0:W5:Y:S04]  /*9100*/  @!P2 LDG.E.128 R24, desc[UR60][R46.64+0x20] ;  /* 0x0000203c2e18a981 */ /* 0x000168000c1e1d00 */
[----:B------:R0:W5:Y:S02]  /*9110*/  @!P3 LDG.E.128 R28, desc[UR60][R46.64+0x40] ;  /* 0x0000403c2e1cb981 */ /* 0x000164000c1e1d00 */
.L_x_405:
[----:B------:R-:W-:Y:S05]  /*9120*/  BSYNC B1 ;  /* 0x0000000000017941 */ /* 0x000fea0003800000 */
.L_x_404:
[----:B------:R-:W2:Y:S01]  /*9130*/  LDL R10, [R1+0x78] ;  /* 0x00007800010a7983 */ /* 0x000ea20000100800 */
[----:B-----5:R-:W-:Y:S01]  /*9140*/  IMAD.MOV.U32 R0, RZ, RZ, R4 ;  /* 0x000000ffff007224 */ /* 0x020fe200078e0004 */
[----:B------:R-:W-:Y:S01]  /*9150*/  MOV R3, R5 ;  /* 0x0000000500037202 */ /* 0x000fe20000000f00 */
[----:B------:R-:W-:Y:S01]  /*9160*/  IMAD.MOV.U32 R8, RZ, RZ, R6 ;  /* 0x000000ffff087224 */ /* 0x000fe200078e0006 */
[----:B------:R-:W-:Y:S01]  /*9170*/  UMOV UR4, 0xffffffff ;  /* 0xffffffff00047882 */ /* 0x000fe20000000000 */
[----:B------:R-:W-:Y:S01]  /*9180*/  IMAD.MOV.U32 R9, RZ, RZ, R25 ;  /* 0x000000ffff097224 */ /* 0x000fe200078e0019 */
[----:B------:R-:W-:Y:S01]  /*9190*/  PRMT R55, R3, 0x7610, R55 ;  /* 0x0000761003377816 */ /* 0x000fe20000000037 */
[----:B------:R-:W-:Y:S01]  /*91a0*/  IMAD.MOV.U32 R3, RZ, RZ, R24 ;  /* 0x000000ffff037224 */ /* 0x000fe200078e0018 */
[----:B------:R-:W-:Y:S01]  /*91b0*/  PRMT R59, R0, 0x5410, R8 ;  /* 0x00005410003b7816 */ /* 0x000fe20000000008 */
[----:B------:R-:W-:-:S03]  /*91c0*/  IMAD.MOV.U32 R0, RZ, RZ, R7 ;  /* 0x000000ffff007224 */ /* 0x000fc600078e0007 */
[----:B0-----:R-:W-:Y:S02]  /*91d0*/  PRMT R46, R3, 0x5410, R9 ;  /* 0x00005410032e7816 */ /* 0x001fe40000000009 */
[----:B------:R-:W-:Y:S02]  /*91e0*/  PRMT R61, R0, 0x7610, R61 ;  /* 0x00007610003d7816 */ /* 0x000fe4000000003d */
[----:B--2---:R-:W-:Y:S01]  /*91f0*/  LEA.HI R0, R10, R10, RZ, 0x1 ;  /* 0x0000000a0a007211 */ /* 0x004fe200078f08ff */
[----:B------:R-:W-:Y:S06]  /*9200*/  BRA.DIV UR4, `(.L_x_406) ;  /* 0x0000013204f87947 */ /* 0x000fec000b800000 */
.L_x_571:
[----:B------:R-:W-:Y:S01]  /*9210*/  UMOV UR4, 0xffffffff ;  /* 0xffffffff00047882 */ /* 0x000fe20000000000 */
[----:B------:R-:W-:Y:S02]  /*9220*/  LOP3.LUT R0, R0, 0xfffffffe, RZ, 0xc0, !PT ;  /* 0xfffffffe00007812 */ /* 0x000fe400078ec0ff */
[----:B------:R-:W-:Y:S05]  /*9230*/  BRA.DIV UR4, `(.L_x_407) ;  /* 0x0000013604147947 */ /* 0x000fea000b800000 */
.L_x_574:
[----:B------:R-:W-:Y:S01]  /*9240*/  UMOV UR4, 0xffffffff ;  /* 0xffffffff00047882 */ /* 0x000fe20000000000 */
[----:B------:R-:W-:Y:S02]  /*9250*/  IMAD.IADD R0, R10, 0x1, -R0 ;  /* 0x000000010a007824 */ /* 0x000fe400078e0a00 */
[----:B------:R-:W-:Y:S05]  /*9260*/  BRA.DIV UR4, `(.L_x_408) ;  /* 0x0000013604307947 */ /* 0x000fea000b800000 */
.L_x_577:
[----:B------:R-:W-:Y:S01]  /*9270*/  UMOV UR4, 0xffffffff ;  /* 0xffffffff00047882 */ /* 0x000fe20000000000 */
[----:B------:R-:W-:Y:S02]  /*9280*/  SHF.L.U32 R3, R0, 0x1f, RZ ;  /* 0x0000001f00037819 */ /* 0x000fe400000006ff */
[----:B------:R-:W-:Y:S05]  /*9290*/  BRA.DIV UR4, `(.L_x_409) ;  /* 0x00000136044c7947 */ /* 0x000fea000b800000 */
.L_x_580:
[----:B------:R-:W0:Y:S01]  /*92a0*/  SYNCS.PHASECHK.TRANS64.TRYWAIT P1, [R18+URZ+0x31c00], R3 ;  /* 0x031c0003120075a7 */ /* 0x000e22000802017f */
[----:B------:R-:W-:Y:S01]  /*92b0*/  IMAD.MOV.U32 R0, RZ, RZ, R26 ;  /* 0x000000ffff007224 */ /* 0x000fe200078e001a */
[----:B------:R-:W-:Y:S01]  /*92c0*/  MOV R9, R28 ;  /* 0x0000001c00097202 */ /* 0x000fe20000000f00 */
[----:B------:R-:W-:Y:S01]  /*92d0*/  IMAD.MOV.U32 R8, RZ, RZ, R27 ;  /* 0x000000ffff087224 */ /* 0x000fe200078e001b */
[----:B------:R-:W-:Y:S01]  /*92e0*/  BSSY B1, `(.L_x_410) ;  /* 0x000001c000017945 */ /* 0x000fe20003800000 */
[----:B------:R-:W-:-:S03]  /*92f0*/  IMAD.MOV.U32 R10, RZ, RZ, R29 ;  /* 0x000000ffff0a7224 */ /* 0x000fc600078e001d */
[----:B------:R-:W-:Y:S01]  /*9300*/  PRMT R47, R0, 0x5410, R8 ;  /* 0x00005410002f7816 */ /* 0x000fe20000000008 */
        /* <DEDUP_REMOVED lines=25> */
.L_x_581:
[----:B------:R-:W-:Y:S05]  /*94a0*/  BSYNC B1 ;  /* 0x0000000000017941 */ /* 0x000fea0003800000 */
.L_x_410:
[----:B------:R-:W-:Y:S01]  /*94b0*/  PRMT R45, R0, 0x5410, R8 ;  /* 0x00005410002d7816 */ /* 0x000fe20000000008 */
[----:B------:R-:W-:Y:S06]  /*94c0*/  @P0 BRA `(.L_x_393) ;  /* 0x0000001000e00947 */ /* 0x000fec0003800000 */
[----:B------:R-:W2:Y:S01]  /*94d0*/  LDL R71, [R1+0x2c] ;  /* 0x00002c0001477983 */ /* 0x000ea20000100800 */
[----:B0-----:R-:W0:Y:S03]  /*94e0*/  LDC R3, c[0x0][0x3d4] ;  /* 0x0000f500ff037b82 */ /* 0x001e260000000800 */
[----:B------:R-:W3:Y:S04]  /*94f0*/  LDL R70, [R1+0x34] ;  /* 0x0000340001467983 */ /* 0x000ee80000100800 */
[----:B------:R4:W5:Y:S04]  /*9500*/  LDL R69, [R1+0x38] ;  /* 0x0000380001457983 */ /* 0x0009680000100800 */
[----:B------:R4:W5:Y:S04]  /*9510*/  LDL R68, [R1+0x40] ;  /* 0x0000400001447983 */ /* 0x0009680000100800 */
[----:B------:R4:W5:Y:S01]  /*9520*/  LDL R67, [R1+0x3c] ;  /* 0x00003c0001437983 */ /* 0x0009620000100800 */
[----:B------:R-:W-:Y:S01]  /*9530*/  BSSY B1, `(.L_x_412) ;  /* 0x0000069000017945 */ /* 0x000fe20003800000 */
[----:B0-----:R-:W-:-:S02]  /*9540*/  ISETP.GE.AND P0, PT, R144, R3, PT ;  /* 0x000000039000720c */ /* 0x001fc40003f06270 */
[-C--:B--2---:R-:W-:Y:S02]  /*9550*/  ISETP.GE.AND P1, PT, R71, R3.reuse, PT ;  /* 0x000000034700720c */ /* 0x084fe40003f26270 */
[----:B---3--:R-:W-:-:S09]  /*9560*/  ISETP.GE.AND P2, PT, R70, R3, PT ;  /* 0x000000034600720c */ /* 0x008fd20003f46270 */
[----:B----4-:R-:W-:Y:S05]  /*9570*/  @P0 BRA `(.L_x_413) ;  /* 0x0000000400900947 */ /* 0x010fea0003800000 */
[----:B------:R-:W2:Y:S01]  /*9580*/  LDL R72, [R1+0x8c] ;  /* 0x00008c0001487983 */ /* 0x000ea20000100800 */
[----:B------:R-:W0:Y:S02]  /*9590*/  S2R R9, SR_TID.X ;  /* 0x0000000000097919 */ /* 0x000e240000002100 */
[----:B0-----:R-:W-:-:S04]  /*95a0*/  IADD3 R9, R9, -0x80, RZ ;  /* 0xffffff8009097810 */ /* 0x001fc80007ffe0ff */
[----:B------:R-:W-:-:S04]  /*95b0*/  LEA.HI R0, R9, R9, RZ, 0x1 ;  /* 0x0000000909007211 */ /* 0x000fc800078f08ff */
[----:B------:R-:W-:-:S05]  /*95c0*/  LOP3.LUT R0, R0, 0xfffffffe, RZ, 0xc0, !PT ;  /* 0xfffffffe00007812 */ /* 0x000fca00078ec0ff */
[----:B------:R-:W-:-:S05]  /*95d0*/  IMAD.IADD R0, R9, 0x1, -R0 ;  /* 0x0000000109007824 */ /* 0x000fca00078e0a00 */
[----:B------:R-:W-:-:S04]  /*95e0*/  LEA.HI R0, R3, R0, RZ, 0x1d ;  /* 0x0000000003007211 */ /* 0x000fc800078fe8ff */
[----:B------:R-:W-:-:S04]  /*95f0*/  SHF.R.S32.HI R9, RZ, 0x1f, R0 ;  /* 0x0000001fff097819 */ /* 0x000fc80000011400 */
[----:B------:R-:W-:Y:S01]  /*9600*/  LEA.HI R9, R9, R0, RZ, 0x2 ;  /* 0x0000000009097211 */ /* 0x000fe200078f10ff */
[----:B------:R-:W-:-:S03]  /*9610*/  IMAD.SHL.U32 R0, R0, 0x8, RZ ;  /* 0x0000000800007824 */ /* 0x000fc600078e00ff */
[----:B------:R-:W-:Y:S02]  /*9620*/  SHF.R.S32.HI R9, RZ, 0x2, R9 ;  /* 0x00000002ff097819 */ /* 0x000fe40000011409 */
[----:B-----5:R-:W-:-:S03]  /*9630*/  LOP3.LUT R0, R69, 0x18, R0, 0xf8, !PT ;  /* 0x0000001845007812 */ /* 0x020fc600078ef800 */
[----:B------:R-:W-:Y:S01]  /*9640*/  IMAD R12, R9, 0x1800, R68 ;  /* 0x00001800090c7824 */ /* 0x000fe200078e0244 */
[----:B------:R-:W-:-:S05]  /*9650*/  LOP3.LUT R13, R0, R67, RZ, 0x3c, !PT ;  /* 0x00000043000d7212 */ /* 0x000fca00078e3cff */
[----:B------:R-:W-:-:S04]  /*9660*/  IMAD.IADD R13, R12, 0x1, R13 ;  /* 0x000000010c0d7824 */ /* 0x000fc800078e020d */
[----:B------:R-:W-:-:S05]  /*9670*/  IMAD R0, R13, 0x2, R18 ;  /* 0x000000020d007824 */ /* 0x000fca00078e0212 */
[----:B-1----:R-:W0:Y:S01]  /*9680*/  LDS.128 R12, [R0+0xda00] ;  /* 0x00da0000000c7984 */ /* 0x002e220000000c00 */
[----:B------:R-:W-:Y:S01]  /*9690*/  HADD2.F32 R55, -RZ, R55.H0_H0 ;  /* 0x20000037ff377230 */ /* 0x000fe20000004100 */
[--C-:B------:R-:W-:Y:S01]  /*96a0*/  SHF.R.U64 R32, R32, 0x10, R33.reuse ;  /* 0x0000001020207819 */ /* 0x100fe20000001221 */
[----:B------:R-:W-:Y:S01]  /*96b0*/  HADD2.F32 R54, -RZ, R54.H0_H0 ;  /* 0x20000036ff367230 */ /* 0x000fe20000004100 */
[----:B------:R-:W-:Y:S02]  /*96c0*/  SHF.R.U32.HI R57, RZ, 0x10, R33 ;  /* 0x00000010ff397819 */ /* 0x000fe40000011621 */
[--C-:B------:R-:W-:Y:S02]  /*96d0*/  SHF.R.U64 R33, R4, 0x10, R5.reuse ;  /* 0x0000001004217819 */ /* 0x100fe40000001205 */
[----:B------:R-:W-:Y:S02]  /*96e0*/  SHF.R.U32.HI R56, RZ, 0x10, R5 ;  /* 0x00000010ff387819 */ /* 0x000fe40000011605 */
[----:B------:R-:W-:-:S02]  /*96f0*/  SHF.R.U64 R5, R6, 0x10, R7 ;  /* 0x0000001006057819 */ /* 0x000fc40000001207 */
[----:B------:R-:W-:Y:S01]  /*9700*/  SHF.R.U32.HI R63, RZ, 0x10, R7 ;  /* 0x00000010ff3f7819 */ /* 0x000fe20000011607 */
[----:B------:R-:W-:Y:S01]  /*9710*/  HADD2.F32 R56, -RZ, R56.H0_H0 ;  /* 0x20000038ff387230 */ /* 0x000fe20000004100 */
[--C-:B------:R-:W-:Y:S02]  /*9720*/  SHF.R.U32.HI R65, RZ, 0x10, R35.reuse ;  /* 0x00000010ff417819 */ /* 0x100fe40000011623 */
[----:B------:R-:W-:Y:S01]  /*9730*/  SHF.R.U64 R4, R34, 0x10, R35 ;  /* 0x0000001022047819 */ /* 0x000fe20000001223 */
[----:B0-----:R-:W-:-:S05]  /*9740*/  HADD2.F32 R50, -RZ, R13.H0_H0 ;  /* 0x2000000dff327230 */ /* 0x001fca0000004100 */
[C---:B------:R-:W-:Y:S01]  /*9750*/  FMUL.FTZ R58, R50.reuse, R55 ;  /* 0x00000037323a7220 */ /* 0x040fe20000410000 */
[----:B------:R-:W-:Y:S01]  /*9760*/  FMUL.FTZ R60, R50, R54 ;  /* 0x00000036323c7220 */ /* 0x000fe20000410000 */
[----:B------:R-:W-:Y:S02]  /*9770*/  HADD2.F32 R51, -RZ, R13.H1_H1 ;  /* 0x3000000dff337230 */ /* 0x000fe40000004100 */
[----:B------:R-:W-:Y:S02]  /*9780*/  HADD2.F32 R13, -RZ, R12.H0_H0 ;  /* 0x2000000cff0d7230 */ /* 0x000fe40000004100 */
[----:B------:R-:W-:Y:S02]  /*9790*/  HADD2.F32 R50, -RZ, R57.H0_H0 ;  /* 0x20000039ff327230 */ /* 0x000fe40000004100 */
[C---:B------:R-:W-:Y:S01]  /*97a0*/  FMUL.FTZ R62, R51.reuse, R56 ;  /* 0x00000038333e7220 */ /* 0x040fe20000410000 */
[----:B------:R-:W-:Y:S02]  /*97b0*/  HADD2.F32 R52, -RZ, R14.H0_H0 ;  /* 0x2000000eff347230 */ /* 0x000fe40000004100 */
[----:B------:R-:W-:Y:S01]  /*97c0*/  FMUL.FTZ R64, R51, R50 ;  /* 0x0000003233407220 */ /* 0x000fe20000410000 */
[----:B------:R-:W-:-:S02]  /*97d0*/  HADD2.F32 R51, -RZ, R59.H1_H1 ;  /* 0x3000003bff337230 */ /* 0x000fc40000004100 */
[--C-:B------:R-:W-:Y:S02]  /*97e0*/  HADD2.F32 R53, -RZ, R15.reuse.H0_H0 ;  /* 0x2000000fff357230 */ /* 0x100fe40000004100 */
[----:B------:R-:W-:Y:S02]  /*97f0*/  HADD2.F32 R15, -RZ, R15.H1_H1 ;  /* 0x3000000fff0f7230 */ /* 0x000fe40000004100 */
[----:B------:R-:W-:Y:S02]  /*9800*/  HADD2.F32 R12, -RZ, R12.H1_H1 ;  /* 0x3000000cff0c7230 */ /* 0x000fe40000004100 */
[----:B------:R-:W-:Y:S02]  /*9810*/  HADD2.F32 R14, -RZ, R14.H1_H1 ;  /* 0x3000000eff0e7230 */ /* 0x000fe40000004100 */
[----:B------:R-:W-:Y:S01]  /*9820*/  HADD2.F32 R33, -RZ, R33.H0_H0 ;  /* 0x20000021ff217230 */ /* 0x000fe20000004100 */
[----:B--2---:R-:W0:Y:S02]  /*9830*/  LDS.128 R8, [R72] ;  /* 0x0000000048087984 */ /* 0x004e240000000c00 */
[----:B0-----:R-:W-:-:S05]  /*9840*/  HADD2.F32 R7, -RZ, R9.H0_H0 ;  /* 0x20000009ff077230 */ /* 0x001fca0000004100 */
[C---:B------:R-:W-:Y:S01]  /*9850*/  FFMA.FTZ R58, R7.reuse, R54, -R58 ;  /* 0x00000036073a7223 */ /* 0x040fe2000001083a */
[----:B------:R-:W-:Y:S02]  /*9860*/  HADD2.F32 R54, -RZ, R59.H0_H0 ;  /* 0x2000003bff367230 */ /* 0x000fe40000004100 */
[----:B------:R-:W-:Y:S01]  /*9870*/  FFMA.FTZ R60, R7, R55, R60 ;  /* 0x00000037073c7223 */ /* 0x000fe2000001003c */
[----:B------:R-:W-:Y:S02]  /*9880*/  HADD2.F32 R7, -RZ, R61.H1_H1 ;  /* 0x3000003dff077230 */ /* 0x000fe40000004100 */
[----:B------:R-:W-:Y:S02]  /*9890*/  HADD2.F32 R6, -RZ, R8.H0_H0 ;  /* 0x20000008ff067230 */ /* 0x000fe40000004100 */
[C---:B------:R-:W-:Y:S01]  /*98a0*/  FMUL.FTZ R55, R13.reuse, R54 ;  /* 0x000000360d377220 */ /* 0x040fe20000410000 */
[----:B------:R-:W-:Y:S01]  /*98b0*/  FMUL.FTZ R13, R13, R7 ;  /* 0x000000070d0d7220 */ /* 0x000fe20000410000 */
[----:B------:R-:W-:-:S02]  /*98c0*/  HADD2.F32 R9, -RZ, R9.H1_H1 ;  /* 0x30000009ff097230 */ /* 0x000fc40000004100 */
[C---:B------:R-:W-:Y:S01]  /*98d0*/  FFMA.FTZ R55, R6.reuse, R7, -R55 ;  /* 0x0000000706377223 */ /* 0x040fe20000010837 */
[----:B------:R-:W-:Y:S02]  /*98e0*/  HADD2.F32 R7, -RZ, R66.H0_H0 ;  /* 0x20000042ff077230 */ /* 0x000fe40000004100 */
[----:B------:R-:W-:Y:S01]  /*98f0*/  FFMA.FTZ R13, R6, R54, R13 ;  /* 0x00000036060d7223 */ /* 0x000fe2000001000d */
[----:B------:R-:W-:Y:S02]  /*9900*/  HADD2.F32 R54, -RZ, R61.H0_H0 ;  /* 0x2000003dff367230 */ /* 0x000fe40000004100 */
[C---:B------:R-:W-:Y:S01]  /*9910*/  FFMA.FTZ R57, R9.reuse, R50, -R62 ;  /* 0x0000003209397223 */ /* 0x040fe2000001083e */
[----:B------:R-:W-:Y:S01]  /*9920*/  FFMA.FTZ R59, R9, R56, R64 ;  /* 0x00000038093b7223 */ /* 0x000fe20000010040 */
[----:B------:R-:W-:Y:S02]  /*9930*/  HADD2.F32 R34, -RZ, R10.H0_H0 ;  /* 0x2000000aff227230 */ /* 0x000fe40000004100 */
[----:B------:R-:W-:Y:S01]  /*9940*/  FMUL.FTZ R9, R52, R51 ;  /* 0x0000003334097220 */ /* 0x000fe20000410000 */
[----:B------:R-:W-:-:S02]  /*9950*/  HADD2.F32 R35, -RZ, R11.H0_H0 ;  /* 0x2000000bff237230 */ /* 0x000fc40000004100 */
[-C--:B------:R-:W-:Y:S01]  /*9960*/  FMUL.FTZ R61, R52, R7.reuse ;  /* 0x00000007343d7220 */ /* 0x080fe20000410000 */
[----:B------:R-:W-:Y:S02]  /*9970*/  HADD2.F32 R6, -RZ, R66.H1_H1 ;  /* 0x30000042ff067230 */ /* 0x000fe40000004100 */
[C---:B------:R-:W-:Y:S01]  /*9980*/  FMUL.FTZ R62, R53.reuse, R54 ;  /* 0x00000036353e7220 */ /* 0x040fe20000410000 */
[----:B------:R-:W-:Y:S02]  /*9990*/  HADD2.F32 R52, -RZ, R63.H0_H0 ;  /* 0x2000003fff347230 */ /* 0x000fe40000004100 */
[----:B------:R-:W-:Y:S02]  /*99a0*/  HADD2.F32 R50, -RZ, R65.H0_H0 ;  /* 0x20000041ff327230 */ /* 0x000fe40000004100 */
[C---:B------:R-:W-:Y:S01]  /*99b0*/  FFMA.FTZ R56, R34.reuse, R7, -R9 ;  /* 0x0000000722387223 */ /* 0x040fe20000010809 */
[----:B------:R-:W-:Y:S02]  /*99c0*/  HADD2.F32 R11, -RZ, R11.H1_H1 ;  /* 0x3000000bff0b7230 */ /* 0x000fe40000004100 */
[-C--:B------:R-:W-:Y:S01]  /*99d0*/  FMUL.FTZ R53, R53, R6.reuse ;  /* 0x0000000635357220 */ /* 0x080fe20000410000 */
[----:B------:R-:W-:Y:S01]  /*99e0*/  FFMA.FTZ R61, R34, R51, R61 ;  /* 0x00000033223d7223 */ /* 0x000fe2000001003d */
[----:B------:R-:W-:Y:S01]  /*99f0*/  FFMA.FTZ R62, R35, R6, -R62 ;  /* 0x00000006233e7223 */ /* 0x000fe2000001083e */
[C---:B------:R-:W-:Y:S01]  /*9a00*/  FMUL.FTZ R34, R15.reuse, R52 ;  /* 0x000000340f227220 */ /* 0x040fe20000410000 */
[----:B------:R-:W-:Y:S01]  /*9a10*/  FMUL.FTZ R6, R15, R50 ;  /* 0x000000320f067220 */ /* 0x000fe20000410000 */
[----:B------:R-:W-:-:S02]  /*9a20*/  HADD2.F32 R9, -RZ, R5.H0_H0 ;  /* 0x20000005ff097230 */ /* 0x000fc40000004100 */
[----:B------:R-:W-:Y:S02]  /*9a30*/  HADD2.F32 R7, -RZ, R32.H0_H0 ;  /* 0x20000020ff077230 */ /* 0x000fe40000004100 */
[----:B------:R-:W-:Y:S02]  /*9a40*/  HADD2.F32 R5, -RZ, R4.H0_H0 ;  /* 0x20000004ff057230 */ /* 0x000fe40000004100 */
[----:B------:R-:W-:Y:S01]  /*9a50*/  FFMA.FTZ R53, R35, R54, R53 ;  /* 0x0000003623357223 */ /* 0x000fe20000010035 */
[----:B------:R-:W-:Y:S02]  /*9a60*/  HADD2.F32 R8, -RZ, R8.H1_H1 ;  /* 0x30000008ff087230 */ /* 0x000fe40000004100 */
[C---:B------:R-:W-:Y:S01]  /*9a70*/  FFMA.FTZ R35, R11.reuse, R50, -R34 ;  /* 0x000000320b237223 */ /* 0x040fe20000010822 */
[----:B------:R-:W-:Y:S02]  /*9a80*/  HADD2.F32 R10, -RZ, R10.H1_H1 ;  /* 0x3000000aff0a7230 */ /* 0x000fe40000004100 */
[----:B------:R-:W-:Y:S01]  /*9a90*/  FFMA.FTZ R6, R11, R52, R6 ;  /* 0x000000340b067223 */ /* 0x000fe20000010006 */
[----:B------:R-:W-:Y:S01]  /*9aa0*/  FMUL.FTZ R11, R12, R33 ;  /* 0x000000210c0b7220 */ /* 0x000fe20000410000 */
[----:B------:R-:W-:Y:S01]  /*9ab0*/  FMUL.FTZ R15, R14, R9 ;  /* 0x000000090e0f7220 */ /* 0x000fe20000410000 */
[----:B------:R-:W-:Y:S01]  /*9ac0*/  FMUL.FTZ R12, R12, R7 ;  /* 0x000000070c0c7220 */ /* 0x000fe20000410000 */
[----:B------:R-:W-:Y:S01]  /*9ad0*/  FMUL.FTZ R14, R14, R5 ;  /* 0x000000050e0e7220 */ /* 0x000fe20000410000 */
[----:B------:R-:W-:Y:S01]  /*9ae0*/  FFMA.FTZ R4, R8, R7, -R11 ;  /* 0x0000000708047223 */ /* 0x000fe2000001080b */
[----:B------:R-:W-:Y:S01]  /*9af0*/  FFMA.FTZ R15, R10, R5, -R15 ;  /* 0x000000050a0f7223 */ /* 0x000fe2000001080f */
[----:B------:R-:W-:Y:S01]  /*9b00*/  FFMA.FTZ R8, R8, R33, R12 ;  /* 0x0000002108087223 */ /* 0x000fe2000001000c */
[----:B------:R-:W-:Y:S01]  /*9b10*/  FFMA.FTZ R10, R10, R9, R14 ;  /* 0x000000090a0a7223 */ /* 0x000fe2000001000e */
[----:B------:R-:W-:-:S02]  /*9b20*/  F2FP.F16.F32.PACK_AB R11, R6, R53 ;  /* 0x00000035060b723e */ /* 0x000fc400000000ff */
[----:B------:R-:W-:Y:S02]  /*9b30*/  F2FP.F16.F32.PACK_AB R7, R35, R62 ;  /* 0x0000003e2307723e */ /* 0x000fe400000000ff */
[----:B------:R-:W-:Y:S02]  /*9b40*/  F2FP.F16.F32.PACK_AB R5, R57, R58 ;  /* 0x0000003a3905723e */ /* 0x000fe400000000ff */
[----:B------:R-:W-:Y:S02]  /*9b50*/  F2FP.F16.F32.PACK_AB R4, R4, R55 ;  /* 0x000000370404723e */ /* 0x000fe400000000ff */
[----:B------:R-:W-:Y:S02]  /*9b60*/  F2FP.F16.F32.PACK_AB R6, R15, R56 ;  /* 0x000000380f06723e */ /* 0x000fe400000000ff */
[----:B------:R-:W-:Y:S02]  /*9b70*/  F2FP.F16.F32.PACK_AB R9, R59, R60 ;  /* 0x0000003c3b09723e */ /* 0x000fe400000000ff */
[----:B------:R-:W-:-:S02]  /*9b80*/  F2FP.F16.F32.PACK_AB R8, R8, R13 ;  /* 0x0000000d0808723e */ /* 0x000fc400000000ff */
[----:B------:R-:W-:Y:S01]  /*9b90*/  F2FP.F16.F32.PACK_AB R10, R10, R61 ;  /* 0x0000003d0a0a723e */ /* 0x000fe200000000ff */
[----:B------:R0:W-:Y:S04]  /*9ba0*/  STS.128 [R72], R4 ;  /* 0x0000000448007388 */ /* 0x0001e80000000c00 */
[----:B------:R0:W-:Y:S02]  /*9bb0*/  STS.128 [R0+0xda00], R8 ;  /* 0x00da000800007388 */ /* 0x0001e40000000c00 */
.L_x_413:
[----:B------:R-:W-:Y:S05]  /*9bc0*/  BSYNC B1 ;  /* 0x0000000000017941 */ /* 0x000fea0003800000 */
.L_x_412:
[----:B------:R-:W-:Y:S04]  /*9bd0*/  BSSY B1, `(.L_x_414) ;  /* 0x0000064000017945 */ /* 0x000fe80003800000 */
[----:B------:R-:W-:Y:S05]  /*9be0*/  @P1 BRA `(.L_x_415) ;  /* 0x0000000400881947 */ /* 0x000fea0003800000 */
[----:B------:R-:W2:Y:S01]  /*9bf0*/  LDL R56, [R1+0x88] ;  /* 0x0000880001387983 */ /* 0x000ea20000100800 */
[----:B0-----:R-:W-:Y:S01]  /*9c00*/  SHF.R.S32.HI R0, RZ, 0x1f, R71 ;  /* 0x0000001fff007819 */ /* 0x001fe20000011447 */
[----:B------:R-:W-:Y:S01]  /*9c10*/  HADD2.F32 R33, -RZ, R49.H1_H1 ;  /* 0x30000031ff217230 */ /* 0x000fe20000004100 */
[--C-:B------:R-:W-:Y:S01]  /*9c20*/  SHF.R.U64 R52, R24, 0x10, R25.reuse ;  /* 0x0000001018347819 */ /* 0x100fe20000001219 */
[--C-:B------:R-:W-:Y:S01]  /*9c30*/  HADD2.F32 R35, -RZ, R46.reuse.H1_H1 ;  /* 0x3000002eff237230 */ /* 0x100fe20000004100 */
[----:B------:R-:W-:Y:S01]  /*9c40*/  LEA.HI R0, R0, R71, RZ, 0x3 ;  /* 0x0000004700007211 */ /* 0x000fe200078f18ff */
[----:B------:R-:W-:Y:S01]  /*9c50*/  HADD2.F32 R46, -RZ, R46.H0_H0 ;  /* 0x2000002eff2e7230 */ /* 0x000fe20000004100 */
[----:B------:R-:W-:Y:S02]  /*9c60*/  SHF.R.U32.HI R32, RZ, 0x10, R25 ;  /* 0x00000010ff207819 */ /* 0x000fe40000011619 */
[----:B------:R-:W-:Y:S02]  /*9c70*/  SHF.R.S32.HI R0, RZ, 0x3, R0 ;  /* 0x00000003ff007819 */ /* 0x000fe40000011400 */
[----:B------:R-:W-:Y:S01]  /*9c80*/  SHF.R.U64 R55, R36, 0x10, R37 ;  /* 0x0000001024377819 */ /* 0x000fe20000001225 */
[----:B------:R-:W-:Y:S01]  /*9c90*/  HADD2.F32 R32, -RZ, R32.H0_H0 ;  /* 0x20000020ff207230 */ /* 0x000fe20000004100 */
[----:B------:R-:W-:-:S02]  /*9ca0*/  LEA.HI R0, R3, R0, RZ, 0x1d ;  /* 0x0000000003007211 */ /* 0x000fc400078fe8ff */
[----:B------:R-:W-:Y:S02]  /*9cb0*/  SHF.R.U32.HI R36, RZ, 0x10, R37 ;  /* 0x00000010ff247819 */ /* 0x000fe40000011625 */
[----:B------:R-:W-:Y:S02]  /*9cc0*/  SHF.R.S32.HI R5, RZ, 0x1f, R0 ;  /* 0x0000001fff057819 */ /* 0x000fe40000011400 */
[--C-:B------:R-:W-:Y:S02]  /*9cd0*/  SHF.R.U64 R54, R38, 0x10, R39.reuse ;  /* 0x0000001026367819 */ /* 0x100fe40000001227 */
[----:B------:R-:W-:Y:S01]  /*9ce0*/  LEA.HI R5, R5, R0, RZ, 0x2 ;  /* 0x0000000005057211 */ /* 0x000fe200078f10ff */
[----:B------:R-:W-:Y:S01]  /*9cf0*/  IMAD.SHL.U32 R0, R0, 0x8, RZ ;  /* 0x0000000800007824 */ /* 0x000fe200078e00ff */
[----:B------:R-:W-:Y:S02]  /*9d00*/  SHF.R.U32.HI R53, RZ, 0x10, R39 ;  /* 0x00000010ff357819 */ /* 0x000fe40000011627 */
[----:B------:R-:W-:-:S02]  /*9d10*/  SHF.R.S32.HI R5, RZ, 0x2, R5 ;  /* 0x00000002ff057819 */ /* 0x000fc40000011405 */
[----:B-----5:R-:W-:Y:S02]  /*9d20*/  LOP3.LUT R0, R69, 0x18, R0, 0xf8, !PT ;  /* 0x0000001845007812 */ /* 0x020fe400078ef800 */
[--C-:B------:R-:W-:Y:S01]  /*9d30*/  SHF.R.U64 R51, R26, 0x10, R27.reuse ;  /* 0x000000101a337819 */ /* 0x100fe2000000121b */
[----:B------:R-:W-:Y:S01]  /*9d40*/  IMAD R8, R5, 0x1800, R68 ;  /* 0x0000180005087824 */ /* 0x000fe200078e0244 */
[----:B------:R-:W-:Y:S02]  /*9d50*/  LOP3.LUT R9, R0, R67, RZ, 0x3c, !PT ;  /* 0x0000004300097212 */ /* 0x000fe400078e3cff */
[----:B------:R-:W-:-:S03]  /*9d60*/  SHF.R.U32.HI R50, RZ, 0x10, R27 ;  /* 0x00000010ff327819 */ /* 0x000fc6000001161b */
[----:B------:R-:W-:-:S04]  /*9d70*/  IMAD.IADD R9, R8, 0x1, R9 ;  /* 0x0000000108097824 */ /* 0x000fc800078e0209 */
[----:B------:R-:W-:-:S05]  /*9d80*/  IMAD R0, R9, 0x2, R18 ;  /* 0x0000000209007824 */ /* 0x000fca00078e0212 */
[----:B------:R-:W0:Y:S02]  /*9d90*/  LDS.128 R8, [R0+0xda00] ;  /* 0x00da000000087984 */ /* 0x000e240000000c00 */
[--C-:B0-----:R-:W-:Y:S02]  /*9da0*/  HADD2.F32 R24, -RZ, R9.reuse.H0_H0 ;  /* 0x20000009ff187230 */ /* 0x101fe40000004100 */
[----:B------:R-:W-:Y:S02]  /*9db0*/  HADD2.F32 R25, -RZ, R9.H1_H1 ;  /* 0x30000009ff197230 */ /* 0x000fe40000004100 */
[----:B------:R-:W-:Y:S02]  /*9dc0*/  HADD2.F32 R9, -RZ, R8.H0_H0 ;  /* 0x20000008ff097230 */ /* 0x000fe40000004100 */
[C---:B------:R-:W-:Y:S01]  /*9dd0*/  FMUL.FTZ R37, R24.reuse, R35 ;  /* 0x0000002318257220 */ /* 0x040fe20000410000 */
[----:B------:R-:W-:Y:S01]  /*9de0*/  FMUL.FTZ R39, R24, R33 ;  /* 0x0000002118277220 */ /* 0x000fe20000410000 */
[----:B------:R-:W-:-:S02]  /*9df0*/  HADD2.F32 R24, -RZ, R36.H0_H0 ;  /* 0x20000024ff187230 */ /* 0x000fc40000004100 */
[C---:B------:R-:W-:Y:S01]  /*9e00*/  FMUL.FTZ R34, R25.reuse, R32 ;  /* 0x0000002019227220 */ /* 0x040fe20000410000 */
[----:B------:R-:W-:Y:S02]  /*9e10*/  HADD2.F32 R26, -RZ, R10.H0_H0 ;  /* 0x2000000aff1a7230 */ /* 0x000fe40000004100 */
[----:B------:R-:W-:Y:S02]  /*9e20*/  HADD2.F32 R27, -RZ, R11.H0_H0 ;  /* 0x2000000bff1b7230 */ /* 0x000fe40000004100 */
[----:B------:R-:W-:Y:S01]  /*9e30*/  FMUL.FTZ R36, R25, R24 ;  /* 0x0000001819247220 */ /* 0x000fe20000410000 */
[----:B------:R-:W-:Y:S02]  /*9e40*/  HADD2.F32 R25, -RZ, R47.H0_H0 ;  /* 0x2000002fff197230 */ /* 0x000fe40000004100 */
[----:B------:R-:W-:Y:S02]  /*9e50*/  HADD2.F32 R11, -RZ, R11.H1_H1 ;  /* 0x3000000bff0b7230 */ /* 0x000fe40000004100 */
[----:B------:R-:W-:-:S02]  /*9e60*/  HADD2.F32 R8, -RZ, R8.H1_H1 ;  /* 0x30000008ff087230 */ /* 0x000fc40000004100 */
[----:B------:R-:W-:Y:S01]  /*9e70*/  HADD2.F32 R10, -RZ, R10.H1_H1 ;  /* 0x3000000aff0a7230 */ /* 0x000fe20000004100 */
[----:B--2---:R-:W0:Y:S02]  /*9e80*/  LDS.128 R4, [R56] ;  /* 0x0000000038047984 */ /* 0x004e240000000c00 */
[--C-:B0-----:R-:W-:Y:S02]  /*9e90*/  HADD2.F32 R12, -RZ, R5.reuse.H0_H0 ;  /* 0x20000005ff0c7230 */ /* 0x101fe40000004100 */
[----:B------:R-:W-:Y:S02]  /*9ea0*/  HADD2.F32 R13, -RZ, R5.H1_H1 ;  /* 0x30000005ff0d7230 */ /* 0x000fe40000004100 */
[----:B------:R-:W-:Y:S02]  /*9eb0*/  HADD2.F32 R5, -RZ, R4.H0_H0 ;  /* 0x20000004ff057230 */ /* 0x000fe40000004100 */
[C---:B------:R-:W-:Y:S01]  /*9ec0*/  FFMA.FTZ R37, R12.reuse, R33, -R37 ;  /* 0x000000210c257223 */ /* 0x040fe20000010825 */
[----:B------:R-:W-:Y:S01]  /*9ed0*/  FFMA.FTZ R39, R12, R35, R39 ;  /* 0x000000230c277223 */ /* 0x000fe20000010027 */
[----:B------:R-:W-:-:S02]  /*9ee0*/  HADD2.F32 R12, -RZ, R48.H1_H1 ;  /* 0x30000030ff0c7230 */ /* 0x000fc40000004100 */
[----:B------:R-:W-:Y:S01]  /*9ef0*/  FFMA.FTZ R34, R13, R24, -R34 ;  /* 0x000000180d227223 */ /* 0x000fe20000010822 */
[----:B------:R-:W-:Y:S01]  /*9f00*/  FMUL.FTZ R24, R9, R46 ;  /* 0x0000002e09187220 */ /* 0x000fe20000410000 */
[----:B------:R-:W-:Y:S01]  /*9f10*/  FFMA.FTZ R36, R13, R32, R36 ;  /* 0x000000200d247223 */ /* 0x000fe20000010024 */
[----:B------:R-:W-:Y:S02]  /*9f20*/  HADD2.F32 R32, -RZ, R47.H1_H1 ;  /* 0x3000002fff207230 */ /* 0x000fe40000004100 */
[-C--:B------:R-:W-:Y:S01]  /*9f30*/  FMUL.FTZ R35, R9, R12.reuse ;  /* 0x0000000c09237220 */ /* 0x080fe20000410000 */
[----:B------:R-:W-:Y:S02]  /*9f40*/  HADD2.F32 R9, -RZ, R48.H0_H0 ;  /* 0x20000030ff097230 */ /* 0x000fe40000004100 */
[C---:B------:R-:W-:Y:S01]  /*9f50*/  FFMA.FTZ R33, R5.reuse, R12, -R24 ;  /* 0x0000000c05217223 */ /* 0x040fe20000010818 */
[----:B-1----:R-:W-:Y:S02]  /*9f60*/  HADD2.F32 R14, -RZ, R6.H0_H0 ;  /* 0x20000006ff0e7230 */ /* 0x002fe40000004100 */
[----:B------:R-:W-:Y:S01]  /*9f70*/  FFMA.FTZ R35, R5, R46, R35 ;  /* 0x0000002e05237223 */ /* 0x000fe20000010023 */
[----:B------:R-:W-:-:S02]  /*9f80*/  HADD2.F32 R15, -RZ, R7.H0_H0 ;  /* 0x20000007ff0f7230 */ /* 0x000fc40000004100 */
[C---:B------:R-:W-:Y:S01]  /*9f90*/  FMUL.FTZ R5, R26.reuse, R25 ;  /* 0x000000191a057220 */ /* 0x040fe20000410000 */
[----:B------:R-:W-:Y:S02]  /*9fa0*/  HADD2.F32 R12, -RZ, R49.H0_H0 ;  /* 0x20000031ff0c7230 */ /* 0x000fe40000004100 */
[-C--:B------:R-:W-:Y:S01]  /*9fb0*/  FMUL.FTZ R13, R26, R9.reuse ;  /* 0x000000091a0d7220 */ /* 0x080fe20000410000 */
[----:B------:R-:W-:Y:S02]  /*9fc0*/  HADD2.F32 R26, -RZ, R50.H0_H0 ;  /* 0x20000032ff1a7230 */ /* 0x000fe40000004100 */
[C---:B------:R-:W-:Y:S01]  /*9fd0*/  FMUL.FTZ R46, R27.reuse, R32 ;  /* 0x000000201b2e7220 */ /* 0x040fe20000410000 */
[----:B------:R-:W-:Y:S02]  /*9fe0*/  HADD2.F32 R24, -RZ, R53.H0_H0 ;  /* 0x20000035ff187230 */ /* 0x000fe40000004100 */
[----:B------:R-:W-:Y:S01]  /*9ff0*/  FFMA.FTZ R38, R14, R9, -R5 ;  /* 0x000000090e267223 */ /* 0x000fe20000010805 */
[-C--:B------:R-:W-:Y:S01]  /*a000*/  FMUL.FTZ R27, R27, R12.reuse ;  /* 0x0000000c1b1b7220 */ /* 0x080fe20000410000 */
[----:B------:R-:W-:Y:S01]  /*a010*/  FFMA.FTZ R46, R15, R12, -R46 ;  /* 0x0000000c0f2e7223 */ /* 0x000fe2000001082e */
[----:B------:R-:W-:-:S02]  /*a020*/  HADD2.F32 R7, -RZ, R7.H1_H1 ;  /* 0x30000007ff077230 */ /* 0x000fc40000004100 */
[----:B------:R-:W-:Y:S01]  /*a030*/  FFMA.FTZ R14, R14, R25, R13 ;  /* 0x000000190e0e7223 */ /* 0x000fe2000001000d */
[C---:B------:R-:W-:Y:S01]  /*a040*/  FMUL.FTZ R48, R11.reuse, R26 ;  /* 0x0000001a0b307220 */ /* 0x040fe20000410000 */
[----:B------:R-:W-:Y:S01]  /*a050*/  FMUL.FTZ R12, R11, R24 ;  /* 0x000000180b0c7220 */ /* 0x000fe20000410000 */
[----:B------:R-:W-:Y:S02]  /*a060*/  HADD2.F32 R11, -RZ, R52.H0_H0 ;  /* 0x20000034ff0b7230 */ /* 0x000fe40000004100 */
[----:B------:R-:W-:Y:S01]  /*a070*/  FFMA.FTZ R27, R15, R32, R27 ;  /* 0x000000200f1b7223 */ /* 0x000fe2000001001b */
[----:B------:R-:W-:Y:S02]  /*a080*/  HADD2.F32 R13, -RZ, R51.H0_H0 ;  /* 0x20000033ff0d7230 */ /* 0x000fe40000004100 */
[C---:B------:R-:W-:Y:S01]  /*a090*/  FFMA.FTZ R25, R7.reuse, R24, -R48 ;  /* 0x0000001807197223 */ /* 0x040fe20000010830 */
[----:B------:R-:W-:Y:S02]  /*a0a0*/  HADD2.F32 R5, -RZ, R55.H0_H0 ;  /* 0x20000037ff057230 */ /* 0x000fe40000004100 */
[----:B------:R-:W-:Y:S01]  /*a0b0*/  FFMA.FTZ R26, R7, R26, R12 ;  /* 0x0000001a071a7223 */ /* 0x000fe2000001000c */
[----:B------:R-:W-:-:S02]  /*a0c0*/  HADD2.F32 R9, -RZ, R54.H0_H0 ;  /* 0x20000036ff097230 */ /* 0x000fc40000004100 */
[----:B------:R-:W-:Y:S01]  /*a0d0*/  FMUL.FTZ R7, R8, R11 ;  /* 0x0000000b08077220 */ /* 0x000fe20000410000 */
[----:B------:R-:W-:Y:S02]  /*a0e0*/  HADD2.F32 R4, -RZ, R4.H1_H1 ;  /* 0x30000004ff047230 */ /* 0x000fe40000004100 */
[----:B------:R-:W-:Y:S01]  /*a0f0*/  FMUL.FTZ R15, R10, R13 ;  /* 0x0000000d0a0f7220 */ /* 0x000fe20000410000 */
[----:B------:R-:W-:Y:S02]  /*a100*/  HADD2.F32 R6, -RZ, R6.H1_H1 ;  /* 0x30000006ff067230 */ /* 0x000fe40000004100 */
[----:B------:R-:W-:Y:S01]  /*a110*/  FMUL.FTZ R12, R8, R5 ;  /* 0x00000005080c7220 */ /* 0x000fe20000410000 */
[----:B------:R-:W-:Y:S01]  /*a120*/  FMUL.FTZ R10, R10, R9 ;  /* 0x000000090a0a7220 */ /* 0x000fe20000410000 */
[----:B------:R-:W-:Y:S01]  /*a130*/  FFMA.FTZ R8, R4, R5, -R7 ;  /* 0x0000000504087223 */ /* 0x000fe20000010807 */
[----:B------:R-:W-:Y:S01]  /*a140*/  F2FP.F16.F32.PACK_AB R7, R25, R46 ;  /* 0x0000002e1907723e */ /* 0x000fe200000000ff */
[----:B------:R-:W-:Y:S01]  /*a150*/  FFMA.FTZ R15, R6, R9, -R15 ;  /* 0x00000009060f7223 */ /* 0x000fe2000001080f */
[----:B------:R-:W-:Y:S01]  /*a160*/  FFMA.FTZ R12, R4, R11, R12 ;  /* 0x0000000b040c7223 */ /* 0x000fe2000001000c */
[----:B------:R-:W-:Y:S01]  /*a170*/  FFMA.FTZ R13, R6, R13, R10 ;  /* 0x0000000d060d7223 */ /* 0x000fe2000001000a */
[----:B------:R-:W-:-:S02]  /*a180*/  F2FP.F16.F32.PACK_AB R5, R34, R37 ;  /* 0x000000252205723e */ /* 0x000fc400000000ff */
[----:B------:R-:W-:Y:S02]  /*a190*/  F2FP.F16.F32.PACK_AB R4, R8, R33 ;  /* 0x000000210804723e */ /* 0x000fe400000000ff */
[----:B------:R-:W-:Y:S02]  /*a1a0*/  F2FP.F16.F32.PACK_AB R6, R15, R38 ;  /* 0x000000260f06723e */ /* 0x000fe400000000ff */
[----:B------:R-:W-:Y:S02]  /*a1b0*/  F2FP.F16.F32.PACK_AB R11, R26, R27 ;  /* 0x0000001b1a0b723e */ /* 0x000fe400000000ff */
[----:B------:R-:W-:Y:S01]  /*a1c0*/  F2FP.F16.F32.PACK_AB R9, R36, R39 ;  /* 0x000000272409723e */ /* 0x000fe200000000ff */
[----:B------:R2:W-:Y:S01]  /*a1d0*/  STS.128 [R56], R4 ;  /* 0x0000000438007388 */ /* 0x0005e20000000c00 */
[----:B------:R-:W-:Y:S02]  /*a1e0*/  F2FP.F16.F32.PACK_AB R8, R12, R35 ;  /* 0x000000230c08723e */ /* 0x000fe400000000ff */
[----:B------:R-:W-:-:S05]  /*a1f0*/  F2FP.F16.F32.PACK_AB R10, R13, R14 ;  /* 0x0000000e0d0a723e */ /* 0x000fca00000000ff */
[----:B------:R2:W-:Y:S02]  /*a200*/  STS.128 [R0+0xda00], R8 ;  /* 0x00da000800007388 */ /* 0x0005e40000000c00 */
.L_x_415:
[----:B------:R-:W-:Y:S05]  /*a210*/  BSYNC B1 ;  /* 0x0000000000017941 */ /* 0x000fea0003800000 */
.L_x_414:
[----:B------:R-:W-:Y:S05]  /*a220*/  @P2 BRA `(.L_x_393) ;  /* 0x0000000400882947 */ /* 0x000fea0003800000 */
[----:B------:R-:W3:Y:S01]  /*a230*/  LDL R39, [R1+0x84] ;  /* 0x0000840001277983 */ /* 0x000ee20000100800 */
[----:B0-2---:R-:W-:Y:S01]  /*a240*/  SHF.R.S32.HI R0, RZ, 0x1f, R70 ;  /* 0x0000001fff007819 */ /* 0x005fe20000011446 */
[----:B------:R-:W-:Y:S01]  /*a250*/  HADD2.F32 R27, -RZ, R44.H1_H1 ;  /* 0x3000002cff1b7230 */ /* 0x000fe20000004100 */
[--C-:B------:R-:W-:Y:S01]  /*a260*/  SHF.R.U64 R36, R28, 0x10, R29.reuse ;  /* 0x000000101c247819 */ /* 0x100fe2000000121d */
[--C-:B------:R-:W-:Y:S01]  /*a270*/  HADD2.F32 R28, -RZ, R20.reuse.H1_H1 ;  /* 0x30000014ff1c7230 */ /* 0x100fe20000004100 */
[----:B------:R-:W-:Y:S01]  /*a280*/  LEA.HI R0, R0, R70, RZ, 0x3 ;  /* 0x0000004600007211 */ /* 0x000fe200078f18ff */
[----:B------:R-:W-:Y:S01]  /*a290*/  HADD2.F32 R20, -RZ, R20.H0_H0 ;  /* 0x20000014ff147230 */ /* 0x000fe20000004100 */
[----:B------:R-:W-:Y:S01]  /*a2a0*/  SHF.R.U32.HI R29, RZ, 0x10, R29 ;  /* 0x00000010ff1d7819 */ /* 0x000fe2000001161d */
[----:B------:R-:W-:Y:S01]  /*a2b0*/  HADD2.F32 R44, -RZ, R44.H0_H0 ;  /* 0x2000002cff2c7230 */ /* 0x000fe20000004100 */
[----:B------:R-:W-:Y:S02]  /*a2c0*/  SHF.R.S32.HI R0, RZ, 0x3, R0 ;  /* 0x00000003ff007819 */ /* 0x000fe40000011400 */
[----:B------:R-:W-:Y:S01]  /*a2d0*/  SHF.R.U64 R38, R40, 0x10, R41 ;  /* 0x0000001028267819 */ /* 0x000fe20000001229 */
[----:B------:R-:W-:Y:S01]  /*a2e0*/  HADD2.F32 R29, -RZ, R29.H0_H0 ;  /* 0x2000001dff1d7230 */ /* 0x000fe20000004100 */
[----:B------:R-:W-:-:S02]  /*a2f0*/  LEA.HI R3, R3, R0, RZ, 0x1d ;  /* 0x0000000003037211 */ /* 0x000fc400078fe8ff */
[----:B------:R-:W-:Y:S02]  /*a300*/  SHF.R.U32.HI R40, RZ, 0x10, R41 ;  /* 0x00000010ff287819 */ /* 0x000fe40000011629 */
[----:B------:R-:W-:Y:S02]  /*a310*/  SHF.R.S32.HI R0, RZ, 0x1f, R3 ;  /* 0x0000001fff007819 */ /* 0x000fe40000011403 */
[----:B------:R-:W-:Y:S02]  /*a320*/  SHF.R.U64 R35, R30, 0x10, R31 ;  /* 0x000000101e237819 */ /* 0x000fe4000000121f */
[----:B------:R-:W-:Y:S02]  /*a330*/  LEA.HI R0, R0, R3, RZ, 0x2 ;  /* 0x0000000300007211 */ /* 0x000fe400078f10ff */
[----:B------:R-:W-:Y:S02]  /*a340*/  SHF.L.U32 R3, R3, 0x3, RZ ;  /* 0x0000000303037819 */ /* 0x000fe400000006ff */
[----:B------:R-:W-:-:S02]  /*a350*/  SHF.R.S32.HI R0, RZ, 0x2, R0 ;  /* 0x00000002ff007819 */ /* 0x000fc40000011400 */
[----:B-----5:R-:W-:Y:S02]  /*a360*/  LOP3.LUT R3, R69, 0x18, R3, 0xf8, !PT ;  /* 0x0000001845037812 */ /* 0x020fe400078ef803 */
[----:B------:R-:W-:Y:S01]  /*a370*/  SHF.R.U32.HI R34, RZ, 0x10, R31 ;  /* 0x00000010ff227819 */ /* 0x000fe2000001161f */
[----:B------:R-:W-:Y:S01]  /*a380*/  IMAD R0, R0, 0x1800, R68 ;  /* 0x0000180000007824 */ /* 0x000fe200078e0244 */
[----:B------:R-:W-:Y:S02]  /*a390*/  LOP3.LUT R3, R3, R67, RZ, 0x3c, !PT ;  /* 0x0000004303037212 */ /* 0x000fe400078e3cff */
[--C-:B------:R-:W-:Y:S02]  /*a3a0*/  SHF.R.U64 R37, R42, 0x10, R43.reuse ;  /* 0x000000102a257819 */ /* 0x100fe4000000122b */
[----:B------:R-:W-:Y:S01]  /*a3b0*/  SHF.R.U32.HI R42, RZ, 0x10, R43 ;  /* 0x00000010ff2a7819 */ /* 0x000fe2000001162b */
        /* <DEDUP_REMOVED lines=9> */
[----:B------:R-:W-:Y:S01]  /*a450*/  FMUL.FTZ R30, R24, R29 ;  /* 0x0000001d181e7220 */ /* 0x000fe20000410000 */
[----:B------:R-:W-:Y:S02]  /*a460*/  HADD2.F32 R25, -RZ, R10.H0_H0 ;  /* 0x2000000aff197230 */ /* 0x000fe40000004100 */
[--C-:B------:R-:W-:Y:S02]  /*a470*/  HADD2.F32 R26, -RZ, R11.reuse.H0_H0 ;  /* 0x2000000bff1a7230 */ /* 0x100fe40000004100 */
[----:B------:R-:W-:Y:S02]  /*a480*/  HADD2.F32 R11, -RZ, R11.H1_H1 ;  /* 0x3000000bff0b7230 */ /* 0x000fe40000004100 */
[----:B------:R-:W-:Y:S02]  /*a490*/  HADD2.F32 R8, -RZ, R8.H1_H1 ;  /* 0x30000008ff087230 */ /* 0x000fe40000004100 */
[----:B------:R-:W-:Y:S01]  /*a4a0*/  HADD2.F32 R10, -RZ, R10.H1_H1 ;  /* 0x3000000aff0a7230 */ /* 0x000fe20000004100 */
[----:B---3--:R-:W0:Y:S02]  /*a4b0*/  LDS.128 R4, [R39] ;  /* 0x0000000027047984 */ /* 0x008e240000000c00 */
[----:B0-----:R-:W-:-:S02]  /*a4c0*/  HADD2.F32 R12, -RZ, R5.H0_H0 ;  /* 0x20000005ff0c7230 */ /* 0x001fc40000004100 */
[----:B------:R-:W-:Y:S02]  /*a4d0*/  HADD2.F32 R5, -RZ, R5.H1_H1 ;  /* 0x30000005ff057230 */ /* 0x000fe40000004100 */
[----:B------:R-:W-:Y:S02]  /*a4e0*/  HADD2.F32 R0, -RZ, R4.H0_H0 ;  /* 0x20000004ff007230 */ /* 0x000fe40000004100 */
[C---:B------:R-:W-:Y:S01]  /*a4f0*/  FFMA.FTZ R31, R12.reuse, R27, -R31 ;  /* 0x0000001b0c1f7223 */ /* 0x040fe2000001081f */
[----:B------:R-:W-:Y:S01]  /*a500*/  FFMA.FTZ R33, R12, R28, R33 ;  /* 0x0000001c0c217223 */ /* 0x000fe20000010021 */
[-C--:B------:R-:W-:Y:S01]  /*a510*/  FMUL.FTZ R12, R24, R15.reuse ;  /* 0x0000000f180c7220 */ /* 0x080fe20000410000 */
[----:B------:R-:W-:Y:S01]  /*a520*/  FFMA.FTZ R30, R5, R15, -R30 ;  /* 0x0000000f051e7223 */ /* 0x000fe2000001081e */
[C---:B------:R-:W-:Y:S01]  /*a530*/  FMUL.FTZ R15, R9.reuse, R20 ;  /* 0x00000014090f7220 */ /* 0x040fe20000410000 */
[----:B------:R-:W-:Y:S02]  /*a540*/  HADD2.F32 R24, -RZ, R21.H0_H0 ;  /* 0x20000015ff187230 */ /* 0x000fe40000004100 */
[----:B------:R-:W-:Y:S01]  /*a550*/  FMUL.FTZ R9, R9, R44 ;  /* 0x0000002c09097220 */ /* 0x000fe20000410000 */
[----:B------:R-:W-:Y:S01]  /*a560*/  FFMA.FTZ R28, R5, R29, R12 ;  /* 0x0000001d051c7223 */ /* 0x000fe2000001000c */
[----:B------:R-:W-:-:S02]  /*a570*/  HADD2.F32 R12, -RZ, R45.H0_H0 ;  /* 0x2000002dff0c7230 */ /* 0x000fc40000004100 */
[C---:B------:R-:W-:Y:S01]  /*a580*/  FFMA.FTZ R15, R0.reuse, R44, -R15 ;  /* 0x0000002c000f7223 */ /* 0x040fe2000001080f */
[----:B------:R-:W-:Y:S02]  /*a590*/  HADD2.F32 R13, -RZ, R6.H0_H0 ;  /* 0x20000006ff0d7230 */ /* 0x000fe40000004100 */
[----:B------:R-:W-:Y:S01]  /*a5a0*/  FFMA.FTZ R20, R0, R20, R9 ;  /* 0x0000001400147223 */ /* 0x000fe20000010009 */
[----:B------:R-:W-:Y:S02]  /*a5b0*/  HADD2.F32 R21, -RZ, R21.H1_H1 ;  /* 0x30000015ff157230 */ /* 0x000fe40000004100 */
[C---:B------:R-:W-:Y:S01]  /*a5c0*/  FMUL.FTZ R0, R25.reuse, R24 ;  /* 0x0000001819007220 */ /* 0x040fe20000410000 */
[----:B------:R-:W-:Y:S02]  /*a5d0*/  HADD2.F32 R45, -RZ, R45.H1_H1 ;  /* 0x3000002dff2d7230 */ /* 0x000fe40000004100 */
[----:B------:R-:W-:Y:S01]  /*a5e0*/  FMUL.FTZ R32, R25, R12 ;  /* 0x0000000c19207220 */ /* 0x000fe20000410000 */
[----:B-1----:R-:W-:-:S02]  /*a5f0*/  HADD2.F32 R14, -RZ, R7.H0_H0 ;  /* 0x20000007ff0e7230 */ /* 0x002fc40000004100 */
[C---:B------:R-:W-:Y:S01]  /*a600*/  FFMA.FTZ R25, R13.reuse, R12, -R0 ;  /* 0x0000000c0d197223 */ /* 0x040fe20000010800 */
[C---:B------:R-:W-:Y:S01]  /*a610*/  FMUL.FTZ R5, R26.reuse, R21 ;  /* 0x000000151a057220 */ /* 0x040fe20000410000 */
[----:B------:R-:W-:Y:S02]  /*a620*/  HADD2.F32 R12, -RZ, R34.H0_H0 ;  /* 0x20000022ff0c7230 */ /* 0x000fe40000004100 */
[-C--:B------:R-:W-:Y:S01]  /*a630*/  FMUL.FTZ R26, R26, R45.reuse ;  /* 0x0000002d1a1a7220 */ /* 0x080fe20000410000 */
[----:B------:R-:W-:Y:S02]  /*a640*/  HADD2.F32 R0, -RZ, R42.H0_H0 ;  /* 0x2000002aff007230 */ /* 0x000fe40000004100 */
[----:B------:R-:W-:Y:S01]  /*a650*/  FFMA.FTZ R32, R13, R24, R32 ;  /* 0x000000180d207223 */ /* 0x000fe20000010020 */
[C---:B------:R-:W-:Y:S01]  /*a660*/  FFMA.FTZ R45, R14.reuse, R45, -R5 ;  /* 0x0000002d0e2d7223 */ /* 0x040fe20000010805 */
[----:B------:R-:W-:Y:S01]  /*a670*/  FFMA.FTZ R26, R14, R21, R26 ;  /* 0x000000150e1a7223 */ /* 0x000fe2000001001a */
[----:B------:R-:W-:-:S02]  /*a680*/  HADD2.F32 R7, -RZ, R7.H1_H1 ;  /* 0x30000007ff077230 */ /* 0x000fc40000004100 */
[C---:B------:R-:W-:Y:S01]  /*a690*/  FMUL.FTZ R24, R11.reuse, R12 ;  /* 0x0000000c0b187220 */ /* 0x040fe20000410000 */
[-C--:B------:R-:W-:Y:S01]  /*a6a0*/  FMUL.FTZ R14, R11, R0.reuse ;  /* 0x000000000b0e7220 */ /* 0x080fe20000410000 */
[----:B------:R-:W-:Y:S02]  /*a6b0*/  HADD2.F32 R11, -RZ, R36.H0_H0 ;  /* 0x20000024ff0b7230 */ /* 0x000fe40000004100 */
        /* <DEDUP_REMOVED lines=25> */
.L_x_393:
[----:B------:R-:W-:Y:S05]  /*a850*/  BSYNC B0 ;  /* 0x0000000000007941 */ /* 0x000fea0003800000 */
.L_x_383:
[----:B------:R-:W-:Y:S01]  /*a860*/  @!PT LDS RZ, [RZ] ;  /* 0x00000000fffff984 */ /* 0x000fe20000000800 */
[----:B------:R-:W-:Y:S01]  /*a870*/  @!PT LDS RZ, [RZ] ;  /* 0x00000000fffff984 */ /* 0x000fe20000000800 */
[----:B------:R-:W-:Y:S01]  /*a880*/  @!PT LDS RZ, [RZ] ;  /* 0x00000000fffff984 */ /* 0x000fe20000000800 */
[----:B------:R-:W-:Y:S01]  /*a890*/  @!PT LDS RZ, [RZ] ;  /* 0x00000000fffff984 */ /* 0x000fe20000000800 */
[----:B------:R1:W-:Y:S06]  /*a8a0*/  MEMBAR.ALL.CTA ;  /* 0x0000000000007992 */ /* 0x0003ec0000008000 */
[----:B-1----:R-:W1:Y:S01]  /*a8b0*/  FENCE.VIEW.ASYNC.S ;  /* 0x00000000000073c6 */ /* 0x002e620000000000 */
[----:B------:R-:W-:Y:S05]  /*a8c0*/  WARPSYNC.ALL ;  /* 0x0000000000007948 */ /* 0x000fea0003800000 */
[----:B-1----:R-:W-:Y:S06]  /*a8d0*/  BAR.SYNC.DEFER_BLOCKING 0xd, 0x180 ;  /* 0x0346000000007b1d */ /* 0x002fec0000010000 */
.L_x_381:
[----:B0-23--:R-:W2:Y:S02]  /*a8e0*/  LDL R0, [R1+0x48] ;  /* 0x0000480001007983 */ /* 0x00dea40000100800 */
[----:B--2---:R-:W-:-:S13]  /*a8f0*/  R2UR UR4, R0 ;  /* 0x00000000000472ca */ /* 0x004fda00000e0000 */
[----:B------:R-:W-:-:S05]  /*a900*/  IMAD.U32 R0, RZ, RZ, UR4 ;  /* 0x00000004ff007e24 */ /* 0x000fca000f8e00ff */
[----:B------:R-:W-:-:S13]  /*a910*/  ISETP.NE.AND P0, PT, R0, 0x3, PT ;  /* 0x000000030000780c */ /* 0x000fda0003f05270 */
[----:B------:R-:W-:Y:S05]  /*a920*/  @!P0 BRA `(.L_x_416) ;  /* 0x0000000000048947 */ /* 0x000fea0003800000 */
[----:B------:R-:W-:Y:S01]  /*a930*/  BPT.TRAP 0x1 ;  /* 0x000000040000795c */ /* 0x000fe20000300000 */
.L_x_416:
[----:B----4-:R-:W2:Y:S01]  /*a940*/  LDL R3, [R1+0x44] ;  /* 0x0000440001037983 */ /* 0x010ea20000100800 */
[----:B------:R-:W-:Y:S01]  /*a950*/  IMAD R0, R146, 0x8, R18 ;  /* 0x0000000892007824 */ /* 0x000fe200078e0212 */
[----:B--2---:R-:W-:-:S04]  /*a960*/  SHF.L.U32 R5, R3, 0x1f, RZ ;  /* 0x0000001f03057819 */ /* 0x004fc800000006ff */
[----:B------:R0:W2:Y:S01]  /*a970*/  SYNCS.PHASECHK.TRANS64.TRYWAIT P1, [R0+URZ+0x31c30], R5 ;  /* 0x031c3005000075a7 */ /* 0x0000a2000802017f */
[----:B------:R-:W-:Y:S05]  /*a980*/  @!P0 BRA `(.L_x_417) ;  /* 0x0000000000048947 */ /* 0x000fea0003800000 */
[----:B------:R-:W-:Y:S01]  /*a990*/  BPT.TRAP 0x1 ;  /* 0x000000040000795c */ /* 0x000fe20000300000 */
.L_x_417:
[----:B------:R-:W-:Y:S02]  /*a9a0*/  IMAD R2, R2, 0x1000, R18 ;  /* 0x0000100002027824 */ /* 0x000fe400078e0212 */
[----:B------:R-:W-:Y:S02]  /*a9b0*/  VIADD R4, R18, 0x16a00 ;  /* 0x00016a0012047836 */ /* 0x000fe40000000000 */
[----:B------:R-:W-:-:S03]  /*a9c0*/  VIADD R3, R2, 0xda00 ;  /* 0x0000da0002037836 */ /* 0x000fc60000000000 */
[----:B------:R-:W-:Y:S02]  /*a9d0*/  SHF.R.U32.HI R2, RZ, 0x4, R4 ;  /* 0x00000004ff027819 */ /* 0x000fe40000011604 */
[----:B------:R-:W-:Y:S02]  /*a9e0*/  SHF.R.U32.HI R3, RZ, 0x4, R3 ;  /* 0x00000004ff037819 */ /* 0x000fe40000011603 */
[----:B------:R-:W-:Y:S02]  /*a9f0*/  LOP3.LUT R2, R2, 0x3fff, RZ, 0xc0, !PT ;  /* 0x00003fff02027812 */ /* 0x000fe400078ec0ff */
[----:B------:R-:W-:Y:S02]  /*aa00*/  LOP3.LUT R3, R3, 0x3fff, RZ, 0xc0, !PT ;  /* 0x00003fff03037812 */ /* 0x000fe400078ec0ff */
[----:B------:R-:W-:-:S05]  /*aa10*/  LOP3.LUT R2, R2, 0x10000, RZ, 0xfc, !PT ;  /* 0x0001000002027812 */ /* 0x000fca00078efcff */
[----:B------:R3:W-:Y:S01]  /*aa20*/  STL [R1+0x54], R2 ;  /* 0x0000540201007387 */ /* 0x0007e20000100800 */
[----:B--2---:R-:W-:Y:S05]  /*aa30*/  @P1 BRA `(.L_x_418) ;  /* 0x0000000000081947 */ /* 0x004fea0003800000 */
[----:B------:R-:W2:Y:S02]  /*aa40*/  SYNCS.PHASECHK.TRANS64.TRYWAIT P1, [R0+URZ+0x31c30], R5 ;  /* 0x031c3005000075a7 */ /* 0x000ea4000802017f */
[----:B--2---:R-:W-:Y:S05]  /*aa50*/  @!P1 BRA `(.L_x_419) ;  /* 0x0000011c00989947 */ /* 0x004fea0003800000 */
.L_x_418:
[----:B------:R-:W1:Y:S01]  /*aa60*/  LDL R4, [R1+0x54] ;  /* 0x0000540001047983 */ /* 0x000e620000100800 */
[----:B---3--:R-:W-:Y:S01]  /*aa70*/  LOP3.LUT R2, R3, 0x10000, RZ, 0xfc, !PT ;  /* 0x0001000003027812 */ /* 0x008fe200078efcff */
[----:B------:R-:W-:Y:S01]  /*aa80*/  IMAD.MOV.U32 R3, RZ, RZ, -0x7fffffe0 ;  /* 0x80000020ff037424 */ /* 0x000fe200078e00ff */
[----:B------:R-:W-:Y:S01]  /*aa90*/  MOV R15, 0x80000020 ;  /* 0x80000020000f7802 */ /* 0x000fe20000000f00 */
[----:B------:R-:W-:Y:S05]  /*aaa0*/  WARPSYNC.ALL ;  /* 0x0000000000007948 */ /* 0x000fea0003800000 */
[----:B------:R-:W-:Y:S01]  /*aab0*/  R2UR UR7, R15 ;  /* 0x000000000f0772ca */ /* 0x000fe200000e0000 */
[----:B------:R-:W3:Y:S01]  /*aac0*/  LDL R98, [R1+0x90] ;  /* 0x0000900001627983 */ /* 0x000ee20000100800 */
[----:B------:R-:W-:-:S02]  /*aad0*/  R2UR UR4, R2 ;  /* 0x00000000020472ca */ /* 0x000fc400000e0000 */
[C---:B------:R-:W-:Y:S01]  /*aae0*/  R2UR UR5, R3.reuse ;  /* 0x00000000030572ca */ /* 0x040fe200000e0000 */
[----:B------:R-:W-:Y:S01]  /*aaf0*/  WARPGROUP.ARRIVE ;  /* 0x00000000000079c5 */ /* 0x000fe20000000000 */
[----:B0-2---:R-:W-:Y:S02]  /*ab00*/  IMAD.MOV.U32 R5, RZ, RZ, -0x7fffffe0 ;  /* 0x80000020ff057424 */ /* 0x005fe400078e00ff */
[----:B------:R-:W-:Y:S01]  /*ab10*/  IMAD.MOV.U32 R7, RZ, RZ, -0x7fffffe0 ;  /* 0x80000020ff077424 */ /* 0x000fe200078e00ff */
[C---:B------:R-:W-:Y:S02]  /*ab20*/  R2UR UR8, R2.reuse ;  /* 0x00000000020872ca */ /* 0x040fe400000e0000 */
[----:B------:R-:W-:Y:S02]  /*ab30*/  R2UR UR9, R3 ;  /* 0x00000000030972ca */ /* 0x000fe400000e0000 */
[----:B------:R-:W-:Y:S02]  /*ab40*/  R2UR UR11, R7 ;  /* 0x00000000070b72ca */ /* 0x000fe400000e0000 */
[----:B------:R-:W-:-:S02]  /*ab50*/  R2UR UR12, R2 ;  /* 0x00000000020c72ca */ /* 0x000fc400000e0000 */
[C---:B------:R-:W-:Y:S01]  /*ab60*/  R2UR UR13, R3.reuse ;  /* 0x00000000030d72ca */ /* 0x040fe200000e0000 */
[----:B------:R-:W-:Y:S01]  /*ab70*/  IMAD.MOV.U32 R9, RZ, RZ, -0x7fffffe0 ;  /* 0x80000020ff097424 */ /* 0x000fe200078e00ff */
[----:B------:R-:W-:Y:S02]  /*ab80*/  R2UR UR16, R2 ;  /* 0x00000000021072ca */ /* 0x000fe400000e0000 */
[----:B------:R-:W-:Y:S02]  /*ab90*/  R2UR UR17, R3 ;  /* 0x00000000031172ca */ /* 0x000fe400000e0000 */
[----:B------:R-:W-:Y:S01]  /*aba0*/  R2UR UR19, R9 ;  /* 0x00000000091372ca */ /* 0x000fe200000e0000 */
[----:B-1----:R-:W-:-:S05]  /*abb0*/  IMAD R14, R146, 0x6c0, R4 ;  /* 0x000006c0920e7824 */ /* 0x002fca00078e0204 */
[----:B------:R-:W-:-:S13]  /*abc0*/  R2UR UR6, R14 ;  /* 0x000000000e0672ca */ /* 0x000fda00000e0000 */
[----:B------:R-:W-:Y:S01]  /*abd0*/  HGMMA.64x16x16.F32 R88, gdesc[UR4], RZ, !UPT, gsb0 ;  /* 0x00200000045879f0 */ /* 0x000fe2000c0008ff */
[----:B------:R-:W-:Y:S01]  /*abe0*/  VIADD R4, R14, 0x40 ;  /* 0x000000400e047836 */ /* 0x000fe20000000000 */
[----:B------:R-:W-:Y:S02]  /*abf0*/  R2UR UR7, R5 ;  /* 0x00000000050772ca */ /* 0x000fe400000e0000 */
[----:B------:R-:W-:Y:S02]  /*ac00*/  R2UR UR4, R2 ;  /* 0x00000000020472ca */ /* 0x000fe400000e0000 */
[----:B------:R-:W-:Y:S02]  /*ac10*/  R2UR UR6, R4 ;  /* 0x00000000040672ca */ /* 0x000fe400000e0000 */
[----:B------:R-:W-:Y:S01]  /*ac20*/  R2UR UR5, R3 ;  /* 0x00000000030572ca */ /* 0x000fe200000e0000 */
[----:B------:R-:W-:Y:S02]  /*ac30*/  WARPGROUP.DEPBAR.LE gsb0, 0x0 ;  /* 0x00008000000079c5 */ /* 0x000fe40000010000 */
[----:B------:R-:W-:-:S10]  /*ac40*/  WARPGROUP.ARRIVE ;  /* 0x00000000000079c5 */ /* 0x000fd40000000000 */
[----:B------:R-:W-:Y:S01]  /*ac50*/  HGMMA.64x16x16.F32 R80, gdesc[UR4], RZ, !UPT, gsb0 ;  /* 0x00200000045079f0 */ /* 0x000fe2000c0008ff */
[----:B------:R-:W-:-:S05]  /*ac60*/  VIADD R6, R14, 0x80 ;  /* 0x000000800e067836 */ /* 0x000fca0000000000 */
[----:B------:R-:W-:Y:S01]  /*ac70*/  R2UR UR10, R6 ;  /* 0x00000000060a72ca */ /* 0x000fe200000e0000 */
[----:B------:R-:W-:Y:S02]  /*ac80*/  WARPGROUP.DEPBAR.LE gsb0, 0x0 ;  /* 0x00008000000079c5 */ /* 0x000fe40000010000 */
[----:B------:R-:W-:-:S10]  /*ac90*/  WARPGROUP.ARRIVE ;  /* 0x00000000000079c5 */ /* 0x000fd40000000000 */
[----:B------:R-:W-:Y:S01]  /*aca0*/  HGMMA.64x16x16.F32 R72, gdesc[UR8], RZ, !UPT, gsb0 ;  /* 0x00200000084879f0 */ /* 0x000fe2000c0008ff */
[----:B------:R-:W-:Y:S02]  /*acb0*/  VIADD R4, R14, 0xc0 ;  /* 0x000000c00e047836 */ /* 0x000fe40000000000 */
[----:B------:R-:W-:-:S03]  /*acc0*/  IMAD.MOV.U32 R5, RZ, RZ, -0x7fffffe0 ;  /* 0x80000020ff057424 */ /* 0x000fc600078e00ff */
[----:B------:R-:W-:Y:S02]  /*acd0*/  R2UR UR14, R4 ;  /* 0x00000000040e72ca */ /* 0x000fe400000e0000 */
[----:B------:R-:W-:Y:S01]  /*ace0*/  R2UR UR15, R5 ;  /* 0x00000000050f72ca */ /* 0x000fe200000e0000 */
[----:B------:R-:W-:Y:S02]  /*acf0*/  WARPGROUP.DEPBAR.LE gsb0, 0x0 ;  /* 0x00008000000079c5 */ /* 0x000fe40000010000 */
[----:B-----5:R-:W-:-:S10]  /*ad00*/  WARPGROUP.ARRIVE ;  /* 0x00000000000079c5 */ /* 0x020fd40000000000 */
[----:B------:R-:W-:Y:S01]  /*ad10*/  HGMMA.64x16x16.F32 R64, gdesc[UR12], RZ, !UPT, gsb0 ;  /* 0x002000000c4079f0 */ /* 0x000fe2000c0008ff */
[----:B------:R-:W-:-:S05]  /*ad20*/  VIADD R8, R14, 0x100 ;  /* 0x000001000e087836 */ /* 0x000fca0000000000 */
[----:B------:R-:W-:Y:S01]  /*ad30*/  R2UR UR18, R8 ;  /* 0x00000000081272ca */ /* 0x000fe200000e0000 */
[----:B------:R-:W-:Y:S02]  /*ad40*/  WARPGROUP.DEPBAR.LE gsb0, 0x0 ;  /* 0x00008000000079c5 */ /* 0x000fe40000010000 */
[----:B------:R-:W-:-:S10]  /*ad50*/  WARPGROUP.ARRIVE ;  /* 0x00000000000079c5 */ /* 0x000fd40000000000 */
[----:B------:R-:W-:Y:S01]  /*ad60*/  HGMMA.64x16x16.F32 R56, gdesc[UR16], RZ, !UPT, gsb0 ;  /* 0x00200000103879f0 */ /* 0x000fe2000c0008ff */
[----:B------:R-:W-:Y:S01]  /*ad70*/  IMAD.MOV.U32 R7, RZ, RZ, -0x7fffffe0 ;  /* 0x80000020ff077424 */ /* 0x000fe200078e00ff */
[----:B------:R-:W-:Y:S02]  /*ad80*/  IADD3 R6, R14, 0x140, RZ ;  /* 0x000001400e067810 */ /* 0x000fe40007ffe0ff */
[----:B------:R-:W-:Y:S02]  /*ad90*/  R2UR UR20, R2 ;  /* 0x00000000021472ca */ /* 0x000fe400000e0000 */
[----:B------:R-:W-:Y:S02]  /*ada0*/  R2UR UR22, R6 ;  /* 0x00000000061672ca */ /* 0x000fe400000e0000 */
[----:B------:R-:W-:Y:S02]  /*adb0*/  R2UR UR23, R7 ;  /* 0x00000000071772ca */ /* 0x000fe400000e0000 */
[----:B------:R-:W-:Y:S01]  /*adc0*/  R2UR UR21, R3 ;  /* 0x00000000031572ca */ /* 0x000fe200000e0000 */
[----:B------:R-:W-:-:S02]  /*add0*/  WARPGROUP.DEPBAR.LE gsb0, 0x0 ;  /* 0x00008000000079c5 */ /* 0x000fc40000010000 */
[----:B------:R-:W-:-:S10]  /*ade0*/  WARPGROUP.ARRIVE ;  /* 0x00000000000079c5 */ /* 0x000fd40000000000 */
[----:B------:R-:W-:Y:S01]  /*adf0*/  HGMMA.64x16x16.F32 R48, gdesc[UR20], RZ, !UPT, gsb0 ;  /* 0x00200000143079f0 */ /* 0x000fe2000c0008ff */
[----:B------:R-:W-:Y:S02]  /*ae00*/  VIADD R4, R14, 0x180 ;  /* 0x000001800e047836 */ /* 0x000fe40000000000 */
[----:B------:R-:W-:Y:S01]  /*ae10*/  IMAD.MOV.U32 R5, RZ, RZ, -0x7fffffe0 ;  /* 0x80000020ff057424 */ /* 0x000fe200078e00ff */
        /* <DEDUP_REMOVED lines=25> */
[----:B------:R-:W-:Y:S01]  /*afb0*/  IMAD.MOV.U32 R5, RZ, RZ, -0x7fffffe0 ;  /* 0x80000020ff057424 */ /* 0x000fe200078e00ff */
[----:B------:R-:W-:Y:S01]  /*afc0*/  IADD3 R4, R14, 0x2, RZ ;  /* 0x000000020e047810 */ /* 0x000fe20007ffe0ff */
[----:B------:R-:W-:Y:S02]  /*afd0*/  VIADD R8, R2, 0x2 ;  /* 0x0000000202087836 */ /* 0x000fe40000000000 */
[----:B------:R-:W-:Y:S01]  /*afe0*/  IMAD.MOV.U32 R9, RZ, RZ, -0x7fffffe0 ;  /* 0x80000020ff097424 */ /* 0x000fe200078e00ff */
[----:B------:R-:W-:Y:S02]  /*aff0*/  R2UR UR38, R4 ;  /* 0x00000000042672ca */ /* 0x000fe400000e0000 */
[----:B------:R-:W-:Y:S02]  /*b000*/  R2UR UR39, R5 ;  /* 0x00000000052772ca */ /* 0x000fe400000e0000 */
[----:B------:R-:W-:-:S02]  /*b010*/  R2UR UR36, R8 ;  /* 0x00000000082472ca */ /* 0x000fc400000e0000 */
[----:B------:R-:W-:Y:S01]  /*b020*/  R2UR UR37, R9 ;  /* 0x00000000092572ca */ /* 0x000fe200000e0000 */
[----:B------:R-:W-:Y:S02]  /*b030*/  WARPGROUP.DEPBAR.LE gsb0, 0x0 ;  /* 0x00008000000079c5 */ /* 0x000fe40000010000 */
[----:B------:R-:W-:-:S10]  /*b040*/  WARPGROUP.ARRIVE ;  /* 0x00000000000079c5 */ /* 0x000fd40000000000 */
[----:B------:R-:W-:Y:S01]  /*b050*/  HGMMA.64x16x16.F32 R88, gdesc[UR36], R88, gsb0 ;  /* 0x00200000245879f0 */ /* 0x000fe20008000858 */
[----:B------:R-:W-:Y:S01]  /*b060*/  VIADD R6, R14, 0x42 ;  /* 0x000000420e067836 */ /* 0x000fe20000000000 */
[----:B------:R-:W-:Y:S02]  /*b070*/  MOV R7, 0x80000020 ;  /* 0x8000002000077802 */ /* 0x000fe40000000f00 */
[----:B------:R-:W-:Y:S02]  /*b080*/  R2UR UR4, R8 ;  /* 0x00000000080472ca */ /* 0x000fe400000e0000 */
[----:B------:R-:W-:Y:S02]  /*b090*/  R2UR UR6, R6 ;  /* 0x00000000060672ca */ /* 0x000fe400000e0000 */
[----:B------:R-:W-:Y:S02]  /*b0a0*/  R2UR UR7, R7 ;  /* 0x00000000070772ca */ /* 0x000fe400000e0000 */
[----:B------:R-:W-:Y:S01]  /*b0b0*/  R2UR UR5, R9 ;  /* 0x00000000090572ca */ /* 0x000fe200000e0000 */
[----:B------:R-:W-:-:S02]  /*b0c0*/  WARPGROUP.DEPBAR.LE gsb0, 0x0 ;  /* 0x00008000000079c5 */ /* 0x000fc40000010000 */
[----:B------:R-:W-:-:S10]  /*b0d0*/  WARPGROUP.ARRIVE ;  /* 0x00000000000079c5 */ /* 0x000fd40000000000 */
[----:B------:R-:W-:Y:S01]  /*b0e0*/  HGMMA.64x16x16.F32 R80, gdesc[UR4], R80, gsb0 ;  /* 0x00200000045079f0 */ /* 0x000fe20008000850 */
        /* <DEDUP_REMOVED lines=64> */
[----:B------:R-:W-:Y:S01]  /*b4f0*/  IADD3 R12, R2, 0x300, RZ ;  /* 0x00000300020c7810 */ /* 0x000fe20007ffe0ff */
[----:B------:R-:W-:Y:S02]  /*b500*/  IMAD.MOV.U32 R7, RZ, RZ, -0x7fffffe0 ;  /* 0x80000020ff077424 */ /* 0x000fe400078e00ff */
        /* <DEDUP_REMOVED lines=163> */
[----:B------:R-:W-:Y:S02]  /*bf40*/  IMAD.MOV.U32 R7, RZ, RZ, -0x7fffffe0 ;  /* 0x80000020ff077424 */ /* 0x000fe400078e00ff */
[----:B------:R-:W-:-:S03]  /*bf50*/  VIADD R6, R14, 0x480 ;  /* 0x000004800e067836 */ /* 0x000fc60000000000 */
[----:B------:R-:W-:Y:S01]  /*bf60*/  R2UR UR39, R7 ;  /* 0x00000000072772ca */ /* 0x000fe200000e0000 */
[----:B------:R-:W-:Y:S01]  /*bf70*/  IMAD.MOV.U32 R7, RZ, RZ, -0x7fffffe0 ;  /* 0x80000020ff077424 */ /* 0x000fe200078e00ff */
[----:B------:R-:W-:Y:S02]  /*bf80*/  R2UR UR38, R6 ;  /* 0x00000000062672ca */ /* 0x000fe400000e0000 */
[----:B------:R-:W-:Y:S02]  /*bf90*/  IADD3 R6, R2, 0x600, RZ ;  /* 0x0000060002067810 */ /* 0x000fe40007ffe0ff */
[----:B------:R-:W-:Y:S02]  /*bfa0*/  R2UR UR37, R7 ;  /* 0x00000000072572ca */ /* 0x000fe400000e0000 */
        /* <DEDUP_REMOVED lines=98> */
[----:B------:R-:W-:Y:S01]  /*c5d0*/  ULDC UR4, c[0x0][0x9d8] ;  /* 0x0002760000047ab9 */ /* 0x000fe20000000800 */
[----:B------:R-:W-:Y:S01]  /*c5e0*/  R2UR UR8, R4 ;  /* 0x00000000040872ca */ /* 0x000fe200000e0000 */
[----:B------:R-:W-:Y:S01]  /*c5f0*/  ULDC UR5, c[0x0][0x988] ;  /* 0x0002620000057ab9 */ /* 0x000fe20000000800 */
        /* <DEDUP_REMOVED lines=42> */
[----:B---3--:R-:W-:Y:S02]  /*c8a0*/  IMAD.IADD R21, R98, 0x1, R108 ;  /* 0x0000000162157824 */ /* 0x008fe400078e026c */
[----:B------:R-:W-:Y:S01]  /*c8b0*/  VIADD R20, R14, 0x642 ;  /* 0x000006420e147836 */ /* 0x000fe20000000000 */
[----:B------:R-:W-:Y:S01]  /*c8c0*/  R2UR UR8, R4 ;  /* 0x00000000040872ca */ /* 0x000fe200000e0000 */
[----:B------:R-:W-:Y:S01]  /*c8d0*/  FMUL.FTZ R15, R88, UR4 ;  /* 0x00000004580f7c20 */ /* 0x000fe20008410000 */
[----:B------:R-:W-:Y:S02]  /*c8e0*/  R2UR UR9, R5 ;  /* 0x00000000050972ca */ /* 0x000fe400000e0000 */
[----:B------:R-:W-:Y:S01]  /*c8f0*/  R2UR UR10, R20 ;  /* 0x00000000140a72ca */ /* 0x000fe200000e0000 */
[----:B------:R-:W-:Y:S01]  /*c900*/  FMUL.FTZ R88, R89, UR4 ;  /* 0x0000000459587c20 */ /* 0x000fe20008410000 */
[----:B------:R-:W-:Y:S01]  /*c910*/  FMUL.FTZ R89, R90, UR4 ;  /* 0x000000045a597c20 */ /* 0x000fe20008410000 */
[----:B------:R-:W-:Y:S01]  /*c920*/  FMUL.FTZ R90, R91, UR4 ;  /* 0x000000045b5a7c20 */ /* 0x000fe20008410000 */
[----:B------:R-:W-:Y:S01]  /*c930*/  FMUL.FTZ R91, R92, UR4 ;  /* 0x000000045c5b7c20 */ /* 0x000fe20008410000 */
[----:B------:R-:W-:Y:S01]  /*c940*/  FMUL.FTZ R92, R93, UR4 ;  /* 0x000000045d5c7c20 */ /* 0x000fe20008410000 */
[----:B------:R-:W-:Y:S01]  /*c950*/  FMUL.FTZ R93, R94, UR4 ;  /* 0x000000045e5d7c20 */ /* 0x000fe20008410000 */
[----:B------:R-:W-:Y:S01]  /*c960*/  FMUL.FTZ R94, R95, UR4 ;  /* 0x000000045f5e7c20 */ /* 0x000fe20008410000 */
[----:B------:R-:W-:Y:S01]  /*c970*/  FMUL.FTZ R74, R74, UR4 ;  /* 0x000000044a4a7c20 */ /* 0x000fe20008410000 */
[----:B------:R-:W-:Y:S08]  /*c980*/  MUFU.TANH R15, R15 ;  /* 0x0000000f000f7308 */ /* 0x000ff00000002400 */
[----:B------:R-:W-:Y:S01]  /*c990*/  MUFU.TANH R92, R92 ;  /* 0x0000005c005c7308 */ /* 0x000fe20000002400 */
[----:B------:R-:W-:-:S02]  /*c9a0*/  WARPGROUP.DEPBAR.LE gsb0, 0x0 ;  /* 0x00008000000079c5 */ /* 0x000fc40000010000 */
[----:B------:R-:W-:Y:S01]  /*c9b0*/  FMUL.FTZ R97, R40, UR4 ;  /* 0x0000000428617c20 */ /* 0x000fe20008410000 */
[----:B------:R-:W-:Y:S02]  /*c9c0*/  VIADD R40, R14, 0x682 ;  /* 0x000006820e287836 */ /* 0x000fe40000000000 */
[----:B------:R-:W-:Y:S02]  /*c9d0*/  IMAD R14, R112, -0x90, R21 ;  /* 0xffffff70700e7824 */ /* 0x000fe400078e0215 */
[----:B------:R-:W-:-:S05]  /*c9e0*/  IMAD.MOV.U32 R21, RZ, RZ, -0x7fffffe0 ;  /* 0x80000020ff157424 */ /* 0x000fca00078e00ff */
[----:B------:R-:W-:Y:S01]  /*c9f0*/  R2UR UR11, R21 ;  /* 0x00000000150b72ca */ /* 0x000fe200000e0000 */
[----:B------:R-:W-:Y:S01]  /*ca00*/  WARPGROUP.ARRIVE ;  /* 0x00000000000079c5 */ /* 0x000fe20000000000 */
[----:B------:R-:W0:Y:S01]  /*ca10*/  MUFU.TANH R94, R94 ;  /* 0x0000005e005e7308 */ /* 0x000e220000002400 */
[----:B------:R-:W-:-:S07]  /*ca20*/  FMUL.FTZ R80, R80, UR4 ;  /* 0x0000000450507c20 */ /* 0x000fce0008410000 */
[----:B------:R-:W1:Y:S03]  /*ca30*/  MUFU.TANH R88, R88 ;  /* 0x0000005800587308 */ /* 0x000e660000002400 */
[----:B------:R-:W-:Y:S05]  /*ca40*/  HGMMA.64x16x16.F32 R32, gdesc[UR8], R32, gsb0 ;  /* 0x00200000082079f0 */ /* 0x000fea0008000820 */
[----:B------:R-:W-:Y:S01]  /*ca50*/  MUFU.TANH R74, R74 ;  /* 0x0000004a004a7308 */ /* 0x000fe20000002400 */
[----:B------:R-:W-:-:S07]  /*ca60*/  FMUL.FTZ R81, R81, UR4 ;  /* 0x0000000451517c20 */ /* 0x000fce0008410000 */
[----:B------:R-:W2:Y:S01]  /*ca70*/  MUFU.TANH R91, R91 ;  /* 0x0000005b005b7308 */ /* 0x000ea20000002400 */
[----:B------:R-:W-:Y:S01]  /*ca80*/  ISETP.GT.AND P3, PT, R14, 0x9, PT ;  /* 0x000000090e00780c */ /* 0x000fe20003f64270 */
[----:B------:R-:W-:Y:S01]  /*ca90*/  FMUL.FTZ R84, R84, UR4 ;  /* 0x0000000454547c20 */ /* 0x000fe20008410000 */
[C---:B------:R-:W-:Y:S02]  /*caa0*/  ISETP.GT.AND P5, PT, R14.reuse, RZ, PT ;  /* 0x000000ff0e00720c */ /* 0x040fe40003fa4270 */
[----:B------:R-:W-:-:S03]  /*cab0*/  ISETP.GT.AND P1, PT, R14, 0x1, PT ;  /* 0x000000010e00780c */ /* 0x000fc60003f24270 */
[----:B------:R-:W3:Y:S01]  /*cac0*/  MUFU.TANH R89, R89 ;  /* 0x0000005900597308 */ /* 0x000ee20000002400 */
[----:B------:R-:W-:Y:S01]  /*cad0*/  FMUL.FTZ R53, R53, UR4 ;  /* 0x0000000435357c20 */ /* 0x000fe20008410000 */
[----:B0-----:R-:W-:Y:S02]  /*cae0*/  FSEL R94, R94, -INF , P3 ;  /* 0xff8000005e5e7808 */ /* 0x001fe40001800000 */
[----:B------:R-:W-:-:S04]  /*caf0*/  FSEL R92, R92, -INF , P3 ;  /* 0xff8000005c5c7808 */ /* 0x000fc80001800000 */
[----:B------:R-:W0:Y:S01]  /*cb00*/  MUFU.TANH R80, R80 ;  /* 0x0000005000507308 */ /* 0x000e220000002400 */
[C---:B------:R-:W-:Y:S01]  /*cb10*/  ISETP.GT.AND P3, PT, R14.reuse, 0x20, PT ;  /* 0x000000200e00780c */ /* 0x040fe20003f64270 */
[----:B------:R-:W-:Y:S01]  /*cb20*/  FMUL.FTZ R96, R55, UR4 ;  /* 0x0000000437607c20 */ /* 0x000fe20008410000 */
[----:B------:R-:W-:Y:S01]  /*cb30*/  FMUL.FTZ R98, R41, UR4 ;  /* 0x0000000429627c20 */ /* 0x000fe20008410000 */
[----:B------:R-:W-:Y:S01]  /*cb40*/  ISETP.GT.AND P2, PT, R14, 0x8, PT ;  /* 0x000000080e00780c */ /* 0x000fe20003f44270 */
[----:B------:R-:W-:Y:S01]  /*cb50*/  FMUL.FTZ R85, R85, UR4 ;  /* 0x0000000455557c20 */ /* 0x000fe20008410000 */
[----:B------:R-:W-:Y:S02]  /*cb60*/  FSEL R21, R15, -INF , P5 ;  /* 0xff8000000f157808 */ /* 0x000fe40002800000 */
[----:B------:R-:W4:Y:S01]  /*cb70*/  MUFU.TANH R90, R90 ;  /* 0x0000005a005a7308 */ /* 0x000f220000002400 */
[----:B-1----:R-:W-:Y:S01]  /*cb80*/  FSEL R88, R88, -INF , P1 ;  /* 0xff80000058587808 */ /* 0x002fe20000800000 */
[----:B------:R-:W-:Y:S01]  /*cb90*/  FMUL.FTZ R55, R42, UR4 ;  /* 0x000000042a377c20 */ /* 0x000fe20008410000 */
[----:B------:R-:W-:-:S05]  /*cba0*/  IMAD.MOV.U32 R41, RZ, RZ, -0x7fffffe0 ;  /* 0x80000020ff297424 */ /* 0x000fca00078e00ff */
[----:B------:R-:W1:Y:S01]  /*cbb0*/  MUFU.TANH R81, R81 ;  /* 0x0000005100517308 */ /* 0x000e620000002400 */
[----:B------:R-:W-:Y:S01]  /*cbc0*/  FMUL.FTZ R82, R82, UR4 ;  /* 0x0000000452527c20 */ /* 0x000fe20008410000 */
[----:B--2---:R-:W-:Y:S01]  /*cbd0*/  FSEL R91, R91, -INF , P2 ;  /* 0xff8000005b5b7808 */ /* 0x004fe20001000000 */
[----:B------:R-:W-:Y:S01]  /*cbe0*/  FMUL.FTZ R72, R72, UR4 ;  /* 0x0000000448487c20 */ /* 0x000fe20008410000 */
[----:B------:R-:W-:-:S04]  /*cbf0*/  R2UR UR15, R41 ;  /* 0x00000000290f72ca */ /* 0x000fc800000e0000 */
[----:B------:R-:W2:Y:S01]  /*cc00*/  MUFU.TANH R93, R93 ;  /* 0x0000005d005d7308 */ /* 0x000ea20000002400 */
[----:B------:R-:W-:Y:S01]  /*cc10*/  FMUL.FTZ R83, R83, UR4 ;  /* 0x0000000453537c20 */ /* 0x000fe20008410000 */
[----:B------:R-:W-:-:S06]  /*cc20*/  ISETP.GT.AND P4, PT, R14, 0x10, PT ;  /* 0x000000100e00780c */ /* 0x000fcc0003f84270 */
[----:B------:R3:W-:Y:S01]  /*cc30*/  MUFU.TANH R42, R53 ;  /* 0x00000035002a7308 */ /* 0x0007e20000002400 */
[----:B------:R-:W-:-:S07]  /*cc40*/  FMUL.FTZ R73, R73, UR4 ;  /* 0x0000000449497c20 */ /* 0x000fce0008410000 */
[----:B------:R-:W2:Y:S01]  /*cc50*/  MUFU.TANH R84, R84 ;  /* 0x0000005400547308 */ /* 0x000ea20000002400 */
[----:B---3--:R-:W-:Y:S02]  /*cc60*/  FSEL R53, R74, -INF , P3 ;  /* 0xff8000004a357808 */ /* 0x008fe40001800000 */
[----:B------:R-:W-:-:S05]  /*cc70*/  FMNMX.FTZ R74, R21, R88, !PT ;  /* 0x00000058154a7209 */ /* 0x000fca0007810000 */
[----:B------:R-:W3:Y:S01]  /*cc80*/  MUFU.TANH R85, R85 ;  /* 0x0000005500557308 */ /* 0x000ee20000002400 */
[----:B------:R-:W-:Y:S01]  /*cc90*/  FSEL R89, R89, -INF , P5 ;  /* 0xff80000059597808 */ /* 0x000fe20002800000 */
[----:B------:R-:W-:Y:S01]  /*cca0*/  FMUL.FTZ R86, R86, UR4 ;  /* 0x0000000456567c20 */ /* 0x000fe20008410000 */
[----:B------:R-:W-:-:S05]  /*ccb0*/  ISETP.GT.AND P5, PT, R14, 0x11, PT ;  /* 0x000000110e00780c */ /* 0x000fca0003fa4270 */
[----:B------:R4:W-:Y:S01]  /*ccc0*/  MUFU.TANH R41, R55 ;  /* 0x0000003700297308 */ /* 0x0009e20000002400 */
[----:B0-----:R-:W-:Y:S01]  /*ccd0*/  FSEL R80, R80, -INF , P4 ;  /* 0xff80000050507808 */ /* 0x001fe20002000000 */
[----:B------:R-:W-:Y:S01]  /*cce0*/  FMUL.FTZ R76, R76, UR4 ;  /* 0x000000044c4c7c20 */ /* 0x000fe20008410000 */
[----:B----4-:R-:W-:-:S05]  /*ccf0*/  FMNMX.FTZ R55, R91, R74, !PT ;  /* 0x0000004a5b377209 */ /* 0x010fca0007810000 */
[----:B------:R-:W0:Y:S01]  /*cd00*/  MUFU.TANH R82, R82 ;  /* 0x0000005200527308 */ /* 0x000e220000002400 */
[----:B------:R-:W-:-:S07]  /*cd10*/  FMNMX.FTZ R55, R92, R55, !PT ;  /* 0x000000375c377209 */ /* 0x000fce0007810000 */
[----:B------:R-:W4:Y:S01]  /*cd20*/  MUFU.TANH R72, R72 ;  /* 0x0000004800487308 */ /* 0x000f220000002400 */
[----:B------:R-:W-:Y:S01]  /*cd30*/  FSEL R90, R90, -INF , P1 ;  /* 0xff8000005a5a7808 */ /* 0x000fe20000800000 */
[----:B------:R-:W-:Y:S01]  /*cd40*/  FMUL.FTZ R87, R87, UR4 ;  /* 0x0000000457577c20 */ /* 0x000fe20008410000 */
[----:B------:R-:W-:Y:S01]  /*cd50*/  ISETP.GT.AND P1, PT, R14, 0x18, PT ;  /* 0x000000180e00780c */ /* 0x000fe20003f24270 */
[----:B------:R-:W-:Y:S01]  /*cd60*/  FMUL.FTZ R77, R77, UR4 ;  /* 0x000000044d4d7c20 */ /* 0x000fe20008410000 */
[----:B-1----:R-:W-:-:S03]  /*cd70*/  FSEL R81, R81, -INF , P5 ;  /* 0xff80000051517808 */ /* 0x002fc60002800000 */
[----:B------:R-:W1:Y:S01]  /*cd80*/  MUFU.TANH R83, R83 ;  /* 0x0000005300537308 */ /* 0x000e620000002400 */
[----:B------:R-:W-:Y:S02]  /*cd90*/  FMNMX.FTZ R74, R80, R55, !PT ;  /* 0x00000037504a7209 */ /* 0x000fe40007810000 */
[----:B--2---:R-:W-:-:S05]  /*cda0*/  FSEL R93, R93, -INF , P2 ;  /* 0xff8000005d5d7808 */ /* 0x004fca0001000000 */
[----:B------:R-:W2:Y:S01]  /*cdb0*/  MUFU.TANH R73, R73 ;  /* 0x0000004900497308 */ /* 0x000ea20000002400 */
[----:B------:R-:W-:Y:S01]  /*cdc0*/  ISETP.GT.AND P2, PT, R14, 0x19, PT ;  /* 0x000000190e00780c */ /* 0x000fe20003f44270 */
[----:B------:R-:W-:Y:S01]  /*cdd0*/  FMUL.FTZ R64, R64, UR4 ;  /* 0x0000000440407c20 */ /* 0x000fe20008410000 */
[----:B------:R-:W-:Y:S02]  /*cde0*/  FSEL R84, R84, -INF , P1 ;  /* 0xff80000054547808 */ /* 0x000fe40000800000 */
[----:B------:R-:W-:-:S03]  /*cdf0*/  FMNMX.FTZ R55, R81, R74, !PT ;  /* 0x0000004a51377209 */ /* 0x000fc60007810000 */
[----:B------:R-:W2:Y:S01]  /*ce00*/  MUFU.TANH R86, R86 ;  /* 0x0000005600567308 */ /* 0x000ea20000002400 */
[----:B------:R-:W-:Y:S01]  /*ce10*/  FMUL.FTZ R75, R75, UR4 ;  /* 0x000000044b4b7c20 */ /* 0x000fe20008410000 */
[----:B---3--:R-:W-:-:S06]  /*ce20*/  FSEL R85, R85, -INF , P2 ;  /* 0xff80000055557808 */ /* 0x008fcc0001000000 */
[----:B------:R-:W3:Y:S01]  /*ce30*/  MUFU.TANH R76, R76 ;  /* 0x0000004c004c7308 */ /* 0x000ee20000002400 */
[----:B------:R-:W-:Y:S01]  /*ce40*/  FMNMX.FTZ R74, R84, R55, !PT ;  /* 0x00000037544a7209 */ /* 0x000fe20007810000 */
[----:B------:R-:W-:Y:S01]  /*ce50*/  FMUL.FTZ R65, R65, UR4 ;  /* 0x0000000441417c20 */ /* 0x000fe20008410000 */
[----:B------:R-:W-:-:S05]  /*ce60*/  R2UR UR14, R40 ;  /* 0x00000000280e72ca */ /* 0x000fca00000e0000 */
[----:B------:R-:W3:Y:S01]  /*ce70*/  MUFU.TANH R87, R87 ;  /* 0x0000005700577308 */ /* 0x000ee20000002400 */
[----:B------:R-:W-:Y:S02]  /*ce80*/  R2UR UR12, R4 ;  /* 0x00000000040c72ca */ /* 0x000fe400000e0000 */
[----:B------:R-:W-:-:S05]  /*ce90*/  R2UR UR13, R5 ;  /* 0x00000000050d72ca */ /* 0x000fca00000e0000 */
[----:B------:R-:W3:Y:S01]  /*cea0*/  MUFU.TANH R77, R77 ;  /* 0x0000004d004d7308 */ /* 0x000ee20000002400 */
[----:B0-----:R-:W-:Y:S01]  /*ceb0*/  FSEL R82, R82, -INF , P4 ;  /* 0xff80000052527808 */ /* 0x001fe20002000000 */
[----:B------:R-:W-:Y:S01]  /*cec0*/  FMUL.FTZ R78, R78, UR4 ;  /* 0x000000044e4e7c20 */ /* 0x000fe20008410000 */
[----:B------:R-:W-:Y:S01]  /*ced0*/  ISETP.GT.AND P4, PT, R14, 0x21, PT ;  /* 0x000000210e00780c */ /* 0x000fe20003f84270 */
[----:B------:R-:W-:Y:S01]  /*cee0*/  FMUL.FTZ R68, R68, UR4 ;  /* 0x0000000444447c20 */ /* 0x000fe20008410000 */
[----:B----4-:R-:W-:Y:S02]  /*cef0*/  FSEL R72, R72, -INF , P3 ;  /* 0xff80000048487808 */ /* 0x010fe40001800000 */
[----:B------:R-:W-:Y:S01]  /*cf00*/  FMNMX.FTZ R55, R85, R74, !PT ;  /* 0x0000004a55377209 */ /* 0x000fe20007810000 */
[----:B------:R-:W0:Y:S01]  /*cf10*/  MUFU.TANH R64, R64 ;  /* 0x0000004000407308 */ /* 0x000e220000002400 */
[----:B-1----:R-:W-:Y:S01]  /*cf20*/  FSEL R83, R83, -INF , P5 ;  /* 0xff80000053537808 */ /* 0x002fe20002800000 */
[----:B------:R-:W-:Y:S01]  /*cf30*/  FMUL.FTZ R79, R79, UR4 ;  /* 0x000000044f4f7c20 */ /* 0x000fe20008410000 */
[----:B------:R-:W-:-:S02]  /*cf40*/  WARPGROUP.DEPBAR.LE gsb0, 0x0 ;  /* 0x00008000000079c5 */ /* 0x000fc40000010000 */
[----:B------:R-:W-:-:S03]  /*cf50*/  ISETP.GT.AND P5, PT, R14, 0x28, PT ;  /* 0x000000280e00780c */ /* 0x000fc60003fa4270 */
[----:B------:R-:W1:Y:S01]  /*cf60*/  MUFU.TANH R75, R75 ;  /* 0x0000004b004b7308 */ /* 0x000e620000002400 */
[----:B--2---:R-:W-:Y:S01]  /*cf70*/  FSEL R73, R73, -INF , P4 ;  /* 0xff80000049497808 */ /* 0x004fe20002000000 */
[----:B------:R-:W-:Y:S01]  /*cf80*/  FMUL.FTZ R69, R69, UR4 ;  /* 0x0000000445457c20 */ /* 0x000fe20008410000 */
[----:B------:R-:W-:Y:S01]  /*cf90*/  FMNMX.FTZ R74, R72, R55, !PT ;  /* 0x00000037484a7209 */ /* 0x000fe20007810000 */
[----:B------:R-:W-:-:S04]  /*cfa0*/  WARPGROUP.ARRIVE ;  /* 0x00000000000079c5 */ /* 0x000fc80000000000 */
[----:B------:R-:W2:Y:S01]  /*cfb0*/  MUFU.TANH R65, R65 ;  /* 0x0000004100417308 */ /* 0x000ea20000002400 */
[----:B------:R-:W-:Y:S01]  /*cfc0*/  FSEL R86, R86, -INF , P1 ;  /* 0xff80000056567808 */ /* 0x000fe20000800000 */
[----:B------:R-:W-:Y:S01]  /*cfd0*/  FMUL.FTZ R66, R66, UR4 ;  /* 0x0000000442427c20 */ /* 0x000fe20008410000 */
[----:B------:R-:W-:Y:S01]  /*cfe0*/  ISETP.GT.AND P1, PT, R14, 0x29, PT ;  /* 0x000000290e00780c */ /* 0x000fe20003f24270 */
[----:B------:R-:W-:Y:S01]  /*cff0*/  FMUL.FTZ R56, R56, UR4 ;  /* 0x0000000438387c20 */ /* 0x000fe20008410000 */
[----:B---3--:R-:W-:Y:S01]  /*d000*/  FSEL R76, R76, -INF , P5 ;  /* 0xff8000004c4c7808 */ /* 0x008fe20002800000 */
[----:B------:R-:W-:Y:S02]  /*d010*/  HGMMA.64x16x16.F32 R24, gdesc[UR12], R24, gsb0 ;  /* 0x002000000c1879f0 */ /* 0x000fe40008000818 */
[----:B------:R-:W3:Y:S01]  /*d020*/  MUFU.TANH R78, R78 ;  /* 0x0000004e004e7308 */ /* 0x000ee20000002400 */
[----:B------:R-:W-:Y:S01]  /*d030*/  FMNMX.FTZ R55, R73, R74, !PT ;  /* 0x0000004a49377209 */ /* 0x000fe20007810000 */
[----:B------:R-:W-:Y:S01]  /*d040*/  FMUL.FTZ R67, R67, UR4 ;  /* 0x0000000443437c20 */ /* 0x000fe20008410000 */
[----:B------:R-:W-:-:S05]  /*d050*/  FSEL R87, R87, -INF , P2 ;  /* 0xff80000057577808 */ /* 0x000fca0001000000 */
[----:B------:R-:W4:Y:S01]  /*d060*/  MUFU.TANH R68, R68 ;  /* 0x0000004400447308 */ /* 0x000f220000002400 */
[----:B------:R-:W-:Y:S01]  /*d070*/  ISETP.GT.AND P2, PT, R14, 0x30, PT ;  /* 0x000000300e00780c */ /* 0x000fe20003f44270 */
[----:B------:R-:W-:Y:S01]  /*d080*/  FMUL.FTZ R57, R57, UR4 ;  /* 0x0000000439397c20 */ /* 0x000fe20008410000 */
[----:B------:R-:W-:Y:S02]  /*d090*/  FSEL R77, R77, -INF , P1 ;  /* 0xff8000004d4d7808 */ /* 0x000fe40000800000 */
[----:B------:R-:W-:-:S03]  /*d0a0*/  FMNMX.FTZ R74, R76, R55, !PT ;  /* 0x000000374c4a7209 */ /* 0x000fc60007810000 */
[----:B------:R-:W4:Y:S01]  /*d0b0*/  MUFU.TANH R79, R79 ;  /* 0x0000004f004f7308 */ /* 0x000f220000002400 */
[----:B------:R-:W-:Y:S01]  /*d0c0*/  FMUL.FTZ R70, R70, UR4 ;  /* 0x0000000446467c20 */ /* 0x000fe20008410000 */
[----:B------:R-:W-:-:S06]  /*d0d0*/  ISETP.GT.AND P3, PT, R14, 0x31, PT ;  /* 0x000000310e00780c */ /* 0x000fcc0003f64270 */
[----:B------:R-:W4:Y:S01]  /*d0e0*/  MUFU.TANH R69, R69 ;  /* 0x0000004500457308 */ /* 0x000f220000002400 */
[----:B0-----:R-:W-:Y:S01]  /*d0f0*/  FSEL R64, R64, -INF , P2 ;  /* 0xff80000040407808 */ /* 0x001fe20001000000 */
[----:B------:R-:W-:Y:S01]  /*d100*/  FMUL.FTZ R60, R60, UR4 ;  /* 0x000000043c3c7c20 */ /* 0x000fe20008410000 */
[----:B------:R-:W-:-:S05]  /*d110*/  FMNMX.FTZ R55, R77, R74, !PT ;  /* 0x0000004a4d377209 */ /* 0x000fca0007810000 */
[----:B------:R-:W0:Y:S01]  /*d120*/  MUFU.TANH R66, R66 ;  /* 0x0000004200427308 */ /* 0x000e220000002400 */
[----:B-1----:R-:W-:Y:S01]  /*d130*/  FSEL R75, R75, -INF , P4 ;  /* 0xff8000004b4b7808 */ /* 0x002fe20002000000 */
[----:B------:R-:W-:Y:S01]  /*d140*/  FMUL.FTZ R71, R71, UR4 ;  /* 0x0000000447477c20 */ /* 0x000fe20008410000 */
[----:B------:R-:W-:-:S05]  /*d150*/  ISETP.GT.AND P4, PT, R14, 0x38, PT ;  /* 0x000000380e00780c */ /* 0x000fca0003f84270 */
[----:B------:R-:W1:Y:S01]  /*d160*/  MUFU.TANH R56, R56 ;  /* 0x0000003800387308 */ /* 0x000e620000002400 */
[----:B--2---:R-:W-:Y:S01]  /*d170*/  FSEL R65, R65, -INF , P3 ;  /* 0xff80000041417808 */ /* 0x004fe20001800000 */
[----:B------:R-:W-:Y:S01]  /*d180*/  FMUL.FTZ R61, R61, UR4 ;  /* 0x000000043d3d7c20 */ /* 0x000fe20008410000 */
[----:B------:R-:W-:Y:S01]  /*d190*/  FMNMX.FTZ R74, R64, R55, !PT ;  /* 0x00000037404a7209 */ /* 0x000fe20007810000 */
[----:B------:R-:W-:-:S04]  /*d1a0*/  FMUL.FTZ R95, R54, UR4 ;  /* 0x00000004365f7c20 */ /* 0x000fc80008410000 */
[----:B------:R-:W2:Y:S01]  /*d1b0*/  MUFU.TANH R67, R67 ;  /* 0x0000004300437308 */ /* 0x000ea20000002400 */
[----:B---3--:R-:W-:Y:S01]  /*d1c0*/  FSEL R78, R78, -INF , P5 ;  /* 0xff8000004e4e7808 */ /* 0x008fe20002800000 */
[----:B------:R-:W-:Y:S01]  /*d1d0*/  FMUL.FTZ R58, R58, UR4 ;  /* 0x000000043a3a7c20 */ /* 0x000fe20008410000 */
[----:B------:R-:W-:-:S05]  /*d1e0*/  ISETP.GT.AND P5, PT, R14, 0x39, PT ;  /* 0x000000390e00780c */ /* 0x000fca0003fa4270 */
[----:B------:R-:W3:Y:S01]  /*d1f0*/  MUFU.TANH R57, R57 ;  /* 0x0000003900397308 */ /* 0x000ee20000002400 */
[----:B----4-:R-:W-:Y:S01]  /*d200*/  FSEL R68, R68, -INF , P4 ;  /* 0xff80000044447808 */ /* 0x010fe20002000000 */
[----:B------:R-:W-:Y:S01]  /*d210*/  FMUL.FTZ R48, R48, UR4 ;  /* 0x0000000430307c20 */ /* 0x000fe20008410000 */
[----:B------:R-:W-:Y:S01]  /*d220*/  FMNMX.FTZ R55, R65, R74, !PT ;  /* 0x0000004a41377209 */ /* 0x000fe20007810000 */
[----:B------:R-:W-:-:S04]  /*d230*/  FMUL.FTZ R54, R43, UR4 ;  /* 0x000000042b367c20 */ /* 0x000fc80008410000 */
[----:B------:R-:W4:Y:S01]  /*d240*/  MUFU.TANH R70, R70 ;  /* 0x0000004600467308 */ /* 0x000f220000002400 */
[----:B------:R-:W-:Y:S01]  /*d250*/  FSEL R79, R79, -INF , P1 ;  /* 0xff8000004f4f7808 */ /* 0x000fe20000800000 */
[----:B------:R-:W-:Y:S01]  /*d260*/  FMUL.FTZ R59, R59, UR4 ;  /* 0x000000043b3b7c20 */ /* 0x000fe20008410000 */
[----:B------:R-:W-:-:S05]  /*d270*/  ISETP.GT.AND P1, PT, R14, 0x40, PT ;  /* 0x000000400e00780c */ /* 0x000fca0003f24270 */
[----:B------:R-:W4:Y:S01]  /*d280*/  MUFU.TANH R60, R60 ;  /* 0x0000003c003c7308 */ /* 0x000f220000002400 */
[----:B------:R-:W-:Y:S01]  /*d290*/  FSEL R69, R69, -INF , P5 ;  /* 0xff80000045457808 */ /* 0x000fe20002800000 */
[----:B------:R-:W-:Y:S01]  /*d2a0*/  FMUL.FTZ R49, R49, UR4 ;  /* 0x0000000431317c20 */ /* 0x000fe20008410000 */
[----:B0-----:R-:W-:-:S05]  /*d2b0*/  FSEL R66, R66, -INF , P2 ;  /* 0xff80000042427808 */ /* 0x001fca0001000000 */
[----:B------:R-:W0:Y:S01]  /*d2c0*/  MUFU.TANH R71, R71 ;  /* 0x0000004700477308 */ /* 0x000e220000002400 */
[----:B------:R-:W-:Y:S01]  /*d2d0*/  FMUL.FTZ R62, R62, UR4 ;  /* 0x000000043e3e7c20 */ /* 0x000fe20008410000 */
[----:B------:R-:W-:-:S06]  /*d2e0*/  ISETP.GT.AND P2, PT, R14, 0x41, PT ;  /* 0x000000410e00780c */ /* 0x000fcc0003f44270 */
[----:B------:R2:W-:Y:S01]  /*d2f0*/  MUFU.TANH R43, R95 ;  /* 0x0000005f002b7308 */ /* 0x0005e20000002400 */
[----:B-1----:R-:W-:Y:S01]  /*d300*/  FSEL R56, R56, -INF , P1 ;  /* 0xff80000038387808 */ /* 0x002fe20000800000 */
[----:B------:R-:W-:-:S06]  /*d310*/  FMUL.FTZ R52, R52, UR4 ;  /* 0x0000000434347c20 */ /* 0x000fcc0008410000 */
[----:B------:R-:W1:Y:S01]  /*d320*/  MUFU.TANH R61, R61 ;  /* 0x0000003d003d7308 */ /* 0x000e620000002400 */
[----:B--2---:R-:W-:Y:S01]  /*d330*/  FMUL.FTZ R95, R34, UR4 ;  /* 0x00000004225f7c20 */ /* 0x004fe20008410000 */
[----:B------:R-:W-:-:S04]  /*d340*/  FMNMX.FTZ R34, R68, R55, !PT ;  /* 0x0000003744227209 */ /* 0x000fc80007810000 */
[----:B------:R-:W-:Y:S02]  /*d350*/  FMNMX.FTZ R55, R69, R34, !PT ;  /* 0x0000002245377209 */ /* 0x000fe40007810000 */
[----:B------:R-:W2:Y:S01]  /*d360*/  MUFU.TANH R58, R58 ;  /* 0x0000003a003a7308 */ /* 0x000ea20000002400 */
[----:B------:R-:W-:Y:S01]  /*d370*/  FSEL R67, R67, -INF , P3 ;  /* 0xff80000043437808 */ /* 0x000fe20001800000 */
[----:B------:R-:W-:Y:S01]  /*d380*/  FMUL.FTZ R63, R63, UR4 ;  /* 0x000000043f3f7c20 */ /* 0x000fe20008410000 */
[----:B------:R-:W-:-:S05]  /*d390*/  ISETP.GT.AND P3, PT, R14, 0x48, PT ;  /* 0x000000480e00780c */ /* 0x000fca0003f64270 */
[----:B------:R-:W2:Y:S01]  /*d3a0*/  MUFU.TANH R48, R48 ;  /* 0x0000003000307308 */ /* 0x000ea20000002400 */
[----:B---3--:R-:W-:Y:S02]  /*d3b0*/  FSEL R57, R57, -INF , P2 ;  /* 0xff80000039397808 */ /* 0x008fe40001000000 */
[----:B------:R-:W-:-:S05]  /*d3c0*/  FMNMX.FTZ R34, R56, R55, !PT ;  /* 0x0000003738227209 */ /* 0x000fca0007810000 */
[----:B------:R-:W3:Y:S01]  /*d3d0*/  MUFU.TANH R59, R59 ;  /* 0x0000003b003b7308 */ /* 0x000ee20000002400 */
[----:B----4-:R-:W-:Y:S01]  /*d3e0*/  FSEL R70, R70, -INF , P4 ;  /* 0xff80000046467808 */ /* 0x010fe20002000000 */
[----:B------:R-:W-:Y:S01]  /*d3f0*/  FMUL.FTZ R50, R50, UR4 ;  /* 0x0000000432327c20 */ /* 0x000fe20008410000 */
[----:B------:R-:W-:-:S05]  /*d400*/  ISETP.GT.AND P4, PT, R14, 0x49, PT ;  /* 0x000000490e00780c */ /* 0x000fca0003f84270 */
[----:B------:R-:W4:Y:S01]  /*d410*/  MUFU.TANH R49, R49 ;  /* 0x0000003100317308 */ /* 0x000f220000002400 */
[----:B------:R-:W-:Y:S01]  /*d420*/  FSEL R60, R60, -INF , P3 ;  /* 0xff8000003c3c7808 */ /* 0x000fe20001800000 */
[----:B------:R-:W-:Y:S01]  /*d430*/  FMUL.FTZ R51, R51, UR4 ;  /* 0x0000000433337c20 */ /* 0x000fe20008410000 */
[----:B0-----:R-:W-:-:S05]  /*d440*/  FSEL R71, R71, -INF , P5 ;  /* 0xff80000047477808 */ /* 0x001fca0002800000 */
[----:B------:R-:W0:Y:S01]  /*d450*/  MUFU.TANH R62, R62 ;  /* 0x0000003e003e7308 */ /* 0x000e220000002400 */
[----:B------:R-:W-:Y:S02]  /*d460*/  ISETP.GT.AND P5, PT, R14, 0x50, PT ;  /* 0x000000500e00780c */ /* 0x000fe40003fa4270 */
[----:B-1----:R-:W-:-:S05]  /*d470*/  FSEL R61, R61, -INF , P4 ;  /* 0xff8000003d3d7808 */ /* 0x002fca0002000000 */
[----:B------:R-:W1:Y:S08]  /*d480*/  MUFU.TANH R52, R52 ;  /* 0x0000003400347308 */ /* 0x000e700000002400 */
[----:B------:R3:W-:Y:S01]  /*d490*/  MUFU.TANH R15, R97 ;  /* 0x00000061000f7308 */ /* 0x0007e20000002400 */
[----:B--2---:R-:W-:Y:S01]  /*d4a0*/  FSEL R58, R58, -INF , P1 ;  /* 0xff8000003a3a7808 */ /* 0x004fe20000800000 */
[----:B------:R-:W-:Y:S01]  /*d4b0*/  FMUL.FTZ R55, R37, UR4 ;  /* 0x0000000425377c20 */ /* 0x000fe20008410000 */
[----:B---3--:R-:W-:-:S05]  /*d4c0*/  FMNMX.FTZ R97, R57, R34, !PT ;  /* 0x0000002239617209 */ /* 0x008fca0007810000 */
[----:B------:R-:W2:Y:S01]  /*d4d0*/  MUFU.TANH R63, R63 ;  /* 0x0000003f003f7308 */ /* 0x000ea20000002400 */
[----:B------:R-:W-:Y:S01]  /*d4e0*/  FMNMX.FTZ R34, R60, R97, !PT ;  /* 0x000000613c227209 */ /* 0x000fe20007810000 */
[----:B------:R-:W-:Y:S01]  /*d4f0*/  FMUL.FTZ R44, R44, UR4 ;  /* 0x000000042c2c7c20 */ /* 0x000fe20008410000 */
[----:B------:R-:W-:-:S05]  /*d500*/  ISETP.GT.AND P1, PT, R14, 0x51, PT ;  /* 0x000000510e00780c */ /* 0x000fca0003f24270 */
[----:B------:R-:W3:Y:S01]  /*d510*/  MUFU.TANH R50, R50 ;  /* 0x0000003200327308 */ /* 0x000ee20000002400 */
[----:B------:R-:W-:Y:S02]  /*d520*/  FSEL R48, R48, -INF , P5 ;  /* 0xff80000030307808 */ /* 0x000fe40002800000 */
[----:B------:R-:W-:Y:S02]  /*d530*/  FMNMX.FTZ R37, R61, R34, !PT ;  /* 0x000000223d257209 */ /* 0x000fe40007810000 */
[----:B------:R-:W-:-:S03]  /*d540*/  FSEL R59, R59, -INF , P2 ;  /* 0xff8000003b3b7808 */ /* 0x000fc60001000000 */
[----:B------:R-:W3:Y:S01]  /*d550*/  MUFU.TANH R51, R51 ;  /* 0x0000003300337308 */ /* 0x000ee20000002400 */
[----:B------:R-:W-:Y:S01]  /*d560*/  ISETP.GT.AND P2, PT, R14, 0x58, PT ;  /* 0x000000580e00780c */ /* 0x000fe20003f44270 */
[----:B------:R-:W-:Y:S01]  /*d570*/  FMUL.FTZ R45, R45, UR4 ;  /* 0x000000042d2d7c20 */ /* 0x000fe20008410000 */
[----:B----4-:R-:W-:Y:S02]  /*d580*/  FSEL R49, R49, -INF , P1 ;  /* 0xff80000031317808 */ /* 0x010fe40000800000 */
[----:B------:R-:W-:-:S03]  /*d590*/  FMNMX.FTZ R34, R48, R37, !PT ;  /* 0x0000002530227209 */ /* 0x000fc60007810000 */
[----:B------:R-:W4:Y:S01]  /*d5a0*/  MUFU.TANH R40, R98 ;  /* 0x0000006200287308 */ /* 0x000f220000002400 */
[----:B0-----:R-:W-:Y:S01]  /*d5b0*/  FSEL R62, R62, -INF , P3 ;  /* 0xff8000003e3e7808 */ /* 0x001fe20001800000 */
[----:B------:R-:W-:Y:S01]  /*d5c0*/  FMUL.FTZ R32, R32, UR4 ;  /* 0x0000000420207c20 */ /* 0x000fe20008410000 */
[----:B------:R-:W-:Y:S02]  /*d5d0*/  ISETP.GT.AND P3, PT, R14, 0x59, PT ;  /* 0x000000590e00780c */ /* 0x000fe40003f64270 */
[----:B-1----:R-:W-:Y:S02]  /*d5e0*/  FSEL R52, R52, -INF , P2 ;  /* 0xff80000034347808 */ /* 0x002fe40001000000 */
[----:B------:R-:W-:Y:S01]  /*d5f0*/  FMNMX.FTZ R37, R49, R34, !PT ;  /* 0x0000002231257209 */ /* 0x000fe20007810000 */
[----:B------:R-:W0:Y:S01]  /*d600*/  MUFU.TANH R44, R44 ;  /* 0x0000002c002c7308 */ /* 0x000e220000002400 */
[----:B--2---:R-:W-:Y:S01]  /*d610*/  FSEL R63, R63, -INF , P4 ;  /* 0xff8000003f3f7808 */ /* 0x004fe20002000000 */
[----:B------:R-:W-:Y:S01]  /*d620*/  FMUL.FTZ R33, R33, UR4 ;  /* 0x0000000421217c20 */ /* 0x000fe20008410000 */
[----:B------:R-:W-:-:S02]  /*d630*/  ISETP.GT.AND P4, PT, R14, 0x60, PT ;  /* 0x000000600e00780c */ /* 0x000fc40003f84270 */
[----:B------:R-:W-:-:S03]  /*d640*/  FSEL R42, R42, -INF , P3 ;  /* 0xff8000002a2a7808 */ /* 0x000fc60001800000 */
[----:B------:R-:W1:Y:S01]  /*d650*/  MUFU.TANH R20, R96 ;  /* 0x0000006000147308 */ /* 0x000e620000002400 */
[----:B------:R-:W-:Y:S01]  /*d660*/  FMNMX.FTZ R37, R52, R37, !PT ;  /* 0x0000002534257209 */ /* 0x000fe20007810000 */
[----:B------:R-:W-:Y:S02]  /*d670*/  WARPGROUP.DEPBAR.LE gsb0, 0x0 ;  /* 0x00008000000079c5 */ /* 0x000fe40000010000 */
[----:B---3--:R-:W-:-:S04]  /*d680*/  FSEL R50, R50, -INF , P5 ;  /* 0xff80000032327808 */ /* 0x008fc80002800000 */
[----:B------:R-:W2:Y:S01]  /*d690*/  MUFU.TANH R45, R45 ;  /* 0x0000002d002d7308 */ /* 0x000ea20000002400 */
[----:B------:R-:W-:Y:S01]  /*d6a0*/  FMUL.FTZ R34, R24, UR4 ;  /* 0x0000000418227c20 */ /* 0x000fe20008410000 */
[----:B------:R-:W-:Y:S01]  /*d6b0*/  FMUL.FTZ R46, R46, UR4 ;  /* 0x000000042e2e7c20 */ /* 0x000fe20008410000 */
[----:B------:R-:W-:Y:S01]  /*d6c0*/  FMUL.FTZ R47, R47, UR4 ;  /* 0x000000042f2f7c20 */ /* 0x000fe20008410000 */
[----:B------:R-:W-:Y:S01]  /*d6d0*/  ISETP.GT.AND P5, PT, R14, 0x61, PT ;  /* 0x000000610e00780c */ /* 0x000fe20003fa4270 */
[----:B------:R-:W-:Y:S01]  /*d6e0*/  FMUL.FTZ R74, R36, UR4 ;  /* 0x00000004244a7c20 */ /* 0x000fe20008410000 */
[----:B------:R-:W-:Y:S02]  /*d6f0*/  FSEL R24, R15, -INF , P4 ;  /* 0xff8000000f187808 */ /* 0x000fe40002000000 */
[----:B------:R-:W-:Y:S01]  /*d700*/  MUFU.TANH R32, R32 ;  /* 0x0000002000207308 */ /* 0x000fe20000002400 */
[----:B------:R-:W-:Y:S02]  /*d710*/  FMNMX.FTZ R37, R42, R37, !PT ;  /* 0x000000252a257209 */ /* 0x000fe40007810000 */
[----:B------:R-:W-:-:S02]  /*d720*/  FSEL R51, R51, -INF , P1 ;  /* 0xff80000033337808 */ /* 0x000fc40000800000 */
[----:B------:R-:W-:-:S03]  /*d730*/  ISETP.GT.AND P1, PT, R14, 0x68, PT ;  /* 0x000000680e00780c */ /* 0x000fc60003f24270 */
[----:B------:R-:W3:Y:S01]  /*d740*/  MUFU.TANH R54, R54 ;  /* 0x0000003600367308 */ /* 0x000ee20000002400 */
[----:B----4-:R-:W-:Y:S02]  /*d750*/  FSEL R40, R40, -INF , P5 ;  /* 0xff80000028287808 */ /* 0x010fe40002800000 */
[----:B------:R-:W-:-:S05]  /*d760*/  FMNMX.FTZ R37, R24, R37, !PT ;  /* 0x0000002518257209 */ /* 0x000fca0007810000 */
[----:B------:R-:W4:Y:S01]  /*d770*/  MUFU.TANH R33, R33 ;  /* 0x0000002100217308 */ /* 0x000f220000002400 */
[----:B------:R-:W-:Y:S02]  /*d780*/  FSEL R43, R43, -INF , P2 ;  /* 0xff8000002b2b7808 */ /* 0x000fe40001000000 */
[----:B------:R-:W-:Y:S02]  /*d790*/  ISETP.GT.AND P2, PT, R14, 0x69, PT ;  /* 0x000000690e00780c */ /* 0x000fe40003f44270 */
[----:B0-----:R-:W-:-:S03]  /*d7a0*/  FSEL R44, R44, -INF , P1 ;  /* 0xff8000002c2c7808 */ /* 0x001fc60000800000 */
[----:B------:R-:W0:Y:S01]  /*d7b0*/  MUFU.TANH R46, R46 ;  /* 0x0000002e002e7308 */ /* 0x000e220000002400 */
[----:B------:R-:W-:Y:S01]  /*d7c0*/  FMNMX.FTZ R37, R40, R37, !PT ;  /* 0x0000002528257209 */ /* 0x000fe20007810000 */
[----:B------:R-:W-:Y:S01]  /*d7d0*/  FMUL.FTZ R36, R38, UR4 ;  /* 0x0000000426247c20 */ /* 0x000fe20008410000 */
[----:B-1----:R-:W-:-:S05]  /*d7e0*/  FSEL R20, R20, -INF , P3 ;  /* 0xff80000014147808 */ /* 0x002fca0001800000 */
[----:B------:R-:W1:Y:S01]  /*d7f0*/  MUFU.TANH R47, R47 ;  /* 0x0000002f002f7308 */ /* 0x000e620000002400 */
[----:B------:R-:W-:Y:S01]  /*d800*/  FMUL.FTZ R35, R35, UR4 ;  /* 0x0000000423237c20 */ /* 0x000fe20008410000 */
[----:B------:R-:W-:-:S06]  /*d810*/  ISETP.GT.AND P3, PT, R14, 0x70, PT ;  /* 0x000000700e00780c */ /* 0x000fcc0003f64270 */
[----:B------:R-:W1:Y:S01]  /*d820*/  MUFU.TANH R74, R74 ;  /* 0x0000004a004a7308 */ /* 0x000e620000002400 */
[----:B--2---:R-:W-:Y:S01]  /*d830*/  FSEL R45, R45, -INF , P2 ;  /* 0xff8000002d2d7808 */ /* 0x004fe20001000000 */
[----:B------:R-:W-:Y:S01]  /*d840*/  FMUL.FTZ R25, R25, UR4 ;  /* 0x0000000419197c20 */ /* 0x000fe20008410000 */
[----:B------:R-:W-:-:S05]  /*d850*/  FMNMX.FTZ R38, R44, R37, !PT ;  /* 0x000000252c267209 */ /* 0x000fca0007810000 */
[----:B------:R-:W2:Y:S01]  /*d860*/  MUFU.TANH R55, R55 ;  /* 0x0000003700377308 */ /* 0x000ea20000002400 */
[----:B------:R-:W-:Y:S02]  /*d870*/  FSEL R41, R41, -INF , P4 ;  /* 0xff80000029297808 */ /* 0x000fe40002000000 */
[----:B------:R-:W-:Y:S02]  /*d880*/  ISETP.GT.AND P4, PT, R14, 0x71, PT ;  /* 0x000000710e00780c */ /* 0x000fe40003f84270 */
[----:B------:R-:W-:-:S03]  /*d890*/  FMNMX.FTZ R97, R45, R38, !PT ;  /* 0x000000262d617209 */ /* 0x000fc60007810000 */
[----:B------:R-:W2:Y:S01]  /*d8a0*/  MUFU.TANH R95, R95 ;  /* 0x0000005f005f7308 */ /* 0x000ea20000002400 */
[----:B---3--:R-:W-:Y:S01]  /*d8b0*/  FSEL R54, R54, -INF , P5 ;  /* 0xff80000036367808 */ /* 0x008fe20002800000 */
[----:B------:R-:W-:Y:S01]  /*d8c0*/  FMUL.FTZ R28, R28, UR4 ;  /* 0x000000041c1c7c20 */ /* 0x000fe20008410000 */
[----:B------:R-:W-:-:S05]  /*d8d0*/  ISETP.GT.AND P5, PT, R14, 0x78, PT ;  /* 0x000000780e00780c */ /* 0x000fca0003fa4270 */
[----:B------:R3:W2:Y:S01]  /*d8e0*/  MUFU.TANH R15, R34 ;  /* 0x00000022000f7308 */ /* 0x0006a20000002400 */
[----:B----4-:R-:W-:Y:S01]  /*d8f0*/  FSEL R33, R33, -INF , P4 ;  /* 0xff80000021217808 */ /* 0x010fe20002000000 */
[----:B------:R-:W-:Y:S01]  /*d900*/  FMUL.FTZ R96, R29, UR4 ;  /* 0x000000041d607c20 */ /* 0x000fe20008410000 */
[----:B---3--:R-:W-:-:S05]  /*d910*/  FSEL R34, R32, -INF , P3 ;  /* 0xff80000020227808 */ /* 0x008fca0001800000 */
[----:B------:R-:W3:Y:S01]  /*d920*/  MUFU.TANH R35, R35 ;  /* 0x0000002300237308 */ /* 0x000ee20000002400 */
[----:B------:R-:W-:-:S07]  /*d930*/  FMNMX.FTZ R32, R34, R97, !PT ;  /* 0x0000006122207209 */ /* 0x000fce0007810000 */
[----:B------:R-:W4:Y:S01]  /*d940*/  MUFU.TANH R25, R25 ;  /* 0x0000001900197308 */ /* 0x000f220000002400 */
[----:B0-----:R-:W-:Y:S02]  /*d950*/  FSEL R46, R46, -INF , P1 ;  /* 0xff8000002e2e7808 */ /* 0x001fe40000800000 */
[----:B-1----:R-:W-:Y:S02]  /*d960*/  FSEL R29, R47, -INF , P2 ;  /* 0xff8000002f1d7808 */ /* 0x002fe40001000000 */
[----:B------:R-:W-:-:S03]  /*d970*/  ISETP.GT.AND P1, PT, R14, 0x79, PT ;  /* 0x000000790e00780c */ /* 0x000fc60003f24270 */
[----:B------:R-:W0:Y:S01]  /*d980*/  MUFU.TANH R36, R36 ;  /* 0x0000002400247308 */ /* 0x000e220000002400 */
[----:B------:R-:W-:Y:S02]  /*d990*/  FSEL R74, R74, -INF , P5 ;  /* 0xff8000004a4a7808 */ /* 0x000fe40002800000 */
[----:B------:R-:W-:-:S05]  /*d9a0*/  FMNMX.FTZ R47, R33, R32, !PT ;  /* 0x00000020212f7209 */ /* 0x000fca0007810000 */
[----:B------:R3:W1:Y:S01]  /*d9b0*/  MUFU.TANH R37, R28 ;  /* 0x0000001c00257308 */ /* 0x0006620000002400 */
[----:B------:R-:W-:Y:S02]  /*d9c0*/  ISETP.GT.AND P2, PT, R14, 0x80, PT ;  /* 0x000000800e00780c */ /* 0x000fe40003f44270 */
[----:B--2---:R-:W-:Y:S02]  /*d9d0*/  FSEL R55, R55, -INF , P1 ;  /* 0xff80000037377808 */ /* 0x004fe40000800000 */
[----:B------:R-:W-:-:S03]  /*d9e0*/  FMNMX.FTZ R38, R74, R47, !PT ;  /* 0x0000002f4a267209 */ /* 0x000fc60007810000 */
[----:B------:R-:W2:Y:S01]  /*d9f0*/  MUFU.TANH R96, R96 ;  /* 0x0000006000607308 */ /* 0x000ea20000002400 */
[----:B------:R-:W-:Y:S02]  /*da00*/  FSEL R32, R95, -INF , P3 ;  /* 0xff8000005f207808 */ /* 0x000fe40001800000 */
[C---:B------:R-:W-:Y:S02]  /*da10*/  ISETP.GT.AND P3, PT, R14.reuse, 0x81, PT ;  /* 0x000000810e00780c */ /* 0x040fe40003f64270 */
[----:B------:R-:W-:Y:S02]  /*da20*/  FSEL R47, R15, -INF , P2 ;  /* 0xff8000000f2f7808 */ /* 0x000fe40001000000 */
[----:B------:R-:W-:Y:S02]  /*da30*/  FMNMX.FTZ R98, R55, R38, !PT ;  /* 0x0000002637627209 */ /* 0x000fe40007810000 */
[----:B---3--:R-:W-:Y:S02]  /*da40*/  FSEL R28, R35, -INF , P4 ;  /* 0xff800000231c7808 */ /* 0x008fe40002000000 */
[----:B------:R-:W-:-:S02]  /*da50*/  ISETP.GT.AND P4, PT, R14, 0x88, PT ;  /* 0x000000880e00780c */ /* 0x000fc40003f84270 */
[----:B----4-:R-:W-:Y:S02]  /*da60*/  FSEL R38, R25, -INF , P3 ;  /* 0xff80000019267808 */ /* 0x010fe40001800000 */
[----:B------:R-:W-:Y:S02]  /*da70*/  FMNMX.FTZ R15, R47, R98, !PT ;  /* 0x000000622f0f7209 */ /* 0x000fe40007810000 */
[----:B0-----:R-:W-:Y:S02]  /*da80*/  FSEL R25, R36, -INF , P5 ;  /* 0xff80000024197808 */ /* 0x001fe40002800000 */
[----:B------:R-:W-:Y:S02]  /*da90*/  ISETP.GT.AND P5, PT, R14, 0x89, PT ;  /* 0x000000890e00780c */ /* 0x000fe40003fa4270 */
[----:B-1----:R-:W-:Y:S02]  /*daa0*/  FSEL R37, R37, -INF , P4 ;  /* 0xff80000025257808 */ /* 0x002fe40002000000 */
[----:B------:R-:W-:-:S02]  /*dab0*/  FMNMX.FTZ R14, R38, R15, !PT ;  /* 0x0000000f260e7209 */ /* 0x000fc40007810000 */
[----:B--2---:R-:W-:Y:S02]  /*dac0*/  FSEL R35, R96, -INF , P5 ;  /* 0xff80000060237808 */ /* 0x004fe40002800000 */
[----:B------:R-:W-:-:S04]  /*dad0*/  FMNMX.FTZ R14, R37, R14, !PT ;  /* 0x0000000e250e7209 */ /* 0x000fc80007810000 */
[----:B------:R-:W-:-:S05]  /*dae0*/  FMNMX.FTZ R95, R35, R14, !PT ;  /* 0x0000000e235f7209 */ /* 0x000fca0007810000 */
[----:B------:R-:W0:Y:S02]  /*daf0*/  SHFL.BFLY PT, R14, R95, 0x2, 0x1f ;  /* 0x0c401f005f0e7f89 */ /* 0x000e2400000e0000 */
[----:B0-----:R-:W-:-:S05]  /*db00*/  FMNMX.FTZ R98, R95, R14, !PT ;  /* 0x0000000e5f627209 */ /* 0x001fca0007810000 */
[----:B------:R-:W0:Y:S01]  /*db10*/  SHFL.BFLY PT, R15, R98, 0x1, 0x1f ;  /* 0x0c201f00620f7f89 */ /* 0x000e2200000e0000 */
[----:B------:R-:W-:Y:S01]  /*db20*/  FMUL.FTZ R97, R26, UR4 ;  /* 0x000000041a617c20 */ /* 0x000fe20008410000 */
[----:B0-----:R-:W-:Y:S01]  /*db30*/  FMNMX.FTZ R14, R98, R15, !PT ;  /* 0x0000000f620e7209 */ /* 0x001fe20007810000 */
[----:B------:R-:W-:-:S03]  /*db40*/  IMAD.U32 R15, RZ, RZ, UR5 ;  /* 0x00000005ff0f7e24 */ /* 0x000fc6000f8e00ff */
[C---:B------:R-:W-:Y:S01]  /*db50*/  FSETP.NEU.FTZ.AND P6, PT, R14.reuse, -INF , PT ;  /* 0xff8000000e00780b */ /* 0x040fe20003fdd000 */
[----:B------:R-:W-:Y:S01]  /*db60*/  FMUL.FTZ R36, R14, R15 ;  /* 0x0000000f0e247220 */ /* 0x000fe20000410000 */
[----:B------:R-:W-:-:S04]  /*db70*/  FMUL.FTZ R98, R27, UR4 ;  /* 0x000000041b627c20 */ /* 0x000fc80008410000 */
[----:B------:R-:W-:-:S05]  /*db80*/  FSEL R36, R36, RZ, P6 ;  /* 0x000000ff24247208 */ /* 0x000fca0003000000 */
[-CC-:B------:R-:W-:Y:S01]  /*db90*/  FFMA.FTZ R27, R88, R15.reuse, -R36.reuse ;  /* 0x0000000f581b7223 */ /* 0x180fe20000010824 */
[----:B------:R-:W-:Y:S01]  /*dba0*/  FMNMX.FTZ R88, R89, R90, !PT ;  /* 0x0000005a59587209 */ /* 0x000fe20007810000 */
[----:B------:R-:W-:-:S03]  /*dbb0*/  FFMA.FTZ R26, R21, R15, -R36 ;  /* 0x0000000f151a7223 */ /* 0x000fc60000010824 */
[----:B------:R-:W-:-:S04]  /*dbc0*/  FMNMX.FTZ R21, R93, R88, !PT ;  /* 0x000000585d157209 */ /* 0x000fc80007810000 */
[----:B------:R-:W-:-:S04]  /*dbd0*/  FMNMX.FTZ R21, R94, R21, !PT ;  /* 0x000000155e157209 */ /* 0x000fc80007810000 */
[----:B------:R-:W-:-:S04]  /*dbe0*/  FMNMX.FTZ R88, R82, R21, !PT ;  /* 0x0000001552587209 */ /* 0x000fc80007810000 */
[----:B------:R-:W-:Y:S01]  /*dbf0*/  FMNMX.FTZ R21, R83, R88, !PT ;  /* 0x0000005853157209 */ /* 0x000fe20007810000 */
[----:B------:R-:W-:-:S03]  /*dc00*/  FMUL.FTZ R96, R39, UR4 ;  /* 0x0000000427607c20 */ /* 0x000fc60008410000 */
[----:B------:R-:W-:Y:S01]  /*dc10*/  FMNMX.FTZ R88, R86, R21, !PT ;  /* 0x0000001556587209 */ /* 0x000fe20007810000 */
[----:B------:R-:W-:-:S03]  /*dc20*/  FFMA.FTZ R39, R72, R15, -R36 ;  /* 0x0000000f48277223 */ /* 0x000fc60000010824 */
[----:B------:R-:W-:-:S04]  /*dc30*/  FMNMX.FTZ R72, R87, R88, !PT ;  /* 0x0000005857487209 */ /* 0x000fc80007810000 */
[----:B------:R-:W-:-:S04]  /*dc40*/  FMNMX.FTZ R72, R53, R72, !PT ;  /* 0x0000004835487209 */ /* 0x000fc80007810000 */
[----:B------:R-:W-:-:S04]  /*dc50*/  FMNMX.FTZ R21, R75, R72, !PT ;  /* 0x000000484b157209 */ /* 0x000fc80007810000 */
[----:B------:R-:W-:-:S04]  /*dc60*/  FMNMX.FTZ R72, R78, R21, !PT ;  /* 0x000000154e487209 */ /* 0x000fc80007810000 */
[----:B------:R-:W-:-:S04]  /*dc70*/  FMNMX.FTZ R21, R79, R72, !PT ;  /* 0x000000484f157209 */ /* 0x000fc80007810000 */
[----:B------:R-:W-:-:S04]  /*dc80*/  FMNMX.FTZ R72, R66, R21, !PT ;  /* 0x0000001542487209 */ /* 0x000fc80007810000 */
[----:B------:R-:W-:-:S04]  /*dc90*/  FMNMX.FTZ R21, R67, R72, !PT ;  /* 0x0000004843157209 */ /* 0x000fc80007810000 */
[----:B------:R-:W-:Y:S01]  /*dca0*/  FMNMX.FTZ R72, R70, R21, !PT ;  /* 0x0000001546487209 */ /* 0x000fe20007810000 */
[----:B------:R0:W-:Y:S03]  /*dcb0*/  MUFU.EX2 R88, R39 ;  /* 0x0000002700587308 */ /* 0x0001e60000000800 */
[----:B------:R-:W-:Y:S01]  /*dcc0*/  FMNMX.FTZ R21, R71, R72, !PT ;  /* 0x0000004847157209 */ /* 0x000fe20007810000 */
[----:B0-----:R-:W-:-:S03]  /*dcd0*/  FFMA.FTZ R39, R64, R15, -R36 ;  /* 0x0000000f40277223 */ /* 0x001fc60000010824 */
[----:B------:R-:W-:-:S04]  /*dce0*/  FMNMX.FTZ R64, R58, R21, !PT ;  /* 0x000000153a407209 */ /* 0x000fc80007810000 */
[----:B------:R-:W-:Y:S01]  /*dcf0*/  FMNMX.FTZ R21, R59, R64, !PT ;  /* 0x000000403b157209 */ /* 0x000fe20007810000 */
[----:B------:R-:W-:-:S03]  /*dd00*/  FMUL.FTZ R99, R30, UR4 ;  /* 0x000000041e637c20 */ /* 0x000fc60008410000 */
[----:B------:R-:W-:Y:S01]  /*dd10*/  FMNMX.FTZ R72, R62, R21, !PT ;  /* 0x000000153e487209 */ /* 0x000fe20007810000 */
[-CC-:B------:R-:W-:Y:S01]  /*dd20*/  FFMA.FTZ R30, R91, R15.reuse, -R36.reuse ;  /* 0x0000000f5b1e7223 */ /* 0x180fe20000010824 */
[-CC-:B------:R-:W-:Y:S02]  /*dd30*/  FFMA.FTZ R91, R73, R15.reuse, -R36.reuse ;  /* 0x0000000f495b7223 */ /* 0x180fe40000010824 */
[----:B------:R-:W-:Y:S01]  /*dd40*/  FMNMX.FTZ R21, R63, R72, !PT ;  /* 0x000000483f157209 */ /* 0x000fe20007810000 */
[-CC-:B------:R-:W-:Y:S01]  /*dd50*/  FFMA.FTZ R73, R65, R15.reuse, -R36.reuse ;  /* 0x0000000f41497223 */ /* 0x180fe20000010824 */
[----:B------:R-:W-:Y:S02]  /*dd60*/  FFMA.FTZ R65, R68, R15, -R36 ;  /* 0x0000000f44417223 */ /* 0x000fe40000010824 */
        /* <DEDUP_REMOVED lines=8> */
[----:B------:R-:W-:-:S04]  /*ddf0*/  FMNMX.FTZ R56, R20, R21, !PT ;  /* 0x0000001514387209 */ /* 0x000fc80007810000 */
[----:B------:R-:W-:Y:S01]  /*de00*/  FMNMX.FTZ R21, R41, R56, !PT ;  /* 0x0000003829157209 */ /* 0x000fe20007810000 */
[----:B------:R-:W0:Y:S03]  /*de10*/  MUFU.TANH R96, R96 ;  /* 0x0000006000607308 */ /* 0x000e260000002400 */
[----:B------:R-:W-:-:S04]  /*de20*/  FMNMX.FTZ R21, R54, R21, !PT ;  /* 0x0000001536157209 */ /* 0x000fc80007810000 */
[----:B------:R-:W-:Y:S01]  /*de30*/  FMNMX.FTZ R56, R46, R21, !PT ;  /* 0x000000152e387209 */ /* 0x000fe20007810000 */
[----:B------:R-:W1:Y:S03]  /*de40*/  MUFU.TANH R97, R97 ;  /* 0x0000006100617308 */ /* 0x000e660000002400 */
[----:B------:R-:W-:-:S04]  /*de50*/  FMNMX.FTZ R21, R29, R56, !PT ;  /* 0x000000381d157209 */ /* 0x000fc80007810000 */
[----:B------:R-:W-:Y:S01]  /*de60*/  FMNMX.FTZ R21, R32, R21, !PT ;  /* 0x0000001520157209 */ /* 0x000fe20007810000 */
[----:B------:R-:W2:Y:S03]  /*de70*/  MUFU.TANH R98, R98 ;  /* 0x0000006200627308 */ /* 0x000ea60000002400 */
[----:B------:R-:W-:-:S05]  /*de80*/  FMNMX.FTZ R56, R28, R21, !PT ;  /* 0x000000151c387209 */ /* 0x000fca0007810000 */
[----:B------:R-:W3:Y:S01]  /*de90*/  MUFU.TANH R99, R99 ;  /* 0x0000006300637308 */ /* 0x000ee20000002400 */
[----:B0-----:R-:W-:Y:S02]  /*dea0*/  FSEL R96, R96, -INF , P1 ;  /* 0xff80000060607808 */ /* 0x001fe40000800000 */
[----:B------:R-:W-:-:S05]  /*deb0*/  FMNMX.FTZ R21, R25, R56, !PT ;  /* 0x0000003819157209 */ /* 0x000fca0007810000 */
[----:B------:R-:W0:Y:S01]  /*dec0*/  MUFU.TANH R100, R100 ;  /* 0x0000006400647308 */ /* 0x000e220000002400 */
[----:B-1----:R-:W-:Y:S02]  /*ded0*/  FSEL R102, R97, -INF , P2 ;  /* 0xff80000061667808 */ /* 0x002fe40001000000 */
[----:B------:R-:W-:Y:S02]  /*dee0*/  FMNMX.FTZ R21, R96, R21, !PT ;  /* 0x0000001560157209 */ /* 0x000fe40007810000 */
[----:B--2---:R-:W-:Y:S02]  /*def0*/  FSEL R98, R98, -INF , P3 ;  /* 0xff80000062627808 */ /* 0x004fe40001800000 */
[----:B------:R-:W-:Y:S02]  /*df00*/  FMNMX.FTZ R21, R102, R21, !PT ;  /* 0x0000001566157209 */ /* 0x000fe40007810000 */
[----:B---3--:R-:W-:Y:S02]  /*df10*/  FSEL R104, R99, -INF , P4 ;  /* 0xff80000063687808 */ /* 0x008fe40002000000 */
[----:B------:R-:W-:-:S04]  /*df20*/  FMNMX.FTZ R21, R98, R21, !PT ;  /* 0x0000001562157209 */ /* 0x000fc80007810000 */
[----:B------:R-:W-:Y:S02]  /*df30*/  FMNMX.FTZ R21, R104, R21, !PT ;  /* 0x0000001568157209 */ /* 0x000fe40007810000 */
[----:B0-----:R-:W-:-:S04]  /*df40*/  FSEL R100, R100, -INF , P5 ;  /* 0xff80000064647808 */ /* 0x001fc80002800000 */
[----:B------:R-:W-:Y:S01]  /*df50*/  FMNMX.FTZ R21, R100, R21, !PT ;  /* 0x0000001564157209 */ /* 0x000fe20007810000 */
[----:B------:R-:W-:-:S04]  /*df60*/  FFMA.FTZ R56, R42, R15, -R36 ;  /* 0x0000000f2a387223 */ /* 0x000fc80000010824 */
[----:B------:R-:W0:Y:S01]  /*df70*/  SHFL.BFLY PT, R42, R21, 0x2, 0x1f ;  /* 0x0c401f00152a7f89 */ /* 0x000e2200000e0000 */
[-CC-:B------:R-:W-:Y:S01]  /*df80*/  FFMA.FTZ R72, R57, R15.reuse, -R36.reuse ;  /* 0x0000000f39487223 */ /* 0x180fe20000010824 */
[----:B------:R-:W-:Y:S01]  /*df90*/  FFMA.FTZ R57, R24, R15, -R36 ;  /* 0x0000000f18397223 */ /* 0x000fe20000010824 */
[----:B0-----:R-:W-:-:S05]  /*dfa0*/  FMNMX.FTZ R24, R21, R42, !PT ;  /* 0x0000002a15187209 */ /* 0x001fca0007810000 */
[----:B------:R-:W0:Y:S01]  /*dfb0*/  SHFL.BFLY PT, R21, R24, 0x1, 0x1f ;  /* 0x0c201f0018157f89 */ /* 0x000e2200000e0000 */
[----:B------:R1:W-:Y:S01]  /*dfc0*/  MUFU.EX2 R64, R73 ;  /* 0x0000004900407308 */ /* 0x0003e20000000800 */
[----:B------:R-:W2:Y:S01]  /*dfd0*/  S2R R101, SR_TID.X ;  /* 0x0000000000657919 */ /* 0x000ea20000002100 */
[-CC-:B-1----:R-:W-:Y:S01]  /*dfe0*/  FFMA.FTZ R73, R44, R15.reuse, -R36.reuse ;  /* 0x0000000f2c497223 */ /* 0x182fe20000010824 */
[----:B------:R-:W-:Y:S01]  /*dff0*/  FFMA.FTZ R44, R74, R15, -R36 ;  /* 0x0000000f4a2c7223 */ /* 0x000fe20000010824 */
[----:B0-----:R-:W-:-:S04]  /*e000*/  FMNMX.FTZ R74, R24, R21, !PT ;  /* 0x00000015184a7209 */ /* 0x001fc80007810000 */
[C---:B------:R-:W-:Y:S01]  /*e010*/  FSETP.NEU.FTZ.AND P1, PT, R74.reuse, -INF , PT ;  /* 0xff8000004a00780b */ /* 0x040fe20003f3d000 */
[-C--:B------:R-:W-:Y:S01]  /*e020*/  FMUL.FTZ R24, R74, R15.reuse ;  /* 0x0000000f4a187220 */ /* 0x080fe20000410000 */
[----:B------:R0:W-:Y:S04]  /*e030*/  MUFU.EX2 R68, R76 ;  /* 0x0000004c00447308 */ /* 0x0001e80000000800 */
[----:B------:R-:W-:Y:S01]  /*e040*/  FSEL R24, R24, RZ, P1 ;  /* 0x000000ff18187208 */ /* 0x000fe20000800000 */
[-CC-:B------:R-:W-:Y:S01]  /*e050*/  FFMA.FTZ R42, R33, R15.reuse, -R36.reuse ;  /* 0x0000000f212a7223 */ /* 0x180fe20000010824 */
[-CC-:B------:R-:W-:Y:S01]  /*e060*/  FFMA.FTZ R95, R77, R15.reuse, -R36.reuse ;  /* 0x0000000f4d5f7223 */ /* 0x180fe20000010824 */
[-CC-:B------:R-:W-:Y:S01]  /*e070*/  FFMA.FTZ R77, R45, R15.reuse, -R36.reuse ;  /* 0x0000000f2d4d7223 */ /* 0x180fe20000010824 */
[-C--:B0-----:R-:W-:Y:S01]  /*e080*/  FFMA.FTZ R76, R61, R15.reuse, -R36 ;  /* 0x0000000f3d4c7223 */ /* 0x081fe20000010824 */
[-CC-:B------:R-:W-:Y:S01]  /*e090*/  FFMA.FTZ R33, R89, R15.reuse, -R24.reuse ;  /* 0x0000000f59217223 */ /* 0x180fe20000010818 */
[-C--:B------:R-:W-:Y:S01]  /*e0a0*/  FFMA.FTZ R90, R90, R15.reuse, -R24 ;  /* 0x0000000f5a5a7223 */ /* 0x080fe20000010818 */
[-CC-:B------:R-:W-:Y:S01]  /*e0b0*/  FFMA.FTZ R61, R40, R15.reuse, -R36.reuse ;  /* 0x0000000f283d7223 */ /* 0x180fe20000010824 */
        /* <DEDUP_REMOVED lines=13> */
[-C--:B------:R-:W-:Y:S01]  /*e190*/  FFMA.FTZ R36, R35, R15.reuse, -R36 ;  /* 0x0000000f23247223 */ /* 0x080fe20000010824 */
[-CC-:B------:R-:W-:Y:S01]  /*e1a0*/  FFMA.FTZ R35, R93, R15.reuse, -R24.reuse ;  /* 0x0000000f5d237223 */ /* 0x180fe20000010818 */
[----:B------:R-:W-:Y:S01]  /*e1b0*/  MUFU.EX2 R26, R26 ;  /* 0x0000001a001a7308 */ /* 0x000fe20000000800 */
[----:B------:R-:W-:-:S07]  /*e1c0*/  FFMA.FTZ R94, R94, R15, -R24 ;  /* 0x0000000f5e5e7223 */ /* 0x000fce0000010818 */
[----:B------:R-:W0:Y:S01]  /*e1d0*/  MUFU.EX2 R27, R27 ;  /* 0x0000001b001b7308 */ /* 0x000e220000000800 */
[----:B------:R-:W-:-:S07]  /*e1e0*/  FFMA.FTZ R55, R82, R15, -R24 ;  /* 0x0000000f52377223 */ /* 0x000fce0000010818 */
[----:B------:R-:W-:Y:S08]  /*e1f0*/  MUFU.EX2 R33, R33 ;  /* 0x0000002100217308 */ /* 0x000ff00000000800 */
[----:B------:R-:W1:Y:S01]  /*e200*/  MUFU.EX2 R90, R90 ;  /* 0x0000005a005a7308 */ /* 0x000e620000000800 */
[----:B--2---:R-:W-:-:S07]  /*e210*/  LOP3.LUT R101, R101, 0x7f, RZ, 0xc0, !PT ;  /* 0x0000007f65657812 */ /* 0x004fce00078ec0ff */
[----:B------:R-:W2:Y:S01]  /*e220*/  MUFU.EX2 R30, R30 ;  /* 0x0000001e001e7308 */ /* 0x000ea20000000800 */
[----:B------:R-:W-:-:S07]  /*e230*/  FFMA.FTZ R82, R83, R15, -R24 ;  /* 0x0000000f53527223 */ /* 0x000fce0000010818 */
[----:B------:R-:W3:Y:S01]  /*e240*/  MUFU.EX2 R35, R35 ;  /* 0x0000002300237308 */ /* 0x000ee20000000800 */
[----:B------:R-:W-:-:S07]  /*e250*/  ISETP.NE.AND P1, PT, R101, RZ, PT ;  /* 0x000000ff6500720c */ /* 0x000fce0003f25270 */
[----:B------:R-:W4:Y:S01]  /*e260*/  MUFU.EX2 R31, R31 ;  /* 0x0000001f001f7308 */ /* 0x000f220000000800 */
[----:B------:R-:W-:-:S07]  /*e270*/  FFMA.FTZ R83, R86, R15, -R24 ;  /* 0x0000000f56537223 */ /* 0x000fce0000010818 */
[----:B------:R-:W4:Y:S01]  /*e280*/  MUFU.EX2 R94, R94 ;  /* 0x0000005e005e7308 */ /* 0x000f220000000800 */
[-CC-:B------:R-:W-:Y:S01]  /*e290*/  FFMA.FTZ R89, R51, R15.reuse, -R24.reuse ;  /* 0x0000000f33597223 */ /* 0x180fe20000010818 */
[-CC-:B------:R-:W-:Y:S01]  /*e2a0*/  FFMA.FTZ R93, R43, R15.reuse, -R24.reuse ;  /* 0x0000000f2b5d7223 */ /* 0x180fe20000010818 */
[----:B------:R-:W-:-:S05]  /*e2b0*/  FFMA.FTZ R43, R20, R15, -R24 ;  /* 0x0000000f142b7223 */ /* 0x000fca0000010818 */
[----:B------:R-:W4:Y:S01]  /*e2c0*/  MUFU.EX2 R80, R80 ;  /* 0x0000005000507308 */ /* 0x000f220000000800 */
[----:B0-----:R-:W-:Y:S01]  /*e2d0*/  FADD.FTZ R51, R26, R27 ;  /* 0x0000001b1a337221 */ /* 0x001fe20000010000 */
[----:B------:R-:W-:Y:S01]  /*e2e0*/  FFMA.FTZ R37, R66, R15, -R24 ;  /* 0x0000000f42257223 */ /* 0x000fe20000010818 */
[----:B-1----:R-:W-:-:S05]  /*e2f0*/  FADD.FTZ R20, R33, R90 ;  /* 0x0000005a21147221 */ /* 0x002fca0000010000 */
[----:B------:R-:W0:Y:S01]  /*e300*/  MUFU.EX2 R55, R55 ;  /* 0x0000003700377308 */ /* 0x000e220000000800 */
[-CC-:B------:R-:W-:Y:S01]  /*e310*/  FFMA.FTZ R86, R87, R15.reuse, -R24.reuse ;  /* 0x0000000f57567223 */ /* 0x180fe20000010818 */
[-CC-:B------:R-:W-:Y:S01]  /*e320*/  FFMA.FTZ R66, R67, R15.reuse, -R24.reuse ;  /* 0x0000000f43427223 */ /* 0x180fe20000010818 */
[----:B------:R-:W-:-:S05]  /*e330*/  FFMA.FTZ R67, R54, R15, -R24 ;  /* 0x0000000f36437223 */ /* 0x000fca0000010818 */
[----:B------:R-:W1:Y:S01]  /*e340*/  MUFU.EX2 R81, R81 ;  /* 0x0000005100517308 */ /* 0x000e620000000800 */
[----:B--2---:R-:W-:Y:S01]  /*e350*/  FADD.FTZ R54, R30, R51 ;  /* 0x000000331e367221 */ /* 0x004fe20000010000 */
[----:B---3--:R-:W-:-:S06]  /*e360*/  FADD.FTZ R97, R35, R20 ;  /* 0x0000001423617221 */ /* 0x008fcc0000010000 */
[----:B------:R-:W2:Y:S01]  /*e370*/  MUFU.EX2 R82, R82 ;  /* 0x0000005200527308 */ /* 0x000ea20000000800 */
[-C--:B------:R-:W-:Y:S01]  /*e380*/  FFMA.FTZ R87, R53, R15.reuse, -R24 ;  /* 0x0000000f35577223 */ /* 0x080fe20000010818 */
[----:B----4-:R-:W-:Y:S01]  /*e390*/  FADD.FTZ R99, R31, R54 ;  /* 0x000000361f637221 */ /* 0x010fe20000010000 */
[----:B------:R-:W-:-:S05]  /*e3a0*/  FFMA.FTZ R51, R32, R15, -R24 ;  /* 0x0000000f20337223 */ /* 0x000fca0000010818 */
[----:B------:R-:W3:Y:S01]  /*e3b0*/  MUFU.EX2 R84, R84 ;  /* 0x0000005400547308 */ /* 0x000ee20000000800 */
[-CC-:B------:R-:W-:Y:S01]  /*e3c0*/  FFMA.FTZ R106, R75, R15.reuse, -R24.reuse ;  /* 0x0000000f4b6a7223 */ /* 0x180fe20000010818 */
[----:B------:R-:W-:Y:S01]  /*e3d0*/  FFMA.FTZ R53, R70, R15, -R24 ;  /* 0x0000000f46357223 */ /* 0x000fe20000010818 */
[----:B------:R-:W-:-:S05]  /*e3e0*/  @!P1 IADD3 R0, R0, 0x31c40, RZ ;  /* 0x00031c4000009810 */ /* 0x000fca0007ffe0ff */
[----:B------:R-:W-:Y:S01]  /*e3f0*/  MUFU.EX2 R83, R83 ;  /* 0x0000005300537308 */ /* 0x000fe20000000800 */
[----:B------:R-:W-:Y:S01]  /*e400*/  FADD.FTZ R32, R94, R97 ;  /* 0x000000615e207221 */ /* 0x000fe20000010000 */
[-CC-:B------:R-:W-:Y:S01]  /*e410*/  FFMA.FTZ R75, R78, R15.reuse, -R24.reuse ;  /* 0x0000000f4e4b7223 */ /* 0x180fe20000010818 */
[-CC-:B------:R-:W-:Y:S01]  /*e420*/  FFMA.FTZ R70, R71, R15.reuse, -R24.reuse ;  /* 0x0000000f47467223 */ /* 0x180fe20000010818 */
[----:B------:R-:W-:-:S04]  /*e430*/  FFMA.FTZ R78, R79, R15, -R24 ;  /* 0x0000000f4f4e7223 */ /* 0x000fc80000010818 */
[----:B------:R-:W4:Y:S01]  /*e440*/  MUFU.EX2 R85, R85 ;  /* 0x0000005500557308 */ /* 0x000f220000000800 */
[-CC-:B------:R-:W-:Y:S01]  /*e450*/  FFMA.FTZ R71, R46, R15.reuse, -R24.reuse ;  /* 0x0000000f2e477223 */ /* 0x180fe20000010818 */
[----:B------:R-:W-:Y:S01]  /*e460*/  FFMA.FTZ R79, R29, R15, -R24 ;  /* 0x0000000f1d4f7223 */ /* 0x000fe20000010818 */
[----:B------:R-:W-:-:S05]  /*e470*/  FADD.FTZ R46, R80, R99 ;  /* 0x00000063502e7221 */ /* 0x000fca0000010000 */
[----:B------:R-:W4:Y:S01]  /*e480*/  MUFU.EX2 R86, R86 ;  /* 0x0000005600567308 */ /* 0x000f220000000800 */
[----:B------:R-:W-:Y:S01]  /*e490*/  @!P1 PRMT R0, RZ, 0x654, R0 ;  /* 0x00000654ff009816 */ /* 0x000fe20000000000 */
[----:B0-----:R-:W-:Y:S01]  /*e4a0*/  FADD.FTZ R29, R55, R32 ;  /* 0x00000020371d7221 */ /* 0x001fe20000010000 */
[-CC-:B------:R-:W-:Y:S01]  /*e4b0*/  FFMA.FTZ R50, R50, R15.reuse, -R24.reuse ;  /* 0x0000000f32327223 */ /* 0x180fe20000010818 */
[----:B------:R-:W-:-:S04]  /*e4c0*/  FFMA.FTZ R54, R28, R15, -R24 ;  /* 0x0000000f1c367223 */ /* 0x000fc80000010818 */
[----:B------:R-:W0:Y:S01]  /*e4d0*/  MUFU.EX2 R87, R87 ;  /* 0x0000005700577308 */ /* 0x000e220000000800 */
[----:B-1----:R-:W-:Y:S01]  /*e4e0*/  FADD.FTZ R97, R81, R46 ;  /* 0x0000002e51617221 */ /* 0x002fe20000010000 */
[----:B--2---:R-:W-:Y:S01]  /*e4f0*/  FADD.FTZ R28, R82, R29 ;  /* 0x0000001d521c7221 */ /* 0x004fe20000010000 */
[----:B------:R1:W-:Y:S05]  /*e500*/  @!P1 SYNCS.ARRIVE.TRANS64.RED.A1T0 RZ, [R0+URZ], RZ ;  /* 0x000000ff00ff99a7 */ /* 0x0003ea000810043f */
[----:B------:R-:W2:Y:S01]  /*e510*/  MUFU.EX2 R91, R91 ;  /* 0x0000005b005b7308 */ /* 0x000ea20000000800 */
[----:B---3--:R-:W-:-:S07]  /*e520*/  FADD.FTZ R32, R84, R97 ;  /* 0x0000006154207221 */ /* 0x008fce0000010000 */
[----:B------:R-:W3:Y:S01]  /*e530*/  MUFU.EX2 R106, R106 ;  /* 0x0000006a006a7308 */ /* 0x000ee20000000800 */
[----:B----4-:R-:W-:-:S07]  /*e540*/  FADD.FTZ R29, R85, R32 ;  /* 0x00000020551d7221 */ /* 0x010fce0000010000 */
[----:B------:R-:W4:Y:S08]  /*e550*/  MUFU.EX2 R92, R92 ;  /* 0x0000005c005c7308 */ /* 0x000f300000000800 */
[----:B-1----:R1:W-:Y:S08]  /*e560*/  MUFU.EX2 R0, R50 ;  /* 0x0000003200007308 */ /* 0x0023f00000000800 */
[----:B------:R-:W4:Y:S01]  /*e570*/  MUFU.EX2 R75, R75 ;  /* 0x0000004b004b7308 */ /* 0x000f220000000800 */
[----:B-1----:R-:W-:Y:S01]  /*e580*/  FFMA.FTZ R50, R25, R15, -R24 ;  /* 0x0000000f19327223 */ /* 0x002fe20000010818 */
[----:B------:R-:W-:Y:S01]  /*e590*/  FADD.FTZ R25, R83, R28 ;  /* 0x0000001c53197221 */ /* 0x000fe20000010000 */
[----:B------:R-:W-:-:S03]  /*e5a0*/  FADD.FTZ R32, R88, R29 ;  /* 0x0000001d58207221 */ /* 0x000fc60000010000 */
[----:B------:R-:W-:Y:S02]  /*e5b0*/  FADD.FTZ R28, R86, R25 ;  /* 0x00000019561c7221 */ /* 0x000fe40000010000 */
[----:B------:R-:W1:Y:S01]  /*e5c0*/  MUFU.EX2 R95, R95 ;  /* 0x0000005f005f7308 */ /* 0x000e620000000800 */
[----:B------:R-:W-:Y:S01]  /*e5d0*/  FFMA.FTZ R58, R58, R15, -R24 ;  /* 0x0000000f3a3a7223 */ /* 0x000fe20000010818 */
[----:B0-----:R-:W-:-:S06]  /*e5e0*/  FADD.FTZ R25, R87, R28 ;  /* 0x0000001c57197221 */ /* 0x001fcc0000010000 */
[----:B------:R-:W0:Y:S01]  /*e5f0*/  MUFU.EX2 R78, R78 ;  /* 0x0000004e004e7308 */ /* 0x000e220000000800 */
[-CC-:B------:R-:W-:Y:S01]  /*e600*/  FFMA.FTZ R59, R59, R15.reuse, -R24.reuse ;  /* 0x0000000f3b3b7223 */ /* 0x180fe20000010818 */
[-CC-:B------:R-:W-:Y:S01]  /*e610*/  FFMA.FTZ R62, R62, R15.reuse, -R24.reuse ;  /* 0x0000000f3e3e7223 */ /* 0x180fe20000010818 */
[-CC-:B------:R-:W-:Y:S01]  /*e620*/  FFMA.FTZ R63, R63, R15.reuse, -R24.reuse ;  /* 0x0000000f3f3f7223 */ /* 0x180fe20000010818 */
[-CC-:B------:R-:W-:Y:S01]  /*e630*/  FFMA.FTZ R34, R41, R15.reuse, -R24.reuse ;  /* 0x0000000f29227223 */ /* 0x180fe20000010818 */
[----:B------:R-:W-:-:S03]  /*e640*/  FFMA.FTZ R96, R96, R15, -R24 ;  /* 0x0000000f60607223 */ /* 0x000fc60000010818 */
[----:B------:R-:W0:Y:S01]  /*e650*/  MUFU.EX2 R39, R39 ;  /* 0x0000002700277308 */ /* 0x000e220000000800 */
[-CC-:B------:R-:W-:Y:S01]  /*e660*/  FFMA.FTZ R102, R102, R15.reuse, -R24.reuse ;  /* 0x0000000f66667223 */ /* 0x180fe20000010818 */
[-CC-:B------:R-:W-:Y:S01]  /*e670*/  FFMA.FTZ R98, R98, R15.reuse, -R24.reuse ;  /* 0x0000000f62627223 */ /* 0x180fe20000010818 */
[-CC-:B------:R-:W-:Y:S01]  /*e680*/  FFMA.FTZ R104, R104, R15.reuse, -R24.reuse ;  /* 0x0000000f68687223 */ /* 0x180fe20000010818 */
[----:B------:R-:W-:Y:S01]  /*e690*/  FFMA.FTZ R100, R100, R15, -R24 ;  /* 0x0000000f64647223 */ /* 0x000fe20000010818 */
[----:B------:R-:W-:-:S03]  /*e6a0*/  F2FP.F16.F32.PACK_AB R24, R27, R26 ;  /* 0x0000001a1b18723e */ /* 0x000fc600000000ff */
[----:B------:R-:W0:Y:S01]  /*e6b0*/  MUFU.EX2 R37, R37 ;  /* 0x0000002500257308 */ /* 0x000e220000000800 */
[----:B--2---:R-:W-:Y:S01]  /*e6c0*/  FADD.FTZ R29, R91, R32 ;  /* 0x000000205b1d7221 */ /* 0x004fe20000010000 */
[----:B------:R-:W-:Y:S01]  /*e6d0*/  F2FP.F16.F32.PACK_AB R26, R31, R30 ;  /* 0x0000001e1f1a723e */ /* 0x000fe200000000ff */
[----:B---3--:R-:W-:-:S05]  /*e6e0*/  FADD.FTZ R30, R106, R25 ;  /* 0x000000196a1e7221 */ /* 0x008fca0000010000 */
[----:B------:R-:W2:Y:S01]  /*e6f0*/  MUFU.EX2 R66, R66 ;  /* 0x0000004200427308 */ /* 0x000ea20000000800 */
[----:B----4-:R-:W-:Y:S01]  /*e700*/  FADD.FTZ R32, R92, R29 ;  /* 0x0000001d5c207221 */ /* 0x010fe20000010000 */
[----:B------:R-:W-:Y:S01]  /*e710*/  FADD.FTZ R25, R75, R30 ;  /* 0x0000001e4b197221 */ /* 0x000fe20000010000 */
[----:B------:R-:W-:-:S05]  /*e720*/  F2FP.F16.F32.PACK_AB R28, R81, R80 ;  /* 0x00000050511c723e */ /* 0x000fca00000000ff */
[----:B------:R-:W3:Y:S01]  /*e730*/  MUFU.EX2 R65, R65 ;  /* 0x0000004100417308 */ /* 0x000ee20000000800 */
[----:B-1----:R-:W-:Y:S01]  /*e740*/  FADD.FTZ R80, R95, R32 ;  /* 0x000000205f507221 */ /* 0x002fe20000010000 */
[----:B------:R-:W-:Y:S01]  /*e750*/  F2FP.F16.F32.PACK_AB R30, R85, R84 ;  /* 0x00000054551e723e */ /* 0x000fe200000000ff */
[----:B0-----:R-:W-:-:S05]  /*e760*/  FADD.FTZ R84, R78, R25 ;  /* 0x000000194e547221 */ /* 0x001fca0000010000 */
[----:B------:R-:W0:Y:S01]  /*e770*/  MUFU.EX2 R53, R53 ;  /* 0x0000003500357308 */ /* 0x000e220000000800 */
[----:B------:R-:W-:Y:S01]  /*e780*/  FADD.FTZ R25, R39, R80 ;  /* 0x0000005027197221 */ /* 0x000fe20000010000 */
[----:B------:R-:W-:-:S06]  /*e790*/  FADD.FTZ R29, R37, R84 ;  /* 0x00000054251d7221 */ /* 0x000fcc0000010000 */
[----:B------:R-:W1:Y:S01]  /*e7a0*/  MUFU.EX2 R70, R70 ;  /* 0x0000004600467308 */ /* 0x000e620000000800 */
[----:B------:R-:W-:Y:S01]  /*e7b0*/  FADD.FTZ R80, R64, R25 ;  /* 0x0000001940507221 */ /* 0x000fe20000010000 */
[----:B--2---:R-:W-:-:S06]  /*e7c0*/  FADD.FTZ R84, R66, R29 ;  /* 0x0000001d42547221 */ /* 0x004fcc0000010000 */
[----:B------:R-:W2:Y:S08]  /*e7d0*/  MUFU.EX2 R69, R69 ;  /* 0x0000004500457308 */ /* 0x000eb00000000800 */
[----:B------:R-:W4:Y:S01]  /*e7e0*/  MUFU.EX2 R58, R58 ;  /* 0x0000003a003a7308 */ /* 0x000f220000000800 */
[----:B------:R-:W-:Y:S01]  /*e7f0*/  F2FP.F16.F32.PACK_AB R27, R94, R35 ;  /* 0x000000235e1b723e */ /* 0x000fe200000000ff */
[----:B---3--:R-:W-:-:S06]  /*e800*/  FADD.FTZ R31, R65, R80 ;  /* 0x00000050411f7221 */ /* 0x008fcc0000010000 */
[----:B------:R-:W3:Y:S01]  /*e810*/  MUFU.EX2 R72, R72 ;  /* 0x0000004800487308 */ /* 0x000ee20000000800 */
[----:B0-----:R-:W-:-:S07]  /*e820*/  FADD.FTZ R35, R53, R84 ;  /* 0x0000005435237221 */ /* 0x001fce0000010000 */
[----:B------:R-:W0:Y:S01]  /*e830*/  MUFU.EX2 R59, R59 ;  /* 0x0000003b003b7308 */ /* 0x000e220000000800 */
[----:B------:R-:W-:Y:S01]  /*e840*/  F2FP.F16.F32.PACK_AB R29, R82, R55 ;  /* 0x00000037521d723e */ /* 0x000fe200000000ff */
[----:B------:R-:W-:-:S06]  /*e850*/  FADD.FTZ R82, R68, R31 ;  /* 0x0000001f44527221 */ /* 0x000fcc0000010000 */
[----:B------:R-:W0:Y:S01]  /*e860*/  MUFU.EX2 R60, R60 ;  /* 0x0000003c003c7308 */ /* 0x000e220000000800 */
[----:B-1----:R-:W-:-:S07]  /*e870*/  FADD.FTZ R55, R70, R35 ;  /* 0x0000002346377221 */ /* 0x002fce0000010000 */
[----:B------:R-:W1:Y:S01]  /*e880*/  MUFU.EX2 R62, R62 ;  /* 0x0000003e003e7308 */ /* 0x000e620000000800 */
[----:B--2---:R-:W-:Y:S01]  /*e890*/  FADD.FTZ R81, R69, R82 ;  /* 0x0000005245517221 */ /* 0x004fe20000010000 */
[----:B------:R-:W-:-:S06]  /*e8a0*/  F2FP.F16.F32.PACK_AB R35, R78, R75 ;  /* 0x0000004b4e23723e */ /* 0x000fcc00000000ff */
[----:B------:R-:W2:Y:S01]  /*e8b0*/  MUFU.EX2 R76, R76 ;  /* 0x0000004c004c7308 */ /* 0x000ea20000000800 */
[----:B----4-:R-:W-:-:S07]  /*e8c0*/  FADD.FTZ R78, R58, R55 ;  /* 0x000000373a4e7221 */ /* 0x010fce0000010000 */
[----:B------:R-:W4:Y:S01]  /*e8d0*/  MUFU.EX2 R63, R63 ;  /* 0x0000003f003f7308 */ /* 0x000f220000000800 */
[----:B---3--:R-:W-:Y:S01]  /*e8e0*/  FADD.FTZ R81, R72, R81 ;  /* 0x0000005148517221 */ /* 0x008fe20000010000 */
[----:B0-----:R-:W-:-:S06]  /*e8f0*/  FADD.FTZ R55, R59, R78 ;  /* 0x0000004e3b377221 */ /* 0x001fcc0000010000 */
[----:B------:R-:W0:Y:S01]  /*e900*/  MUFU.EX2 R48, R48 ;  /* 0x0000003000307308 */ /* 0x000e220000000800 */
[----:B------:R-:W-:Y:S01]  /*e910*/  F2FP.F16.F32.PACK_AB R25, R90, R33 ;  /* 0x000000215a19723e */ /* 0x000fe200000000ff */
[----:B------:R-:W-:-:S06]  /*e920*/  FADD.FTZ R81, R60, R81 ;  /* 0x000000513c517221 */ /* 0x000fcc0000010000 */
[----:B------:R-:W3:Y:S01]  /*e930*/  MUFU.EX2 R49, R49 ;  /* 0x0000003100317308 */ /* 0x000ee20000000800 */
[----:B-1----:R-:W-:-:S07]  /*e940*/  FADD.FTZ R78, R62, R55 ;  /* 0x000000373e4e7221 */ /* 0x002fce0000010000 */
[----:B------:R-:W1:Y:S01]  /*e950*/  MUFU.EX2 R41, R89 ;  /* 0x0000005900297308 */ /* 0x000e620000000800 */
[----:B------:R4:W-:Y:S01]  /*e960*/  STSM.16.M88.4 [R22+0x24300], R24 ;  /* 0x0243001816007844 */ /* 0x0009e20000000200 */
[----:B--2---:R-:W-:-:S06]  /*e970*/  FADD.FTZ R81, R76, R81 ;  /* 0x000000514c517221 */ /* 0x004fcc0000010000 */
[----:B------:R-:W2:Y:S01]  /*e980*/  MUFU.EX2 R52, R52 ;  /* 0x0000003400347308 */ /* 0x000ea20000000800 */
[----:B------:R-:W-:-:S07]  /*e990*/  F2FP.F16.F32.PACK_AB R31, R86, R83 ;  /* 0x00000053561f723e */ /* 0x000fce00000000ff */
[----:B------:R-:W2:Y:S01]  /*e9a0*/  MUFU.EX2 R20, R93 ;  /* 0x0000005d00147308 */ /* 0x000ea20000000800 */
[----:B----4-:R-:W-:Y:S01]  /*e9b0*/  F2FP.F16.F32.PACK_AB R24, R64, R39 ;  /* 0x000000274018723e */ /* 0x010fe200000000ff */
[----:B------:R-:W-:Y:S01]  /*e9c0*/  FADD.FTZ R39, R63, R78 ;  /* 0x0000004e3f277221 */ /* 0x000fe20000010000 */
[----:B------:R-:W-:-:S05]  /*e9d0*/  F2FP.F16.F32.PACK_AB R26, R68, R65 ;  /* 0x00000041441a723e */ /* 0x000fca00000000ff */
[----:B------:R-:W4:Y:S01]  /*e9e0*/  MUFU.EX2 R56, R56 ;  /* 0x0000003800387308 */ /* 0x000f220000000800 */
[----:B0-----:R-:W-:Y:S01]  /*e9f0*/  FADD.FTZ R64, R48, R81 ;  /* 0x0000005130407221 */ /* 0x001fe20000010000 */
[----:B------:R-:W-:-:S06]  /*ea00*/  FADD.FTZ R68, R0, R39 ;  /* 0x0000002700447221 */ /* 0x000fcc0000010000 */
[----:B------:R-:W0:Y:S01]  /*ea10*/  MUFU.EX2 R43, R43 ;  /* 0x0000002b002b7308 */ /* 0x000e220000000800 */
[----:B------:R-:W-:Y:S01]  /*ea20*/  F2FP.F16.F32.PACK_AB R32, R91, R88 ;  /* 0x000000585b20723e */ /* 0x000fe200000000ff */
[----:B------:R1:W-:Y:S01]  /*ea30*/  STSM.16.M88.4 [R22+0x25b00], R28 ;  /* 0x025b001c16007844 */ /* 0x0003e20000000200 */
[----:B------:R-:W-:-:S05]  /*ea40*/  F2FP.F16.F32.PACK_AB R33, R106, R87 ;  /* 0x000000576a21723e */ /* 0x000fca00000000ff */
[----:B------:R-:W0:Y:S01]  /*ea50*/  MUFU.EX2 R57, R57 ;  /* 0x0000003900397308 */ /* 0x000e220000000800 */
[----:B---3--:R-:W-:-:S07]  /*ea60*/  FADD.FTZ R27, R49, R64 ;  /* 0x00000040311b7221 */ /* 0x008fce0000010000 */
[----:B------:R3:W0:Y:S01]  /*ea70*/  MUFU.EX2 R46, R34 ;  /* 0x00000022002e7308 */ /* 0x0006220000000800 */
[----:B-1----:R-:W-:Y:S01]  /*ea80*/  FADD.FTZ R29, R41, R68 ;  /* 0x00000044291d7221 */ /* 0x002fe20000010000 */
[----:B--2---:R-:W-:-:S06]  /*ea90*/  FADD.FTZ R31, R52, R27 ;  /* 0x0000001b341f7221 */ /* 0x004fcc0000010000 */
[----:B------:R-:W1:Y:S01]  /*eaa0*/  MUFU.EX2 R61, R61 ;  /* 0x0000003d003d7308 */ /* 0x000e620000000800 */
[----:B---3--:R-:W-:-:S07]  /*eab0*/  F2FP.F16.F32.PACK_AB R34, R95, R92 ;  /* 0x0000005c5f22723e */ /* 0x008fce00000000ff */
[----:B------:R-:W2:Y:S01]  /*eac0*/  MUFU.EX2 R67, R67 ;  /* 0x0000004300437308 */ /* 0x000ea20000000800 */
[----:B------:R3:W-:Y:S07]  /*ead0*/  STSM.16.M88.4 [R22+0x27300], R32 ;  /* 0x0273002016007844 */ /* 0x0007ee0000000200 */
[----:B------:R-:W2:Y:S08]  /*eae0*/  MUFU.EX2 R73, R73 ;  /* 0x0000004900497308 */ /* 0x000eb00000000800 */
[----:B------:R-:W2:Y:S01]  /*eaf0*/  MUFU.EX2 R71, R71 ;  /* 0x0000004700477308 */ /* 0x000ea20000000800 */
[----:B---3--:R-:W-:Y:S01]  /*eb00*/  FADD.FTZ R32, R20, R29 ;  /* 0x0000001d14207221 */ /* 0x008fe20000010000 */
[----:B----4-:R-:W-:-:S03]  /*eb10*/  FADD.FTZ R34, R56, R31 ;  /* 0x0000001f38227221 */ /* 0x010fc60000010000 */
[----:B0-----:R-:W-:-:S03]  /*eb20*/  FADD.FTZ R33, R43, R32 ;  /* 0x000000202b217221 */ /* 0x001fc60000010000 */
[----:B------:R-:W-:Y:S01]  /*eb30*/  MUFU.EX2 R77, R77 ;  /* 0x0000004d004d7308 */ /* 0x000fe20000000800 */
[----:B------:R-:W-:Y:S01]  /*eb40*/  FADD.FTZ R34, R57, R34 ;  /* 0x0000002239227221 */ /* 0x000fe20000010000 */
[----:B------:R-:W-:-:S06]  /*eb50*/  FADD.FTZ R32, R46, R33 ;  /* 0x000000212e207221 */ /* 0x000fcc0000010000 */
[----:B------:R-:W0:Y:S01]  /*eb60*/  MUFU.EX2 R80, R79 ;  /* 0x0000004f00507308 */ /* 0x000e220000000800 */
[----:B-1----:R-:W-:Y:S01]  /*eb70*/  FADD.FTZ R34, R61, R34 ;  /* 0x000000223d227221 */ /* 0x002fe20000010000 */
[----:B--2---:R-:W-:-:S06]  /*eb80*/  FADD.FTZ R32, R67, R32 ;  /* 0x0000002043207221 */ /* 0x004fcc0000010000 */
[----:B------:R-:W1:Y:S01]  /*eb90*/  MUFU.EX2 R40, R40 ;  /* 0x0000002800287308 */ /* 0x000e620000000800 */
[----:B------:R-:W-:-:S07]  /*eba0*/  F2FP.F16.F32.PACK_AB R25, R66, R37 ;  /* 0x000000254219723e */ /* 0x000fce00000000ff */
[----:B------:R-:W2:Y:S01]  /*ebb0*/  MUFU.EX2 R51, R51 ;  /* 0x0000003300337308 */ /* 0x000ea20000000800 */
[----:B------:R-:W-:Y:S01]  /*ebc0*/  F2FP.F16.F32.PACK_AB R27, R70, R53 ;  /* 0x00000035461b723e */ /* 0x000fe200000000ff */
[----:B------:R-:W-:-:S06]  /*ebd0*/  FADD.FTZ R34, R73, R34 ;  /* 0x0000002249227221 */ /* 0x000fcc0000010000 */
[----:B------:R-:W3:Y:S01]  /*ebe0*/  MUFU.EX2 R42, R42 ;  /* 0x0000002a002a7308 */ /* 0x000ee20000000800 */
[----:B------:R-:W-:-:S07]  /*ebf0*/  FADD.FTZ R33, R71, R32 ;  /* 0x0000002047217221 */ /* 0x000fce0000010000 */
[----:B------:R-:W4:Y:S01]  /*ec00*/  MUFU.EX2 R54, R54 ;  /* 0x0000003600367308 */ /* 0x000f220000000800 */
[----:B------:R-:W-:Y:S01]  /*ec10*/  F2FP.F16.F32.PACK_AB R28, R72, R69 ;  /* 0x00000045481c723e */ /* 0x000fe200000000ff */
[----:B------:R1:W-:Y:S01]  /*ec20*/  STSM.16.M88.4 [R22+0x28b00], R24 ;  /* 0x028b001816007844 */ /* 0x0003e20000000200 */
[----:B------:R-:W-:-:S05]  /*ec30*/  F2FP.F16.F32.PACK_AB R30, R76, R60 ;  /* 0x0000003c4c1e723e */ /* 0x000fca00000000ff */
[----:B------:R-:W4:Y:S01]  /*ec40*/  MUFU.EX2 R44, R44 ;  /* 0x0000002c002c7308 */ /* 0x000f220000000800 */
[----:B------:R-:W-:Y:S02]  /*ec50*/  F2FP.F16.F32.PACK_AB R29, R59, R58 ;  /* 0x0000003a3b1d723e */ /* 0x000fe400000000ff */
[----:B------:R-:W-:-:S05]  /*ec60*/  F2FP.F16.F32.PACK_AB R31, R63, R62 ;  /* 0x0000003e3f1f723e */ /* 0x000fca00000000ff */
[----:B------:R-:W4:Y:S01]  /*ec70*/  MUFU.EX2 R50, R50 ;  /* 0x0000003200327308 */ /* 0x000f220000000800 */
[----:B0-----:R-:W-:Y:S01]  /*ec80*/  FADD.FTZ R32, R80, R33 ;  /* 0x0000002150207221 */ /* 0x001fe20000010000 */
[----:B-1----:R-:W-:Y:S01]  /*ec90*/  FADD.FTZ R25, R77, R34 ;  /* 0x000000224d197221 */ /* 0x002fe20000010000 */
[----:B------:R2:W-:Y:S05]  /*eca0*/  STSM.16.M88.4 [R22+0x2a300], R28 ;  /* 0x02a3001c16007844 */ /* 0x0005ea0000000200 */
[----:B------:R-:W0:Y:S01]  /*ecb0*/  MUFU.EX2 R45, R45 ;  /* 0x0000002d002d7308 */ /* 0x000e220000000800 */
[----:B------:R-:W-:-:S07]  /*ecc0*/  FADD.FTZ R27, R40, R25 ;  /* 0x00000019281b7221 */ /* 0x000fce0000010000 */
[----:B------:R-:W1:Y:S01]  /*ecd0*/  MUFU.EX2 R35, R96 ;  /* 0x0000006000237308 */ /* 0x000e620000000800 */
[----:B--2---:R-:W-:-:S07]  /*ece0*/  FADD.FTZ R31, R51, R32 ;  /* 0x00000020331f7221 */ /* 0x004fce0000010000 */
[----:B------:R-:W2:Y:S01]  /*ecf0*/  MUFU.EX2 R47, R47 ;  /* 0x0000002f002f7308 */ /* 0x000ea20000000800 */
[----:B------:R-:W-:Y:S01]  /*ed00*/  F2FP.F16.F32.PACK_AB R25, R41, R0 ;  /* 0x000000002919723e */ /* 0x000fe200000000ff */
[----:B---3--:R-:W-:Y:S01]  /*ed10*/  FADD.FTZ R33, R42, R27 ;  /* 0x0000001b2a217221 */ /* 0x008fe20000010000 */
[----:B----4-:R-:W-:-:S05]  /*ed20*/  FADD.FTZ R41, R54, R31 ;  /* 0x0000001f36297221 */ /* 0x010fca0000010000 */
[----:B------:R-:W3:Y:S01]  /*ed30*/  MUFU.EX2 R102, R102 ;  /* 0x0000006600667308 */ /* 0x000ee20000000800 */
[----:B------:R-:W-:Y:S01]  /*ed40*/  F2FP.F16.F32.PACK_AB R27, R43, R20 ;  /* 0x000000142b1b723e */ /* 0x000fe200000000ff */
[----:B------:R-:W-:-:S06]  /*ed50*/  FADD.FTZ R0, R44, R33 ;  /* 0x000000212c007221 */ /* 0x000fcc0000010000 */
[----:B------:R-:W4:Y:S01]  /*ed60*/  MUFU.EX2 R38, R38 ;  /* 0x0000002600267308 */ /* 0x000f220000000800 */
[----:B------:R-:W-:-:S07]  /*ed70*/  FADD.FTZ R20, R50, R41 ;  /* 0x0000002932147221 */ /* 0x000fce0000010000 */
[----:B------:R-:W-:Y:S08]  /*ed80*/  MUFU.EX2 R21, R21 ;  /* 0x0000001500157308 */ /* 0x000ff00000000800 */
[----:B------:R-:W-:Y:S08]  /*ed90*/  MUFU.EX2 R36, R36 ;  /* 0x0000002400247308 */ /* 0x000ff00000000800 */
[----:B------:R-:W4:Y:S08]  /*eda0*/  MUFU.EX2 R37, R98 ;  /* 0x0000006200257308 */ /* 0x000f300000000800 */
[----:B------:R-:W-:Y:S08]  /*edb0*/  MUFU.EX2 R104, R104 ;  /* 0x0000006800687308 */ /* 0x000ff00000000800 */
[----:B------:R-:W4:Y:S01]  /*edc0*/  MUFU.EX2 R39, R100 ;  /* 0x0000006400277308 */ /* 0x000f220000000800 */
[----:B0-----:R-:W-:Y:S01]  /*edd0*/  FADD.FTZ R0, R45, R0 ;  /* 0x000000002d007221 */ /* 0x001fe20000010000 */
[----:B-1----:R-:W-:Y:S01]  /*ede0*/  FADD.FTZ R33, R35, R20 ;  /* 0x0000001423217221 */ /* 0x002fe20000010000 */
[----:B------:R-:W-:-:S02]  /*edf0*/  F2FP.F16.F32.PACK_AB R24, R49, R48 ;  /* 0x000000303118723e */ /* 0x000fc400000000ff */
[----:B------:R-:W-:Y:S01]  /*ee00*/  F2FP.F16.F32.PACK_AB R26, R56, R52 ;  /* 0x00000034381a723e */ /* 0x000fe200000000ff */
[----:B--2---:R-:W-:Y:S01]  /*ee10*/  FADD.FTZ R41, R47, R0 ;  /* 0x000000002f297221 */ /* 0x004fe20000010000 */
[----:B---3--:R-:W-:Y:S01]  /*ee20*/  FADD.FTZ R0, R102, R33 ;  /* 0x0000002166007221 */ /* 0x008fe20000010000 */
[----:B------:R-:W-:Y:S02]  /*ee30*/  F2FP.F16.F32.PACK_AB R28, R61, R57 ;  /* 0x000000393d1c723e */ /* 0x000fe400000000ff */
[----:B------:R-:W-:Y:S01]  /*ee40*/  F2FP.F16.F32.PACK_AB R30, R77, R73 ;  /* 0x000000494d1e723e */ /* 0x000fe200000000ff */
[----:B------:R0:W-:Y:S01]  /*ee50*/  STSM.16.M88.4 [R22+0x2bb00], R24 ;  /* 0x02bb001816007844 */ /* 0x0001e20000000200 */
[----:B------:R-:W-:Y:S01]  /*ee60*/  F2FP.F16.F32.PACK_AB R29, R67, R46 ;  /* 0x0000002e431d723e */ /* 0x000fe200000000ff */
[----:B----4-:R-:W-:Y:S01]  /*ee70*/  FADD.FTZ R20, R38, R41 ;  /* 0x0000002926147221 */ /* 0x010fe20000010000 */
[----:B------:R-:W-:Y:S01]  /*ee80*/  F2FP.F16.F32.PACK_AB R31, R80, R71 ;  /* 0x00000047501f723e */ /* 0x000fe200000000ff */
[----:B------:R-:W-:Y:S01]  /*ee90*/  FADD.FTZ R41, R37, R0 ;  /* 0x0000000025297221 */ /* 0x000fe20000010000 */
[----:B------:R-:W-:-:S02]  /*eea0*/  F2FP.F16.F32.PACK_AB R32, R42, R40 ;  /* 0x000000282a20723e */ /* 0x000fc400000000ff */
[----:B------:R-:W-:Y:S02]  /*eeb0*/  F2FP.F16.F32.PACK_AB R34, R45, R44 ;  /* 0x0000002c2d22723e */ /* 0x000fe400000000ff */
[----:B------:R-:W-:Y:S02]  /*eec0*/  F2FP.F16.F32.PACK_AB R33, R54, R51 ;  /* 0x000000333621723e */ /* 0x000fe400000000ff */
[----:B------:R-:W-:Y:S01]  /*eed0*/  F2FP.F16.F32.PACK_AB R35, R35, R50 ;  /* 0x000000322323723e */ /* 0x000fe200000000ff */
[----:B------:R-:W-:Y:S01]  /*eee0*/  STSM.16.M88.4 [R22+0x2d300], R28 ;  /* 0x02d3001c16007844 */ /* 0x000fe20000000200 */
[----:B0-----:R-:W-:Y:S02]  /*eef0*/  F2FP.F16.F32.PACK_AB R24, R38, R47 ;  /* 0x0000002f2618723e */ /* 0x001fe400000000ff */
[----:B------:R-:W-:Y:S02]  /*ef00*/  F2FP.F16.F32.PACK_AB R25, R37, R102 ;  /* 0x000000662519723e */ /* 0x000fe400000000ff */
[----:B------:R-:W-:-:S02]  /*ef10*/  F2FP.F16.F32.PACK_AB R26, R36, R21 ;  /* 0x00000015241a723e */ /* 0x000fc400000000ff */
[----:B------:R-:W-:Y:S01]  /*ef20*/  F2FP.F16.F32.PACK_AB R27, R39, R104 ;  /* 0x00000068271b723e */ /* 0x000fe200000000ff */
[----:B------:R-:W-:Y:S01]  /*ef30*/  FADD.FTZ R21, R21, R20 ;  /* 0x0000001415157221 */ /* 0x000fe20000010000 */
[----:B------:R0:W-:Y:S01]  /*ef40*/  STSM.16.M88.4 [R22+0x2eb00], R32 ;  /* 0x02eb002016007844 */ /* 0x0001e20000000200 */
[----:B------:R-:W-:-:S03]  /*ef50*/  FADD.FTZ R104, R104, R41 ;  /* 0x0000002968687221 */ /* 0x000fc60000010000 */
[----:B------:R1:W-:Y:S01]  /*ef60*/  STSM.16.M88.4 [R22+0x30300], R24 ;  /* 0x0303001816007844 */ /* 0x0003e20000000200 */
[----:B------:R-:W-:Y:S01]  /*ef70*/  FADD.FTZ R20, R36, R21 ;  /* 0x0000001524147221 */ /* 0x000fe20000010000 */
[----:B------:R-:W-:Y:S01]  /*ef80*/  FADD.FTZ R0, R39, R104 ;  /* 0x0000006827007221 */ /* 0x000fe20000010000 */
[----:B------:R2:W-:Y:S06]  /*ef90*/  MEMBAR.ALL.CTA ;  /* 0x0000000000007992 */ /* 0x0005ec0000008000 */
[----:B--2---:R-:W2:Y:S04]  /*efa0*/  FENCE.VIEW.ASYNC.S ;  /* 0x00000000000073c6 */ /* 0x004ea80000000000 */
[----:B------:R3:W-:Y:S04]  /*efb0*/  STL [R1+0x20], R20 ;  /* 0x0000201401007387 */ /* 0x0007e80000100800 */
[----:B------:R3:W-:Y:S01]  /*efc0*/  STL [R1+0x28], R0 ;  /* 0x0000280001007387 */ /* 0x0007e20000100800 */
[----:B------:R-:W-:Y:S01]  /*efd0*/  ISETP.GE.AND P2, PT, R108, 0x91, PT ;  /* 0x000000916c00780c */ /* 0x000fe20003f46270 */
[----:B------:R-:W-:-:S04]  /*efe0*/  IMAD.MOV.U32 R71, RZ, RZ, RZ ;  /* 0x000000ffff477224 */ /* 0x000fc800078e00ff */
[--C-:B------:R-:W-:Y:S01]  /*eff0*/  IMAD.MOV.U32 R70, RZ, RZ, R71.reuse ;  /* 0x000000ffff467224 */ /* 0x100fe200078e0047 */
[-C--:B------:R-:W-:Y:S01]  /*f000*/  MOV R64, R71.reuse ;  /* 0x0000004700407202 */ /* 0x080fe20000000f00 */
[--C-:B------:R-:W-:Y:S01]  /*f010*/  IMAD.MOV.U32 R69, RZ, RZ, R71.reuse ;  /* 0x000000ffff457224 */ /* 0x100fe200078e0047 */
[-C--:B------:R-:W-:Y:S01]  /*f020*/  MOV R56, R71.reuse ;  /* 0x0000004700387202 */ /* 0x080fe20000000f00 */
[--C-:B------:R-:W-:Y:S01]  /*f030*/  IMAD.MOV.U32 R68, RZ, RZ, R71.reuse ;  /* 0x000000ffff447224 */ /* 0x100fe200078e0047 */
[-C--:B------:R-:W-:Y:S01]  /*f040*/  MOV R48, R71.reuse ;  /* 0x0000004700307202 */ /* 0x080fe20000000f00 */
[--C-:B------:R-:W-:Y:S01]  /*f050*/  IMAD.MOV.U32 R67, RZ, RZ, R71.reuse ;  /* 0x000000ffff437224 */ /* 0x100fe200078e0047 */
[-C--:B------:R-:W-:Y:S01]  /*f060*/  MOV R40, R71.reuse ;  /* 0x0000004700287202 */ /* 0x080fe20000000f00 */
[--C-:B------:R-:W-:Y:S01]  /*f070*/  IMAD.MOV.U32 R66, RZ, RZ, R71.reuse ;  /* 0x000000ffff427224 */ /* 0x100fe200078e0047 */
[-C--:B0-----:R-:W-:Y:S01]  /*f080*/  MOV R32, R71.reuse ;  /* 0x0000004700207202 */ /* 0x081fe20000000f00 */
[--C-:B------:R-:W-:Y:S01]  /*f090*/  IMAD.MOV.U32 R65, RZ, RZ, R71.reuse ;  /* 0x000000ffff417224 */ /* 0x100fe200078e0047 */
[----:B-1----:R-:W-:Y:S01]  /*f0a0*/  MOV R24, R71 ;  /* 0x0000004700187202 */ /* 0x002fe20000000f00 */
[----:B------:R-:W-:-:S02]  /*f0b0*/  IMAD.MOV.U32 R63, RZ, RZ, R71 ;  /* 0x000000ffff3f7224 */ /* 0x000fc400078e0047 */
[--C-:B------:R-:W-:Y:S02]  /*f0c0*/  IMAD.MOV.U32 R62, RZ, RZ, R71.reuse ;  /* 0x000000ffff3e7224 */ /* 0x100fe400078e0047 */
[--C-:B------:R-:W-:Y:S02]  /*f0d0*/  IMAD.MOV.U32 R61, RZ, RZ, R71.reuse ;  /* 0x000000ffff3d7224 */ /* 0x100fe400078e0047 */
[--C-:B------:R-:W-:Y:S02]  /*f0e0*/  IMAD.MOV.U32 R60, RZ, RZ, R71.reuse ;  /* 0x000000ffff3c7224 */ /* 0x100fe400078e0047 */
[--C-:B------:R-:W-:Y:S02]  /*f0f0*/  IMAD.MOV.U32 R59, RZ, RZ, R71.reuse ;  /* 0x000000ffff3b7224 */ /* 0x100fe400078e0047 */
[--C-:B------:R-:W-:Y:S02]  /*f100*/  IMAD.MOV.U32 R58, RZ, RZ, R71.reuse ;  /* 0x000000ffff3a7224 */ /* 0x100fe400078e0047 */
        /* <DEDUP_REMOVED lines=28> */
[----:B------:R-:W-:Y:S01]  /*f2d0*/  IMAD.MOV.U32 R25, RZ, RZ, R71 ;  /* 0x000000ffff197224 */ /* 0x000fe200078e0047 */
[----:B--2---:R-:W-:Y:S01]  /*f2e0*/  NOP ;  /* 0x0000000000007918 */ /* 0x004fe20000000000 */
[----:B---3--:R-:W-:Y:S05]  /*f2f0*/  @!P2 BRA `(.L_x_420) ;  /* 0x00000054000ca947 */ /* 0x008fea0003800000 */
[----:B------:R-:W-:Y:S01]  /*f300*/  VIADD R0, R112, 0xfffffffe ;  /* 0xfffffffe70007836 */ /* 0x000fe20000000000 */
[----:B------:R-:W-:Y:S01]  /*f310*/  STL [R1+0x1c], R74 ;  /* 0x00001c4a01007387 */ /* 0x000fe20000100800 */
[----:B------:R-:W-:-:S03]  /*f320*/  IMAD.MOV.U32 R152, RZ, RZ, R14 ;  /* 0x000000ffff987224 */ /* 0x000fc600078e000e */
[----:B------:R0:W-:Y:S04]  /*f330*/  STL [R1+0x24], R0 ;  /* 0x0000240001007387 */ /* 0x0001e80000100800 */
[----:B------:R1:W5:Y:S01]  /*f340*/  LDL.LU R153, [R1+0x44] ;  /* 0x0000440001997983 */ /* 0x0003620000300800 */
[----:B------:R-:W-:Y:S02]  /*f350*/  CS2R R70, SRZ ;  /* 0x0000000000467805 */ /* 0x000fe4000001ff00 */
[----:B------:R-:W-:Y:S02]  /*f360*/  CS2R R68, SRZ ;  /* 0x0000000000447805 */ /* 0x000fe4000001ff00 */
[----:B------:R-:W-:Y:S02]  /*f370*/  CS2R R66, SRZ ;  /* 0x0000000000427805 */ /* 0x000fe4000001ff00 */
[----:B------:R-:W-:-:S02]  /*f380*/  CS2R R64, SRZ ;  /* 0x0000000000407805 */ /* 0x000fc4000001ff00 */
[----:B------:R-:W-:Y:S01]  /*f390*/  CS2R R62, SRZ ;  /* 0x00000000003e7805 */ /* 0x000fe2000001ff00 */
[----:B0-----:R-:W-:Y:S01]  /*f3a0*/  IMAD.MOV.U32 R0, RZ, RZ, R146 ;  /* 0x000000ffff007224 */ /* 0x001fe200078e0092 */
        /* <DEDUP_REMOVED lines=18> */
[----:B-1----:R-:W-:-:S07]  /*f4d0*/  CS2R R24, SRZ ;  /* 0x0000000000187805 */ /* 0x002fce000001ff00 */
.L_x_430:
[----:B------:R-:W2:Y:S01]  /*f4e0*/  LDL R15, [R1+0x50] ;  /* 0x00005000010f7983 */ /* 0x000ea20000100800 */
[----:B------:R-:W-:Y:S01]  /*f4f0*/  VIADD R146, R0, 0x1 ;  /* 0x0000000100927836 */ /* 0x000fe20000000000 */
[----:B------:R-:W-:Y:S05]  /*f500*/  YIELD ;  /* 0x0000000000007946 */ /* 0x000fea0003800000 */
[----:B------:R-:W-:-:S04]  /*f510*/  ISETP.NE.AND P3, PT, R146, 0x2, PT ;  /* 0x000000029200780c */ /* 0x000fc80003f65270 */
[----:B------:R-:W-:Y:S02]  /*f520*/  SEL R14, RZ, 0x1, P3 ;  /* 0x00000001ff0e7807 */ /* 0x000fe40001800000 */
[----:B------:R-:W-:Y:S02]  /*f530*/  SEL R146, R146, RZ, P3 ;  /* 0x000000ff92927207 */ /* 0x000fe40001800000 */
[----:B--2---:R-:W-:Y:S02]  /*f540*/  ISETP.NE.AND P2, PT, R15, RZ, PT ;  /* 0x000000ff0f00720c */ /* 0x004fe40003f45270 */
[----:B-----5:R-:W-:-:S05]  /*f550*/  LOP3.LUT R15, R153, R14, RZ, 0x3c, !PT ;  /* 0x0000000e990f7212 */ /* 0x020fca00078e3cff */
[----:B------:R0:W-:Y:S06]  /*f560*/  STL [R1+0x44], R15 ;  /* 0x0000440f01007387 */ /* 0x0001ec0000100800 */
[----:B------:R-:W-:Y:S05]  /*f570*/  @P2 BRA `(.L_x_421) ;  /* 0x0000000000302947 */ /* 0x000fea0003800000 */
[----:B------:R-:W-:Y:S05]  /*f580*/  @!P0 BRA `(.L_x_422) ;  /* 0x0000000000048947 */ /* 0x000fea0003800000 */
[----:B------:R-:W-:Y:S01]  /*f590*/  BPT.TRAP 0x1 ;  /* 0x000000040000795c */ /* 0x000fe20000300000 */
.L_x_422:
[----:B------:R-:W-:Y:S01]  /*f5a0*/  IMAD R14, R146, 0x8, R18 ;  /* 0x00000008920e7824 */ /* 0x000fe200078e0212 */
[----:B0-----:R-:W-:-:S04]  /*f5b0*/  SHF.L.U32 R15, R15, 0x1f, RZ ;  /* 0x0000001f0f0f7819 */ /* 0x001fc800000006ff */
[----:B------:R0:W1:Y:S01]  /*f5c0*/  SYNCS.PHASECHK.TRANS64.TRYWAIT P3, [R14+URZ+0x31c30], R15 ;  /* 0x031c300f0e0075a7 */ /* 0x000062000806017f */
[----:B------:R-:W-:Y:S05]  /*f5d0*/  @!P0 BRA `(.L_x_423) ;  /* 0x0000000000048947 */ /* 0x000fea0003800000 */
[----:B------:R-:W-:Y:S01]  /*f5e0*/  BPT.TRAP 0x1 ;  /* 0x000000040000795c */ /* 0x000fe20000300000 */
.L_x_423:
[----:B------:R-:W-:Y:S04]  /*f5f0*/  BSSY B0, `(.L_x_421) ;  /* 0x0000004000007945 */ /* 0x000fe80003800000 */
[----:B-1----:R-:W-:Y:S05]  /*f600*/  @P3 BRA `(.L_x_424) ;  /* 0x0000000000083947 */ /* 0x002fea0003800000 */
[----:B------:R-:W1:Y:S02]  /*f610*/  SYNCS.PHASECHK.TRANS64.TRYWAIT P3, [R14+URZ+0x31c30], R15 ;  /* 0x031c300f0e0075a7 */ /* 0x000e64000806017f */
[----:B-1----:R-:W-:Y:S05]  /*f620*/  @!P3 BRA `(.L_x_425) ;  /* 0x000000d000b8b947 */ /* 0x002fea0003800000 */
.L_x_424:
[----:B------:R-:W-:Y:S05]  /*f630*/  BSYNC B0 ;  /* 0x0000000000007941 */ /* 0x000fea0003800000 */
.L_x_421:
[----:B01----:R-:W2:Y:S01]  /*f640*/  LDL R14, [R1+0x54] ;  /* 0x00005400010e7983 */ /* 0x003ea20000100800 */
[----:B------:R-:W-:Y:S01]  /*f650*/  IMAD.MOV.U32 R21, RZ, RZ, -0x7fffffe0 ;  /* 0x80000020ff157424 */ /* 0x000fe200078e00ff */
[----:B------:R-:W-:Y:S05]  /*f660*/  WARPSYNC.ALL ;  /* 0x0000000000007948 */ /* 0x000fea0003800000 */
[----:B------:R-:W0:Y:S01]  /*f670*/  S2R R20, SR_TID.X ;  /* 0x0000000000147919 */ /* 0x000e220000002100 */
[----:B------:R-:W-:Y:S01]  /*f680*/  R2UR UR59, R21 ;  /* 0x00000000153b72ca */ /* 0x000fe200000e0000 */
[----:B------:R-:W-:Y:S01]  /*f690*/  IMAD.MOV.U32 R149, RZ, RZ, -0x7fffffe0 ;  /* 0x80000020ff957424 */ /* 0x000fe200078e00ff */
[----:B------:R-:W-:Y:S01]  /*f6a0*/  R2UR UR56, R2 ;  /* 0x00000000023872ca */ /* 0x000fe200000e0000 */
[----:B------:R-:W-:Y:S01]  /*f6b0*/  IMAD.MOV.U32 R73, RZ, RZ, -0x7fffffe0 ;  /* 0x80000020ff497424 */ /* 0x000fe200078e00ff */
[----:B------:R-:W-:Y:S01]  /*f6c0*/  R2UR UR57, R3 ;  /* 0x00000000033972ca */ /* 0x000fe200000e0000 */
[----:B------:R-:W-:Y:S01]  /*f6d0*/  IMAD.MOV.U32 R15, RZ, RZ, -0x7fffffe0 ;  /* 0x80000020ff0f7424 */ /* 0x000fe200078e00ff */
[----:B------:R-:W-:Y:S01]  /*f6e0*/  R2UR UR19, R21 ;  /* 0x00000000151372ca */ /* 0x000fe200000e0000 */
[----:B------:R-:W-:Y:S01]  /*f6f0*/  STL [R1+0xb8], R22 ;  /* 0x0000b81601007387 */ /* 0x000fe20000100800 */
[C---:B------:R-:W-:Y:S01]  /*f700*/  R2UR UR7, R73.reuse ;  /* 0x00000000490772ca */ /* 0x040fe200000e0000 */
[----:B------:R-:W-:Y:S01]  /*f710*/  IMAD.MOV.U32 R151, RZ, RZ, -0x7fffffe0 ;  /* 0x80000020ff977424 */ /* 0x000fe200078e00ff */
[----:B------:R-:W-:Y:S01]  /*f720*/  R2UR UR11, R73 ;  /* 0x00000000490b72ca */ /* 0x000fe200000e0000 */
[----:B------:R-:W-:Y:S01]  /*f730*/  STL [R1+0xb4], R19 ;  /* 0x0000b41301007387 */ /* 0x000fe20000100800 */
[----:B------:R-:W-:-:S02]  /*f740*/  R2UR UR9, R15 ;  /* 0x000000000f0972ca */ /* 0x000fc400000e0000 */
[----:B------:R-:W-:Y:S01]  /*f750*/  MOV R80, UR59 ;  /* 0x0000003b00507c02 */ /* 0x000fe20008000f00 */
[----:B------:R-:W-:Y:S01]  /*f760*/  STL [R1+0xb0], R18 ;  /* 0x0000b01201007387 */ /* 0x000fe20000100800 */
[----:B------:R-:W-:Y:S02]  /*f770*/  R2UR UR59, R149 ;  /* 0x00000000953b72ca */ /* 0x000fe400000e0000 */
[C---:B------:R-:W-:Y:S01]  /*f780*/  R2UR UR5, R15.reuse ;  /* 0x000000000f0572ca */ /* 0x040fe200000e0000 */
[----:B------:R1:W-:Y:S01]  /*f790*/  STL [R1+0xac], R17 ;  /* 0x0000ac1101007387 */ /* 0x0003e20000100800 */
[C---:B------:R-:W-:Y:S02]  /*f7a0*/  R2UR UR15, R15.reuse ;  /* 0x000000000f0f72ca */ /* 0x040fe400000e0000 */
[C---:B------:R-:W-:Y:S01]  /*f7b0*/  R2UR UR23, R15.reuse ;  /* 0x000000000f1772ca */ /* 0x040fe200000e0000 */
[----:B------:R3:W-:Y:S01]  /*f7c0*/  STL [R1+0xa8], R16 ;  /* 0x0000a81001007387 */ /* 0x0007e20000100800 */
[----:B------:R-:W-:-:S02]  /*f7d0*/  R2UR UR35, R15 ;  /* 0x000000000f2372ca */ /* 0x000fc400000e0000 */
[----:B------:R-:W-:Y:S01]  /*f7e0*/  MOV R77, UR9 ;  /* 0x00000009004d7c02 */ /* 0x000fe20008000f00 */
[----:B------:R4:W-:Y:S01]  /*f7f0*/  STL [R1+0xa4], R0 ;  /* 0x0000a40001007387 */ /* 0x0009e20000100800 */
[----:B------:R-:W-:Y:S02]  /*f800*/  R2UR UR9, R3 ;  /* 0x00000000030972ca */ /* 0x000fe400000e0000 */
[C---:B------:R-:W-:Y:S02]  /*f810*/  R2UR UR47, R15.reuse ;  /* 0x000000000f2f72ca */ /* 0x040fe400000e0000 */
[----:B0-----:R-:W-:Y:S02]  /*f820*/  SHF.R.U32.HI R20, RZ, 0x7, R20 ;  /* 0x00000007ff147819 */ /* 0x001fe40000011614 */
[----:B------:R-:W-:Y:S02]  /*f830*/  R2UR UR55, R15 ;  /* 0x000000000f3772ca */ /* 0x000fe400000e0000 */
[C---:B------:R-:W-:Y:S01]  /*f840*/  R2UR UR31, R21.reuse ;  /* 0x00000000151f72ca */ /* 0x040fe200000e0000 */
[----:B------:R-:W-:Y:S01]  /*f850*/  VIADD R74, R20, 0x8 ;  /* 0x00000008144a7836 */ /* 0x000fe20000000000 */
[----:B------:R-:W-:-:S02]  /*f860*/  R2UR UR39, R21 ;  /* 0x00000000152772ca */ /* 0x000fc400000e0000 */
[C---:B------:R-:W-:Y:S02]  /*f870*/  R2UR UR41, R21.reuse ;  /* 0x00000000152972ca */ /* 0x040fe400000e0000 */
[----:B------:R0:W-:Y:S01]  /*f880*/  BAR.SYNC.DEFER_BLOCKING R74, 0x100 ;  /* 0x0004004a0000751d */ /* 0x0001e20000010000 */
[----:B------:R-:W-:Y:S02]  /*f890*/  R2UR UR45, R21 ;  /* 0x00000000152d72ca */ /* 0x000fe400000e0000 */
[----:B------:R-:W-:Y:S02]  /*f8a0*/  R2UR UR12, R2 ;  /* 0x00000000020c72ca */ /* 0x000fe400000e0000 */
[----:B------:R-:W-:Y:S02]  /*f8b0*/  R2UR UR13, R3 ;  /* 0x00000000030d72ca */ /* 0x000fe400000e0000 */
[----:B------:R-:W-:Y:S02]  /*f8c0*/  R2UR UR27, R73 ;  /* 0x00000000491b72ca */ /* 0x000fe400000e0000 */
[----:B0-----:R-:W-:Y:S01]  /*f8d0*/  MOV R74, UR7 ;  /* 0x00000007004a7c02 */ /* 0x001fe20008000f00 */
[----:B------:R-:W-:Y:S01]  /*f8e0*/  UMOV UR7, UR11 ;  /* 0x0000000b00077c82 */ /* 0x000fe20008000000 */
[----:B------:R-:W-:-:S02]  /*f8f0*/  R2UR UR11, R21 ;  /* 0x00000000150b72ca */ /* 0x000fc400000e0000 */
[C---:B------:R-:W-:Y:S02]  /*f900*/  R2UR UR43, R73.reuse ;  /* 0x00000000492b72ca */ /* 0x040fe400000e0000 */
[C---:B------:R-:W-:Y:S02]  /*f910*/  R2UR UR51, R73.reuse ;  /* 0x00000000493372ca */ /* 0x040fe400000e0000 */
[C---:B------:R-:W-:Y:S02]  /*f920*/  R2UR UR29, R73.reuse ;  /* 0x00000000491d72ca */ /* 0x040fe400000e0000 */
[C---:B------:R-:W-:Y:S02]  /*f930*/  R2UR UR49, R73.reuse ;  /* 0x00000000493172ca */ /* 0x040fe400000e0000 */
[----:B------:R-:W-:Y:S02]  /*f940*/  R2UR UR37, R73 ;  /* 0x00000000492572ca */ /* 0x000fe400000e0000 */
[----:B------:R-:W-:Y:S01]  /*f950*/  MOV R73, 0x80000020 ;  /* 0x8000002000497802 */ /* 0x000fe20000000f00 */
[----:B------:R-:W-:Y:S01]  /*f960*/  WARPGROUP.ARRIVE ;  /* 0x00000000000079c5 */ /* 0x000fe20000000000 */
[----:B------:R-:W-:Y:S01]  /*f970*/  MOV R78, UR11 ;  /* 0x0000000b004e7c02 */ /* 0x000fe20008000f00 */
[----:B------:R-:W-:Y:S01]  /*f980*/  UMOV UR11, UR5 ;  /* 0x00000005000b7c82 */ /* 0x000fe20008000000 */
[----:B------:R-:W-:Y:S01]  /*f990*/  R2UR UR5, R21 ;  /* 0x00000000150572ca */ /* 0x000fe200000e0000 */
[----:B------:R-:W-:Y:S01]  /*f9a0*/  IMAD.MOV.U32 R21, RZ, RZ, -0x7fffffe0 ;  /* 0x80000020ff157424 */ /* 0x000fe200078e00ff */
[----:B------:R-:W-:Y:S01]  /*f9b0*/  R2UR UR33, R73 ;  /* 0x00000000492172ca */ /* 0x000fe200000e0000 */
[----:B------:R-:W-:Y:S01]  /*f9c0*/  IMAD.MOV.U32 R73, RZ, RZ, -0x7fffffe0 ;  /* 0x80000020ff497424 */ /* 0x000fe200078e00ff */
[----:B-1----:R-:W-:-:S02]  /*f9d0*/  MOV R17, UR60 ;  /* 0x0000003c00117c02 */ /* 0x002fc40008000f00 */
[----:B------:R-:W-:Y:S01]  /*f9e0*/  R2UR UR25, R21 ;  /* 0x00000000151972ca */ /* 0x000fe200000e0000 */
[----:B------:R-:W-:Y:S01]  /*f9f0*/  IMAD.MOV.U32 R21, RZ, RZ, -0x7fffffe0 ;  /* 0x80000020ff157424 */ /* 0x000fe200078e00ff */
[----:B------:R-:W-:Y:S02]  /*fa00*/  MOV R18, UR61 ;  /* 0x0000003d00127c02 */ /* 0x000fe40008000f00 */
[----:B------:R-:W-:Y:S02]  /*fa10*/  R2UR UR61, R73 ;  /* 0x00000000493d72ca */ /* 0x000fe400000e0000 */
[----:B------:R-:W-:Y:S02]  /*fa20*/  MOV R73, 0x80000020 ;  /* 0x8000002000497802 */ /* 0x000fe40000000f00 */
[----:B------:R-:W-:Y:S02]  /*fa30*/  MOV R15, UR5 ;  /* 0x00000005000f7c02 */ /* 0x000fe40008000f00 */
[----:B------:R-:W-:-:S02]  /*fa40*/  R2UR UR5, R3 ;  /* 0x00000000030572ca */ /* 0x000fc400000e0000 */
[----:B------:R-:W-:Y:S02]  /*fa50*/  R2UR UR16, R2 ;  /* 0x00000000021072ca */ /* 0x000fe400000e0000 */
[----:B------:R-:W-:Y:S02]  /*fa60*/  R2UR UR17, R3 ;  /* 0x00000000031172ca */ /* 0x000fe400000e0000 */
[C---:B------:R-:W-:Y:S02]  /*fa70*/  R2UR UR20, R8.reuse ;  /* 0x00000000081472ca */ /* 0x040fe400000e0000 */
[C---:B------:R-:W-:Y:S02]  /*fa80*/  R2UR UR21, R9.reuse ;  /* 0x00000000091572ca */ /* 0x040fe400000e0000 */
[----:B------:R-:W-:Y:S02]  /*fa90*/  R2UR UR52, R8 ;  /* 0x00000000083472ca */ /* 0x000fe400000e0000 */
[----:B------:R-:W-:Y:S01]  /*faa0*/  R2UR UR53, R9 ;  /* 0x00000000093572ca */ /* 0x000fe200000e0000 */
[----:B--2---:R-:W-:-:S04]  /*fab0*/  IMAD R148, R146, 0x6c0, R14 ;  /* 0x000006c092947824 */ /* 0x004fc800078e020e */
[C---:B------:R-:W-:Y:S01]  /*fac0*/  VIADD R20, R148.reuse, 0xc0 ;  /* 0x000000c094147836 */ /* 0x040fe20000000000 */
[C---:B------:R-:W-:Y:S01]  /*fad0*/  IADD3 R72, R148.reuse, 0x80, RZ ;  /* 0x0000008094487810 */ /* 0x040fe20007ffe0ff */
[C---:B------:R-:W-:Y:S02]  /*fae0*/  VIADD R14, R148.reuse, 0x40 ;  /* 0x00000040940e7836 */ /* 0x040fe40000000000 */
[----:B------:R-:W-:Y:S01]  /*faf0*/  VIADD R150, R148, 0x382 ;  /* 0x0000038294967836 */ /* 0x000fe20000000000 */
[----:B------:R-:W-:Y:S02]  /*fb00*/  R2UR UR58, R20 ;  /* 0x00000000143a72ca */ /* 0x000fe400000e0000 */
[----:B------:R-:W-:Y:S01]  /*fb10*/  R2UR UR10, R72 ;  /* 0x00000000480a72ca */ /* 0x000fe200000e0000 */
[----:B------:R-:W-:Y:S01]  /*fb20*/  VIADD R72, R148, 0x140 ;  /* 0x0000014094487836 */ /* 0x000fe20000000000 */
[----:B------:R-:W-:Y:S01]  /*fb30*/  R2UR UR4, R14 ;  /* 0x000000000e0472ca */ /* 0x000fe200000e0000 */
[C---:B------:R-:W-:Y:S01]  /*fb40*/  VIADD R14, R148.reuse, 0x100 ;  /* 0x00000100940e7836 */ /* 0x040fe20000000000 */
[----:B------:R-:W-:-:S02]  /*fb50*/  IADD3 R20, R148, 0x180, RZ ;  /* 0x0000018094147810 */ /* 0x000fc40007ffe0ff */
[----:B------:R-:W-:Y:S01]  /*fb60*/  R2UR UR6, R72 ;  /* 0x00000000480672ca */ /* 0x000fe200000e0000 */
[----:B------:R-:W-:Y:S01]  /*fb70*/  VIADD R72, R148, 0x42 ;  /* 0x0000004294487836 */ /* 0x000fe20000000000 */
[----:B------:R-:W-:Y:S01]  /*fb80*/  R2UR UR8, R14 ;  /* 0x000000000e0872ca */ /* 0x000fe200000e0000 */
[C---:B------:R-:W-:Y:S02]  /*fb90*/  VIADD R14, R148.reuse, 0x1c0 ;  /* 0x000001c0940e7836 */ /* 0x040fe40000000000 */
[----:B------:R-:W-:Y:S02]  /*fba0*/  MOV R81, UR58 ;  /* 0x0000003a00517c02 */ /* 0x000fe40008000f00 */
[----:B------:R-:W-:Y:S02]  /*fbb0*/  R2UR UR58, R148 ;  /* 0x00000000943a72ca */ /* 0x000fe400000e0000 */
[----:B------:R-:W-:Y:S01]  /*fbc0*/  R2UR UR14, R14 ;  /* 0x000000000e0e72ca */ /* 0x000fe200000e0000 */
[----:B------:R-:W-:Y:S01]  /*fbd0*/  VIADD R14, R148, 0x2 ;  /* 0x00000002940e7836 */ /* 0x000fe20000000000 */
[----:B------:R-:W-:-:S02]  /*fbe0*/  R2UR UR26, R72 ;  /* 0x00000000481a72ca */ /* 0x000fc400000e0000 */
[----:B------:R-:W-:Y:S01]  /*fbf0*/  MOV R75, UR6 ;  /* 0x00000006004b7c02 */ /* 0x000fe20008000f00 */
[----:B------:R-:W-:Y:S01]  /*fc00*/  UMOV UR6, UR10 ;  /* 0x0000000a00067c82 */ /* 0x000fe20008000000 */
[----:B------:R-:W-:Y:S01]  /*fc10*/  R2UR UR10, R20 ;  /* 0x00000000140a72ca */ /* 0x000fe200000e0000 */
[----:B------:R-:W-:Y:S01]  /*fc20*/  VIADD R20, R148, 0x200 ;  /* 0x0000020094147836 */ /* 0x000fe20000000000 */
[----:B------:R-:W-:Y:S02]  /*fc30*/  MOV R76, UR8 ;  /* 0x00000008004c7c02 */ /* 0x000fe40008000f00 */
[----:B------:R-:W-:Y:S01]  /*fc40*/  R2UR UR8, R2 ;  /* 0x00000000020872ca */ /* 0x000fe200000e0000 */
[----:B------:R-:W-:Y:S01]  /*fc50*/  HGMMA.64x16x16.F32 R136, gdesc[UR56], RZ, !UPT, gsb0 ;  /* 0x00200000388879f0 */ /* 0x000fe2000c0008ff */
[----:B------:R-:W-:Y:S01]  /*fc60*/  R2UR UR18, R20 ;  /* 0x00000000141272ca */ /* 0x000fe200000e0000 */
[----:B------:R-:W-:Y:S01]  /*fc70*/  VIADD R20, R148, 0x82 ;  /* 0x0000008294147836 */ /* 0x000fe20000000000 */
[----:B------:R-:W-:Y:S01]  /*fc80*/  R2UR UR22, R14 ;  /* 0x000000000e1672ca */ /* 0x000fe200000e0000 */
[----:B------:R-:W-:Y:S01]  /*fc90*/  VIADD R14, R148, 0xc2 ;  /* 0x000000c2940e7836 */ /* 0x000fe20000000000 */
[----:B------:R-:W-:-:S02]  /*fca0*/  R2UR UR59, R80 ;  /* 0x00000000503b72ca */ /* 0x000fc400000e0000 */
[----:B------:R-:W-:Y:S01]  /*fcb0*/  R2UR UR30, R20 ;  /* 0x00000000141e72ca */ /* 0x000fe200000e0000 */
[----:B------:R-:W-:Y:S01]  /*fcc0*/  VIADD R20, R148, 0x102 ;  /* 0x0000010294147836 */ /* 0x000fe20000000000 */
[----:B------:R-:W-:Y:S01]  /*fcd0*/  MOV R79, UR10 ;  /* 0x0000000a004f7c02 */ /* 0x000fe20008000f00 */
[----:B------:R-:W-:Y:S01]  /*fce0*/  UMOV UR10, UR4 ;  /* 0x00000004000a7c82 */ /* 0x000fe20008000000 */
[----:B------:R-:W-:Y:S01]  /*fcf0*/  R2UR UR34, R14 ;  /* 0x000000000e2272ca */ /* 0x000fe200000e0000 */
[----:B------:R-:W-:Y:S01]  /*fd00*/  VIADD R14, R148, 0x182 ;  /* 0x00000182940e7836 */ /* 0x000fe20000000000 */
[----:B------:R-:W-:Y:S01]  /*fd10*/  R2UR UR38, R20 ;  /* 0x00000000142672ca */ /* 0x000fe200000e0000 */
[----:B------:R-:W-:Y:S01]  /*fd20*/  VIADD R20, R148, 0x240 ;  /* 0x0000024094147836 */ /* 0x000fe20000000000 */
[----:B------:R-:W-:Y:S02]  /*fd30*/  R2UR UR58, R81 ;  /* 0x00000000513a72ca */ /* 0x000fe400000e0000 */
[----:B------:R-:W-:Y:S01]  /*fd40*/  R2UR UR46, R14 ;  /* 0x000000000e2e72ca */ /* 0x000fe200000e0000 */
[----:B------:R-:W-:Y:S01]  /*fd50*/  VIADD R14, R148, 0x202 ;  /* 0x00000202940e7836 */ /* 0x000fe20000000000 */
[----:B------:R-:W-:Y:S01]  /*fd60*/  R2UR UR4, R20 ;  /* 0x00000000140472ca */ /* 0x000fe200000e0000 */
[----:B------:R-:W-:Y:S01]  /*fd70*/  VIADD R20, R148, 0x2c0 ;  /* 0x000002c094147836 */ /* 0x000fe20000000000 */
[----:B------:R-:W-:-:S02]  /*fd80*/  R2UR UR56, R2 ;  /* 0x00000000023872ca */ /* 0x000fc400000e0000 */
[----:B------:R-:W-:Y:S02]  /*fd90*/  R2UR UR54, R14 ;  /* 0x000000000e3672ca */ /* 0x000fe400000e0000 */
[----:B------:R-:W-:Y:S02]  /*fda0*/  R2UR UR57, R3 ;  /* 0x00000000033972ca */ /* 0x000fe400000e0000 */
[----:B------:R-:W-:Y:S01]  /*fdb0*/  R2UR UR40, R20 ;  /* 0x00000000142872ca */ /* 0x000fe200000e0000 */
[C---:B------:R-:W-:Y:S01]  /*fdc0*/  VIADD R20, R148.reuse, 0x340 ;  /* 0x0000034094147836 */ /* 0x040fe20000000000 */
[----:B------:R-:W-:-:S03]  /*fdd0*/  IADD3 R72, R148, 0x142, RZ ;  /* 0x0000014294487810 */ /* 0x000fc60007ffe0ff */
[----:B------:R-:W-:Y:S01]  /*fde0*/  IMAD.U32 R14, RZ, RZ, UR4 ;  /* 0x00000004ff0e7e24 */ /* 0x000fe2000f8e00ff */
[----:B------:R-:W-:Y:S02]  /*fdf0*/  R2UR UR4, R2 ;  /* 0x00000000020472ca */ /* 0x000fe400000e0000 */
[----:B------:R-:W-:Y:S01]  /*fe00*/  R2UR UR44, R20 ;  /* 0x00000000142c72ca */ /* 0x000fe200000e0000 */
[----:B------:R-:W-:Y:S01]  /*fe10*/  VIADD R20, R148, 0x3c0 ;  /* 0x000003c094147836 */ /* 0x000fe20000000000 */
[----:B------:R-:W-:Y:S01]  /*fe20*/  R2UR UR42, R72 ;  /* 0x00000000482a72ca */ /* 0x000fe200000e0000 */
[----:B------:R-:W-:-:S03]  /*fe30*/  VIADD R72, R148, 0x1c2 ;  /* 0x000001c294487836 */ /* 0x000fc60000000000 */
[----:B------:R-:W-:Y:S01]  /*fe40*/  R2UR UR24, R20 ;  /* 0x00000000141872ca */ /* 0x000fe200000e0000 */
[----:B------:R-:W-:Y:S01]  /*fe50*/  VIADD R20, R148, 0x440 ;  /* 0x0000044094147836 */ /* 0x000fe20000000000 */
[----:B------:R-:W-:Y:S01]  /*fe60*/  R2UR UR50, R72 ;  /* 0x00000000483272ca */ /* 0x000fe200000e0000 */
[----:B------:R-:W-:-:S05]  /*fe70*/  VIADD R72, R148, 0x280 ;  /* 0x0000028094487836 */ /* 0x000fca0000000000 */
[----:B------:R-:W-:Y:S01]  /*fe80*/  R2UR UR28, R72 ;  /* 0x00000000481c72ca */ /* 0x000fe200000e0000 */
[----:B------:R-:W-:Y:S01]  /*fe90*/  VIADD R72, R148, 0x300 ;  /* 0x0000030094487836 */ /* 0x000fe20000000000 */
[----:B------:R-:W-:Y:S02]  /*fea0*/  WARPGROUP.DEPBAR.LE gsb0, 0x0 ;  /* 0x00008000000079c5 */ /* 0x000fe40000010000 */
[----:B------:R-:W-:Y:S02]  /*feb0*/  WARPGROUP.ARRIVE ;  /* 0x00000000000079c5 */ /* 0x000fe40000000000 */
[----:B------:R-:W-:Y:S01]  /*fec0*/  R2UR UR48, R72 ;  /* 0x00000000483072ca */ /* 0x000fe200000e0000 */
[----:B------:R-:W-:-:S03]  /*fed0*/  VIADD R72, R148, 0x380 ;  /* 0x0000038094487836 */ /* 0x000fc60000000000 */
[----:B------:R-:W-:Y:S01]  /*fee0*/  HGMMA.64x16x16.F32 R128, gdesc[UR8], RZ, !UPT, gsb0 ;  /* 0x00200000088079f0 */ /* 0x000fe2000c0008ff */
[----:B------:R-:W-:Y:S02]  /*fef0*/  R2UR UR9, R77 ;  /* 0x000000004d0972ca */ /* 0x000fe400000e0000 */
[----:B------:R-:W-:Y:S02]  /*ff00*/  R2UR UR8, R76 ;  /* 0x000000004c0872ca */ /* 0x000fe400000e0000 */
[----:B------:R-:W-:Y:S02]  /*ff10*/  R2UR UR11, R78 ;  /* 0x000000004e0b72ca */ /* 0x000fe400000e0000 */
[----:B------:R-:W-:Y:S02]  /*ff20*/  R2UR UR10, R79 ;  /* 0x000000004f0a72ca */ /* 0x000fe400000e0000 */
[----:B------:R-:W-:Y:S01]  /*ff30*/  R2UR UR36, R72 ;  /* 0x00000000482472ca */ /* 0x000fe200000e0000 */
[----:B------:R-:W-:-:S05]  /*ff40*/  VIADD R72, R148, 0x400 ;  /* 0x0000040094487836 */ /* 0x000fca0000000000 */
[----:B------:R-:W-:Y:S01]  /*ff50*/  R2UR UR32, R72 ;  /* 0x00000000482072ca */ /* 0x000fe200000e0000 */
[----:B------:R-:W-:-:S05]  /*ff60*/  VIADD R72, R148, 0x242 ;  /* 0x0000024294487836 */ /* 0x000fca0000000000 */
[----:B------:R-:W-:Y:S01]  /*ff70*/  R2UR UR60, R72 ;  /* 0x00000000483c72ca */ /* 0x000fe200000e0000 */
[----:B------:R-:W-:Y:S01]  /*ff80*/  VIADD R72, R148, 0x2c2 ;  /* 0x000002c294487836 */ /* 0x000fe20000000000 */
[----:B------:R-:W-:Y:S02]  /*ff90*/  WARPGROUP.DEPBAR.LE gsb0, 0x0 ;  /* 0x00008000000079c5 */ /* 0x000fe40000010000 */
[----:B------:R-:W-:-:S06]  /*ffa0*/  WARPGROUP.ARRIVE ;  /* 0x00000000000079c5 */ /* 0x000fcc0000000000 */
[----:B------:R-:W-:Y:S01]  /*ffb0*/  HGMMA.64x16x16.F32 R120, gdesc[UR4], RZ, !UPT, gsb0 ;  /* 0x00200000047879f0 */ /* 0x000fe2000c0008ff */
[----:B------:R-:W-:Y:S01]  /*ffc0*/  R2UR UR7, R74 ;  /* 0x000000004a0772ca */ /* 0x000fe200000e0000 */
[----:B------:R-:W-:Y:S01]  /*ffd0*/  VIADD R74, R148, 0x302 ;  /* 0x00000302944a7836 */ /* 0x000fe20000000000 */
[----:B------:R-:W-:Y:S01]  /*ffe0*/  R2UR UR6, R75 ;  /* 0x000000004b0672ca */ /* 0x000fe200000e0000 */
[----:B------:R-:W-:Y:S01]  /*fff0*/  IMAD.MOV.U32 R75, RZ, RZ, -0x7fffffe0 ;  /* 0x80000020ff4b7424 */ /* 0x000fe200078e00ff */
[----:B------:R-:W-:Y:S02]  /*10000*/  R2UR UR4, R2 ;  /* 0x00000000020472ca */ /* 0x000fe400000e0000 */
[----:B------:R-:W-:Y:S01]  /*10010*/  R2UR UR5, R3 ;  /* 0x00000000030572ca */ /* 0x000fe200000e0000 */
        /* <DEDUP_REMOVED lines=8> */
[----:B------:R-:W-:-:S07]  /*100a0*/  R2UR UR57, R3 ;  /* 0x00000000033972ca */ /* 0x000fce00000e0000 */
[----:B------:R-:W-:Y:S01]  /*100b0*/  MOV R22, UR58 ;  /* 0x0000003a00167c02 */ /* 0x000fe20008000f00 */
[----:B------:R-:W-:Y:S01]  /*100c0*/  UMOV UR58, UR8 ;  /* 0x00000008003a7c82 */ /* 0x000fe20008000000 */
[----:B------:R-:W-:Y:S01]  /*100d0*/  MOV R154, UR59 ;  /* 0x0000003b009a7c02 */ /* 0x000fe20008000f00 */
[----:B------:R-:W-:Y:S01]  /*100e0*/  UMOV UR59, UR9 ;  /* 0x00000009003b7c82 */ /* 0x000fe20008000000 */
        /* <DEDUP_REMOVED lines=8> */
[----:B------:R-:W-:-:S03]  /*10170*/  IMAD.MOV.U32 R73, RZ, RZ, -0x7fffffe0 ;  /* 0x80000020ff497424 */ /* 0x000fc600078e00ff */
[----:B------:R-:W-:Y:S02]  /*10180*/  R2UR UR56, R72 ;  /* 0x00000000483872ca */ /* 0x000fe400000e0000 */
[----:B------:R-:W-:Y:S01]  /*10190*/  R2UR UR57, R73 ;  /* 0x00000000493972ca */ /* 0x000fe200000e0000 */
[----:B------:R-:W-:Y:S02]  /*101a0*/  WARPGROUP.DEPBAR.LE gsb0, 0x0 ;  /* 0x00008000000079c5 */ /* 0x000fe40000010000 */
[----:B------:R-:W-:-:S06]  /*101b0*/  WARPGROUP.ARRIVE ;  /* 0x00000000000079c5 */ /* 0x000fcc0000000000 */
[----:B------:R-:W-:Y:S01]  /*101c0*/  HGMMA.64x16x16.F32 R96, gdesc[UR4], RZ, !UPT, gsb0 ;  /* 0x00200000046079f0 */ /* 0x000fe2000c0008ff */
[----:B------:R-:W-:Y:S02]  /*101d0*/  R2UR UR4, R20 ;  /* 0x00000000140472ca */ /* 0x000fe400000e0000 */
[----:B------:R-:W-:Y:S02]  /*101e0*/  R2UR UR5, R21 ;  /* 0x00000000150572ca */ /* 0x000fe400000e0000 */
[----:B------:R-:W-:Y:S02]  /*101f0*/  R2UR UR6, R150 ;  /* 0x00000000960672ca */ /* 0x000fe400000e0000 */
[----:B------:R-:W-:Y:S01]  /*10200*/  R2UR UR7, R151 ;  /* 0x00000000970772ca */ /* 0x000fe200000e0000 */
[----:B------:R-:W-:Y:S01]  /*10210*/  IMAD.MOV.U32 R151, RZ, RZ, -0x7fffffe0 ;  /* 0x80000020ff977424 */ /* 0x000fe200078e00ff */
[----:B------:R-:W-:-:S05]  /*10220*/  IADD3 R150, R148, 0x3c2, RZ ;  /* 0x000003c294967810 */ /* 0x000fca0007ffe0ff */
[----:B------:R-:W-:Y:S01]  /*10230*/  IMAD.U32 R20, RZ, RZ, UR4 ;  /* 0x00000004ff147e24 */ /* 0x000fe2000f8e00ff */
[----:B------:R-:W-:Y:S01]  /*10240*/  UMOV UR4, UR44 ;  /* 0x0000002c00047c82 */ /* 0x000fe20008000000 */
[----:B------:R-:W-:Y:S01]  /*10250*/  IMAD.U32 R21, RZ, RZ, UR5 ;  /* 0x00000005ff157e24 */ /* 0x000fe2000f8e00ff */
[----:B------:R-:W-:Y:S01]  /*10260*/  UMOV UR5, UR45 ;  /* 0x0000002d00057c82 */ /* 0x000fe20008000000 */
[C---:B------:R-:W-:Y:S02]  /*10270*/  R2UR UR44, R8.reuse ;  /* 0x00000000082c72ca */ /* 0x040fe400000e0000 */
[----:B------:R-:W-:Y:S02]  /*10280*/  R2UR UR45, R9 ;  /* 0x00000000092d72ca */ /* 0x000fe400000e0000 */
[----:B------:R-:W-:Y:S01]  /*10290*/  MOV R19, UR7 ;  /* 0x0000000700137c02 */ /* 0x000fe20008000f00 */
[----:B------:R-:W-:Y:S01]  /*102a0*/  UMOV UR7, UR49 ;  /* 0x0000003100077c82 */ /* 0x000fe20008000000 */
[----:B------:R-:W-:Y:S01]  /*102b0*/  MOV R157, UR6 ;  /* 0x00000006009d7c02 */ /* 0x000fe20008000f00 */
[----:B------:R-:W-:Y:S01]  /*102c0*/  UMOV UR6, UR48 ;  /* 0x0000003000067c82 */ /* 0x000fe20008000000 */
[----:B------:R-:W-:-:S02]  /*102d0*/  R2UR UR48, R8 ;  /* 0x00000000083072ca */ /* 0x000fc400000e0000 */
[----:B------:R-:W-:Y:S01]  /*102e0*/  R2UR UR49, R9 ;  /* 0x00000000093172ca */ /* 0x000fe200000e0000 */
[----:B------:R-:W-:Y:S02]  /*102f0*/  WARPGROUP.DEPBAR.LE gsb0, 0x0 ;  /* 0x00008000000079c5 */ /* 0x000fe40000010000 */
[----:B------:R-:W-:-:S06]  /*10300*/  WARPGROUP.ARRIVE ;  /* 0x00000000000079c5 */ /* 0x000fcc0000000000 */
[----:B------:R-:W-:Y:S01]  /*10310*/  HGMMA.64x16x16.F32 R88, gdesc[UR8], RZ, !UPT, gsb0 ;  /* 0x00200000085879f0 */ /* 0x000fe2000c0008ff */
[----:B------:R-:W-:Y:S02]  /*10320*/  R2UR UR8, R74 ;  /* 0x000000004a0872ca */ /* 0x000fe400000e0000 */
[----:B------:R-:W-:Y:S02]  /*10330*/  R2UR UR9, R75 ;  /* 0x000000004b0972ca */ /* 0x000fe400000e0000 */
[----:B------:R-:W-:Y:S01]  /*10340*/  R2UR UR11, R151 ;  /* 0x00000000970b72ca */ /* 0x000fe200000e0000 */
[----:B------:R-:W-:Y:S01]  /*10350*/  IMAD.MOV.U32 R151, RZ, RZ, -0x7fffffe0 ;  /* 0x80000020ff977424 */ /* 0x000fe200078e00ff */
[----:B------:R-:W-:Y:S01]  /*10360*/  R2UR UR10, R150 ;  /* 0x00000000960a72ca */ /* 0x000fe200000e0000 */
[----:B------:R-:W-:Y:S01]  /*10370*/  VIADD R150, R148, 0x402 ;  /* 0x0000040294967836 */ /* 0x000fe20000000000 */
[----:B------:R-:W-:Y:S02]  /*10380*/  WARPGROUP.DEPBAR.LE gsb0, 0x0 ;  /* 0x00008000000079c5 */ /* 0x000fe40000010000 */
[----:B------:R-:W-:-:S06]  /*10390*/  WARPGROUP.ARRIVE ;  /* 0x00000000000079c5 */ /* 0x000fcc0000000000 */
[----:B------:R-:W-:Y:S01]  /*103a0*/  HGMMA.64x16x16.F32 R80, gdesc[UR12], RZ, !UPT, gsb0 ;  /* 0x002000000c5079f0 */ /* 0x000fe2000c0008ff */
[----:B------:R-:W-:Y:S01]  /*103b0*/  UMOV UR12, UR36 ;  /* 0x00000024000c7c82 */ /* 0x000fe20008000000 */
[----:B------:R-:W-:Y:S01]  /*103c0*/  UMOV UR13, UR37 ;  /* 0x00000025000d7c82 */ /* 0x000fe20008000000 */
[----:B------:R-:W-:Y:S02]  /*103d0*/  R2UR UR36, R8 ;  /* 0x00000000082472ca */ /* 0x000fe400000e0000 */
[----:B------:R-:W-:Y:S02]  /*103e0*/  R2UR UR37, R9 ;  /* 0x00000000092572ca */ /* 0x000fe400000e0000 */
[----:B------:R-:W-:Y:S01]  /*103f0*/  R2UR UR15, R151 ;  /* 0x00000000970f72ca */ /* 0x000fe200000e0000 */
[----:B------:R-:W-:Y:S01]  /*10400*/  IMAD.MOV.U32 R151, RZ, RZ, -0x7fffffe0 ;  /* 0x80000020ff977424 */ /* 0x000fe200078e00ff */
[----:B------:R-:W-:Y:S01]  /*10410*/  R2UR UR14, R150 ;  /* 0x00000000960e72ca */ /* 0x000fe200000e0000 */
[----:B------:R-:W-:Y:S01]  /*10420*/  VIADD R150, R148, 0x442 ;  /* 0x0000044294967836 */ /* 0x000fe20000000000 */
[----:B------:R-:W-:-:S02]  /*10430*/  WARPGROUP.DEPBAR.LE gsb0, 0x0 ;  /* 0x00008000000079c5 */ /* 0x000fc40000010000 */
        /* <DEDUP_REMOVED lines=12> */
[----:B------:R-:W-:Y:S01]  /*10500*/  HGMMA.64x16x16.F32 R136, gdesc[UR20], R136, gsb0 ;  /* 0x00200000148879f0 */ /* 0x000fe20008000888 */
[----:B------:R-:W-:Y:S01]  /*10510*/  UMOV UR20, UR28 ;  /* 0x0000001c00147c82 */ /* 0x000fe20008000000 */
[----:B------:R-:W-:Y:S01]  /*10520*/  UMOV UR21, UR29 ;  /* 0x0000001d00157c82 */ /* 0x000fe20008000000 */
[C---:B------:R-:W-:Y:S01]  /*10530*/  R2UR UR28, R8.reuse ;  /* 0x00000000081c72ca */ /* 0x040fe200000e0000 */
[----:B------:R-:W-:Y:S01]  /*10540*/  UMOV UR22, UR32 ;  /* 0x0000002000167c82 */ /* 0x000fe20008000000 */
[C---:B------:R-:W-:Y:S01]  /*10550*/  R2UR UR29, R9.reuse ;  /* 0x00000000091d72ca */ /* 0x040fe200000e0000 */
[----:B------:R-:W-:Y:S01]  /*10560*/  UMOV UR23, UR33 ;  /* 0x0000002100177c82 */ /* 0x000fe20008000000 */
[----:B------:R-:W-:Y:S02]  /*10570*/  R2UR UR32, R8 ;  /* 0x00000000082072ca */ /* 0x000fe400000e0000 */
[----:B------:R-:W-:Y:S01]  /*10580*/  R2UR UR33, R9 ;  /* 0x00000000092172ca */ /* 0x000fe200000e0000 */
[----:B------:R-:W-:-:S02]  /*10590*/  WARPGROUP.DEPBAR.LE gsb0, 0x0 ;  /* 0x00008000000079c5 */ /* 0x000fc40000010000 */
        /* <DEDUP_REMOVED lines=9> */
[----:B------:R-:W-:Y:S01]  /*10630*/  UMOV UR35, UR41 ;  /* 0x0000002900237c82 */ /* 0x000fe20008000000 */
[----:B------:R-:W-:Y:S02]  /*10640*/  R2UR UR40, R8 ;  /* 0x00000000082872ca */ /* 0x000fe400000e0000 */
[----:B------:R-:W-:Y:S02]  /*10650*/  R2UR UR41, R9 ;  /* 0x00000000092972ca */ /* 0x000fe400000e0000 */
[----:B------:R-:W-:Y:S02]  /*10660*/  R2UR UR32, R12 ;  /* 0x000000000c2072ca */ /* 0x000fe400000e0000 */
[----:B------:R-:W-:Y:S01]  /*10670*/  R2UR UR33, R13 ;  /* 0x000000000d2172ca */ /* 0x000fe200000e0000 */
[----:B------:R-:W-:-:S02]  /*10680*/  WARPGROUP.DEPBAR.LE gsb0, 0x0 ;  /* 0x00008000000079c5 */ /* 0x000fc40000010000 */
[----:B------:R-:W-:-:S06]  /*10690*/  WARPGROUP.ARRIVE ;  /* 0x00000000000079c5 */ /* 0x000fcc0000000000 */
[----:B------:R-:W-:Y:S01]  /*106a0*/  HGMMA.64x16x16.F32 R104, gdesc[UR36], R104, gsb0 ;  /* 0x00200000246879f0 */ /* 0x000fe20008000868 */
[----:B------:R-:W-:Y:S02]  /*106b0*/  R2UR UR36, R12 ;  /* 0x000000000c2472ca */ /* 0x000fe400000e0000 */
[----:B------:R-:W-:Y:S01]  /*106c0*/  R2UR UR37, R13 ;  /* 0x000000000d2572ca */ /* 0x000fe200000e0000 */
[----:B------:R-:W-:Y:S02]  /*106d0*/  WARPGROUP.DEPBAR.LE gsb0, 0x0 ;  /* 0x00008000000079c5 */ /* 0x000fe40000010000 */
[----:B------:R-:W-:-:S06]  /*106e0*/  WARPGROUP.ARRIVE ;  /* 0x00000000000079c5 */ /* 0x000fcc0000000000 */
[----:B------:R-:W-:Y:S01]  /*106f0*/  HGMMA.64x16x16.F32 R96, gdesc[UR40], R96, gsb0 ;  /* 0x00200000286079f0 */ /* 0x000fe20008000860 */
[----:B------:R-:W-:Y:S01]  /*10700*/  UMOV UR43, UR23 ;  /* 0x00000017002b7c82 */ /* 0x000fe20008000000 */
[----:B------:R-:W-:Y:S01]  /*10710*/  UMOV UR42, UR22 ;  /* 0x00000016002a7c82 */ /* 0x000fe20008000000 */
[----:B------:R-:W-:Y:S01]  /*10720*/  R2UR UR23, R151 ;  /* 0x00000000971772ca */ /* 0x000fe200000e0000 */
[----:B------:R-:W-:Y:S01]  /*10730*/  IMAD.MOV.U32 R151, RZ, RZ, -0x7fffffe0 ;  /* 0x80000020ff977424 */ /* 0x000fe200078e00ff */
[----:B------:R-:W-:Y:S02]  /*10740*/  R2UR UR22, R150 ;  /* 0x00000000961672ca */ /* 0x000fe400000e0000 */
[----:B------:R-:W-:Y:S02]  /*10750*/  IADD3 R150, R148, 0x4c0, RZ ;  /* 0x000004c094967810 */ /* 0x000fe40007ffe0ff */
[----:B------:R-:W-:Y:S02]  /*10760*/  R2UR UR39, R151 ;  /* 0x00000000972772ca */ /* 0x000fe400000e0000 */
[----:B------:R-:W-:Y:S01]  /*10770*/  R2UR UR38, R150 ;  /* 0x00000000962672ca */ /* 0x000fe200000e0000 */
[----:B------:R-:W-:-:S04]  /*10780*/  IMAD.MOV.U32 R150, RZ, RZ, R154 ;  /* 0x000000ffff967224 */ /* 0x000fc800078e009a */
[----:B---3--:R-:W-:Y:S01]  /*10790*/  MOV R16, UR23 ;  /* 0x0000001700107c02 */ /* 0x008fe20008000f00 */
[----:B------:R-:W-:Y:S01]  /*107a0*/  UMOV UR23, UR21 ;  /* 0x0000001500177c82 */ /* 0x000fe20008000000 */
[----:B----4-:R-:W-:Y:S01]  /*107b0*/  MOV R0, UR22 ;  /* 0x0000001600007c02 */ /* 0x010fe20008000f00 */
[----:B------:R-:W-:Y:S01]  /*107c0*/  UMOV UR22, UR20 ;  /* 0x0000001400167c82 */ /* 0x000fe20008000000 */
[----:B------:R-:W-:Y:S02]  /*107d0*/  R2UR UR20, R12 ;  /* 0x000000000c1472ca */ /* 0x000fe400000e0000 */
[----:B------:R-:W-:Y:S02]  /*107e0*/  MOV R156, UR39 ;  /* 0x00000027009c7c02 */ /* 0x000fe40008000f00 */
[----:B------:R-:W-:Y:S02]  /*107f0*/  MOV R155, UR38 ;  /* 0x00000026009b7c02 */ /* 0x000fe40008000f00 */
[----:B------:R-:W-:Y:S01]  /*10800*/  R2UR UR38, R14 ;  /* 0x000000000e2672ca */ /* 0x000fe200000e0000 */
[----:B------:R-:W-:Y:S01]  /*10810*/  VIADD R14, R148, 0x500 ;  /* 0x00000500940e7836 */ /* 0x000fe20000000000 */
[----:B------:R-:W-:Y:S01]  /*10820*/  R2UR UR39, R15 ;  /* 0x000000000f2772ca */ /* 0x000fe200000e0000 */
[----:B------:R-:W-:Y:S01]  /*10830*/  IMAD.MOV.U32 R15, RZ, RZ, -0x7fffffe0 ;  /* 0x80000020ff0f7424 */ /* 0x000fe200078e00ff */
[----:B------:R-:W-:-:S02]  /*10840*/  R2UR UR21, R13 ;  /* 0x000000000d1572ca */ /* 0x000fc400000e0000 */
[----:B------:R-:W-:Y:S02]  /*10850*/  R2UR UR40, R12 ;  /* 0x000000000c2872ca */ /* 0x000fe400000e0000 */
[----:B------:R-:W-:Y:S02]  /*10860*/  R2UR UR41, R13 ;  /* 0x000000000d2972ca */ /* 0x000fe400000e0000 */
[----:B------:R-:W-:Y:S01]  /*10870*/  R2UR UR30, R14 ;  /* 0x000000000e1e72ca */ /* 0x000fe200000e0000 */
[----:B------:R-:W-:Y:S01]  /*10880*/  VIADD R14, R148, 0x540 ;  /* 0x00000540940e7836 */ /* 0x000fe20000000000 */
[----:B------:R-:W-:Y:S01]  /*10890*/  R2UR UR31, R15 ;  /* 0x000000000f1f72ca */ /* 0x000fe200000e0000 */
[----:B------:R-:W-:-:S03]  /*108a0*/  IMAD.MOV.U32 R15, RZ, RZ, -0x7fffffe0 ;  /* 0x80000020ff0f7424 */ /* 0x000fc600078e00ff */
[----:B------:R-:W-:Y:S01]  /*108b0*/  R2UR UR26, R14 ;  /* 0x000000000e1a72ca */ /* 0x000fe200000e0000 */
[----:B------:R-:W-:Y:S01]  /*108c0*/  IMAD.MOV.U32 R14, RZ, RZ, R150 ;  /* 0x000000ffff0e7224 */ /* 0x000fe200078e0096 */
[----:B------:R-:W-:-:S05]  /*108d0*/  R2UR UR27, R15 ;  /* 0x000000000f1b72ca */ /* 0x000fca00000e0000 */
[----:B------:R-:W-:Y:S01]  /*108e0*/  MOV R151, UR30 ;  /* 0x0000001e00977c02 */ /* 0x000fe20008000f00 */
[----:B------:R-:W-:Y:S01]  /*108f0*/  UMOV UR30, UR58 ;  /* 0x0000003a001e7c82 */ /* 0x000fe20008000000 */
[----:B------:R-:W-:Y:S01]  /*10900*/  MOV R154, UR31 ;  /* 0x0000001f009a7c02 */ /* 0x000fe20008000f00 */
[----:B------:R-:W-:Y:S02]  /*10910*/  WARPGROUP.DEPBAR.LE gsb0, 0x0 ;  /* 0x00008000000079c5 */ /* 0x000fe40000010000 */
[----:B------:R-:W-:Y:S01]  /*10920*/  WARPGROUP.ARRIVE ;  /* 0x00000000000079c5 */ /* 0x000fe20000000000 */
[----:B------:R-:W-:Y:S01]  /*10930*/  UMOV UR31, UR59 ;  /* 0x0000003b001f7c82 */ /* 0x000fe20008000000 */
[----:B------:R-:W-:Y:S02]  /*10940*/  R2UR UR59, R14 ;  /* 0x000000000e3b72ca */ /* 0x000fe400000e0000 */
[----:B------:R-:W-:Y:S02]  /*10950*/  R2UR UR58, R22 ;  /* 0x00000000163a72ca */ /* 0x000fe400000e0000 */
[----:B------:R-:W-:Y:S01]  /*10960*/  HGMMA.64x16x16.F32 R88, gdesc[UR44], R88, gsb0 ;  /* 0x002000002c5879f0 */ /* 0x000fe20008000858 */
[----:B------:R-:W-:Y:S01]  /*10970*/  R2UR UR44, R12 ;  /* 0x000000000c2c72ca */ /* 0x000fe200000e0000 */
[----:B------:R-:W-:Y:S01]  /*10980*/  UMOV UR46, UR16 ;  /* 0x00000010002e7c82 */ /* 0x000fe20008000000 */
[----:B------:R-:W-:Y:S01]  /*10990*/  R2UR UR45, R13 ;  /* 0x000000000d2d72ca */ /* 0x000fe200000e0000 */
[----:B------:R-:W-:Y:S01]  /*109a0*/  UMOV UR47, UR17 ;  /* 0x00000011002f7c82 */ /* 0x000fe20008000000 */
[----:B------:R-:W-:-:S02]  /*109b0*/  MOV R150, UR27 ;  /* 0x0000001b00967c02 */ /* 0x000fc40008000f00 */
[----:B------:R-:W-:Y:S02]  /*109c0*/  MOV R149, UR26 ;  /* 0x0000001a00957c02 */ /* 0x000fe40008000f00 */
[C---:B------:R-:W-:Y:S02]  /*109d0*/  R2UR UR24, R10.reuse ;  /* 0x000000000a1872ca */ /* 0x040fe400000e0000 */
[C---:B------:R-:W-:Y:S02]  /*109e0*/  R2UR UR25, R11.reuse ;  /* 0x000000000b1972ca */ /* 0x040fe400000e0000 */
[----:B------:R-:W-:Y:S02]  /*109f0*/  R2UR UR28, R10 ;  /* 0x000000000a1c72ca */ /* 0x000fe400000e0000 */
[----:B------:R-:W-:Y:S01]  /*10a00*/  R2UR UR29, R11 ;  /* 0x000000000b1d72ca */ /* 0x000fe200000e0000 */
[----:B------:R-:W-:Y:S01]  /*10a10*/  IMAD.MOV.U32 R15, RZ, RZ, -0x7fffffe0 ;  /* 0x80000020ff0f7424 */ /* 0x000fe200078e00ff */
[----:B------:R-:W-:Y:S01]  /*10a20*/  R2UR UR26, R20 ;  /* 0x00000000141a72ca */ /* 0x000fe200000e0000 */
[----:B------:R0:W5:Y:S01]  /*10a30*/  LDL.LU R22, [R1+0xb8] ;  /* 0x0000b80001167983 */ /* 0x0001620000300800 */
[----:B------:R-:W-:Y:S01]  /*10a40*/  R2UR UR27, R21 ;  /* 0x00000000151b72ca */ /* 0x000fe200000e0000 */
[----:B------:R-:W-:-:S02]  /*10a50*/  WARPGROUP.DEPBAR.LE gsb0, 0x0 ;  /* 0x00008000000079c5 */ /* 0x000fc40000010000 */
[----:B------:R-:W-:-:S06]  /*10a60*/  WARPGROUP.ARRIVE ;  /* 0x00000000000079c5 */ /* 0x000fcc0000000000 */
[----:B------:R-:W-:Y:S01]  /*10a70*/  HGMMA.64x16x16.F32 R80, gdesc[UR48], R80, gsb0 ;  /* 0x00200000305079f0 */ /* 0x000fe20008000850 */
[----:B------:R-:W-:Y:S01]  /*10a80*/  R2UR UR48, R12 ;  /* 0x000000000c3072ca */ /* 0x000fe200000e0000 */
[----:B------:R-:W-:Y:S01]  /*10a90*/  UMOV UR50, UR12 ;  /* 0x0000000c00327c82 */ /* 0x000fe20008000000 */
[----:B------:R-:W-:Y:S01]  /*10aa0*/  R2UR UR49, R13 ;  /* 0x000000000d3172ca */ /* 0x000fe200000e0000 */
[----:B------:R-:W-:Y:S01]  /*10ab0*/  UMOV UR51, UR13 ;  /* 0x0000000d00337c82 */ /* 0x000fe20008000000 */
[----:B------:R-:W-:Y:S02]  /*10ac0*/  WARPGROUP.DEPBAR.LE gsb0, 0x0 ;  /* 0x00008000000079c5 */ /* 0x000fe40000010000 */
[----:B------:R-:W-:-:S06]  /*10ad0*/  WARPGROUP.ARRIVE ;  /* 0x00000000000079c5 */ /* 0x000fcc0000000000 */
[----:B------:R-:W-:Y:S01]  /*10ae0*/  HGMMA.64x16x16.F32 R72, gdesc[UR52], R72, gsb0 ;  /* 0x00200000344879f0 */ /* 0x000fe20008000848 */
[----:B------:R-:W-:Y:S01]  /*10af0*/  UMOV UR54, UR4 ;  /* 0x0000000400367c82 */ /* 0x000fe20008000000 */
[----:B------:R-:W-:Y:S01]  /*10b00*/  UMOV UR55, UR5 ;  /* 0x0000000500377c82 */ /* 0x000fe20008000000 */
[C---:B------:R-:W-:Y:S02]  /*10b10*/  R2UR UR4, R12.reuse ;  /* 0x000000000c0472ca */ /* 0x040fe400000e0000 */
[C---:B------:R-:W-:Y:S02]  /*10b20*/  R2UR UR5, R13.reuse ;  /* 0x000000000d0572ca */ /* 0x040fe400000e0000 */
        /* <DEDUP_REMOVED lines=29> */
[----:B------:R-:W-:Y:S01]  /*10d00*/  R2UR UR57, R13 ;  /* 0x000000000d3972ca */ /* 0x000fe200000e0000 */
[----:B------:R-:W-:Y:S02]  /*10d10*/  WARPGROUP.DEPBAR.LE gsb0, 0x0 ;  /* 0x00008000000079c5 */ /* 0x000fe40000010000 */
[----:B------:R-:W-:-:S10]  /*10d20*/  WARPGROUP.ARRIVE ;  /* 0x00000000000079c5 */ /* 0x000fd40000000000 */
[----:B------:R-:W-:Y:S01]  /*10d30*/  HGMMA.64x16x16.F32 R72, gdesc[UR56], R72, gsb0 ;  /* 0x00200000384879f0 */ /* 0x000fe20008000848 */
[----:B------:R-:W-:Y:S02]  /*10d40*/  R2UR UR56, R10 ;  /* 0x000000000a3872ca */ /* 0x000fe400000e0000 */
[----:B------:R-:W-:Y:S01]  /*10d50*/  R2UR UR57, R11 ;  /* 0x000000000b3972ca */ /* 0x000fe200000e0000 */
[----:B------:R-:W-:Y:S01]  /*10d60*/  UMOV UR58, UR60 ;  /* 0x0000003c003a7c82 */ /* 0x000fe20008000000 */
[----:B------:R-:W-:Y:S01]  /*10d70*/  UMOV UR59, UR61 ;  /* 0x0000003d003b7c82 */ /* 0x000fe20008000000 */
[----:B------:R-:W-:Y:S02]  /*10d80*/  WARPGROUP.DEPBAR.LE gsb0, 0x0 ;  /* 0x00008000000079c5 */ /* 0x000fe40000010000 */
[----:B------:R-:W-:-:S08]  /*10d90*/  WARPGROUP.ARRIVE ;  /* 0x00000000000079c5 */ /* 0x000fd00000000000 */
[----:B------:R-:W-:Y:S03]  /*10da0*/  HGMMA.64x16x16.F32 R136, gdesc[UR56], R136, gsb0 ;  /* 0x00200000388879f0 */ /* 0x000fe60008000888 */
[----:B------:R-:W-:Y:S02]  /*10db0*/  WARPGROUP.DEPBAR.LE gsb0, 0x0 ;  /* 0x00008000000079c5 */ /* 0x000fe40000010000 */
[----:B------:R-:W-:-:S06]  /*10dc0*/  WARPGROUP.ARRIVE ;  /* 0x00000000000079c5 */ /* 0x000fcc0000000000 */
[----:B------:R-:W-:Y:S03]  /*10dd0*/  HGMMA.64x16x16.F32 R128, gdesc[UR24], R128, gsb0 ;  /* 0x00200000188079f0 */ /* 0x000fe60008000880 */
[----:B------:R-:W-:Y:S02]  /*10de0*/  WARPGROUP.DEPBAR.LE gsb0, 0x0 ;  /* 0x00008000000079c5 */ /* 0x000fe40000010000 */
[----:B------:R-:W-:-:S06]  /*10df0*/  WARPGROUP.ARRIVE ;  /* 0x00000000000079c5 */ /* 0x000fcc0000000000 */
[----:B------:R-:W-:Y:S01]  /*10e00*/  HGMMA.64x16x16.F32 R120, gdesc[UR28], R120, gsb0 ;  /* 0x002000001c7879f0 */ /* 0x000fe20008000878 */
[----:B------:R-:W-:Y:S02]  /*10e10*/  R2UR UR36, R10 ;  /* 0x000000000a2472ca */ /* 0x000fe400000e0000 */
[----:B------:R-:W-:Y:S01]  /*10e20*/  R2UR UR37, R11 ;  /* 0x000000000b2572ca */ /* 0x000fe200000e0000 */
[----:B------:R-:W-:Y:S01]  /*10e30*/  UMOV UR38, UR8 ;  /* 0x0000000800267c82 */ /* 0x000fe20008000000 */
[----:B------:R-:W-:Y:S01]  /*10e40*/  UMOV UR39, UR9 ;  /* 0x0000000900277c82 */ /* 0x000fe20008000000 */
[----:B------:R-:W-:Y:S02]  /*10e50*/  WARPGROUP.DEPBAR.LE gsb0, 0x0 ;  /* 0x00008000000079c5 */ /* 0x000fe40000010000 */
[----:B------:R-:W-:-:S08]  /*10e60*/  WARPGROUP.ARRIVE ;  /* 0x00000000000079c5 */ /* 0x000fd00000000000 */
[----:B------:R-:W-:Y:S01]  /*10e70*/  HGMMA.64x16x16.F32 R112, gdesc[UR36], R112, gsb0 ;  /* 0x00200000247079f0 */ /* 0x000fe20008000870 */
[----:B------:R-:W-:Y:S02]  /*10e80*/  R2UR UR20, R10 ;  /* 0x000000000a1472ca */ /* 0x000fe400000e0000 */
[----:B------:R-:W-:Y:S01]  /*10e90*/  R2UR UR21, R11 ;  /* 0x000000000b1572ca */ /* 0x000fe200000e0000 */
[----:B------:R-:W-:Y:S02]  /*10ea0*/  WARPGROUP.DEPBAR.LE gsb0, 0x0 ;  /* 0x00008000000079c5 */ /* 0x000fe40000010000 */
[----:B------:R-:W-:-:S10]  /*10eb0*/  WARPGROUP.ARRIVE ;  /* 0x00000000000079c5 */ /* 0x000fd40000000000 */
[----:B------:R-:W-:Y:S01]  /*10ec0*/  HGMMA.64x16x16.F32 R104, gdesc[UR20], R104, gsb0 ;  /* 0x00200000146879f0 */ /* 0x000fe20008000868 */
[----:B------:R-:W-:Y:S02]  /*10ed0*/  R2UR UR7, R19 ;  /* 0x00000000130772ca */ /* 0x000fe400000e0000 */
[----:B------:R-:W-:Y:S01]  /*10ee0*/  R2UR UR6, R157 ;  /* 0x000000009d0672ca */ /* 0x000fe200000e0000 */
[----:B------:R0:W5:Y:S01]  /*10ef0*/  LDL.LU R19, [R1+0xb4] ;  /* 0x0000b40001137983 */ /* 0x0001620000300800 */
[----:B------:R-:W-:Y:S02]  /*10f00*/  R2UR UR4, R10 ;  /* 0x000000000a0472ca */ /* 0x000fe400000e0000 */
[----:B------:R-:W-:Y:S01]  /*10f10*/  R2UR UR5, R11 ;  /* 0x000000000b0572ca */ /* 0x000fe200000e0000 */
[----:B------:R-:W-:Y:S02]  /*10f20*/  WARPGROUP.DEPBAR.LE gsb0, 0x0 ;  /* 0x00008000000079c5 */ /* 0x000fe40000010000 */
[----:B------:R-:W-:-:S10]  /*10f30*/  WARPGROUP.ARRIVE ;  /* 0x00000000000079c5 */ /* 0x000fd40000000000 */
        /* <DEDUP_REMOVED lines=17> */
[----:B------:R-:W-:Y:S02]  /*11050*/  R2UR UR22, R0 ;  /* 0x00000000001672ca */ /* 0x000fe400000e0000 */
        /* <DEDUP_REMOVED lines=111> */
[----:B------:R-:W-:-:S02]  /*11750*/  R2UR UR17, R5 ;  /* 0x00000000051172ca */ /* 0x000fc400000e0000 */
[----:B------:R-:W-:Y:S02]  /*11760*/  R2UR UR61, R18 ;  /* 0x00000000123d72ca */ /* 0x000fe400000e0000 */
[----:B------:R0:W5:Y:S01]  /*11770*/  LDL.LU R18, [R1+0xb0] ;  /* 0x0000b00001127983 */ /* 0x0001620000300800 */
[----:B------:R-:W-:-:S03]  /*11780*/  R2UR UR60, R17 ;  /* 0x00000000113c72ca */ /* 0x000fc600000e0000 */
[----:B------:R0:W5:Y:S04]  /*11790*/  LDL.LU R17, [R1+0xac] ;  /* 0x0000ac0001117983 */ /* 0x0001680000300800 */
[----:B------:R0:W5:Y:S04]  /*117a0*/  LDL.LU R16, [R1+0xa8] ;  /* 0x0000a80001107983 */ /* 0x0001680000300800 */
[----:B------:R0:W5:Y:S01]  /*117b0*/  LDL.LU R0, [R1+0xa4] ;  /* 0x0000a40001007983 */ /* 0x0001620000300800 */
[----:B------:R-:W-:Y:S02]  /*117c0*/  WARPGROUP.DEPBAR.LE gsb0, 0x0 ;  /* 0x00008000000079c5 */ /* 0x000fe40000010000 */
[----:B------:R-:W-:-:S06]  /*117d0*/  WARPGROUP.ARRIVE ;  /* 0x00000000000079c5 */ /* 0x000fcc0000000000 */
        /* <DEDUP_REMOVED lines=36> */
[----:B------:R-:W-:Y:S03]  /*11a20*/  HGMMA.64x16x16.F32 R72, gdesc[UR32], R72, gsb0 ;  /* 0x00200000204879f0 */ /* 0x000fe60008000848 */
[----:B------:R-:W-:Y:S02]  /*11a30*/  WARPGROUP.DEPBAR.LE gsb0, 0x0 ;  /* 0x00008000000079c5 */ /* 0x000fe40000010000 */
[----:B0-----:R-:W-:Y:S05]  /*11a40*/  @P2 BRA `(.L_x_426) ;  /* 0x0000000000282947 */ /* 0x001fea0003800000 */
[----:B------:R-:W-:Y:S05]  /*11a50*/  @!P0 BRA `(.L_x_427) ;  /* 0x0000000000048947 */ /* 0x000fea0003800000 */
[----:B------:R-:W-:Y:S01]  /*11a60*/  BPT.TRAP 0x1 ;  /* 0x000000040000795c */ /* 0x000fe20000300000 */
.L_x_427:
[----:B------:R-:W-:Y:S01]  /*11a70*/  SHF.L.U32 R14, R153, 0x1f, RZ ;  /* 0x0000001f990e7819 */ /* 0x000fe200000006ff */
[----:B-----5:R-:W-:-:S04]  /*11a80*/  IMAD R15, R0, 0x8, R18 ;  /* 0x00000008000f7824 */ /* 0x020fc800078e0212 */
[----:B------:R0:W1:Y:S01]  /*11a90*/  SYNCS.PHASECHK.TRANS64.TRYWAIT P2, [R15+URZ+0x31c50], R14 ;  /* 0x031c500e0f0075a7 */ /* 0x000062000804017f */
[----:B------:R-:W-:Y:S05]  /*11aa0*/  @!P0 BRA `(.L_x_428) ;  /* 0x0000000000048947 */ /* 0x000fea0003800000 */
[----:B------:R-:W-:Y:S01]  /*11ab0*/  BPT.TRAP 0x1 ;  /* 0x000000040000795c */ /* 0x000fe20000300000 */
.L_x_428:
[----:B-1----:R-:W-:Y:S05]  /*11ac0*/  @P2 BRA `(.L_x_426) ;  /* 0x0000000000082947 */ /* 0x002fea0003800000 */
[----:B------:R-:W1:Y:S02]  /*11ad0*/  SYNCS.PHASECHK.TRANS64.TRYWAIT P2, [R15+URZ+0x31c50], R14 ;  /* 0x031c500e0f0075a7 */ /* 0x000e64000804017f */
[----:B-1----:R-:W-:Y:S05]  /*11ae0*/  @!P2 BRA `(.L_x_429) ;  /* 0x000000ac009ca947 */ /* 0x002fea0003800000 */
.L_x_426:
[----:B------:R-:W-:Y:S05]  /*11af0*/  WARPSYNC.ALL ;  /* 0x0000000000007948 */ /* 0x000fea0003800000 */
[----:B------:R-:W-:Y:S01]  /*11b00*/  ULDC UR4, c[0x0][0x9d8] ;  /* 0x0002760000047ab9 */ /* 0x000fe20000000800 */
[----:B------:R-:W-:Y:S01]  /*11b10*/  STL [R1+0xbc], R8 ;  /* 0x0000bc0801007387 */ /* 0x000fe20000100800 */
[----:B------:R-:W-:Y:S01]  /*11b20*/  FMUL.FTZ R157, R136, UR4 ;  /* 0x00000004889d7c20 */ /* 0x000fe20008410000 */
[----:B------:R-:W-:Y:S01]  /*11b30*/  FMUL.FTZ R156, R137, UR4 ;  /* 0x00000004899c7c20 */ /* 0x000fe20008410000 */
[----:B------:R-:W-:Y:S01]  /*11b40*/  FMUL.FTZ R138, R138, UR4 ;  /* 0x000000048a8a7c20 */ /* 0x000fe20008410000 */
[----:B------:R-:W-:Y:S01]  /*11b50*/  STL [R1+0xb8], R7 ;  /* 0x0000b80701007387 */ /* 0x000fe20000100800 */
[----:B------:R-:W-:Y:S01]  /*11b60*/  FMUL.FTZ R140, R140, UR4 ;  /* 0x000000048c8c7c20 */ /* 0x000fe20008410000 */
[----:B------:R-:W-:Y:S01]  /*11b70*/  FMUL.FTZ R137, R128, UR4 ;  /* 0x0000000480897c20 */ /* 0x000fe20008410000 */
[----:B------:R-:W0:Y:S01]  /*11b80*/  MUFU.TANH R157, R157 ;  /* 0x0000009d009d7308 */ /* 0x000e220000002400 */
[----:B------:R-:W-:Y:S01]  /*11b90*/  STL [R1+0xb4], R6 ;  /* 0x0000b40601007387 */ /* 0x000fe20000100800 */
[----:B------:R-:W-:Y:S01]  /*11ba0*/  FMUL.FTZ R136, R129, UR4 ;  /* 0x0000000481887c20 */ /* 0x000fe20008410000 */
[----:B------:R-:W-:Y:S01]  /*11bb0*/  FMUL.FTZ R129, R132, UR4 ;  /* 0x0000000484817c20 */ /* 0x000fe20008410000 */
[----:B------:R-:W-:Y:S01]  /*11bc0*/  FMUL.FTZ R128, R133, UR4 ;  /* 0x0000000485807c20 */ /* 0x000fe20008410000 */
[----:B------:R-:W-:Y:S01]  /*11bd0*/  STL [R1+0xb0], R5 ;  /* 0x0000b00501007387 */ /* 0x000fe20000100800 */
[----:B------:R-:W-:Y:S01]  /*11be0*/  FMUL.FTZ R133, R120, UR4 ;  /* 0x0000000478857c20 */ /* 0x000fe20008410000 */
[----:B------:R-:W-:Y:S01]  /*11bf0*/  FMUL.FTZ R132, R121, UR4 ;  /* 0x0000000479847c20 */ /* 0x000fe20008410000 */
[----:B------:R-:W2:Y:S01]  /*11c00*/  MUFU.TANH R156, R156 ;  /* 0x0000009c009c7308 */ /* 0x000ea20000002400 */
[----:B------:R-:W-:Y:S01]  /*11c10*/  STL [R1+0xac], R4 ;  /* 0x0000ac0401007387 */ /* 0x000fe20000100800 */
[----:B------:R-:W-:Y:S01]  /*11c20*/  FMUL.FTZ R121, R124, UR4 ;  /* 0x000000047c797c20 */ /* 0x000fe20008410000 */
[----:B------:R-:W-:Y:S01]  /*11c30*/  FMUL.FTZ R124, R125, UR4 ;  /* 0x000000047d7c7c20 */ /* 0x000fe20008410000 */
[----:B------:R-:W-:Y:S01]  /*11c40*/  FMUL.FTZ R120, R112, UR4 ;  /* 0x0000000470787c20 */ /* 0x000fe20008410000 */
[----:B------:R-:W-:Y:S01]  /*11c50*/  STL [R1+0xa8], R3 ;  /* 0x0000a80301007387 */ /* 0x000fe20000100800 */
[----:B------:R-:W-:Y:S01]  /*11c60*/  FMUL.FTZ R20, R113, UR4 ;  /* 0x0000000471147c20 */ /* 0x000fe20008410000 */
[----:B------:R-:W-:Y:S01]  /*11c70*/  FMUL.FTZ R21, R116, UR4 ;  /* 0x0000000474157c20 */ /* 0x000fe20008410000 */
[----:B------:R-:W3:Y:S01]  /*11c80*/  MUFU.TANH R140, R140 ;  /* 0x0000008c008c7308 */ /* 0x000ee20000002400 */
[----:B------:R4:W-:Y:S01]  /*11c90*/  STL [R1+0xa4], R2 ;  /* 0x0000a40201007387 */ /* 0x0009e20000100800 */
[----:B01----:R-:W-:Y:S01]  /*11ca0*/  FMNMX.FTZ R14, R157, R152, !PT ;  /* 0x000000989d0e7209 */ /* 0x003fe20007810000 */
[----:B------:R-:W-:Y:S01]  /*11cb0*/  FMUL.FTZ R112, R117, UR4 ;  /* 0x0000000475707c20 */ /* 0x000fe20008410000 */
[----:B------:R-:W-:Y:S01]  /*11cc0*/  FMUL.FTZ R104, R104, UR4 ;  /* 0x0000000468687c20 */ /* 0x000fe20008410000 */
[----:B------:R-:W-:Y:S01]  /*11cd0*/  FMUL.FTZ R105, R105, UR4 ;  /* 0x0000000469697c20 */ /* 0x000fe20008410000 */
[----:B------:R-:W-:Y:S01]  /*11ce0*/  FMUL.FTZ R108, R108, UR4 ;  /* 0x000000046c6c7c20 */ /* 0x000fe20008410000 */
[----:B------:R-:W-:Y:S01]  /*11cf0*/  FMUL.FTZ R109, R109, UR4 ;  /* 0x000000046d6d7c20 */ /* 0x000fe20008410000 */
[----:B------:R-:W-:Y:S01]  /*11d00*/  MUFU.TANH R137, R137 ;  /* 0x0000008900897308 */ /* 0x000fe20000002400 */
[----:B--2---:R-:W-:Y:S01]  /*11d10*/  FMNMX.FTZ R14, R156, R14, !PT ;  /* 0x0000000e9c0e7209 */ /* 0x004fe20007810000 */
[----:B------:R-:W-:Y:S01]  /*11d20*/  FMUL.FTZ R96, R96, UR4 ;  /* 0x0000000460607c20 */ /* 0x000fe20008410000 */
[----:B------:R-:W-:Y:S01]  /*11d30*/  FMUL.FTZ R97, R97, UR4 ;  /* 0x0000000461617c20 */ /* 0x000fe20008410000 */
[----:B------:R-:W-:Y:S01]  /*11d40*/  FMUL.FTZ R100, R100, UR4 ;  /* 0x0000000464647c20 */ /* 0x000fe20008410000 */
[----:B------:R-:W-:Y:S01]  /*11d50*/  FMUL.FTZ R101, R101, UR4 ;  /* 0x0000000465657c20 */ /* 0x000fe20008410000 */
[----:B------:R-:W-:Y:S01]  /*11d60*/  FMUL.FTZ R88, R88, UR4 ;  /* 0x0000000458587c20 */ /* 0x000fe20008410000 */
[----:B------:R-:W-:Y:S01]  /*11d70*/  FMUL.FTZ R89, R89, UR4 ;  /* 0x0000000459597c20 */ /* 0x000fe20008410000 */
[----:B----4-:R0:W1:Y:S01]  /*11d80*/  MUFU.TANH R2, R138 ;  /* 0x0000008a00027308 */ /* 0x0100620000002400 */
[----:B---3--:R-:W-:Y:S01]  /*11d90*/  FMNMX.FTZ R14, R140, R14, !PT ;  /* 0x0000000e8c0e7209 */ /* 0x008fe20007810000 */
[----:B------:R-:W-:Y:S01]  /*11da0*/  FMUL.FTZ R113, R92, UR4 ;  /* 0x000000045c717c20 */ /* 0x000fe20008410000 */
[----:B------:R-:W-:Y:S01]  /*11db0*/  FMUL.FTZ R116, R93, UR4 ;  /* 0x000000045d747c20 */ /* 0x000fe20008410000 */
[----:B------:R-:W-:Y:S01]  /*11dc0*/  FMUL.FTZ R153, R81, UR4 ;  /* 0x0000000451997c20 */ /* 0x000fe20008410000 */
[----:B------:R-:W-:Y:S01]  /*11dd0*/  FMUL.FTZ R150, R84, UR4 ;  /* 0x0000000454967c20 */ /* 0x000fe20008410000 */
[----:B------:R-:W-:Y:S01]  /*11de0*/  FMUL.FTZ R149, R85, UR4 ;  /* 0x0000000455957c20 */ /* 0x000fe20008410000 */
[----:B------:R-:W-:Y:S01]  /*11df0*/  FMUL.FTZ R151, R72, UR4 ;  /* 0x0000000448977c20 */ /* 0x000fe20008410000 */
[----:B------:R-:W-:Y:S01]  /*11e00*/  MUFU.TANH R136, R136 ;  /* 0x0000008800887308 */ /* 0x000fe20000002400 */
[----:B0-----:R-:W-:Y:S01]  /*11e10*/  FMUL.FTZ R138, R141, UR4 ;  /* 0x000000048d8a7c20 */ /* 0x001fe20008410000 */
[----:B------:R-:W-:Y:S01]  /*11e20*/  FMUL.FTZ R141, R80, UR4 ;  /* 0x00000004508d7c20 */ /* 0x000fe20008410000 */
[----:B------:R-:W-:Y:S01]  /*11e30*/  FMUL.FTZ R148, R73, UR4 ;  /* 0x0000000449947c20 */ /* 0x000fe20008410000 */
[----:B------:R-:W-:Y:S01]  /*11e40*/  FMUL.FTZ R154, R76, UR4 ;  /* 0x000000044c9a7c20 */ /* 0x000fe20008410000 */
[----:B------:R-:W-:Y:S01]  /*11e50*/  FMUL.FTZ R155, R77, UR4 ;  /* 0x000000044d9b7c20 */ /* 0x000fe20008410000 */
[----:B------:R-:W-:Y:S01]  /*11e60*/  FMUL.FTZ R115, R115, UR4 ;  /* 0x0000000473737c20 */ /* 0x000fe20008410000 */
[----:B------:R-:W-:Y:S01]  /*11e70*/  FMUL.FTZ R126, R126, UR4 ;  /* 0x000000047e7e7c20 */ /* 0x000fe20008410000 */
[----:B------:R-:W0:Y:S01]  /*11e80*/  MUFU.TANH R138, R138 ;  /* 0x0000008a008a7308 */ /* 0x000e220000002400 */
[----:B------:R-:W-:Y:S01]  /*11e90*/  ULDC UR5, c[0x0][0x988] ;  /* 0x0002620000057ab9 */ /* 0x000fe20000000800 */
[----:B------:R-:W-:Y:S01]  /*11ea0*/  FMUL.FTZ R134, R134, UR4 ;  /* 0x0000000486867c20 */ /* 0x000fe20008410000 */
[----:B-1----:R1:W-:Y:S01]  /*11eb0*/  STL [R1+0x30], R2 ;  /* 0x0000300201007387 */ /* 0x0023e20000100800 */
[----:B------:R-:W-:Y:S01]  /*11ec0*/  FMUL.FTZ R135, R135, UR4 ;  /* 0x0000000487877c20 */ /* 0x000fe20008410000 */
[----:B------:R-:W-:Y:S01]  /*11ed0*/  FMUL.FTZ R114, R114, UR4 ;  /* 0x0000000472727c20 */ /* 0x000fe20008410000 */
[----:B------:R-:W-:Y:S01]  /*11ee0*/  FMUL.FTZ R118, R118, UR4 ;  /* 0x0000000476767c20 */ /* 0x000fe20008410000 */
[----:B------:R-:W-:Y:S01]  /*11ef0*/  FMUL.FTZ R122, R122, UR4 ;  /* 0x000000047a7a7c20 */ /* 0x000fe20008410000 */
[----:B------:R-:W2:Y:S01]  /*11f00*/  MUFU.TANH R129, R129 ;  /* 0x0000008100817308 */ /* 0x000ea20000002400 */
[----:B------:R-:W-:Y:S01]  /*11f10*/  FMUL.FTZ R127, R127, UR4 ;  /* 0x000000047f7f7c20 */ /* 0x000fe20008410000 */
[----:B------:R-:W-:Y:S01]  /*11f20*/  FMUL.FTZ R123, R123, UR4 ;  /* 0x000000047b7b7c20 */ /* 0x000fe20008410000 */
[----:B------:R-:W-:Y:S01]  /*11f30*/  FMUL.FTZ R139, R139, UR4 ;  /* 0x000000048b8b7c20 */ /* 0x000fe20008410000 */
[----:B------:R-:W-:Y:S01]  /*11f40*/  FMUL.FTZ R142, R142, UR4 ;  /* 0x000000048e8e7c20 */ /* 0x000fe20008410000 */
[----:B------:R-:W-:Y:S01]  /*11f50*/  FMUL.FTZ R143, R143, UR4 ;  /* 0x000000048f8f7c20 */ /* 0x000fe20008410000 */
[----:B------:R-:W-:Y:S01]  /*11f60*/  FMUL.FTZ R130, R130, UR4 ;  /* 0x0000000482827c20 */ /* 0x000fe20008410000 */
[----:B------:R-:W-:Y:S01]  /*11f70*/  FMUL.FTZ R131, R131, UR4 ;  /* 0x0000000483837c20 */ /* 0x000fe20008410000 */
[----:B------:R-:W3:Y:S01]  /*11f80*/  MUFU.TANH R128, R128 ;  /* 0x0000008000807308 */ /* 0x000ee20000002400 */
[----:B0-----:R-:W-:-:S04]  /*11f90*/  FMNMX.FTZ R14, R138, R14, !PT ;  /* 0x0000000e8a0e7209 */ /* 0x001fc80007810000 */
[----:B------:R-:W-:-:S03]  /*11fa0*/  FMNMX.FTZ R14, R137, R14, !PT ;  /* 0x0000000e890e7209 */ /* 0x000fc60007810000 */
[----:B------:R-:W0:Y:S01]  /*11fb0*/  MUFU.TANH R133, R133 ;  /* 0x0000008500857308 */ /* 0x000e220000002400 */
[----:B------:R-:W-:-:S04]  /*11fc0*/  FMNMX.FTZ R14, R136, R14, !PT ;  /* 0x0000000e880e7209 */ /* 0x000fc80007810000 */
[----:B--2---:R-:W-:-:S03]  /*11fd0*/  FMNMX.FTZ R14, R129, R14, !PT ;  /* 0x0000000e810e7209 */ /* 0x004fc60007810000 */
[----:B------:R-:W2:Y:S01]  /*11fe0*/  MUFU.TANH R132, R132 ;  /* 0x0000008400847308 */ /* 0x000ea20000002400 */
[----:B---3--:R-:W-:-:S07]  /*11ff0*/  FMNMX.FTZ R14, R128, R14, !PT ;  /* 0x0000000e800e7209 */ /* 0x008fce0007810000 */
[----:B------:R-:W3:Y:S01]  /*12000*/  MUFU.TANH R121, R121 ;  /* 0x0000007900797308 */ /* 0x000ee20000002400 */
[----:B0-----:R-:W-:-:S07]  /*12010*/  FMNMX.FTZ R14, R133, R14, !PT ;  /* 0x0000000e850e7209 */ /* 0x001fce0007810000 */
[----:B------:R-:W0:Y:S01]  /*12020*/  MUFU.TANH R124, R124 ;  /* 0x0000007c007c7308 */ /* 0x000e220000002400 */
[----:B--2---:R-:W-:-:S07]  /*12030*/  FMNMX.FTZ R14, R132, R14, !PT ;  /* 0x0000000e840e7209 */ /* 0x004fce0007810000 */
        /* <DEDUP_REMOVED lines=51> */
[----:B0-----:R-:W-:-:S05]  /*12370*/  FMNMX.FTZ R14, R155, R14, !PT ;  /* 0x0000000e9b0e7209 */ /* 0x001fca0007810000 */
[----:B------:R-:W0:Y:S02]  /*12380*/  SHFL.BFLY PT, R15, R14, 0x2, 0x1f ;  /* 0x0c401f000e0f7f89 */ /* 0x000e2400000e0000 */
[----:B------:R-:W-:Y:S08]  /*12390*/  MUFU.TANH R3, R134 ;  /* 0x0000008600037308 */ /* 0x000ff00000002400 */
[----:B-1----:R1:W-:Y:S08]  /*123a0*/  MUFU.TANH R2, R135 ;  /* 0x0000008700027308 */ /* 0x0023f00000002400 */
[----:B------:R4:W-:Y:S01]  /*123b0*/  MUFU.TANH R85, R114 ;  /* 0x0000007200557308 */ /* 0x0009e20000002400 */
[----:B0-----:R-:W-:-:S07]  /*123c0*/  FMNMX.FTZ R14, R14, R15, !PT ;  /* 0x0000000f0e0e7209 */ /* 0x001fce0007810000 */
[----:B------:R0:W-:Y:S01]  /*123d0*/  MUFU.TANH R92, R118 ;  /* 0x00000076005c7308 */ /* 0x0001e20000002400 */
[----:B------:R-:W2:Y:S07]  /*123e0*/  SHFL.BFLY PT, R15, R14, 0x1, 0x1f ;  /* 0x0c201f000e0f7f89 */ /* 0x000eae00000e0000 */
[----:B------:R0:W-:Y:S08]  /*123f0*/  MUFU.TANH R81, R122 ;  /* 0x0000007a00517308 */ /* 0x0001f00000002400 */
[----:B------:R-:W0:Y:S08]  /*12400*/  MUFU.TANH R93, R127 ;  /* 0x0000007f005d7308 */ /* 0x000e300000002400 */
[----:B------:R-:W0:Y:S01]  /*12410*/  MUFU.TANH R84, R123 ;  /* 0x0000007b00547308 */ /* 0x000e220000002400 */
[----:B--2---:R-:W-:-:S02]  /*12420*/  FMNMX.FTZ R14, R14, R15, !PT ;  /* 0x0000000f0e0e7209 */ /* 0x004fc40007810000 */
[----:B------:R-:W-:-:S03]  /*12430*/  MOV R15, UR5 ;  /* 0x00000005000f7c02 */ /* 0x000fc60008000f00 */
[C---:B-1----:R-:W-:Y:S02]  /*12440*/  FADD.FTZ R135, -R14.reuse, R152 ;  /* 0x000000980e877221 */ /* 0x042fe40000010100 */
[----:B------:R-:W-:Y:S01]  /*12450*/  MUFU.TANH R8, R139 ;  /* 0x0000008b00087308 */ /* 0x000fe20000002400 */
[-C--:B------:R-:W-:Y:S01]  /*12460*/  FMUL.FTZ R134, R14, R15.reuse ;  /* 0x0000000f0e867220 */ /* 0x080fe20000410000 */
[----:B------:R-:W-:-:S03]  /*12470*/  FMUL.FTZ R135, R135, R15 ;  /* 0x0000000f87877220 */ /* 0x000fc60000410000 */
[-CC-:B------:R-:W-:Y:S01]  /*12480*/  FFMA.FTZ R117, R138, R15.reuse, -R134.reuse ;  /* 0x0000000f8a757223 */ /* 0x180fe20000010886 */
[-CC-:B------:R-:W-:Y:S01]  /*12490*/  FFMA.FTZ R115, R140, R15.reuse, -R134.reuse ;  /* 0x0000000f8c737223 */ /* 0x180fe20000010886 */
[-C--:B------:R-:W-:Y:S01]  /*124a0*/  FFMA.FTZ R126, R132, R15.reuse, -R134 ;  /* 0x0000000f847e7223 */ /* 0x080fe20000010886 */
[----:B------:R-:W-:Y:S01]  /*124b0*/  IMAD.MOV.U32 R138, RZ, RZ, R125 ;  /* 0x000000ffff8a7224 */ /* 0x000fe200078e007d */
[----:B------:R-:W2:Y:S01]  /*124c0*/  LDL.LU R140, [R1+0x1c] ;  /* 0x00001c00018c7983 */ /* 0x000ea20000300800 */
[----:B---3--:R-:W-:Y:S02]  /*124d0*/  IMAD.MOV.U32 R132, RZ, RZ, R80 ;  /* 0x000000ffff847224 */ /* 0x008fe400078e0050 */
[-CC-:B------:R-:W-:Y:S01]  /*124e0*/  FFMA.FTZ R125, R121, R15.reuse, -R134.reuse ;  /* 0x0000000f797d7223 */ /* 0x180fe20000010886 */
[-CC-:B------:R-:W-:Y:S01]  /*124f0*/  FFMA.FTZ R80, R105, R15.reuse, -R134.reuse ;  /* 0x0000000f69507223 */ /* 0x180fe20000010886 */
[----:B------:R-:W2:Y:S01]  /*12500*/  LDL.LU R121, [R1+0x30] ;  /* 0x0000300001797983 */ /* 0x000ea20000300800 */
[-CC-:B----4-:R-:W-:Y:S01]  /*12510*/  FFMA.FTZ R114, R157, R15.reuse, -R134.reuse ;  /* 0x0000000f9d727223 */ /* 0x190fe20000010886 */
[-CC-:B0-----:R-:W-:Y:S01]  /*12520*/  FFMA.FTZ R118, R156, R15.reuse, -R134.reuse ;  /* 0x0000000f9c767223 */ /* 0x181fe20000010886 */
[----:B------:R-:W-:Y:S01]  /*12530*/  MUFU.TANH R7, R142 ;  /* 0x0000008e00077308 */ /* 0x000fe20000002400 */
[----:B------:R-:W3:Y:S01]  /*12540*/  LDL.LU R105, [R1+0x20] ;  /* 0x0000200001697983 */ /* 0x000ee20000300800 */
[-CC-:B------:R-:W-:Y:S01]  /*12550*/  FFMA.FTZ R122, R20, R15.reuse, -R134.reuse ;  /* 0x0000000f147a7223 */ /* 0x180fe20000010886 */
[----:B------:R-:W-:-:S05]  /*12560*/  FFMA.FTZ R73, R104, R15, -R134 ;  /* 0x0000000f68497223 */ /* 0x000fca0000010886 */
[----:B------:R-:W-:Y:S08]  /*12570*/  MUFU.EX2 R20, R135 ;  /* 0x0000008700147308 */ /* 0x000ff00000000800 */
[----:B------:R0:W3:Y:S01]  /*12580*/  MUFU.EX2 R104, R114 ;  /* 0x0000007200687308 */ /* 0x0000e20000000800 */
[----:B------:R-:W-:-:S07]  /*12590*/  FFMA.FTZ R72, R97, R15, -R134 ;  /* 0x0000000f61487223 */ /* 0x000fce0000010886 */
[----:B------:R-:W1:Y:S01]  /*125a0*/  MUFU.EX2 R118, R118 ;  /* 0x0000007600767308 */ /* 0x000e620000000800 */
[----:B0-----:R-:W-:Y:S01]  /*125b0*/  FMUL.FTZ R114, R106, UR4 ;  /* 0x000000046a727c20 */ /* 0x001fe20008410000 */
[----:B------:R-:W-:-:S06]  /*125c0*/  FFMA.FTZ R123, R120, R15, -R134 ;  /* 0x0000000f787b7223 */ /* 0x000fcc0000010886 */
[----:B------:R-:W0:Y:S01]  /*125d0*/  MUFU.EX2 R106, R115 ;  /* 0x00000073006a7308 */ /* 0x000e220000000800 */
[----:B------:R-:W-:Y:S02]  /*125e0*/  IMAD.MOV.U32 R120, RZ, RZ, R93 ;  /* 0x000000ffff787224 */ /* 0x000fe400078e005d */
[----:B------:R-:W-:-:S05]  /*125f0*/  FFMA.FTZ R93, R96, R15, -R134 ;  /* 0x0000000f605d7223 */ /* 0x000fca0000010886 */
[----:B------:R-:W4:Y:S08]  /*12600*/  MUFU.EX2 R97, R117 ;  /* 0x0000007500617308 */ /* 0x000f300000000800 */
[----:B------:R-:W2:Y:S08]  /*12610*/  MUFU.TANH R6, R143 ;  /* 0x0000008f00067308 */ /* 0x000eb00000002400 */
[----:B------:R-:W2:Y:S08]  /*12620*/  MUFU.TANH R5, R130 ;  /* 0x0000008200057308 */ /* 0x000eb00000002400 */
[----:B------:R1:W2:Y:S01]  /*12630*/  MUFU.TANH R4, R131 ;  /* 0x0000008300047308 */ /* 0x0002a20000002400 */
[----:B------:R-:W-:Y:S01]  /*12640*/  FFMA.FTZ R127, R133, R15, -R134 ;  /* 0x0000000f857f7223 */ /* 0x000fe20000010886 */
[----:B------:R-:W-:-:S02]  /*12650*/  IMAD.MOV.U32 R133, RZ, RZ, R81 ;  /* 0x000000ffff857224 */ /* 0x000fc400078e0051 */
[-C--:B-1----:R-:W-:Y:S01]  /*12660*/  FFMA.FTZ R131, R137, R15.reuse, -R134 ;  /* 0x0000000f89837223 */ /* 0x082fe20000010886 */
[----:B------:R-:W-:Y:S02]  /*12670*/  IMAD.MOV.U32 R137, RZ, RZ, R84 ;  /* 0x000000ffff897224 */ /* 0x000fe400078e0054 */
[-CC-:B------:R-:W-:Y:S01]  /*12680*/  FFMA.FTZ R84, R89, R15.reuse, -R134.reuse ;  /* 0x0000000f59547223 */ /* 0x180fe20000010886 */
[-CC-:B------:R-:W-:Y:S01]  /*12690*/  FFMA.FTZ R89, R113, R15.reuse, -R134.reuse ;  /* 0x0000000f71597223 */ /* 0x180fe20000010886 */
[----:B------:R-:W-:Y:S01]  /*126a0*/  FMUL.FTZ R113, R119, UR4 ;  /* 0x0000000477717c20 */ /* 0x000fe20008410000 */
[----:B------:R-:W-:Y:S01]  /*126b0*/  FMUL.FTZ R119, R99, UR4 ;  /* 0x0000000463777c20 */ /* 0x000fe20008410000 */
[----:B------:R-:W-:Y:S02]  /*126c0*/  IMAD.MOV.U32 R99, RZ, RZ, R137 ;  /* 0x000000ffff637224 */ /* 0x000fe400078e0089 */
[-CC-:B------:R-:W-:Y:S01]  /*126d0*/  FFMA.FTZ R81, R112, R15.reuse, -R134.reuse ;  /* 0x0000000f70517223 */ /* 0x180fe20000010886 */
[----:B------:R-:W-:Y:S01]  /*126e0*/  MOV R112, R92 ;  /* 0x0000005c00707202 */ /* 0x000fe20000000f00 */
[----:B------:R-:W-:Y:S01]  /*126f0*/  FFMA.FTZ R92, R100, R15, -R134 ;  /* 0x0000000f645c7223 */ /* 0x000fe20000010886 */
[----:B------:R-:W-:-:S02]  /*12700*/  IMAD.MOV.U32 R100, RZ, RZ, R132 ;  /* 0x000000ffff647224 */ /* 0x000fc400078e0084 */
[-CC-:B------:R-:W-:Y:S01]  /*12710*/  FFMA.FTZ R76, R21, R15.reuse, -R134.reuse ;  /* 0x0000000f154c7223 */ /* 0x180fe20000010886 */
[-CC-:B------:R-:W-:Y:S01]  /*12720*/  FFMA.FTZ R130, R136, R15.reuse, -R134.reuse ;  /* 0x0000000f88827223 */ /* 0x180fe20000010886 */
[-C--:B------:R-:W-:Y:S01]  /*12730*/  FFMA.FTZ R21, R101, R15.reuse, -R134 ;  /* 0x0000000f65157223 */ /* 0x080fe20000010886 */
[----:B------:R-:W-:Y:S02]  /*12740*/  IMAD.MOV.U32 R136, RZ, RZ, R85 ;  /* 0x000000ffff887224 */ /* 0x000fe400078e0055 */
[----:B------:R-:W-:Y:S02]  /*12750*/  IMAD.MOV.U32 R101, RZ, RZ, R120 ;  /* 0x000000ffff657224 */ /* 0x000fe400078e0078 */
[----:B------:R-:W-:Y:S01]  /*12760*/  FMUL.FTZ R137, R102, UR4 ;  /* 0x0000000466897c20 */ /* 0x000fe20008410000 */
[----:B------:R-:W1:Y:S01]  /*12770*/  MUFU.TANH R113, R113 ;  /* 0x0000007100717308 */ /* 0x000e620000002400 */
[----:B------:R-:W-:Y:S02]  /*12780*/  IMAD.MOV.U32 R102, RZ, RZ, R136 ;  /* 0x000000ffff667224 */ /* 0x000fe400078e0088 */
[----:B------:R-:W-:Y:S01]  /*12790*/  FFMA.FTZ R85, R108, R15, -R134 ;  /* 0x0000000f6c557223 */ /* 0x000fe20000010886 */
[----:B------:R-:W-:Y:S01]  /*127a0*/  FMUL.FTZ R115, R107, UR4 ;  /* 0x000000046b737c20 */ /* 0x000fe20008410000 */
[----:B------:R-:W-:Y:S01]  /*127b0*/  FMUL.FTZ R108, R103, UR4 ;  /* 0x00000004676c7c20 */ /* 0x000fe20008410000 */
[----:B------:R-:W-:-:S02]  /*127c0*/  IMAD.MOV.U32 R103, RZ, RZ, R138 ;  /* 0x000000ffff677224 */ /* 0x000fc400078e008a */
[----:B------:R-:W-:Y:S01]  /*127d0*/  FFMA.FTZ R139, R116, R15, -R134 ;  /* 0x0000000f748b7223 */ /* 0x000fe20000010886 */
[----:B------:R-:W1:Y:S01]  /*127e0*/  MUFU.TANH R114, R114 ;  /* 0x0000007200727308 */ /* 0x000e620000002400 */
[----:B------:R-:W-:Y:S01]  /*127f0*/  FMUL.FTZ R116, R110, UR4 ;  /* 0x000000046e747c20 */ /* 0x000fe20008410000 */
[----:B------:R-:W-:-:S06]  /*12800*/  FMUL.FTZ R117, R111, UR4 ;  /* 0x000000046f757c20 */ /* 0x000fcc0008410000 */
[----:B------:R-:W1:Y:S08]  /*12810*/  MUFU.TANH R115, R115 ;  /* 0x0000007300737308 */ /* 0x000e700000002400 */
[----:B------:R-:W1:Y:S08]  /*12820*/  MUFU.TANH R116, R116 ;  /* 0x0000007400747308 */ /* 0x000e700000002400 */
[----:B------:R-:W1:Y:S01]  /*12830*/  MUFU.TANH R117, R117 ;  /* 0x0000007500757308 */ /* 0x000e620000002400 */
[----:B------:R-:W-:Y:S01]  /*12840*/  FFMA.FTZ R77, R109, R15, -R134 ;  /* 0x0000000f6d4d7223 */ /* 0x000fe20000010886 */
[----:B------:R-:W-:-:S06]  /*12850*/  FMUL.FTZ R109, R90, UR4 ;  /* 0x000000045a6d7c20 */ /* 0x000fcc0008410000 */
[----:B------:R-:W-:Y:S01]  /*12860*/  MUFU.TANH R119, R119 ;  /* 0x0000007700777308 */ /* 0x000fe20000002400 */
[----:B------:R-:W-:-:S07]  /*12870*/  FMUL.FTZ R110, R91, UR4 ;  /* 0x000000045b6e7c20 */ /* 0x000fce0008410000 */
[----:B------:R-:W-:Y:S01]  /*12880*/  MUFU.TANH R137, R137 ;  /* 0x0000008900897308 */ /* 0x000fe20000002400 */
[----:B------:R-:W-:-:S07]  /*12890*/  FMUL.FTZ R111, R94, UR4 ;  /* 0x000000045e6f7c20 */ /* 0x000fce0008410000 */
[----:B------:R-:W-:Y:S01]  /*128a0*/  MUFU.TANH R108, R108 ;  /* 0x0000006c006c7308 */ /* 0x000fe20000002400 */
[----:B------:R-:W-:-:S07]  /*128b0*/  FMUL.FTZ R132, R95, UR4 ;  /* 0x000000045f847c20 */ /* 0x000fce0008410000 */
[----:B------:R-:W-:Y:S08]  /*128c0*/  MUFU.TANH R109, R109 ;  /* 0x0000006d006d7308 */ /* 0x000ff00000002400 */
[----:B------:R-:W-:Y:S01]  /*128d0*/  MUFU.TANH R110, R110 ;  /* 0x0000006e006e7308 */ /* 0x000fe20000002400 */
[-CC-:B------:R-:W-:Y:S01]  /*128e0*/  FFMA.FTZ R129, R129, R15.reuse, -R134.reuse ;  /* 0x0000000f81817223 */ /* 0x180fe20000010886 */
[-CC-:B------:R-:W-:Y:S01]  /*128f0*/  FFMA.FTZ R128, R128, R15.reuse, -R134.reuse ;  /* 0x0000000f80807223 */ /* 0x180fe20000010886 */
[----:B------:R-:W-:-:S05]  /*12900*/  FFMA.FTZ R124, R124, R15, -R134 ;  /* 0x0000000f7c7c7223 */ /* 0x000fca0000010886 */
[----:B------:R-:W-:Y:S01]  /*12910*/  MUFU.TANH R111, R111 ;  /* 0x0000006f006f7308 */ /* 0x000fe20000002400 */
[-CC-:B------:R-:W-:Y:S01]  /*12920*/  FFMA.FTZ R88, R88, R15.reuse, -R134.reuse ;  /* 0x0000000f58587223 */ /* 0x180fe20000010886 */
[-CC-:B------:R-:W-:Y:S01]  /*12930*/  FFMA.FTZ R141, R141, R15.reuse, -R134.reuse ;  /* 0x0000000f8d8d7223 */ /* 0x180fe20000010886 */
[-CC-:B------:R-:W-:Y:S01]  /*12940*/  FFMA.FTZ R142, R153, R15.reuse, -R134.reuse ;  /* 0x0000000f998e7223 */ /* 0x180fe20000010886 */
[-CC-:B------:R-:W-:Y:S01]  /*12950*/  FFMA.FTZ R143, R150, R15.reuse, -R134.reuse ;  /* 0x0000000f968f7223 */ /* 0x180fe20000010886 */
[-CC-:B------:R-:W-:Y:S01]  /*12960*/  FFMA.FTZ R149, R149, R15.reuse, -R134.reuse ;  /* 0x0000000f95957223 */ /* 0x180fe20000010886 */
[-CC-:B------:R-:W-:Y:S01]  /*12970*/  FFMA.FTZ R151, R151, R15.reuse, -R134.reuse ;  /* 0x0000000f97977223 */ /* 0x180fe20000010886 */
[-CC-:B------:R-:W-:Y:S01]  /*12980*/  FFMA.FTZ R152, R148, R15.reuse, -R134.reuse ;  /* 0x0000000f94987223 */ /* 0x180fe20000010886 */
[----:B------:R-:W-:Y:S01]  /*12990*/  MUFU.TANH R132, R132 ;  /* 0x0000008400847308 */ /* 0x000fe20000002400 */
[-CC-:B------:R-:W-:Y:S01]  /*129a0*/  FFMA.FTZ R154, R154, R15.reuse, -R134.reuse ;  /* 0x0000000f9a9a7223 */ /* 0x180fe20000010886 */
[----:B------:R-:W-:Y:S01]  /*129b0*/  FFMA.FTZ R155, R155, R15, -R134 ;  /* 0x0000000f9b9b7223 */ /* 0x000fe20000010886 */
[----:B------:R-:W-:Y:S01]  /*129c0*/  FMUL.FTZ R134, R83, UR4 ;  /* 0x0000000453867c20 */ /* 0x000fe20008410000 */
[----:B------:R-:W-:-:S05]  /*129d0*/  FMUL.FTZ R135, R86, UR4 ;  /* 0x0000000456877c20 */ /* 0x000fca0008410000 */
[----:B------:R-:W-:Y:S01]  /*129e0*/  MUFU.TANH R134, R134 ;  /* 0x0000008600867308 */ /* 0x000fe20000002400 */
[----:B---3--:R-:W-:-:S04]  /*129f0*/  FFMA.FTZ R96, R20, R105, R104 ;  /* 0x0000006914607223 */ /* 0x008fc80000010068 */
[----:B------:R-:W-:-:S04]  /*12a00*/  FADD.FTZ R96, R118, R96 ;  /* 0x0000006076607221 */ /* 0x000fc80000010000 */
[----:B0-----:R-:W-:-:S04]  /*12a10*/  FADD.FTZ R96, R106, R96 ;  /* 0x000000606a607221 */ /* 0x001fc80000010000 */
[----:B----4-:R-:W-:Y:S01]  /*12a20*/  FADD.FTZ R157, R97, R96 ;  /* 0x00000060619d7221 */ /* 0x010fe20000010000 */
[----:B--2---:R-:W-:-:S04]  /*12a30*/  FMNMX.FTZ R96, R121, R140, !PT ;  /* 0x0000008c79607209 */ /* 0x004fc80007810000 */
[----:B------:R-:W-:-:S04]  /*12a40*/  FMNMX.FTZ R96, R8, R96, !PT ;  /* 0x0000006008607209 */ /* 0x000fc80007810000 */
[----:B------:R-:W-:-:S04]  /*12a50*/  FMNMX.FTZ R96, R7, R96, !PT ;  /* 0x0000006007607209 */ /* 0x000fc80007810000 */
[----:B------:R-:W-:-:S04]  /*12a60*/  FMNMX.FTZ R96, R6, R96, !PT ;  /* 0x0000006006607209 */ /* 0x000fc80007810000 */
[----:B------:R-:W-:-:S04]  /*12a70*/  FMNMX.FTZ R96, R5, R96, !PT ;  /* 0x0000006005607209 */ /* 0x000fc80007810000 */
[----:B------:R-:W-:Y:S02]  /*12a80*/  FMNMX.FTZ R96, R4, R96, !PT ;  /* 0x0000006004607209 */ /* 0x000fe40007810000 */
[----:B------:R-:W-:Y:S02]  /*12a90*/  F2FP.F16.F32.PACK_AB R104, R118, R104 ;  /* 0x000000687668723e */ /* 0x000fe400000000ff */
[----:B------:R-:W-:Y:S01]  /*12aa0*/  FMNMX.FTZ R96, R3, R96, !PT ;  /* 0x0000006003607209 */ /* 0x000fe20007810000 */
[----:B------:R-:W-:Y:S01]  /*12ab0*/  FMUL.FTZ R118, R98, UR4 ;  /* 0x0000000462767c20 */ /* 0x000fe20008410000 */
[----:B------:R-:W-:Y:S02]  /*12ac0*/  IMAD.MOV.U32 R98, RZ, RZ, R133 ;  /* 0x000000ffff627224 */ /* 0x000fe400078e0085 */
        /* <DEDUP_REMOVED lines=8> */
[----:B------:R-:W0:Y:S03]  /*12b50*/  MUFU.TANH R118, R118 ;  /* 0x0000007600767308 */ /* 0x000e260000002400 */
[----:B-1----:R-:W-:-:S04]  /*12b60*/  FMNMX.FTZ R96, R113, R96, !PT ;  /* 0x0000006071607209 */ /* 0x002fc80007810000 */
[----:B------:R-:W-:-:S04]  /*12b70*/  FMNMX.FTZ R96, R114, R96, !PT ;  /* 0x0000006072607209 */ /* 0x000fc80007810000 */
[----:B------:R-:W-:-:S04]  /*12b80*/  FMNMX.FTZ R96, R115, R96, !PT ;  /* 0x0000006073607209 */ /* 0x000fc80007810000 */
[----:B------:R-:W-:-:S04]  /*12b90*/  FMNMX.FTZ R96, R116, R96, !PT ;  /* 0x0000006074607209 */ /* 0x000fc80007810000 */
[----:B------:R-:W-:-:S04]  /*12ba0*/  FMNMX.FTZ R96, R117, R96, !PT ;  /* 0x0000006075607209 */ /* 0x000fc80007810000 */
[----:B0-----:R-:W-:-:S04]  /*12bb0*/  FMNMX.FTZ R96, R118, R96, !PT ;  /* 0x0000006076607209 */ /* 0x001fc80007810000 */
[----:B------:R-:W-:Y:S01]  /*12bc0*/  FMNMX.FTZ R96, R119, R96, !PT ;  /* 0x0000006077607209 */ /* 0x000fe20007810000 */
[----:B------:R-:W-:-:S03]  /*12bd0*/  FMUL.FTZ R133, R82, UR4 ;  /* 0x0000000452857c20 */ /* 0x000fc60008410000 */
[----:B------:R-:W-:-:S04]  /*12be0*/  FMNMX.FTZ R96, R137, R96, !PT ;  /* 0x0000006089607209 */ /* 0x000fc80007810000 */
[----:B------:R-:W-:Y:S01]  /*12bf0*/  FMNMX.FTZ R96, R108, R96, !PT ;  /* 0x000000606c607209 */ /* 0x000fe20007810000 */
[----:B------:R-:W0:Y:S03]  /*12c00*/  MUFU.TANH R133, R133 ;  /* 0x0000008500857308 */ /* 0x000e260000002400 */
[----:B------:R-:W-:Y:S02]  /*12c10*/  FMNMX.FTZ R96, R109, R96, !PT ;  /* 0x000000606d607209 */ /* 0x000fe40007810000 */
[----:B------:R-:W-:Y:S01]  /*12c20*/  MOV R91, R140 ;  /* 0x0000008c005b7202 */ /* 0x000fe20000000f00 */
[----:B------:R-:W-:Y:S01]  /*12c30*/  FMUL.FTZ R140, R87, UR4 ;  /* 0x00000004578c7c20 */ /* 0x000fe20008410000 */
[----:B------:R-:W-:Y:S01]  /*12c40*/  FMNMX.FTZ R96, R110, R96, !PT ;  /* 0x000000606e607209 */ /* 0x000fe20007810000 */
[----:B------:R-:W1:Y:S01]  /*12c50*/  MUFU.TANH R135, R135 ;  /* 0x0000008700877308 */ /* 0x000e620000002400 */
[----:B------:R-:W-:-:S02]  /*12c60*/  FMUL.FTZ R148, R74, UR4 ;  /* 0x000000044a947c20 */ /* 0x000fc40008410000 */
[----:B------:R-:W-:Y:S01]  /*12c70*/  FMNMX.FTZ R96, R111, R96, !PT ;  /* 0x000000606f607209 */ /* 0x000fe20007810000 */
[----:B------:R-:W-:-:S03]  /*12c80*/  FMUL.FTZ R150, R75, UR4 ;  /* 0x000000044b967c20 */ /* 0x000fc60008410000 */
[----:B------:R-:W-:Y:S01]  /*12c90*/  FMNMX.FTZ R96, R132, R96, !PT ;  /* 0x0000006084607209 */ /* 0x000fe20007810000 */
[----:B------:R-:W2:Y:S01]  /*12ca0*/  MUFU.TANH R140, R140 ;  /* 0x0000008c008c7308 */ /* 0x000ea20000002400 */
[----:B------:R-:W-:Y:S02]  /*12cb0*/  FMUL.FTZ R153, R78, UR4 ;  /* 0x000000044e997c20 */ /* 0x000fe40008410000 */
[----:B0-----:R-:W-:-:S05]  /*12cc0*/  FMNMX.FTZ R96, R133, R96, !PT ;  /* 0x0000006085607209 */ /* 0x001fca0007810000 */
[----:B------:R-:W0:Y:S01]  /*12cd0*/  MUFU.TANH R148, R148 ;  /* 0x0000009400947308 */ /* 0x000e220000002400 */
[----:B------:R-:W-:Y:S01]  /*12ce0*/  FMNMX.FTZ R96, R134, R96, !PT ;  /* 0x0000006086607209 */ /* 0x000fe20007810000 */
[----:B------:R-:W-:-:S06]  /*12cf0*/  FMUL.FTZ R136, R79, UR4 ;  /* 0x000000044f887c20 */ /* 0x000fcc0008410000 */
[----:B------:R-:W3:Y:S01]  /*12d00*/  MUFU.TANH R150, R150 ;  /* 0x0000009600967308 */ /* 0x000ee20000002400 */
[----:B-1----:R-:W-:-:S07]  /*12d10*/  FMNMX.FTZ R96, R135, R96, !PT ;  /* 0x0000006087607209 */ /* 0x002fce0007810000 */
[----:B------:R-:W1:Y:S01]  /*12d20*/  MUFU.TANH R153, R153 ;  /* 0x0000009900997308 */ /* 0x000e620000002400 */
[----:B--2---:R-:W-:-:S07]  /*12d30*/  FMNMX.FTZ R96, R140, R96, !PT ;  /* 0x000000608c607209 */ /* 0x004fce0007810000 */
[----:B------:R-:W2:Y:S01]  /*12d40*/  MUFU.TANH R136, R136 ;  /* 0x0000008800887308 */ /* 0x000ea20000002400 */
[----:B0-----:R-:W-:-:S04]  /*12d50*/  FMNMX.FTZ R96, R148, R96, !PT ;  /* 0x0000006094607209 */ /* 0x001fc80007810000 */
[----:B---3--:R-:W-:-:S04]  /*12d60*/  FMNMX.FTZ R96, R150, R96, !PT ;  /* 0x0000006096607209 */ /* 0x008fc80007810000 */
[----:B-1----:R-:W-:-:S04]  /*12d70*/  FMNMX.FTZ R74, R153, R96, !PT ;  /* 0x00000060994a7209 */ /* 0x002fc80007810000 */
[----:B--2---:R-:W-:-:S05]  /*12d80*/  FMNMX.FTZ R74, R136, R74, !PT ;  /* 0x0000004a884a7209 */ /* 0x004fca0007810000 */
[----:B------:R-:W0:Y:S02]  /*12d90*/  SHFL.BFLY PT, R75, R74, 0x2, 0x1f ;  /* 0x0c401f004a4b7f89 */ /* 0x000e2400000e0000 */
[----:B0-----:R-:W-:-:S05]  /*12da0*/  FMNMX.FTZ R74, R74, R75, !PT ;  /* 0x0000004b4a4a7209 */ /* 0x001fca0007810000 */
[----:B------:R-:W0:Y:S01]  /*12db0*/  SHFL.BFLY PT, R75, R74, 0x1, 0x1f ;  /* 0x0c201f004a4b7f89 */ /* 0x000e2200000e0000 */
[----:B------:R-:W-:Y:S02]  /*12dc0*/  F2FP.F16.F32.PACK_AB R106, R97, R106 ;  /* 0x0000006a616a723e */ /* 0x000fe400000000ff */
[----:B0-----:R-:W-:-:S05]  /*12dd0*/  FMNMX.FTZ R74, R74, R75, !PT ;  /* 0x0000004b4a4a7209 */ /* 0x001fca0007810000 */
[----:B------:R-:W-:-:S04]  /*12de0*/  FMUL.FTZ R138, R74, R15 ;  /* 0x0000000f4a8a7220 */ /* 0x000fc80000410000 */
[-CC-:B------:R-:W-:Y:S01]  /*12df0*/  FFMA.FTZ R107, R8, R15.reuse, -R138.reuse ;  /* 0x0000000f086b7223 */ /* 0x180fe2000001088a */
[-CC-:B------:R-:W-:Y:S01]  /*12e00*/  FFMA.FTZ R105, R121, R15.reuse, -R138.reuse ;  /* 0x0000000f79697223 */ /* 0x180fe2000001088a */
[----:B------:R0:W5:Y:S01]  /*12e10*/  LDL.LU R8, [R1+0xbc] ;  /* 0x0000bc0001087983 */ /* 0x0001620000300800 */
[-CC-:B------:R-:W-:Y:S01]  /*12e20*/  FFMA.FTZ R120, R7, R15.reuse, -R138.reuse ;  /* 0x0000000f07787223 */ /* 0x180fe2000001088a */
[-CC-:B------:R-:W-:Y:S01]  /*12e30*/  FFMA.FTZ R121, R6, R15.reuse, -R138.reuse ;  /* 0x0000000f06797223 */ /* 0x180fe2000001088a */
[-CC-:B------:R-:W-:Y:S01]  /*12e40*/  FFMA.FTZ R94, R5, R15.reuse, -R138.reuse ;  /* 0x0000000f055e7223 */ /* 0x180fe2000001088a */
[----:B------:R0:W5:Y:S01]  /*12e50*/  LDL.LU R7, [R1+0xb8] ;  /* 0x0000b80001077983 */ /* 0x0001620000300800 */
[-CC-:B------:R-:W-:Y:S01]  /*12e60*/  FFMA.FTZ R95, R4, R15.reuse, -R138.reuse ;  /* 0x0000000f045f7223 */ /* 0x180fe2000001088a */
[-CC-:B------:R-:W-:Y:S02]  /*12e70*/  FFMA.FTZ R96, R3, R15.reuse, -R138.reuse ;  /* 0x0000000f03607223 */ /* 0x180fe4000001088a */
[----:B------:R0:W5:Y:S01]  /*12e80*/  LDL.LU R6, [R1+0xb4] ;  /* 0x0000b40001067983 */ /* 0x0001620000300800 */
[----:B------:R-:W-:-:S03]  /*12e90*/  FFMA.FTZ R97, R2, R15, -R138 ;  /* 0x0000000f02617223 */ /* 0x000fc6000001088a */
[----:B------:R0:W5:Y:S01]  /*12ea0*/  LDL.LU R5, [R1+0xb0] ;  /* 0x0000b00001057983 */ /* 0x0001620000300800 */
[----:B------:R-:W-:-:S03]  /*12eb0*/  FFMA.FTZ R87, R132, R15, -R138 ;  /* 0x0000000f84577223 */ /* 0x000fc6000001088a */
[----:B------:R0:W5:Y:S04]  /*12ec0*/  LDL.LU R4, [R1+0xac] ;  /* 0x0000ac0001047983 */ /* 0x0001680000300800 */
[----:B------:R0:W5:Y:S04]  /*12ed0*/  LDL.LU R3, [R1+0xa8] ;  /* 0x0000a80001037983 */ /* 0x0001680000300800 */
[----:B------:R0:W5:Y:S04]  /*12ee0*/  LDL.LU R2, [R1+0xa4] ;  /* 0x0000a40001027983 */ /* 0x0001680000300800 */
[----:B------:R-:W2:Y:S01]  /*12ef0*/  LDL R132, [R1+0x58] ;  /* 0x0000580001847983 */ /* 0x000ea20000100800 */
[----:B------:R-:W-:Y:S01]  /*12f00*/  FFMA.FTZ R90, R137, R15, -R138 ;  /* 0x0000000f895a7223 */ /* 0x000fe2000001088a */
[----:B------:R-:W-:-:S02]  /*12f10*/  IMAD.MOV.U32 R137, RZ, RZ, R91 ;  /* 0x000000ffff897224 */ /* 0x000fc400078e005b */
[----:B------:R-:W-:Y:S01]  /*12f20*/  FFMA.FTZ R91, R108, R15, -R138 ;  /* 0x0000000f6c5b7223 */ /* 0x000fe2000001088a */
[----:B-----5:R-:W-:-:S05]  /*12f30*/  VIADD R108, R18, 0x200 ;  /* 0x00000200126c7836 */ /* 0x020fca0000000000 */
[----:B------:R-:W-:-:S04]  /*12f40*/  SHF.R.U32.HI R108, RZ, 0x4, R108 ;  /* 0x00000004ff6c7819 */ /* 0x000fc8000001166c */
[----:B------:R-:W-:-:S04]  /*12f50*/  LOP3.LUT R108, R108, 0x3fff, RZ, 0xc0, !PT ;  /* 0x00003fff6c6c7812 */ /* 0x000fc800078ec0ff */
[----:B------:R-:W-:Y:S01]  /*12f60*/  LOP3.LUT R108, R108, 0x2400000, RZ, 0xfc, !PT ;  /* 0x024000006c6c7812 */ /* 0x000fe200078efcff */
[----:B------:R-:W-:-:S04]  /*12f70*/  FFMA.FTZ R83, R110, R15, -R138 ;  /* 0x0000000f6e537223 */ /* 0x000fc8000001088a */
[----:B------:R-:W-:-:S04]  /*12f80*/  IMAD R108, R0, 0x6c0, R108 ;  /* 0x000006c0006c7824 */ /* 0x000fc800078e026c */
[----:B------:R-:W-:-:S05]  /*12f90*/  VIADD R110, R108, 0x40 ;  /* 0x000000406c6e7836 */ /* 0x000fca0000000000 */
[----:B------:R-:W-:Y:S01]  /*12fa0*/  R2UR UR10, R110 ;  /* 0x000000006e0a72ca */ /* 0x000fe200000e0000 */
[----:B------:R-:W-:-:S05]  /*12fb0*/  VIADD R110, R108, 0x80 ;  /* 0x000000806c6e7836 */ /* 0x000fca0000000000 */
[----:B------:R-:W-:Y:S02]  /*12fc0*/  R2UR UR14, R110 ;  /* 0x000000006e0e72ca */ /* 0x000fe400000e0000 */
[----:B------:R-:W-:-:S04]  /*12fd0*/  IADD3 R110, R108, 0xc0, RZ ;  /* 0x000000c06c6e7810 */ /* 0x000fc80007ffe0ff */
[----:B------:R-:W-:Y:S01]  /*12fe0*/  R2UR UR18, R110 ;  /* 0x000000006e1272ca */ /* 0x000fe200000e0000 */
[----:B------:R-:W-:-:S05]  /*12ff0*/  VIADD R110, R108, 0x100 ;  /* 0x000001006c6e7836 */ /* 0x000fca0000000000 */
[----:B------:R-:W-:Y:S01]  /*13000*/  R2UR UR22, R110 ;  /* 0x000000006e1672ca */ /* 0x000fe200000e0000 */
[----:B------:R-:W-:-:S05]  /*13010*/  VIADD R110, R108, 0x140 ;  /* 0x000001406c6e7836 */ /* 0x000fca0000000000 */
[----:B------:R-:W-:Y:S01]  /*13020*/  R2UR UR26, R110 ;  /* 0x000000006e1a72ca */ /* 0x000fe200000e0000 */
[C---:B------:R-:W-:Y:S02]  /*13030*/  VIADD R110, R108.reuse, 0x180 ;  /* 0x000001806c6e7836 */ /* 0x040fe40000000000 */
[----:B------:R-:W-:Y:S01]  /*13040*/  FFMA.FTZ R82, R109, R15, -R138 ;  /* 0x0000000f6d527223 */ /* 0x000fe2000001088a */
[----:B------:R-:W-:Y:S01]  /*13050*/  IMAD.MOV.U32 R109, RZ, RZ, -0x7fffffe0 ;  /* 0x80000020ff6d7424 */ /* 0x000fe200078e00ff */
[----:B------:R-:W-:Y:S02]  /*13060*/  R2UR UR6, R108 ;  /* 0x000000006c0672ca */ /* 0x000fe400000e0000 */
[----:B------:R-:W-:Y:S01]  /*13070*/  R2UR UR30, R110 ;  /* 0x000000006e1e72ca */ /* 0x000fe200000e0000 */
[C---:B------:R-:W-:Y:S02]  /*13080*/  VIADD R110, R108.reuse, 0x1c0 ;  /* 0x000001c06c6e7836 */ /* 0x040fe40000000000 */
[----:B------:R-:W-:Y:S01]  /*13090*/  VIADD R108, R108, 0x200 ;  /* 0x000002006c6c7836 */ /* 0x000fe20000000000 */
[----:B------:R-:W-:-:S02]  /*130a0*/  R2UR UR7, R109 ;  /* 0x000000006d0772ca */ /* 0x000fc400000e0000 */
[----:B------:R-:W-:Y:S01]  /*130b0*/  R2UR UR39, R109 ;  /* 0x000000006d2772ca */ /* 0x000fe200000e0000 */
[----:B------:R-:W-:Y:S01]  /*130c0*/  IMAD.MOV.U32 R109, RZ, RZ, -0x3ffffff0 ;  /* 0xc0000010ff6d7424 */ /* 0x000fe200078e00ff */
[----:B------:R-:W-:-:S04]  /*130d0*/  R2UR UR38, R108 ;  /* 0x000000006c2672ca */ /* 0x000fc800000e0000 */
[----:B------:R-:W-:Y:S01]  /*130e0*/  R2UR UR5, R109 ;  /* 0x000000006d0572ca */ /* 0x000fe200000e0000 */
[----:B------:R-:W-:Y:S01]  /*130f0*/  WARPGROUP.ARRIVE ;  /* 0x00000000000079c5 */ /* 0x000fe20000000000 */
[----:B------:R-:W-:Y:S01]  /*13100*/  FFMA.FTZ R86, R111, R15, -R138 ;  /* 0x0000000f6f567223 */ /* 0x000fe2000001088a */
[----:B------:R-:W-:Y:S01]  /*13110*/  IMAD.MOV.U32 R111, RZ, RZ, -0x7fffffe0 ;  /* 0x80000020ff6f7424 */ /* 0x000fe200078e00ff */
[----:B------:R-:W-:-:S04]  /*13120*/  R2UR UR34, R110 ;  /* 0x000000006e2272ca */ /* 0x000fc800000e0000 */
[C---:B------:R-:W-:Y:S02]  /*13130*/  R2UR UR11, R111.reuse ;  /* 0x000000006f0b72ca */ /* 0x040fe400000e0000 */
[C---:B------:R-:W-:Y:S02]  /*13140*/  R2UR UR15, R111.reuse ;  /* 0x000000006f0f72ca */ /* 0x040fe400000e0000 */
[C---:B------:R-:W-:Y:S02]  /*13150*/  R2UR UR19, R111.reuse ;  /* 0x000000006f1372ca */ /* 0x040fe400000e0000 */
[C---:B------:R-:W-:Y:S02]  /*13160*/  R2UR UR23, R111.reuse ;  /* 0x000000006f1772ca */ /* 0x040fe400000e0000 */
[C---:B------:R-:W-:Y:S02]  /*13170*/  R2UR UR27, R111.reuse ;  /* 0x000000006f1b72ca */ /* 0x040fe400000e0000 */
[----:B------:R-:W-:-:S02]  /*13180*/  R2UR UR31, R111 ;  /* 0x000000006f1f72ca */ /* 0x000fc400000e0000 */
[----:B------:R-:W-:Y:S01]  /*13190*/  R2UR UR35, R111 ;  /* 0x000000006f2372ca */ /* 0x000fe200000e0000 */
[----:B------:R-:W-:-:S05]  /*131a0*/  IMAD.MOV.U32 R111, RZ, RZ, -0x3ffffff0 ;  /* 0xc0000010ff6f7424 */ /* 0x000fca00078e00ff */
[----:B------:R-:W-:Y:S01]  /*131b0*/  R2UR UR9, R111 ;  /* 0x000000006f0972ca */ /* 0x000fe200000e0000 */
[----:B------:R-:W-:Y:S01]  /*131c0*/  IMAD.MOV.U32 R111, RZ, RZ, -0x3ffffff0 ;  /* 0xc0000010ff6f7424 */ /* 0x000fe200078e00ff */
[----:B--2---:R-:W-:-:S04]  /*131d0*/  LOP3.LUT R108, R132, 0x10000, RZ, 0xfc, !PT ;  /* 0x00010000846c7812 */ /* 0x004fc800078efcff */
[----:B------:R-:W-:Y:S01]  /*131e0*/  R2UR UR13, R111 ;  /* 0x000000006f0d72ca */ /* 0x000fe200000e0000 */
[----:B------:R-:W2:Y:S01]  /*131f0*/  LDL.LU R132, [R1+0x28] ;  /* 0x0000280001847983 */ /* 0x000ea20000300800 */
[----:B------:R-:W-:-:S13]  /*13200*/  R2UR UR4, R108 ;  /* 0x000000006c0472ca */ /* 0x000fda00000e0000 */
[----:B------:R-:W-:Y:S01]  /*13210*/  HGMMA.64x96x16.F32 R24, gdesc[UR4].tnspB, R24, gsb0 ;  /* 0x41600000041879f0 */ /* 0x000fe20008000818 */
[----:B------:R-:W-:-:S04]  /*13220*/  IADD3 R110, R108, 0x180, RZ ;  /* 0x000001806c6e7810 */ /* 0x000fc80007ffe0ff */
[----:B------:R-:W-:Y:S01]  /*13230*/  R2UR UR8, R110 ;  /* 0x000000006e0872ca */ /* 0x000fe200000e0000 */
[----:B------:R-:W-:Y:S01]  /*13240*/  VIADD R110, R108, 0x300 ;  /* 0x000003006c6e7836 */ /* 0x000fe20000000000 */
[----:B------:R-:W-:Y:S02]  /*13250*/  WARPGROUP.DEPBAR.LE gsb0, 0x0 ;  /* 0x00008000000079c5 */ /* 0x000fe40000010000 */
[----:B------:R-:W-:-:S09]  /*13260*/  WARPGROUP.ARRIVE ;  /* 0x00000000000079c5 */ /* 0x000fd20000000000 */
[----:B------:R-:W-:Y:S01]  /*13270*/  HGMMA.64x96x16.F32 R24, gdesc[UR8].tnspB, R24, gsb0 ;  /* 0x41600000081879f0 */ /* 0x000fe20008000818 */
[----:B------:R-:W-:Y:S01]  /*13280*/  R2UR UR12, R110 ;  /* 0x000000006e0c72ca */ /* 0x000fe200000e0000 */
[----:B------:R-:W-:Y:S02]  /*13290*/  VIADD R110, R108, 0x480 ;  /* 0x000004806c6e7836 */ /* 0x000fe40000000000 */
[----:B------:R-:W-:-:S03]  /*132a0*/  IMAD.MOV.U32 R111, RZ, RZ, -0x3ffffff0 ;  /* 0xc0000010ff6f7424 */ /* 0x000fc600078e00ff */
[----:B------:R-:W-:Y:S02]  /*132b0*/  R2UR UR16, R110 ;  /* 0x000000006e1072ca */ /* 0x000fe400000e0000 */
[----:B------:R-:W-:Y:S01]  /*132c0*/  R2UR UR17, R111 ;  /* 0x000000006f1172ca */ /* 0x000fe200000e0000 */
[----:B------:R-:W-:Y:S02]  /*132d0*/  WARPGROUP.DEPBAR.LE gsb0, 0x0 ;  /* 0x00008000000079c5 */ /* 0x000fe40000010000 */
[----:B------:R-:W-:-:S06]  /*132e0*/  WARPGROUP.ARRIVE ;  /* 0x00000000000079c5 */ /* 0x000fcc0000000000 */
[----:B------:R-:W-:Y:S01]  /*132f0*/  HGMMA.64x96x16.F32 R24, gdesc[UR12].tnspB, R24, gsb0 ;  /* 0x416000000c1879f0 */ /* 0x000fe20008000818 */
[----:B------:R-:W-:Y:S01]  /*13300*/  VIADD R110, R108, 0x600 ;  /* 0x000006006c6e7836 */ /* 0x000fe20000000000 */
[----:B------:R-:W-:-:S04]  /*13310*/  MOV R111, 0xc0000010 ;  /* 0xc0000010006f7802 */ /* 0x000fc80000000f00 */
[----:B------:R-:W-:Y:S02]  /*13320*/  R2UR UR20, R110 ;  /* 0x000000006e1472ca */ /* 0x000fe400000e0000 */
[----:B------:R-:W-:Y:S01]  /*13330*/  R2UR UR21, R111 ;  /* 0x000000006f1572ca */ /* 0x000fe200000e0000 */
[----:B------:R-:W-:Y:S02]  /*13340*/  WARPGROUP.DEPBAR.LE gsb0, 0x0 ;  /* 0x00008000000079c5 */ /* 0x000fe40000010000 */
[----:B------:R-:W-:-:S06]  /*13350*/  WARPGROUP.ARRIVE ;  /* 0x00000000000079c5 */ /* 0x000fcc0000000000 */
[----:B------:R-:W-:Y:S01]  /*13360*/  HGMMA.64x96x16.F32 R24, gdesc[UR16].tnspB, R24, gsb0 ;  /* 0x41600000101879f0 */ /* 0x000fe20008000818 */
[----:B------:R-:W-:Y:S02]  /*13370*/  VIADD R110, R108, 0x780 ;  /* 0x000007806c6e7836 */ /* 0x000fe40000000000 */
[----:B------:R-:W-:-:S03]  /*13380*/  IMAD.MOV.U32 R111, RZ, RZ, -0x3ffffff0 ;  /* 0xc0000010ff6f7424 */ /* 0x000fc600078e00ff */
        /* <DEDUP_REMOVED lines=19> */
[----:B------:R-:W-:-:S04]  /*134c0*/  FADD.FTZ R109, -R74, R137 ;  /* 0x000000894a6d7221 */ /* 0x000fc80000010100 */
[----:B------:R-:W-:Y:S01]  /*134d0*/  FMUL.FTZ R109, R109, R15 ;  /* 0x0000000f6d6d7220 */ /* 0x000fe20000410000 */
[----:B------:R-:W-:-:S03]  /*134e0*/  IADD3 R108, R108, 0xc00, RZ ;  /* 0x00000c006c6c7810 */ /* 0x000fc60007ffe0ff */
[----:B------:R1:W-:Y:S01]  /*134f0*/  MUFU.EX2 R110, R109 ;  /* 0x0000006d006e7308 */ /* 0x0003e20000000800 */
[----:B------:R-:W-:Y:S02]  /*13500*/  WARPGROUP.DEPBAR.LE gsb0, 0x0 ;  /* 0x00008000000079c5 */ /* 0x000fe40000010000 */
[----:B------:R-:W-:-:S06]  /*13510*/  WARPGROUP.ARRIVE ;  /* 0x00000000000079c5 */ /* 0x000fcc0000000000 */
[----:B------:R-:W-:Y:S01]  /*13520*/  HGMMA.64x96x16.F32 R24, gdesc[UR32].tnspB, R24, gsb0 ;  /* 0x41600000201879f0 */ /* 0x000fe20008000818 */
[----:B-1----:R-:W-:Y:S01]  /*13530*/  IMAD.MOV.U32 R109, RZ, RZ, -0x3ffffff0 ;  /* 0xc0000010ff6d7424 */ /* 0x002fe200078e00ff */
[----:B------:R-:W-:-:S04]  /*13540*/  R2UR UR36, R108 ;  /* 0x000000006c2472ca */ /* 0x000fc800000e0000 */
[----:B------:R-:W-:Y:S01]  /*13550*/  R2UR UR37, R109 ;  /* 0x000000006d2572ca */ /* 0x000fe200000e0000 */
[----:B------:R-:W1:Y:S01]  /*13560*/  S2R R137, SR_TID.X ;  /* 0x0000000000897919 */ /* 0x000e620000002100 */
[----:B------:R-:W2:Y:S01]  /*13570*/  MUFU.EX2 R105, R105 ;  /* 0x0000006900697308 */ /* 0x000ea20000000800 */
[----:B------:R-:W-:-:S07]  /*13580*/  FFMA.FTZ R79, R133, R15, -R138 ;  /* 0x0000000f854f7223 */ /* 0x000fce000001088a */
[----:B------:R-:W3:Y:S01]  /*13590*/  MUFU.EX2 R108, R107 ;  /* 0x0000006b006c7308 */ /* 0x000ee20000000800 */
[----:B------:R-:W-:Y:S02]  /*135a0*/  WARPGROUP.DEPBAR.LE gsb0, 0x0 ;  /* 0x00008000000079c5 */ /* 0x000fe40000010000 */
[----:B------:R-:W-:-:S06]  /*135b0*/  WARPGROUP.ARRIVE ;  /* 0x00000000000079c5 */ /* 0x000fcc0000000000 */
[----:B------:R-:W-:Y:S01]  /*135c0*/  HGMMA.64x96x16.F32 R24, gdesc[UR36].tnspB, R24, gsb0 ;  /* 0x41600000241879f0 */ /* 0x000fe20008000818 */
[----:B-1----:R-:W-:Y:S01]  /*135d0*/  SHF.R.U32.HI R133, RZ, 0x7, R137 ;  /* 0x00000007ff857819 */ /* 0x002fe20000011689 */
[----:B------:R-:W-:Y:S01]  /*135e0*/  MUFU.EX2 R107, R120 ;  /* 0x00000078006b7308 */ /* 0x000fe20000000800 */
[----:B------:R-:W-:-:S03]  /*135f0*/  ISETP.GE.U32.AND P2, PT, R137, 0x180, PT ;  /* 0x000001808900780c */ /* 0x000fc60003f46070 */
[----:B------:R-:W-:-:S04]  /*13600*/  VIADD R109, R133, 0x9 ;  /* 0x00000009856d7836 */ /* 0x000fc80000000000 */
[----:B------:R-:W1:Y:S01]  /*13610*/  MUFU.EX2 R131, R131 ;  /* 0x0000008300837308 */ /* 0x000e620000000800 */
[----:B------:R-:W-:Y:S01]  /*13620*/  SEL R109, R109, 0x9, !P2 ;  /* 0x000000096d6d7807 */ /* 0x000fe20005000000 */
[----:B--2---:R-:W-:-:S06]  /*13630*/  FFMA.FTZ R111, R110, R132, R105 ;  /* 0x000000846e6f7223 */ /* 0x004fcc0000010069 */
[----:B------:R-:W-:Y:S08]  /*13640*/  MUFU.EX2 R121, R121 ;  /* 0x0000007900797308 */ /* 0x000ff00000000800 */
[----:B------:R-:W2:Y:S08]  /*13650*/  MUFU.EX2 R130, R130 ;  /* 0x0000008200827308 */ /* 0x000eb00000000800 */
[----:B------:R-:W-:Y:S01]  /*13660*/  MUFU.EX2 R120, R89 ;  /* 0x0000005900787308 */ /* 0x000fe20000000800 */
[----:B---3--:R-:W-:-:S07]  /*13670*/  F2FP.F16.F32.PACK_AB R105, R108, R105 ;  /* 0x000000696c69723e */ /* 0x008fce00000000ff */
[----:B------:R-:W-:Y:S08]  /*13680*/  MUFU.EX2 R89, R94 ;  /* 0x0000005e00597308 */ /* 0x000ff00000000800 */
[----:B------:R-:W3:Y:S01]  /*13690*/  MUFU.EX2 R129, R129 ;  /* 0x0000008100817308 */ /* 0x000ee20000000800 */
[----:B-1----:R-:W-:-:S07]  /*136a0*/  FADD.FTZ R157, R131, R157 ;  /* 0x0000009d839d7221 */ /* 0x002fce0000010000 */
[----:B------:R-:W-:Y:S01]  /*136b0*/  MUFU.EX2 R95, R95 ;  /* 0x0000005f005f7308 */ /* 0x000fe20000000800 */
[----:B------:R-:W-:-:S07]  /*136c0*/  FFMA.FTZ R98, R98, R15, -R138 ;  /* 0x0000000f62627223 */ /* 0x000fce000001088a */
[----:B------:R-:W1:Y:S01]  /*136d0*/  MUFU.EX2 R128, R128 ;  /* 0x0000008000807308 */ /* 0x000e620000000800 */
[----:B--2---:R-:W-:-:S07]  /*136e0*/  FADD.FTZ R157, R130, R157 ;  /* 0x0000009d829d7221 */ /* 0x004fce0000010000 */
[----:B------:R-:W2:Y:S01]  /*136f0*/  MUFU.EX2 R96, R96 ;  /* 0x0000006000607308 */ /* 0x000ea20000000800 */
[----:B------:R-:W-:-:S07]  /*13700*/  FFMA.FTZ R75, R134, R15, -R138 ;  /* 0x0000000f864b7223 */ /* 0x000fce000001088a */
[----:B------:R-:W4:Y:S01]  /*13710*/  MUFU.EX2 R127, R127 ;  /* 0x0000007f007f7308 */ /* 0x000f220000000800 */
[----:B---3--:R-:W-:-:S07]  /*13720*/  FADD.FTZ R157, R129, R157 ;  /* 0x0000009d819d7221 */ /* 0x008fce0000010000 */
[----:B------:R-:W-:Y:S01]  /*13730*/  MUFU.EX2 R97, R97 ;  /* 0x0000006100617308 */ /* 0x000fe20000000800 */
[----:B------:R-:W-:Y:S02]  /*13740*/  WARPGROUP.DEPBAR.LE gsb0, 0x0 ;  /* 0x00008000000079c5 */ /* 0x000fe40000010000 */
[----:B------:R3:W-:Y:S06]  /*13750*/  BAR.ARV R109, 0x100 ;  /* 0x0004006d0000751d */ /* 0x0007ec0000002000 */
[----:B---3--:R-:W-:Y:S01]  /*13760*/  FADD.FTZ R109, R108, R111 ;  /* 0x0000006f6c6d7221 */ /* 0x008fe20000010000 */
[----:B------:R-:W-:-:S03]  /*13770*/  @!P1 IMAD R108, R0, 0x8, R18 ;  /* 0x00000008006c9824 */ /* 0x000fc600078e0212 */
[----:B------:R-:W-:Y:S01]  /*13780*/  FADD.FTZ R0, R107, R109 ;  /* 0x0000006d6b007221 */ /* 0x000fe20000010000 */
[C---:B------:R-:W-:Y:S01]  /*13790*/  F2FP.F16.F32.PACK_AB R107, R121.reuse, R107 ;  /* 0x0000006b796b723e */ /* 0x040fe200000000ff */
[----:B------:R-:W3:Y:S02]  /*137a0*/  MUFU.EX2 R126, R126 ;  /* 0x0000007e007e7308 */ /* 0x000ee40000000800 */
[----:B------:R-:W-:Y:S01]  /*137b0*/  FADD.FTZ R121, R121, R0 ;  /* 0x0000000079797221 */ /* 0x000fe20000010000 */
[----:B------:R-:W-:-:S05]  /*137c0*/  @!P1 IMAD R111, R146, 0x8, R18 ;  /* 0x00000008926f9824 */ /* 0x000fca00078e0212 */
[----:B------:R-:W-:Y:S01]  /*137d0*/  MUFU.EX2 R133, R81 ;  /* 0x0000005100857308 */ /* 0x000fe20000000800 */
[----:B------:R-:W-:Y:S01]  /*137e0*/  FFMA.FTZ R99, R99, R15, -R138 ;  /* 0x0000000f63637223 */ /* 0x000fe2000001088a */
[----:B------:R-:W-:-:S06]  /*137f0*/  @!P1 VIADD R111, R111, 0x31c40 ;  /* 0x00031c406f6f9836 */ /* 0x000fcc0000000000 */
[----:B------:R0:W-:Y:S01]  /*13800*/  MUFU.EX2 R134, R80 ;  /* 0x0000005000867308 */ /* 0x0001e20000000800 */
[----:B-1----:R-:W-:-:S07]  /*13810*/  FADD.FTZ R157, R128, R157 ;  /* 0x0000009d809d7221 */ /* 0x002fce0000010000 */
[----:B------:R-:W1:Y:S01]  /*13820*/  MUFU.EX2 R81, R98 ;  /* 0x0000006200517308 */ /* 0x000e620000000800 */
[----:B0-----:R-:W-:-:S07]  /*13830*/  FADD.FTZ R80, R89, R121 ;  /* 0x0000007959507221 */ /* 0x001fce0000010000 */
[----:B------:R-:W0:Y:S01]  /*13840*/  MUFU.EX2 R125, R125 ;  /* 0x0000007d007d7308 */ /* 0x000e220000000800 */
[----:B------:R-:W-:Y:S01]  /*13850*/  FADD.FTZ R80, R95, R80 ;  /* 0x000000505f507221 */ /* 0x000fe20000010000 */
[----:B------:R-:W-:Y:S01]  /*13860*/  FFMA.FTZ R100, R100, R15, -R138 ;  /* 0x0000000f64647223 */ /* 0x000fe2000001088a */
[----:B------:R-:W-:-:S05]  /*13870*/  @!P1 VIADD R108, R108, 0x31c60 ;  /* 0x00031c606c6c9836 */ /* 0x000fca0000000000 */
[----:B------:R-:W0:Y:S01]  /*13880*/  MUFU.EX2 R124, R124 ;  /* 0x0000007c007c7308 */ /* 0x000e220000000800 */
[----:B--2---:R-:W-:Y:S01]  /*13890*/  FADD.FTZ R80, R96, R80 ;  /* 0x0000005060507221 */ /* 0x004fe20000010000 */
[----:B----4-:R-:W-:Y:S01]  /*138a0*/  FADD.FTZ R157, R127, R157 ;  /* 0x0000009d7f9d7221 */ /* 0x010fe20000010000 */
[-CC-:B------:R-:W-:Y:S01]  /*138b0*/  FFMA.FTZ R101, R101, R15.reuse, -R138.reuse ;  /* 0x0000000f65657223 */ /* 0x180fe2000001088a */
[-CC-:B------:R-:W-:Y:S01]  /*138c0*/  FFMA.FTZ R102, R102, R15.reuse, -R138.reuse ;  /* 0x0000000f66667223 */ /* 0x180fe2000001088a */
[-CC-:B------:R-:W-:Y:S01]  /*138d0*/  FFMA.FTZ R103, R103, R15.reuse, -R138.reuse ;  /* 0x0000000f67677223 */ /* 0x180fe2000001088a */
[-CC-:B------:R-:W-:Y:S02]  /*138e0*/  FFMA.FTZ R112, R112, R15.reuse, -R138.reuse ;  /* 0x0000000f70707223 */ /* 0x180fe4000001088a */
[----:B------:R-:W-:Y:S01]  /*138f0*/  MUFU.EX2 R123, R123 ;  /* 0x0000007b007b7308 */ /* 0x000fe20000000800 */
[-CC-:B------:R-:W-:Y:S01]  /*13900*/  FFMA.FTZ R113, R113, R15.reuse, -R138.reuse ;  /* 0x0000000f71717223 */ /* 0x180fe2000001088a */
[-CC-:B------:R-:W-:Y:S01]  /*13910*/  FFMA.FTZ R114, R114, R15.reuse, -R138.reuse ;  /* 0x0000000f72727223 */ /* 0x180fe2000001088a */
[-CC-:B------:R-:W-:Y:S01]  /*13920*/  FFMA.FTZ R115, R115, R15.reuse, -R138.reuse ;  /* 0x0000000f73737223 */ /* 0x180fe2000001088a */
[-CC-:B------:R-:W-:Y:S01]  /*13930*/  FFMA.FTZ R116, R116, R15.reuse, -R138.reuse ;  /* 0x0000000f74747223 */ /* 0x180fe2000001088a */
[-CC-:B------:R-:W-:Y:S01]  /*13940*/  FFMA.FTZ R117, R117, R15.reuse, -R138.reuse ;  /* 0x0000000f75757223 */ /* 0x180fe2000001088a */
[-CC-:B------:R-:W-:Y:S01]  /*13950*/  FFMA.FTZ R118, R118, R15.reuse, -R138.reuse ;  /* 0x0000000f76767223 */ /* 0x180fe2000001088a */
[-CC-:B------:R-:W-:Y:S01]  /*13960*/  FFMA.FTZ R119, R119, R15.reuse, -R138.reuse ;  /* 0x0000000f77777223 */ /* 0x180fe2000001088a */
[----:B------:R-:W2:Y:S01]  /*13970*/  MUFU.EX2 R99, R99 ;  /* 0x0000006300637308 */ /* 0x000ea20000000800 */
[-CC-:B------:R-:W-:Y:S01]  /*13980*/  FFMA.FTZ R78, R135, R15.reuse, -R138.reuse ;  /* 0x0000000f874e7223 */ /* 0x180fe2000001088a */
[-CC-:B------:R-:W-:Y:S01]  /*13990*/  FFMA.FTZ R140, R140, R15.reuse, -R138.reuse ;  /* 0x0000000f8c8c7223 */ /* 0x180fe2000001088a */
[-CC-:B------:R-:W-:Y:S01]  /*139a0*/  FFMA.FTZ R148, R148, R15.reuse, -R138.reuse ;  /* 0x0000000f94947223 */ /* 0x180fe2000001088a */
[-CC-:B------:R-:W-:Y:S01]  /*139b0*/  FFMA.FTZ R150, R150, R15.reuse, -R138.reuse ;  /* 0x0000000f96967223 */ /* 0x180fe2000001088a */
[-CC-:B------:R-:W-:Y:S01]  /*139c0*/  FFMA.FTZ R153, R153, R15.reuse, -R138.reuse ;  /* 0x0000000f99997223 */ /* 0x180fe2000001088a */
[----:B------:R-:W-:Y:S01]  /*139d0*/  FFMA.FTZ R156, R136, R15, -R138 ;  /* 0x0000000f889c7223 */ /* 0x000fe2000001088a */
[----:B------:R-:W-:Y:S01]  /*139e0*/  @!P1 PRMT R111, RZ, 0x654, R111 ;  /* 0x00000654ff6f9816 */ /* 0x000fe2000000006f */
[----:B------:R4:W-:Y:S01]  /*139f0*/  MUFU.EX2 R138, R84 ;  /* 0x00000054008a7308 */ /* 0x0009e20000000800 */
[----:B---3--:R-:W-:Y:S01]  /*13a00*/  FADD.FTZ R157, R126, R157 ;  /* 0x0000009d7e9d7221 */ /* 0x008fe20000010000 */
[----:B------:R-:W-:Y:S01]  /*13a10*/  @!P1 PRMT R108, RZ, 0x654, R108 ;  /* 0x00000654ff6c9816 */ /* 0x000fe2000000006c */
[----:B------:R3:W-:Y:S01]  /*13a20*/  @!P1 SYNCS.ARRIVE.TRANS64.RED.A1T0 RZ, [R111+URZ], RZ ;  /* 0x000000ff6fff99a7 */ /* 0x0007e2000810043f */
[----:B------:R-:W-:-:S04]  /*13a30*/  F2FP.F16.F32.PACK_AB R89, R95, R89 ;  /* 0x000000595f59723e */ /* 0x000fc800000000ff */
[----:B------:R-:W-:Y:S01]  /*13a40*/  MUFU.EX2 R132, R122 ;  /* 0x0000007a00847308 */ /* 0x000fe20000000800 */
[----:B----4-:R-:W-:Y:S01]  /*13a50*/  FADD.FTZ R84, R97, R80 ;  /* 0x0000005061547221 */ /* 0x010fe20000010000 */
[----:B------:R4:W-:Y:S06]  /*13a60*/  @!P1 SYNCS.ARRIVE.TRANS64.RED.A1T0 RZ, [R108+URZ], RZ ;  /* 0x000000ff6cff99a7 */ /* 0x0009ec000810043f */
[----:B------:R-:W4:Y:S08]  /*13a70*/  MUFU.EX2 R100, R100 ;  /* 0x0000006400647308 */ /* 0x000f300000000800 */
[----:B------:R1:W-:Y:S08]  /*13a80*/  MUFU.EX2 R95, R82 ;  /* 0x00000052005f7308 */ /* 0x0003f00000000800 */
[----:B---3--:R-:W3:Y:S01]  /*13a90*/  MUFU.EX2 R111, R76 ;  /* 0x0000004c006f7308 */ /* 0x008ee20000000800 */
[----:B-1----:R-:W-:Y:S01]  /*13aa0*/  FADD.FTZ R82, R81, R84 ;  /* 0x0000005451527221 */ /* 0x002fe20000010000 */
[----:B0-----:R-:W-:-:S06]  /*13ab0*/  FADD.FTZ R84, R125, R157 ;  /* 0x0000009d7d547221 */ /* 0x001fcc0000010000 */
[----:B------:R-:W0:Y:S01]  /*13ac0*/  MUFU.EX2 R101, R101 ;  /* 0x0000006500657308 */ /* 0x000e220000000800 */
[----:B------:R-:W-:Y:S01]  /*13ad0*/  FADD.FTZ R84, R124, R84 ;  /* 0x000000547c547221 */ /* 0x000fe20000010000 */
[----:B--2---:R-:W-:-:S06]  /*13ae0*/  FADD.FTZ R82, R99, R82 ;  /* 0x0000005263527221 */ /* 0x004fcc0000010000 */
[----:B----4-:R-:W-:Y:S08]  /*13af0*/  MUFU.EX2 R108, R85 ;  /* 0x00000055006c7308 */ /* 0x010ff00000000800 */
[----:B------:R-:W1:Y:S01]  /*13b00*/  MUFU.EX2 R85, R102 ;  /* 0x0000006600557308 */ /* 0x000e620000000800 */
[----:B------:R-:W-:-:S07]  /*13b10*/  FADD.FTZ R82, R100, R82 ;  /* 0x0000005264527221 */ /* 0x000fce0000010000 */
[----:B------:R-:W2:Y:S08]  /*13b20*/  MUFU.EX2 R109, R73 ;  /* 0x00000049006d7308 */ /* 0x000eb00000000800 */
[----:B------:R4:W-:Y:S08]  /*13b30*/  MUFU.EX2 R98, R83 ;  /* 0x0000005300627308 */ /* 0x0009f00000000800 */
[----:B------:R-:W2:Y:S01]  /*13b40*/  MUFU.EX2 R103, R103 ;  /* 0x0000006700677308 */ /* 0x000ea20000000800 */
[----:B----4-:R-:W-:-:S04]  /*13b50*/  FADD.FTZ R83, R123, R84 ;  /* 0x000000547b537221 */ /* 0x010fc80000010000 */
[----:B------:R-:W-:-:S03]  /*13b60*/  FADD.FTZ R83, R132, R83 ;  /* 0x0000005384537221 */ /* 0x000fc60000010000 */
[----:B------:R-:W4:Y:S01]  /*13b70*/  MUFU.EX2 R112, R112 ;  /* 0x0000007000707308 */ /* 0x000f220000000800 */
[----:B---3--:R-:W-:Y:S01]  /*13b80*/  FADD.FTZ R83, R111, R83 ;  /* 0x000000536f537221 */ /* 0x008fe20000010000 */
[----:B0-----:R-:W-:-:S06]  /*13b90*/  FADD.FTZ R82, R101, R82 ;  /* 0x0000005265527221 */ /* 0x001fcc0000010000 */
[----:B------:R-:W0:Y:S01]  /*13ba0*/  MUFU.EX2 R113, R113 ;  /* 0x0000007100717308 */ /* 0x000e220000000800 */
[----:B------:R-:W-:Y:S01]  /*13bb0*/  FADD.FTZ R83, R133, R83 ;  /* 0x0000005385537221 */ /* 0x000fe20000010000 */
[----:B-1----:R-:W-:Y:S01]  /*13bc0*/  FADD.FTZ R82, R85, R82 ;  /* 0x0000005255527221 */ /* 0x002fe20000010000 */
[----:B------:R1:W-:Y:S05]  /*13bd0*/  STSM.16.M88.4 [R22+0x24300], R104 ;  /* 0x0243006816007844 */ /* 0x0003ea0000000200 */
[----:B------:R-:W-:Y:S01]  /*13be0*/  MUFU.EX2 R135, R77 ;  /* 0x0000004d00877308 */ /* 0x000fe20000000800 */
[----:B--2---:R-:W-:Y:S01]  /*13bf0*/  FADD.FTZ R83, R109, R83 ;  /* 0x000000536d537221 */ /* 0x004fe20000010000 */
[----:B------:R-:W-:-:S06]  /*13c00*/  FADD.FTZ R82, R103, R82 ;  /* 0x0000005267527221 */ /* 0x000fcc0000010000 */
[----:B------:R-:W2:Y:S01]  /*13c10*/  MUFU.EX2 R114, R114 ;  /* 0x0000007200727308 */ /* 0x000ea20000000800 */
[----:B------:R-:W-:Y:S01]  /*13c20*/  FADD.FTZ R83, R134, R83 ;  /* 0x0000005386537221 */ /* 0x000fe20000010000 */
[----:B----4-:R-:W-:-:S06]  /*13c30*/  FADD.FTZ R82, R112, R82 ;  /* 0x0000005270527221 */ /* 0x010fcc0000010000 */
[----:B-1----:R-:W1:Y:S01]  /*13c40*/  MUFU.EX2 R107, R93 ;  /* 0x0000005d006b7308 */ /* 0x002e620000000800 */
[----:B0-----:R-:W-:-:S07]  /*13c50*/  FADD.FTZ R82, R113, R82 ;  /* 0x0000005271527221 */ /* 0x001fce0000010000 */
[----:B------:R-:W0:Y:S08]  /*13c60*/  MUFU.EX2 R136, R72 ;  /* 0x0000004800887308 */ /* 0x000e300000000800 */
[----:B------:R3:W-:Y:S01]  /*13c70*/  MUFU.EX2 R94, R91 ;  /* 0x0000005b005e7308 */ /* 0x0007e20000000800 */
[----:B--2---:R-:W-:-:S07]  /*13c80*/  FADD.FTZ R84, R114, R82 ;  /* 0x0000005272547221 */ /* 0x004fce0000010000 */
[----:B------:R-:W2:Y:S01]  /*13c90*/  MUFU.EX2 R106, R92 ;  /* 0x0000005c006a7308 */ /* 0x000ea20000000800 */
[----:B---3--:R-:W-:-:S07]  /*13ca0*/  F2FP.F16.F32.PACK_AB R91, R97, R96 ;  /* 0x00000060615b723e */ /* 0x008fce00000000ff */
[----:B------:R3:W-:Y:S01]  /*13cb0*/  MUFU.EX2 R96, R86 ;  /* 0x0000005600607308 */ /* 0x0007e20000000800 */
[----:B------:R-:W-:Y:S02]  /*13cc0*/  F2FP.F16.F32.PACK_AB R80, R126, R127 ;  /* 0x0000007f7e50723e */ /* 0x000fe400000000ff */
[----:B------:R-:W-:Y:S01]  /*13cd0*/  F2FP.F16.F32.PACK_AB R81, R99, R81 ;  /* 0x000000516351723e */ /* 0x000fe200000000ff */
[----:B---3--:R-:W-:-:S04]  /*13ce0*/  FADD.FTZ R86, R108, R83 ;  /* 0x000000536c567221 */ /* 0x008fc80000010000 */
[----:B------:R-:W-:Y:S01]  /*13cf0*/  MUFU.EX2 R137, R21 ;  /* 0x0000001500897308 */ /* 0x000fe20000000800 */
[----:B------:R-:W-:Y:S01]  /*13d00*/  F2FP.F16.F32.PACK_AB R82, R124, R125 ;  /* 0x0000007d7c52723e */ /* 0x000fe200000000ff */
[----:B------:R-:W-:Y:S01]  /*13d10*/  FADD.FTZ R86, R135, R86 ;  /* 0x0000005687567221 */ /* 0x000fe20000010000 */
[----:B------:R-:W-:-:S05]  /*13d20*/  F2FP.F16.F32.PACK_AB R83, R101, R100 ;  /* 0x000000646553723e */ /* 0x000fca00000000ff */
[----:B------:R3:W-:Y:S01]  /*13d30*/  MUFU.EX2 R105, R88 ;  /* 0x0000005800697308 */ /* 0x0007e20000000800 */
[----:B-1----:R-:W-:-:S07]  /*13d40*/  FADD.FTZ R86, R107, R86 ;  /* 0x000000566b567221 */ /* 0x002fce0000010000 */
[----:B------:R1:W-:Y:S01]  /*13d50*/  MUFU.EX2 R0, R90 ;  /* 0x0000005a00007308 */ /* 0x0003e20000000800 */
[----:B---3--:R-:W-:-:S07]  /*13d60*/  F2FP.F16.F32.PACK_AB R88, R130, R131 ;  /* 0x000000838258723e */ /* 0x008fce00000000ff */
[----:B------:R-:W3:Y:S01]  /*13d70*/  MUFU.EX2 R115, R115 ;  /* 0x0000007300737308 */ /* 0x000ee20000000800 */
[----:B-1----:R-:W-:-:S05]  /*13d80*/  F2FP.F16.F32.PACK_AB R90, R128, R129 ;  /* 0x00000081805a723e */ /* 0x002fca00000000ff */
[----:B------:R-:W-:Y:S02]  /*13d90*/  STSM.16.M88.4 [R22+0x25b00], R88 ;  /* 0x025b005816007844 */ /* 0x000fe40000000200 */
[----:B------:R-:W1:Y:S02]  /*13da0*/  MUFU.EX2 R116, R116 ;  /* 0x0000007400747308 */ /* 0x000e640000000800 */
[----:B------:R0:W-:Y:S06]  /*13db0*/  STSM.16.M88.4 [R22+0x27300], R80 ;  /* 0x0273005016007844 */ /* 0x0001ec0000000200 */
[----:B------:R-:W4:Y:S01]  /*13dc0*/  MUFU.EX2 R117, R117 ;  /* 0x0000007500757308 */ /* 0x000f220000000800 */
[----:B0-----:R-:W-:-:S07]  /*13dd0*/  FADD.FTZ R80, R136, R86 ;  /* 0x0000005688507221 */ /* 0x001fce0000010000 */
[----:B------:R-:W0:Y:S01]  /*13de0*/  MUFU.EX2 R118, R118 ;  /* 0x0000007600767308 */ /* 0x000e220000000800 */
[----:B--2---:R-:W-:Y:S01]  /*13df0*/  FADD.FTZ R80, R106, R80 ;  /* 0x000000506a507221 */ /* 0x004fe20000010000 */
[----:B---3--:R-:W-:-:S03]  /*13e00*/  FADD.FTZ R84, R115, R84 ;  /* 0x0000005473547221 */ /* 0x008fc60000010000 */
[----:B------:R-:W-:-:S03]  /*13e10*/  FADD.FTZ R80, R137, R80 ;  /* 0x0000005089507221 */ /* 0x000fc60000010000 */
[----:B------:R-:W2:Y:S01]  /*13e20*/  MUFU.EX2 R122, R139 ;  /* 0x0000008b007a7308 */ /* 0x000ea20000000800 */
[----:B------:R-:W-:-:S07]  /*13e30*/  FADD.FTZ R83, R105, R80 ;  /* 0x0000005069537221 */ /* 0x000fce0000010000 */
[----:B------:R-:W3:Y:S01]  /*13e40*/  MUFU.EX2 R119, R119 ;  /* 0x0000007700777308 */ /* 0x000ee20000000800 */
[----:B------:R-:W-:-:S07]  /*13e50*/  FADD.FTZ R83, R138, R83 ;  /* 0x000000538a537221 */ /* 0x000fce0000010000 */
[----:B------:R-:W3:Y:S01]  /*13e60*/  MUFU.EX2 R93, R141 ;  /* 0x0000008d005d7308 */ /* 0x000ee20000000800 */
[----:B------:R-:W-:-:S07]  /*13e70*/  FADD.FTZ R83, R120, R83 ;  /* 0x0000005378537221 */ /* 0x000fce0000010000 */
[----:B------:R1:W-:Y:S08]  /*13e80*/  MUFU.EX2 R97, R87 ;  /* 0x0000005700617308 */ /* 0x0003f00000000800 */
[----:B------:R-:W3:Y:S01]  /*13e90*/  MUFU.EX2 R104, R142 ;  /* 0x0000008e00687308 */ /* 0x000ee20000000800 */
[----:B-1----:R-:W-:-:S04]  /*13ea0*/  FADD.FTZ R87, R116, R84 ;  /* 0x0000005474577221 */ /* 0x002fc80000010000 */
[----:B----4-:R-:W-:-:S03]  /*13eb0*/  FADD.FTZ R87, R117, R87 ;  /* 0x0000005775577221 */ /* 0x010fc60000010000 */
[----:B------:R-:W1:Y:S01]  /*13ec0*/  MUFU.EX2 R77, R143 ;  /* 0x0000008f004d7308 */ /* 0x000e620000000800 */
[----:B0-----:R-:W-:Y:S01]  /*13ed0*/  FADD.FTZ R81, R118, R87 ;  /* 0x0000005776517221 */ /* 0x001fe20000010000 */
[----:B--2---:R-:W-:-:S06]  /*13ee0*/  FADD.FTZ R82, R122, R83 ;  /* 0x000000537a527221 */ /* 0x004fcc0000010000 */
[----:B------:R-:W0:Y:S01]  /*13ef0*/  MUFU.EX2 R92, R149 ;  /* 0x00000095005c7308 */ /* 0x000e220000000800 */
[----:B---3--:R-:W-:Y:S01]  /*13f00*/  FADD.FTZ R81, R119, R81 ;  /* 0x0000005177517221 */ /* 0x008fe20000010000 */
[----:B------:R-:W-:Y:S01]  /*13f10*/  FADD.FTZ R101, R93, R82 ;  /* 0x000000525d657221 */ /* 0x000fe20000010000 */
[----:B------:R-:W-:Y:S02]  /*13f20*/  F2FP.F16.F32.PACK_AB R84, R132, R123 ;  /* 0x0000007b8454723e */ /* 0x000fe400000000ff */
[----:B------:R-:W-:-:S03]  /*13f30*/  F2FP.F16.F32.PACK_AB R85, R103, R85 ;  /* 0x000000556755723e */ /* 0x000fc600000000ff */
[----:B------:R-:W-:Y:S01]  /*13f40*/  MUFU.EX2 R21, R151 ;  /* 0x0000009700157308 */ /* 0x000fe20000000800 */
[----:B------:R-:W-:Y:S02]  /*13f50*/  F2FP.F16.F32.PACK_AB R86, R133, R111 ;  /* 0x0000006f8556723e */ /* 0x000fe400000000ff */
[----:B------:R-:W-:Y:S01]  /*13f60*/  F2FP.F16.F32.PACK_AB R87, R113, R112 ;  /* 0x000000707157723e */ /* 0x000fe200000000ff */
[----:B------:R-:W-:Y:S01]  /*13f70*/  FADD.FTZ R81, R0, R81 ;  /* 0x0000005100517221 */ /* 0x000fe20000010000 */
[----:B------:R-:W-:-:S03]  /*13f80*/  F2FP.F16.F32.PACK_AB R88, R134, R109 ;  /* 0x0000006d8658723e */ /* 0x000fc600000000ff */
[----:B------:R-:W2:Y:S01]  /*13f90*/  MUFU.EX2 R72, R152 ;  /* 0x0000009800487308 */ /* 0x000ea20000000800 */
[----:B------:R-:W-:Y:S02]  /*13fa0*/  F2FP.F16.F32.PACK_AB R89, R115, R114 ;  /* 0x000000727359723e */ /* 0x000fe400000000ff */
[----:B------:R-:W-:Y:S02]  /*13fb0*/  F2FP.F16.F32.PACK_AB R90, R135, R108 ;  /* 0x0000006c875a723e */ /* 0x000fe400000000ff */
[----:B------:R-:W-:Y:S02]  /*13fc0*/  F2FP.F16.F32.PACK_AB R91, R117, R116 ;  /* 0x00000074755b723e */ /* 0x000fe400000000ff */
[----:B------:R-:W-:Y:S01]  /*13fd0*/  F2FP.F16.F32.PACK_AB R83, R94, R0 ;  /* 0x000000005e53723e */ /* 0x000fe200000000ff */
[----:B------:R-:W-:Y:S01]  /*13fe0*/  FADD.FTZ R0, R104, R101 ;  /* 0x0000006568007221 */ /* 0x000fe20000010000 */
[----:B------:R-:W-:Y:S04]  /*13ff0*/  STSM.16.M88.4 [R22+0x28b00], R84 ;  /* 0x028b005416007844 */ /* 0x000fe80000000200 */
[----:B------:R1:W-:Y:S01]  /*14000*/  STSM.16.M88.4 [R22+0x2a300], R88 ;  /* 0x02a3005816007844 */ /* 0x0003e20000000200 */
[----:B------:R-:W-:-:S04]  /*14010*/  FADD.FTZ R80, R94, R81 ;  /* 0x000000515e507221 */ /* 0x000fc80000010000 */
[----:B------:R-:W-:Y:S01]  /*14020*/  FADD.FTZ R81, R95, R80 ;  /* 0x000000505f517221 */ /* 0x000fe20000010000 */
[----:B-1----:R-:W-:Y:S01]  /*14030*/  FADD.FTZ R89, R77, R0 ;  /* 0x000000004d597221 */ /* 0x002fe20000010000 */
[----:B------:R-:W-:-:S03]  /*14040*/  F2FP.F16.F32.PACK_AB R85, R98, R95 ;  /* 0x0000005f6255723e */ /* 0x000fc600000000ff */
[C---:B0-----:R-:W-:Y:S01]  /*14050*/  FADD.FTZ R0, R92.reuse, R89 ;  /* 0x000000595c007221 */ /* 0x041fe20000010000 */
[----:B------:R-:W-:Y:S02]  /*14060*/  F2FP.F16.F32.PACK_AB R90, R92, R77 ;  /* 0x0000004d5c5a723e */ /* 0x000fe400000000ff */
[----:B--2---:R-:W-:Y:S01]  /*14070*/  F2FP.F16.F32.PACK_AB R92, R72, R21 ;  /* 0x00000015485c723e */ /* 0x004fe200000000ff */
[----:B------:R-:W-:Y:S02]  /*14080*/  FADD.FTZ R95, R21, R0 ;  /* 0x00000000155f7221 */ /* 0x000fe40000010000 */
[----:B------:R-:W2:Y:S01]  /*14090*/  LDL.LU R21, [R1+0x24] ;  /* 0x0000240001157983 */ /* 0x000ea20000300800 */
[----:B------:R-:W0:Y:S01]  /*140a0*/  MUFU.EX2 R79, R79 ;  /* 0x0000004f004f7308 */ /* 0x000e220000000800 */
[----:B------:R-:W-:-:S07]  /*140b0*/  FADD.FTZ R81, R98, R81 ;  /* 0x0000005162517221 */ /* 0x000fce0000010000 */
[----:B------:R-:W1:Y:S01]  /*140c0*/  MUFU.EX2 R75, R75 ;  /* 0x0000004b004b7308 */ /* 0x000e620000000800 */
[----:B------:R-:W-:-:S07]  /*140d0*/  FADD.FTZ R100, R96, R81 ;  /* 0x0000005160647221 */ /* 0x000fce0000010000 */
[----:B------:R-:W3:Y:S01]  /*140e0*/  MUFU.EX2 R78, R78 ;  /* 0x0000004e004e7308 */ /* 0x000ee20000000800 */
[----:B------:R-:W-:-:S07]  /*140f0*/  FADD.FTZ R100, R97, R100 ;  /* 0x0000006461647221 */ /* 0x000fce0000010000 */
[----:B------:R-:W4:Y:S01]  /*14100*/  MUFU.EX2 R140, R140 ;  /* 0x0000008c008c7308 */ /* 0x000f220000000800 */
[----:B0-----:R-:W-:-:S07]  /*14110*/  FADD.FTZ R100, R79, R100 ;  /* 0x000000644f647221 */ /* 0x001fce0000010000 */
[----:B------:R-:W0:Y:S01]  /*14120*/  MUFU.EX2 R148, R148 ;  /* 0x0000009400947308 */ /* 0x000e220000000800 */
[----:B-1----:R-:W-:-:S07]  /*14130*/  FADD.FTZ R87, R75, R100 ;  /* 0x000000644b577221 */ /* 0x002fce0000010000 */
[----:B------:R-:W1:Y:S01]  /*14140*/  MUFU.EX2 R99, R150 ;  /* 0x0000009600637308 */ /* 0x000e620000000800 */
[----:B---3--:R-:W-:-:S07]  /*14150*/  FADD.FTZ R89, R78, R87 ;  /* 0x000000574e597221 */ /* 0x008fce0000010000 */
[----:B------:R-:W3:Y:S01]  /*14160*/  MUFU.EX2 R73, R154 ;  /* 0x0000009a00497308 */ /* 0x000ee20000000800 */
[----:B----4-:R-:W-:-:S07]  /*14170*/  FADD.FTZ R91, R140, R89 ;  /* 0x000000598c5b7221 */ /* 0x010fce0000010000 */
[----:B------:R-:W4:Y:S01]  /*14180*/  MUFU.EX2 R153, R153 ;  /* 0x0000009900997308 */ /* 0x000f220000000800 */
[----:B0-----:R-:W-:-:S07]  /*14190*/  FADD.FTZ R0, R148, R91 ;  /* 0x0000005b94007221 */ /* 0x001fce0000010000 */
[----:B------:R-:W0:Y:S08]  /*141a0*/  MUFU.EX2 R76, R155 ;  /* 0x0000009b004c7308 */ /* 0x000e300000000800 */
[----:B------:R-:W0:Y:S01]  /*141b0*/  MUFU.EX2 R156, R156 ;  /* 0x0000009c009c7308 */ /* 0x000e220000000800 */
[----:B------:R-:W-:Y:S01]  /*141c0*/  FADD.FTZ R94, R72, R95 ;  /* 0x0000005f485e7221 */ /* 0x000fe20000010000 */
[----:B-1----:R-:W-:Y:S01]  /*141d0*/  FADD.FTZ R0, R99, R0 ;  /* 0x0000000063007221 */ /* 0x002fe20000010000 */
[----:B------:R-:W-:-:S02]  /*141e0*/  F2FP.F16.F32.PACK_AB R89, R75, R79 ;  /* 0x0000004f4b59723e */ /* 0x000fc400000000ff */
[----:B---3--:R-:W-:Y:S01]  /*141f0*/  FADD.FTZ R75, R73, R94 ;  /* 0x0000005e494b7221 */ /* 0x008fe20000010000 */
[----:B------:R-:W-:Y:S01]  /*14200*/  F2FP.F16.F32.PACK_AB R80, R136, R107 ;  /* 0x0000006b8850723e */ /* 0x000fe200000000ff */
[----:B----4-:R-:W-:Y:S01]  /*14210*/  FADD.FTZ R0, R153, R0 ;  /* 0x0000000099007221 */ /* 0x010fe20000010000 */
[----:B------:R-:W-:Y:S02]  /*14220*/  F2FP.F16.F32.PACK_AB R81, R119, R118 ;  /* 0x000000767751723e */ /* 0x000fe400000000ff */
[----:B------:R-:W-:Y:S02]  /*14230*/  F2FP.F16.F32.PACK_AB R82, R137, R106 ;  /* 0x0000006a8952723e */ /* 0x000fe400000000ff */
[----:B------:R-:W-:Y:S02]  /*14240*/  F2FP.F16.F32.PACK_AB R84, R138, R105 ;  /* 0x000000698a54723e */ /* 0x000fe400000000ff */
[----:B------:R-:W-:Y:S02]  /*14250*/  F2FP.F16.F32.PACK_AB R86, R122, R120 ;  /* 0x000000787a56723e */ /* 0x000fe400000000ff */
[----:B------:R-:W-:Y:S01]  /*14260*/  F2FP.F16.F32.PACK_AB R87, R97, R96 ;  /* 0x000000606157723e */ /* 0x000fe200000000ff */
[----:B0-----:R-:W-:Y:S01]  /*14270*/  FADD.FTZ R72, R76, R75 ;  /* 0x0000004b4c487221 */ /* 0x001fe20000010000 */
[----:B------:R-:W-:-:S02]  /*14280*/  F2FP.F16.F32.PACK_AB R88, R104, R93 ;  /* 0x0000005d6858723e */ /* 0x000fc400000000ff */
[----:B------:R-:W-:Y:S01]  /*14290*/  F2FP.F16.F32.PACK_AB R91, R140, R78 ;  /* 0x0000004e8c5b723e */ /* 0x000fe200000000ff */
[----:B------:R-:W-:Y:S01]  /*142a0*/  FADD.FTZ R0, R156, R0 ;  /* 0x000000009c007221 */ /* 0x000fe20000010000 */
[----:B------:R-:W-:Y:S02]  /*142b0*/  F2FP.F16.F32.PACK_AB R93, R99, R148 ;  /* 0x00000094635d723e */ /* 0x000fe400000000ff */
[----:B------:R-:W-:Y:S02]  /*142c0*/  F2FP.F16.F32.PACK_AB R94, R76, R73 ;  /* 0x000000494c5e723e */ /* 0x000fe400000000ff */
[----:B------:R-:W-:Y:S01]  /*142d0*/  F2FP.F16.F32.PACK_AB R95, R156, R153 ;  /* 0x000000999c5f723e */ /* 0x000fe200000000ff */
[----:B------:R-:W-:Y:S04]  /*142e0*/  STSM.16.M88.4 [R22+0x2bb00], R80 ;  /* 0x02bb005016007844 */ /* 0x000fe80000000200 */
[----:B------:R-:W-:Y:S04]  /*142f0*/  STSM.16.M88.4 [R22+0x2d300], R84 ;  /* 0x02d3005416007844 */ /* 0x000fe80000000200 */
[----:B------:R-:W-:Y:S04]  /*14300*/  STSM.16.M88.4 [R22+0x2eb00], R88 ;  /* 0x02eb005816007844 */ /* 0x000fe80000000200 */
[----:B------:R-:W-:Y:S04]  /*14310*/  STL [R1+0x20], R72 ;  /* 0x0000204801007387 */ /* 0x000fe80000100800 */
[----:B------:R-:W-:Y:S04]  /*14320*/  STSM.16.M88.4 [R22+0x30300], R92 ;  /* 0x0303005c16007844 */ /* 0x000fe80000000200 */
[----:B------:R2:W-:Y:S01]  /*14330*/  STL [R1+0x28], R0 ;  /* 0x0000280001007387 */ /* 0x0005e20000100800 */
[----:B------:R-:W-:Y:S01]  /*14340*/  @!PT LDS RZ, [RZ] ;  /* 0x00000000fffff984 */ /* 0x000fe20000000800 */
[----:B------:R-:W-:Y:S01]  /*14350*/  @!PT LDS RZ, [RZ] ;  /* 0x00000000fffff984 */ /* 0x000fe20000000800 */
[----:B------:R-:W-:Y:S01]  /*14360*/  @!PT LDS RZ, [RZ] ;  /* 0x00000000fffff984 */ /* 0x000fe20000000800 */
[----:B------:R-:W-:Y:S01]  /*14370*/  @!PT LDS RZ, [RZ] ;  /* 0x00000000fffff984 */ /* 0x000fe20000000800 */
[----:B------:R0:W-:Y:S06]  /*14380*/  MEMBAR.ALL.CTA ;  /* 0x0000000000007992 */ /* 0x0001ec0000008000 */
[----:B0-----:R-:W0:Y:S04]  /*14390*/  FENCE.VIEW.ASYNC.S ;  /* 0x00000000000073c6 */ /* 0x001e280000000000 */
[----:B------:R1:W5:Y:S01]  /*143a0*/  LDL R153, [R1+0x44] ;  /* 0x0000440001997983 */ /* 0x0003620000100800 */
        /* <DEDUP_REMOVED lines=48> */
[----:B------:R-:W-:Y:S01]  /*146b0*/  IMAD.MOV.U32 R152, RZ, RZ, R14 ;  /* 0x000000ffff987224 */ /* 0x000fe200078e000e */
[----:B--2---:R-:W-:-:S05]  /*146c0*/  IADD3 R0, R21, -0x1, RZ ;  /* 0xffffffff15007810 */ /* 0x004fca0007ffe0ff */
[----:B------:R2:W-:Y:S04]  /*146d0*/  STL [R1+0x24], R0 ;  /* 0x0000240001007387 */ /* 0x0005e80000100800 */
[----:B------:R1:W-:Y:S01]  /*146e0*/  STL [R1+0x1c], R74 ;  /* 0x00001c4a01007387 */ /* 0x0003e20000100800 */
[----:B------:R-:W-:Y:S01]  /*146f0*/  ISETP.GT.AND P2, PT, R21, RZ, PT ;  /* 0x000000ff1500720c */ /* 0x000fe20003f44270 */
[----:B--2---:R-:W-:Y:S01]  /*14700*/  IMAD.MOV.U32 R0, RZ, RZ, R146 ;  /* 0x000000ffff007224 */ /* 0x004fe200078e0092 */
[----:B0-----:R-:W-:-:S11]  /*14710*/  NOP ;  /* 0x0000000000007918 */ /* 0x001fd60000000000 */
[----:B-1----:R-:W-:Y:S05]  /*14720*/  @P2 BRA `(.L_x_430) ;  /* 0xffffffac006c2947 */ /* 0x002fea000383ffff */
.L_x_420:
[----:B------:R-:W-:Y:S05]  /*14730*/  WARPSYNC.ALL ;  /* 0x0000000000007948 */ /* 0x000fea0003800000 */
[----:B------:R-:W-:Y:S06]  /*14740*/  BAR.ARV 0x8, 0x1a0 ;  /* 0x0206800000007b1d */ /* 0x000fec0000002000 */
[----:B------:R-:W-:Y:S05]  /*14750*/  @!P0 BRA `(.L_x_431) ;  /* 0x0000000000048947 */ /* 0x000fea0003800000 */
[----:B------:R-:W-:Y:S01]  /*14760*/  BPT.TRAP 0x1 ;  /* 0x000000040000795c */ /* 0x000fe20000300000 */
.L_x_431:
[----:B------:R-:W2:Y:S01]  /*14770*/  LDL R0, [R1+0x44] ;  /* 0x0000440001007983 */ /* 0x000ea20000100800 */
[----:B------:R-:W-:Y:S01]  /*14780*/  IMAD R9, R146, 0x8, R18 ;  /* 0x0000000892097824 */ /* 0x000fe200078e0212 */
[----:B--2---:R-:W-:-:S04]  /*14790*/  SHF.L.U32 R0, R0, 0x1f, RZ ;  /* 0x0000001f00007819 */ /* 0x004fc800000006ff */
[----:B------:R0:W1:Y:S01]  /*147a0*/  SYNCS.PHASECHK.TRANS64.TRYWAIT P2, [R9+URZ+0x31c50], R0 ;  /* 0x031c5000090075a7 */ /* 0x000062000804017f */
[----:B------:R-:W-:Y:S05]  /*147b0*/  @!P0 BRA `(.L_x_432) ;  /* 0x0000000000048947 */ /* 0x000fea0003800000 */
[----:B------:R-:W-:Y:S01]  /*147c0*/  BPT.TRAP 0x1 ;  /* 0x000000040000795c */ /* 0x000fe20000300000 */
.L_x_432:
[----:B------:R-:W2:Y:S01]  /*147d0*/  LDL.LU R2, [R1+0x58] ;  /* 0x0000580001027983 */ /* 0x000ea20000300800 */
[----:B------:R-:W-:Y:S02]  /*147e0*/  VIADD R18, R18, 0x200 ;  /* 0x0000020012127836 */ /* 0x000fe40000000000 */
[----:B------:R-:W-:-:S03]  /*147f0*/  IMAD.MOV.U32 R3, RZ, RZ, -0x3ffffff0 ;  /* 0xc0000010ff037424 */ /* 0x000fc600078e00ff */
[----:B------:R-:W-:-:S04]  /*14800*/  SHF.R.U32.HI R18, RZ, 0x4, R18 ;  /* 0x00000004ff127819 */ /* 0x000fc80000011612 */
[----:B------:R-:W-:-:S04]  /*14810*/  LOP3.LUT R18, R18, 0x3fff, RZ, 0xc0, !PT ;  /* 0x00003fff12127812 */ /* 0x000fc800078ec0ff */
[----:B------:R-:W-:Y:S02]  /*14820*/  LOP3.LUT R5, R18, 0x2400000, RZ, 0xfc, !PT ;  /* 0x0240000012057812 */ /* 0x000fe400078efcff */
[----:B--2---:R-:W-:Y:S01]  /*14830*/  LOP3.LUT R2, R2, 0x10000, RZ, 0xfc, !PT ;  /* 0x0001000002027812 */ /* 0x004fe200078efcff */
[----:B-1----:R-:W-:Y:S06]  /*14840*/  @P2 BRA `(.L_x_433) ;  /* 0x0000000000082947 */ /* 0x002fec0003800000 */
[----:B------:R-:W1:Y:S02]  /*14850*/  SYNCS.PHASECHK.TRANS64.TRYWAIT P0, [R9+URZ+0x31c50], R0 ;  /* 0x031c5000090075a7 */ /* 0x000e64000800017f */
[----:B-1----:R-:W-:Y:S05]  /*14860*/  @!P0 BRA `(.L_x_434) ;  /* 0x0000008000508947 */ /* 0x002fea0003800000 */
.L_x_433:
[----:B------:R-:W-:Y:S01]  /*14870*/  IMAD R4, R146, 0x6c0, R5 ;  /* 0x000006c092047824 */ /* 0x000fe200078e0205 */
[----:B------:R-:W0:Y:S01]  /*14880*/  LDL.LU R13, [R1+0x20] ;  /* 0x00002000010d7983 */ /* 0x000e220000300800 */
[----:B------:R-:W-:Y:S01]  /*14890*/  IMAD.MOV.U32 R5, RZ, RZ, -0x7fffffe0 ;  /* 0x80000020ff057424 */ /* 0x000fe200078e00ff */
[----:B------:R-:W-:Y:S05]  /*148a0*/  WARPSYNC.ALL ;  /* 0x0000000000007948 */ /* 0x000fea0003800000 */
[----:B------:R-:W-:Y:S01]  /*148b0*/  R2UR UR4, R2 ;  /* 0x00000000020472ca */ /* 0x000fe200000e0000 */
[C---:B------:R-:W-:Y:S01]  /*148c0*/  VIADD R6, R4.reuse, 0x40 ;  /* 0x0000004004067836 */ /* 0x040fe20000000000 */
[----:B------:R-:W-:Y:S01]  /*148d0*/  R2UR UR5, R3 ;  /* 0x00000000030572ca */ /* 0x000fe200000e0000 */
[----:B------:R-:W-:Y:S01]  /*148e0*/  IMAD.MOV.U32 R11, RZ, RZ, -0x3ffffff0 ;  /* 0xc0000010ff0b7424 */ /* 0x000fe200078e00ff */
[----:B------:R-:W-:Y:S01]  /*148f0*/  R2UR UR6, R4 ;  /* 0x00000000040672ca */ /* 0x000fe200000e0000 */
[----:B------:R-:W-:Y:S01]  /*14900*/  IMAD.MOV.U32 R7, RZ, RZ, -0x7fffffe0 ;  /* 0x80000020ff077424 */ /* 0x000fe200078e00ff */
[----:B------:R-:W-:Y:S01]  /*14910*/  R2UR UR7, R5 ;  /* 0x00000000050772ca */ /* 0x000fe200000e0000 */
[----:B------:R-:W-:Y:S01]  /*14920*/  WARPGROUP.ARRIVE ;  /* 0x00000000000079c5 */ /* 0x000fe20000000000 */
[----:B------:R-:W-:Y:S01]  /*14930*/  IADD3 R10, R2, 0x180, RZ ;  /* 0x00000180020a7810 */ /* 0x000fe20007ffe0ff */
[----:B------:R-:W2:Y:S01]  /*14940*/  LDL.LU R12, [R1+0x28] ;  /* 0x00002800010c7983 */ /* 0x000ea20000300800 */
[----:B------:R-:W-:-:S02]  /*14950*/  IMAD.MOV.U32 R3, RZ, RZ, -0x3ffffff0 ;  /* 0xc0000010ff037424 */ /* 0x000fc400078e00ff */
[----:B------:R-:W-:Y:S01]  /*14960*/  IMAD.MOV.U32 R5, RZ, RZ, -0x7fffffe0 ;  /* 0x80000020ff057424 */ /* 0x000fe200078e00ff */
[----:B------:R-:W3:Y:S01]  /*14970*/  LDL.LU R8, [R1+0x44] ;  /* 0x0000440001087983 */ /* 0x000ee20000300800 */
[----:B------:R-:W-:-:S05]  /*14980*/  VIADD R146, R146, 0x1 ;  /* 0x0000000192927836 */ /* 0x000fca0000000000 */
[----:B------:R-:W-:Y:S01]  /*14990*/  HGMMA.64x96x16.F32 R24, gdesc[UR4].tnspB, R24, gsb0 ;  /* 0x41600000041879f0 */ /* 0x000fe20008000818 */
[----:B------:R-:W-:Y:S01]  /*149a0*/  R2UR UR4, R10 ;  /* 0x000000000a0472ca */ /* 0x000fe200000e0000 */
[----:B------:R-:W-:Y:S01]  /*149b0*/  VIADD R10, R2, 0x300 ;  /* 0x00000300020a7836 */ /* 0x000fe20000000000 */
[----:B------:R-:W-:Y:S01]  /*149c0*/  R2UR UR5, R11 ;  /* 0x000000000b0572ca */ /* 0x000fe200000e0000 */
[----:B------:R-:W-:Y:S01]  /*149d0*/  IMAD.MOV.U32 R11, RZ, RZ, -0x3ffffff0 ;  /* 0xc0000010ff0b7424 */ /* 0x000fe200078e00ff */
[----:B------:R-:W-:Y:S01]  /*149e0*/  R2UR UR6, R6 ;  /* 0x00000000060672ca */ /* 0x000fe200000e0000 */
[----:B------:R-:W-:Y:S01]  /*149f0*/  VIADD R6, R4, 0x80 ;  /* 0x0000008004067836 */ /* 0x000fe20000000000 */
[----:B------:R-:W-:Y:S02]  /*14a00*/  R2UR UR7, R7 ;  /* 0x00000000070772ca */ /* 0x000fe400000e0000 */
[----:B------:R-:W-:Y:S02]  /*14a10*/  MOV R7, 0x80000020 ;  /* 0x8000002000077802 */ /* 0x000fe40000000f00 */
[----:B------:R-:W-:Y:S01]  /*14a20*/  ISETP.NE.AND P0, PT, R146, 0x2, PT ;  /* 0x000000029200780c */ /* 0x000fe20003f05270 */
[----:B------:R-:W-:-:S02]  /*14a30*/  WARPGROUP.DEPBAR.LE gsb0, 0x0 ;  /* 0x00008000000079c5 */ /* 0x000fc40000010000 */
[----:B------:R-:W-:-:S06]  /*14a40*/  WARPGROUP.ARRIVE ;  /* 0x00000000000079c5 */ /* 0x000fcc0000000000 */
[----:B------:R-:W-:Y:S01]  /*14a50*/  HGMMA.64x96x16.F32 R24, gdesc[UR4].tnspB, R24, gsb0 ;  /* 0x41600000041879f0 */ /* 0x000fe20008000818 */
[----:B------:R-:W-:Y:S01]  /*14a60*/  R2UR UR4, R10 ;  /* 0x000000000a0472ca */ /* 0x000fe200000e0000 */
[----:B------:R-:W-:Y:S01]  /*14a70*/  VIADD R10, R2, 0x480 ;  /* 0x00000480020a7836 */ /* 0x000fe20000000000 */
[----:B------:R-:W-:Y:S01]  /*14a80*/  R2UR UR5, R11 ;  /* 0x000000000b0572ca */ /* 0x000fe200000e0000 */
[----:B------:R-:W-:Y:S01]  /*14a90*/  IMAD.MOV.U32 R11, RZ, RZ, -0x3ffffff0 ;  /* 0xc0000010ff0b7424 */ /* 0x000fe200078e00ff */
[----:B------:R-:W-:Y:S01]  /*14aa0*/  R2UR UR6, R6 ;  /* 0x00000000060672ca */ /* 0x000fe200000e0000 */
[----:B------:R-:W-:Y:S01]  /*14ab0*/  VIADD R6, R4, 0xc0 ;  /* 0x000000c004067836 */ /* 0x000fe20000000000 */
[----:B------:R-:W-:Y:S01]  /*14ac0*/  R2UR UR7, R7 ;  /* 0x00000000070772ca */ /* 0x000fe200000e0000 */
[----:B------:R-:W-:Y:S01]  /*14ad0*/  IMAD.MOV.U32 R7, RZ, RZ, -0x7fffffe0 ;  /* 0x80000020ff077424 */ /* 0x000fe200078e00ff */
[----:B------:R-:W-:Y:S02]  /*14ae0*/  WARPGROUP.DEPBAR.LE gsb0, 0x0 ;  /* 0x00008000000079c5 */ /* 0x000fe40000010000 */
[----:B------:R-:W-:-:S09]  /*14af0*/  WARPGROUP.ARRIVE ;  /* 0x00000000000079c5 */ /* 0x000fd20000000000 */
[----:B------:R-:W-:Y:S01]  /*14b00*/  HGMMA.64x96x16.F32 R24, gdesc[UR4].tnspB, R24, gsb0 ;  /* 0x41600000041879f0 */ /* 0x000fe20008000818 */
[----:B------:R-:W-:Y:S01]  /*14b10*/  R2UR UR4, R10 ;  /* 0x000000000a0472ca */ /* 0x000fe200000e0000 */
[----:B------:R-:W-:Y:S01]  /*14b20*/  VIADD R10, R2, 0x600 ;  /* 0x00000600020a7836 */ /* 0x000fe20000000000 */
[----:B------:R-:W-:Y:S02]  /*14b30*/  R2UR UR5, R11 ;  /* 0x000000000b0572ca */ /* 0x000fe400000e0000 */
[----:B------:R-:W-:Y:S01]  /*14b40*/  R2UR UR6, R6 ;  /* 0x00000000060672ca */ /* 0x000fe200000e0000 */
[----:B------:R-:W-:Y:S01]  /*14b50*/  VIADD R6, R4, 0x100 ;  /* 0x0000010004067836 */ /* 0x000fe20000000000 */
[----:B------:R-:W-:Y:S01]  /*14b60*/  R2UR UR7, R7 ;  /* 0x00000000070772ca */ /* 0x000fe200000e0000 */
[----:B------:R-:W-:Y:S01]  /*14b70*/  IMAD.MOV.U32 R7, RZ, RZ, -0x7fffffe0 ;  /* 0x80000020ff077424 */ /* 0x000fe200078e00ff */
[----:B------:R-:W-:Y:S01]  /*14b80*/  MOV R11, 0xc0000010 ;  /* 0xc0000010000b7802 */ /* 0x000fe20000000f00 */
[----:B01----:R-:W0:Y:S02]  /*14b90*/  SHFL.BFLY PT, R0, R13, 0x2, 0x1f ;  /* 0x0c401f000d007f89 */ /* 0x003e2400000e0000 */
[----:B0-----:R-:W-:Y:S01]  /*14ba0*/  FADD.FTZ R0, R0, R13 ;  /* 0x0000000d00007221 */ /* 0x001fe20000010000 */
        /* <DEDUP_REMOVED lines=16> */
[----:B------:R-:W-:Y:S01]  /*14cb0*/  R2UR UR5, R11 ;  /* 0x000000000b0572ca */ /* 0x000fe200000e0000 */
[----:B------:R-:W-:Y:S01]  /*14cc0*/  IMAD.MOV.U32 R11, RZ, RZ, -0x3ffffff0 ;  /* 0xc0000010ff0b7424 */ /* 0x000fe200078e00ff */
[----:B------:R-:W-:Y:S02]  /*14cd0*/  R2UR UR6, R6 ;  /* 0x00000000060672ca */ /* 0x000fe400000e0000 */
[----:B------:R-:W-:Y:S01]  /*14ce0*/  R2UR UR7, R7 ;  /* 0x00000000070772ca */ /* 0x000fe200000e0000 */
[----:B------:R-:W-:Y:S01]  /*14cf0*/  IMAD.MOV.U32 R7, RZ, RZ, -0x7fffffe0 ;  /* 0x80000020ff077424 */ /* 0x000fe200078e00ff */
[----:B------:R-:W-:Y:S01]  /*14d00*/  IADD3 R6, R4, 0x180, RZ ;  /* 0x0000018004067810 */ /* 0x000fe20007ffe0ff */
[----:B------:R-:W-:-:S02]  /*14d10*/  WARPGROUP.DEPBAR.LE gsb0, 0x0 ;  /* 0x00008000000079c5 */ /* 0x000fc40000010000 */
[----:B------:R-:W-:-:S08]  /*14d20*/  WARPGROUP.ARRIVE ;  /* 0x00000000000079c5 */ /* 0x000fd00000000000 */
        /* <DEDUP_REMOVED lines=9> */
[----:B------:R-:W-:Y:S01]  /*14dc0*/  IADD3 R2, R2, 0xc00, RZ ;  /* 0x00000c0002027810 */ /* 0x000fe20007ffe0ff */
[----:B------:R-:W-:Y:S01]  /*14dd0*/  VIADD R4, R4, 0x200 ;  /* 0x0000020004047836 */ /* 0x000fe20000000000 */
[----:B------:R-:W-:-:S02]  /*14de0*/  WARPGROUP.DEPBAR.LE gsb0, 0x0 ;  /* 0x00008000000079c5 */ /* 0x000fc40000010000 */
[----:B------:R-:W-:-:S07]  /*14df0*/  WARPGROUP.ARRIVE ;  /* 0x00000000000079c5 */ /* 0x000fce0000000000 */
[----:B------:R-:W-:Y:S01]  /*14e00*/  HGMMA.64x96x16.F32 R24, gdesc[UR4].tnspB, R24, gsb0 ;  /* 0x41600000041879f0 */ /* 0x000fe20008000818 */
[----:B------:R-:W-:Y:S02]  /*14e10*/  R2UR UR4, R10 ;  /* 0x000000000a0472ca */ /* 0x000fe400000e0000 */
[----:B------:R-:W-:Y:S02]  /*14e20*/  R2UR UR5, R11 ;  /* 0x000000000b0572ca */ /* 0x000fe400000e0000 */
[----:B------:R-:W-:Y:S02]  /*14e30*/  R2UR UR6, R6 ;  /* 0x00000000060672ca */ /* 0x000fe400000e0000 */
[----:B------:R-:W-:Y:S01]  /*14e40*/  R2UR UR7, R7 ;  /* 0x00000000070772ca */ /* 0x000fe200000e0000 */
[----:B------:R-:W-:Y:S02]  /*14e50*/  WARPGROUP.DEPBAR.LE gsb0, 0x0 ;  /* 0x00008000000079c5 */ /* 0x000fe40000010000 */
[----:B------:R-:W-:-:S10]  /*14e60*/  WARPGROUP.ARRIVE ;  /* 0x00000000000079c5 */ /* 0x000fd40000000000 */
[----:B------:R-:W-:Y:S01]  /*14e70*/  HGMMA.64x96x16.F32 R24, gdesc[UR4].tnspB, R24, gsb0 ;  /* 0x41600000041879f0 */ /* 0x000fe20008000818 */
[----:B------:R-:W-:Y:S02]  /*14e80*/  R2UR UR4, R2 ;  /* 0x00000000020472ca */ /* 0x000fe400000e0000 */
[----:B--2---:R-:W0:Y:S01]  /*14e90*/  SHFL.BFLY PT, R2, R12, 0x2, 0x1f ;  /* 0x0c401f000c027f89 */ /* 0x004e2200000e0000 */
[----:B------:R-:W-:Y:S02]  /*14ea0*/  R2UR UR5, R3 ;  /* 0x00000000030572ca */ /* 0x000fe400000e0000 */
[----:B------:R-:W-:Y:S01]  /*14eb0*/  R2UR UR7, R5 ;  /* 0x00000000050772ca */ /* 0x000fe200000e0000 */
[----:B------:R-:W1:Y:S01]  /*14ec0*/  SHFL.BFLY PT, R3, R0, 0x1, 0x1f ;  /* 0x0c201f0000037f89 */ /* 0x000e6200000e0000 */
[----:B------:R-:W-:Y:S01]  /*14ed0*/  R2UR UR6, R4 ;  /* 0x00000000040672ca */ /* 0x000fe200000e0000 */
[----:B------:R-:W-:Y:S02]  /*14ee0*/  IMAD.MOV.U32 R4, RZ, RZ, RZ ;  /* 0x000000ffff047224 */ /* 0x000fe400078e00ff */
[----:B0-----:R-:W-:Y:S01]  /*14ef0*/  FADD.FTZ R2, R2, R12 ;  /* 0x0000000c02027221 */ /* 0x001fe20000010000 */
[----:B-1----:R-:W-:-:S04]  /*14f00*/  FADD.FTZ R10, R0, R3 ;  /* 0x00000003000a7221 */ /* 0x002fc80000010000 */
[----:B------:R-:W0:Y:S01]  /*14f10*/  SHFL.BFLY PT, R5, R2, 0x1, 0x1f ;  /* 0x0c201f0002057f89 */ /* 0x000e2200000e0000 */
[----:B------:R-:W-:Y:S02]  /*14f20*/  SEL R0, RZ, 0x1, P0 ;  /* 0x00000001ff007807 */ /* 0x000fe40000000000 */
[----:B------:R-:W-:Y:S02]  /*14f30*/  FSETP.NE.FTZ.AND P2, PT, R10, RZ, PT ;  /* 0x000000ff0a00720b */ /* 0x000fe40003f55000 */
[----:B---3--:R-:W-:-:S11]  /*14f40*/  LOP3.LUT R8, R8, R0, RZ, 0x3c, !PT ;  /* 0x0000000008087212 */ /* 0x008fd600078e3cff */
[----:B------:R-:W-:Y:S01]  /*14f50*/  @P2 MUFU.RCP R4, R10 ;  /* 0x0000000a00042308 */ /* 0x000fe20000001000 */
[----:B0-----:R-:W-:-:S07]  /*14f60*/  FADD.FTZ R11, R2, R5 ;  /* 0x00000005020b7221 */ /* 0x001fce0000010000 */
[----:B------:R0:W1:Y:S01]  /*14f70*/  @P2 MUFU.LG2 R5, R10 ;  /* 0x0000000a00052308 */ /* 0x0000620000000c00 */
[----:B------:R-:W-:Y:S01]  /*14f80*/  FSETP.NE.FTZ.AND P3, PT, R11, RZ, PT ;  /* 0x000000ff0b00720b */ /* 0x000fe20003f75000 */
[----:B0-----:R-:W2:Y:S01]  /*14f90*/  LDL.LU R10, [R1+0x78] ;  /* 0x00007800010a7983 */ /* 0x001ea20000300800 */
[----:B------:R-:W-:Y:S02]  /*14fa0*/  WARPGROUP.DEPBAR.LE gsb0, 0x0 ;  /* 0x00008000000079c5 */ /* 0x000fe40000010000 */
[----:B------:R-:W-:-:S09]  /*14fb0*/  WARPGROUP.ARRIVE ;  /* 0x00000000000079c5 */ /* 0x000fd20000000000 */
[----:B------:R-:W0:Y:S01]  /*14fc0*/  @P3 MUFU.LG2 R7, R11 ;  /* 0x0000000b00073308 */ /* 0x000e220000000c00 */
[----:B------:R-:W-:Y:S01]  /*14fd0*/  HGMMA.64x96x16.F32 R24, gdesc[UR4].tnspB, R24, gsb0 ;  /* 0x41600000041879f0 */ /* 0x000fe20008000818 */
[----:B------:R3:W-:Y:S02]  /*14fe0*/  STL [R1+0x44], R8 ;  /* 0x0000440801007387 */ /* 0x0007e40000100800 */
[----:B---3--:R-:W-:-:S06]  /*14ff0*/  IMAD.MOV.U32 R8, RZ, RZ, RZ ;  /* 0x000000ffff087224 */ /* 0x008fcc00078e00ff */
[----:B------:R-:W3:Y:S01]  /*15000*/  @P3 MUFU.RCP R8, R11 ;  /* 0x0000000b00083308 */ /* 0x000ee20000001000 */
[----:B------:R-:W-:Y:S02]  /*15010*/  @!P1 VIADD R9, R9, 0x31c60 ;  /* 0x00031c6009099836 */ /* 0x000fe40000000000 */
[----:B------:R-:W-:Y:S01]  /*15020*/  @P2 FMUL.FTZ R3, R15, 0.69314718246459960938 ;  /* 0x3f3172180f032820 */ /* 0x000fe20000410000 */
[----:B-1----:R-:W-:Y:S01]  /*15030*/  @P2 FMUL.FTZ R6, R5, 0.69314718246459960938 ;  /* 0x3f31721805062820 */ /* 0x002fe20000410000 */
[----:B------:R-:W-:Y:S01]  /*15040*/  @P3 FMUL.FTZ R12, R15, 0.69314718246459960938 ;  /* 0x3f3172180f0c3820 */ /* 0x000fe20000410000 */
[----:B0-----:R-:W-:Y:S01]  /*15050*/  @P3 FMUL.FTZ R7, R7, 0.69314718246459960938 ;  /* 0x3f31721807073820 */ /* 0x001fe20000410000 */
[----:B------:R-:W-:Y:S01]  /*15060*/  MOV R0, 0xff800000 ;  /* 0xff80000000007802 */ /* 0x000fe20000000f00 */
[----:B------:R-:W-:Y:S01]  /*15070*/  IMAD.MOV.U32 R2, RZ, RZ, -0x800000 ;  /* 0xff800000ff027424 */ /* 0x000fe200078e00ff */
[----:B------:R-:W-:Y:S01]  /*15080*/  @!P1 PRMT R9, RZ, 0x654, R9 ;  /* 0x00000654ff099816 */ /* 0x000fe20000000009 */
[----:B------:R-:W-:Y:S01]  /*15090*/  @P2 FFMA.FTZ R0, R3, R14, R6 ;  /* 0x0000000e03002223 */ /* 0x000fe20000010006 */
[----:B------:R-:W-:Y:S01]  /*150a0*/  @P3 FFMA.FTZ R2, R12, R74, R7 ;  /* 0x0000004a0c023223 */ /* 0x000fe20000010007 */
[----:B------:R-:W-:Y:S01]  /*150b0*/  SEL R146, R146, RZ, P0 ;  /* 0x000000ff92927207 */ /* 0x000fe20000000000 */
[----:B------:R-:W-:-:S02]  /*150c0*/  WARPGROUP.DEPBAR.LE gsb0, 0x0 ;  /* 0x00008000000079c5 */ /* 0x000fc40000010000 */
        /* <DEDUP_REMOVED lines=14> */
[----:B---3--:R-:W-:Y:S01]  /*151b0*/  FMUL.FTZ R80, R27, R8 ;  /* 0x000000081b507220 */ /* 0x008fe20000410000 */
        /* <DEDUP_REMOVED lines=8> */
[----:B------:R-:W-:Y:S01]  /*15240*/  FMUL.FTZ R27, R46, R8 ;  /* 0x000000082e1b7220 */ /* 0x000fe20000410000 */
[----:B------:R0:W-:Y:S01]  /*15250*/  @!P1 SYNCS.ARRIVE.TRANS64.RED.A1T0 RZ, [R9+URZ], RZ ;  /* 0x000000ff09ff99a7 */ /* 0x0001e2000810043f */
        /* <DEDUP_REMOVED lines=12> */
[----:B------:R-:W-:Y:S01]  /*15320*/  PLOP3.LUT P1, PT, PT, PT, PT, 0x8, 0x0 ;  /* 0x000000000000781c */ /* 0x000fe20003f2e170 */
        /* <DEDUP_REMOVED lines=12> */
[----:B--2---:R-:W-:-:S05]  /*153f0*/  VIADD R10, R10, 0x1 ;  /* 0x000000010a0a7836 */ /* 0x004fca0000000000 */
[----:B------:R0:W-:Y:S02]  /*15400*/  STL [R1+0x78], R10 ;  /* 0x0000780a01007387 */ /* 0x0001e40000100800 */
.L_x_373:
[----:B------:R-:W2:Y:S01]  /*15410*/  LDL R66, [R1+0x70] ;  /* 0x0000700001427983 */ /* 0x000ea20000100800 */
[----:B------:R-:W-:Y:S05]  /*15420*/  WARPSYNC.ALL ;  /* 0x0000000000007948 */ /* 0x000fea0003800000 */
[----:B------:R-:W1:Y:S01]  /*15430*/  S2UR UR5, SR_CgaCtaId ;  /* 0x00000000000579c3 */ /* 0x000e620000008800 */
[----:B------:R-:W-:Y:S01]  /*15440*/  UMOV UR4, 0x400 ;  /* 0x0000040000047882 */ /* 0x000fe20000000000 */
[----:B------:R-:W-:Y:S01]  /*15450*/  BSSY B0, `(.L_x_435) ;  /* 0x000017f000007945 */ /* 0x000fe20003800000 */
[----:B-1----:R-:W-:-:S06]  /*15460*/  ULEA UR4, UR5, UR4, 0x18 ;  /* 0x0000000405047291 */ /* 0x002fcc000f8ec03f */
[----:B------:R-:W-:Y:S01]  /*15470*/  IMAD.U32 R18, RZ, RZ, UR4 ;  /* 0x00000004ff127e24 */ /* 0x000fe2000f8e00ff */
[----:B------:R-:W-:Y:S06]  /*15480*/  BAR.SYNC.DEFER_BLOCKING 0x5, 0x1a0 ;  /* 0x0146800000007b1d */ /* 0x000fec0000010000 */
[----:B------:R1:W3:Y:S02]  /*15490*/  LDS.128 R108, [R18+0x31cd0] ;  /* 0x031cd000126c7984 */ /* 0x0002e40000000c00 */
[----:B------:R-:W-:Y:S06]  /*154a0*/  BAR.ARV 0x4, 0x1a0 ;  /* 0x0106800000007b1d */ /* 0x000fec0000002000 */
[----:B--2---:R-:W-:Y:S01]  /*154b0*/  SHF.R.S32.HI R30, RZ, 0x1f, R66 ;  /* 0x0000001fff1e7819 */ /* 0x004fe20000011442 */
[----:B------:R-:W-:-:S03]  /*154c0*/  IMAD.SHL.U32 R50, R66, 0x4, RZ ;  /* 0x0000000442327824 */ /* 0x000fc600078e00ff */
[----:B------:R-:W-:Y:S01]  /*154d0*/  SHF.L.U64.HI R31, R66, 0x2, R30 ;  /* 0x00000002421f7819 */ /* 0x000fe2000001021e */
[----:B-1-3--:R-:W-:Y:S06]  /*154e0*/  @P1 BRA `(.L_x_436) ;  /* 0x0000000c00e01947 */ /* 0x00afec0003800000 */
[----:B------:R-:W2:Y:S01]  /*154f0*/  LDL R4, [R1+0x98] ;  /* 0x0000980001047983 */ /* 0x000ea20000100800 */
[----:B------:R-:W1:Y:S01]  /*15500*/  S2R R5, SR_SWINHI ;  /* 0x0000000000057919 */ /* 0x000e620000002f00 */
[----:B------:R-:W-:Y:S05]  /*15510*/  WARPSYNC.ALL ;  /* 0x0000000000007948 */ /* 0x000fea0003800000 */
[----:B------:R-:W-:Y:S01]  /*15520*/  F2FP.F16.F32.PACK_AB R6, R77, R6 ;  /* 0x000000064d06723e */ /* 0x000fe200000000ff */
[----:B------:R-:W-:Y:S01]  /*15530*/  ULDC.64 UR4, c[0x0][0xbd8] ;  /* 0x0002f60000047ab9 */ /* 0x000fe20000000a00 */
[----:B------:R-:W3:Y:S01]  /*15540*/  LDL R70, [R1+0x74] ;  /* 0x0000740001467983 */ /* 0x000ee20000100800 */
[----:B------:R-:W-:-:S02]  /*15550*/  MOV R20, R18 ;  /* 0x0000001200147202 */ /* 0x000fc40000000f00 */
[----:B-1----:R-:W-:Y:S02]  /*15560*/  MOV R21, R5 ;  /* 0x0000000500157202 */ /* 0x002fe40000000f00 */
[----:B------:R-:W-:Y:S01]  /*15570*/  F2FP.F16.F32.PACK_AB R27, R64, R27 ;  /* 0x0000001b401b723e */ /* 0x000fe200000000ff */
[----:B------:R-:W-:Y:S01]  /*15580*/  BAR.SYNC.DEFER_BLOCKING 0x1, 0x180 ;  /* 0x0046000000007b1d */ /* 0x000fe20000010000 */
[----:B--2---:R-:W-:-:S03]  /*15590*/  IMAD.WIDE R4, R4, 0x2, R20 ;  /* 0x0000000204047825 */ /* 0x004fc600078e0214 */
[----:B------:R-:W-:-:S04]  /*155a0*/  IADD3 R59, P4, R4, 0x20, RZ ;  /* 0x00000020043b7810 */ /* 0x000fc80007f9e0ff */
[----:B------:R-:W-:Y:S02]  /*155b0*/  LOP3.LUT R8, R59, 0x180, RZ, 0xc0, !PT ;  /* 0x000001803b087812 */ /* 0x000fe400078ec0ff */
[----:B------:R-:W-:Y:S02]  /*155c0*/  IADD3 R63, P3, R4, 0x3000, RZ ;  /* 0x00003000043f7810 */ /* 0x000fe40007f7e0ff */
[----:B------:R-:W-:Y:S02]  /*155d0*/  SHF.R.U64 R8, R8, 0x3, RZ ;  /* 0x0000000308087819 */ /* 0x000fe400000012ff */
[C---:B------:R-:W-:Y:S02]  /*155e0*/  IADD3 R67, P2, R4.reuse, 0x3020, RZ ;  /* 0x0000302004437810 */ /* 0x040fe40007f5e0ff */
[C---:B0-----:R-:W-:Y:S02]  /*155f0*/  LOP3.LUT R9, R4.reuse, 0x180, RZ, 0xc0, !PT ;  /* 0x0000018004097812 */ /* 0x041fe400078ec0ff */
[----:B------:R-:W-:-:S02]  /*15600*/  IADD3 R71, P1, R4, 0x6000, RZ ;  /* 0x0000600004477810 */ /* 0x000fc40007f3e0ff */
[----:B------:R-:W-:Y:S02]  /*15610*/  IADD3 R62, P0, R4, 0x6020, RZ ;  /* 0x00006020043e7810 */ /* 0x000fe40007f1e0ff */
[----:B------:R-:W-:Y:S02]  /*15620*/  LOP3.LUT R12, R8, R59, RZ, 0x3c, !PT ;  /* 0x0000003b080c7212 */ /* 0x000fe400078e3cff */
[----:B------:R-:W-:Y:S02]  /*15630*/  LOP3.LUT R8, R63, 0x180, RZ, 0xc0, !PT ;  /* 0x000001803f087812 */ /* 0x000fe400078ec0ff */
[----:B------:R-:W-:Y:S02]  /*15640*/  LOP3.LUT R10, R67, 0x180, RZ, 0xc0, !PT ;  /* 0x00000180430a7812 */ /* 0x000fe400078ec0ff */
[----:B------:R-:W-:Y:S02]  /*15650*/  SHF.R.U64 R9, R9, 0x3, RZ ;  /* 0x0000000309097819 */ /* 0x000fe400000012ff */
[----:B------:R-:W-:-:S02]  /*15660*/  LOP3.LUT R58, R71, 0x180, RZ, 0xc0, !PT ;  /* 0x00000180473a7812 */ /* 0x000fc400078ec0ff */
[----:B------:R-:W-:Y:S02]  /*15670*/  LOP3.LUT R59, R62, 0x180, RZ, 0xc0, !PT ;  /* 0x000001803e3b7812 */ /* 0x000fe400078ec0ff */
[----:B------:R-:W-:Y:S02]  /*15680*/  SHF.R.U64 R8, R8, 0x3, RZ ;  /* 0x0000000308087819 */ /* 0x000fe400000012ff */
[----:B------:R-:W-:Y:S02]  /*15690*/  SHF.R.U64 R10, R10, 0x3, RZ ;  /* 0x000000030a0a7819 */ /* 0x000fe400000012ff */
[----:B------:R-:W-:Y:S01]  /*156a0*/  LOP3.LUT R4, R9, R4, RZ, 0x3c, !PT ;  /* 0x0000000409047212 */ /* 0x000fe200078e3cff */
[--C-:B------:R-:W-:Y:S01]  /*156b0*/  IMAD.X R13, RZ, RZ, R5.reuse, P4 ;  /* 0x000000ffff0d7224 */ /* 0x100fe200020e0605 */
[----:B------:R-:W-:Y:S01]  /*156c0*/  SHF.R.U64 R58, R58, 0x3, RZ ;  /* 0x000000033a3a7819 */ /* 0x000fe200000012ff */
[----:B------:R-:W-:Y:S01]  /*156d0*/  IMAD.X R25, RZ, RZ, R5, P2 ;  /* 0x000000ffff197224 */ /* 0x000fe200010e0605 */
[----:B------:R-:W-:-:S02]  /*156e0*/  SHF.R.U64 R59, R59, 0x3, RZ ;  /* 0x000000033b3b7819 */ /* 0x000fc400000012ff */
[----:B------:R-:W-:Y:S02]  /*156f0*/  IADD3.X R15, RZ, R5, RZ, P3, !PT ;  /* 0x00000005ff0f7210 */ /* 0x000fe40001ffe4ff */
[----:B------:R-:W-:Y:S02]  /*15700*/  LOP3.LUT R14, R8, R63, RZ, 0x3c, !PT ;  /* 0x0000003f080e7212 */ /* 0x000fe400078e3cff */
[----:B------:R-:W-:Y:S01]  /*15710*/  LOP3.LUT R24, R10, R67, RZ, 0x3c, !PT ;  /* 0x000000430a187212 */ /* 0x000fe200078e3cff */
[--C-:B------:R-:W-:Y:S01]  /*15720*/  IMAD.X R9, RZ, RZ, R5.reuse, P1 ;  /* 0x000000ffff097224 */ /* 0x100fe200008e0605 */
[----:B------:R-:W-:Y:S01]  /*15730*/  MOV R63, R4 ;  /* 0x00000004003f7202 */ /* 0x000fe20000000f00 */
[----:B------:R-:W-:Y:S01]  /*15740*/  IMAD.X R11, RZ, RZ, R5, P0 ;  /* 0x000000ffff0b7224 */ /* 0x000fe200000e0605 */
[----:B------:R-:W-:Y:S02]  /*15750*/  F2FP.F16.F32.PACK_AB R4, R76, R7 ;  /* 0x000000074c04723e */ /* 0x000fe400000000ff */
[----:B------:R-:W-:-:S02]  /*15760*/  LOP3.LUT R8, R58, R71, RZ, 0x3c, !PT ;  /* 0x000000473a087212 */ /* 0x000fc400078e3cff */
[----:B------:R-:W-:Y:S02]  /*15770*/  LOP3.LUT R10, R59, R62, RZ, 0x3c, !PT ;  /* 0x0000003e3b0a7212 */ /* 0x000fe400078e3cff */
[----:B------:R-:W-:Y:S02]  /*15780*/  F2FP.F16.F32.PACK_AB R5, R80, R79 ;  /* 0x0000004f5005723e */ /* 0x000fe400000000ff */
[----:B------:R-:W-:Y:S02]  /*15790*/  F2FP.F16.F32.PACK_AB R7, R82, R69 ;  /* 0x000000455207723e */ /* 0x000fe400000000ff */
[----:B------:R-:W-:Y:S02]  /*157a0*/  MOV R62, R12 ;  /* 0x0000000c003e7202 */ /* 0x000fe40000000f00 */
[----:B------:R-:W-:Y:S02]  /*157b0*/  MOV R59, R14 ;  /* 0x0000000e003b7202 */ /* 0x000fe40000000f00 */
[----:B------:R-:W-:-:S02]  /*157c0*/  MOV R58, R24 ;  /* 0x00000018003a7202 */ /* 0x000fc40000000f00 */
[----:B------:R-:W-:Y:S02]  /*157d0*/  F2FP.F16.F32.PACK_AB R12, R75, R72 ;  /* 0x000000484b0c723e */ /* 0x000fe400000000ff */
[----:B------:R-:W-:Y:S02]  /*157e0*/  F2FP.F16.F32.PACK_AB R13, R68, R61 ;  /* 0x0000003d440d723e */ /* 0x000fe400000000ff */
[----:B------:R-:W-:Y:S02]  /*157f0*/  F2FP.F16.F32.PACK_AB R14, R74, R3 ;  /* 0x000000034a0e723e */ /* 0x000fe400000000ff */
[----:B------:R-:W-:Y:S02]  /*15800*/  F2FP.F16.F32.PACK_AB R15, R78, R57 ;  /* 0x000000394e0f723e */ /* 0x000fe400000000ff */
[----:B------:R-:W-:Y:S02]  /*15810*/  F2FP.F16.F32.PACK_AB R25, R65, R26 ;  /* 0x0000001a4119723e */ /* 0x000fe400000000ff */
[----:B------:R-:W-:-:S02]  /*15820*/  F2FP.F16.F32.PACK_AB R24, R73, R28 ;  /* 0x0000001c4918723e */ /* 0x000fc400000000ff */
[----:B------:R-:W-:Y:S01]  /*15830*/  F2FP.F16.F32.PACK_AB R26, R44, R29 ;  /* 0x0000001d2c1a723e */ /* 0x000fe200000000ff */
[----:B------:R0:W-:Y:S01]  /*15840*/  STSM.16.M88.4 [R63], R4 ;  /* 0x000000043f007844 */ /* 0x0001e20000000200 */
[----:B------:R-:W-:Y:S02]  /*15850*/  MOV R28, R8 ;  /* 0x00000008001c7202 */ /* 0x000fe40000000f00 */
[----:B------:R-:W-:Y:S01]  /*15860*/  MOV R3, R10 ;  /* 0x0000000a00037202 */ /* 0x000fe20000000f00 */
[----:B------:R1:W-:Y:S01]  /*15870*/  STSM.16.M88.4 [R62], R12 ;  /* 0x0000000c3e007844 */ /* 0x0003e20000000200 */
[----:B------:R-:W-:Y:S02]  /*15880*/  F2FP.F16.F32.PACK_AB R8, R49, R36 ;  /* 0x000000243108723e */ /* 0x000fe400000000ff */
[----:B------:R-:W-:Y:S01]  /*15890*/  F2FP.F16.F32.PACK_AB R9, R54, R43 ;  /* 0x0000002b3609723e */ /* 0x000fe200000000ff */
[----:B------:R2:W-:Y:S01]  /*158a0*/  STSM.16.M88.4 [R59], R24 ;  /* 0x000000183b007844 */ /* 0x0005e20000000200 */
[----:B------:R-:W-:-:S02]  /*158b0*/  F2FP.F16.F32.PACK_AB R10, R52, R37 ;  /* 0x00000025340a723e */ /* 0x000fc400000000ff */
[----:B------:R-:W-:Y:S02]  /*158c0*/  F2FP.F16.F32.PACK_AB R11, R51, R42 ;  /* 0x0000002a330b723e */ /* 0x000fe400000000ff */
[----:B------:R-:W-:Y:S02]  /*158d0*/  ISETP.NE.U32.AND P0, PT, RZ, UR4, PT ;  /* 0x00000004ff007c0c */ /* 0x000fe4000bf05070 */
[----:B0-----:R-:W-:Y:S02]  /*158e0*/  F2FP.F16.F32.PACK_AB R4, R45, R32 ;  /* 0x000000202d04723e */ /* 0x001fe400000000ff */
[----:B------:R-:W-:Y:S02]  /*158f0*/  F2FP.F16.F32.PACK_AB R5, R60, R47 ;  /* 0x0000002f3c05723e */ /* 0x000fe400000000ff */
[----:B------:R-:W-:Y:S02]  /*15900*/  F2FP.F16.F32.PACK_AB R6, R48, R33 ;  /* 0x000000213006723e */ /* 0x000fe400000000ff */
[----:B------:R-:W-:-:S02]  /*15910*/  F2FP.F16.F32.PACK_AB R7, R55, R46 ;  /* 0x0000002e3707723e */ /* 0x000fc400000000ff */
[----:B-1----:R-:W-:Y:S02]  /*15920*/  F2FP.F16.F32.PACK_AB R12, R53, R40 ;  /* 0x00000028350c723e */ /* 0x002fe400000000ff */
[----:B------:R-:W-:Y:S02]  /*15930*/  F2FP.F16.F32.PACK_AB R13, R39, R34 ;  /* 0x00000022270d723e */ /* 0x000fe400000000ff */
[----:B------:R-:W-:Y:S02]  /*15940*/  F2FP.F16.F32.PACK_AB R14, R56, R41 ;  /* 0x00000029380e723e */ /* 0x000fe400000000ff */
[----:B------:R-:W-:Y:S02]  /*15950*/  F2FP.F16.F32.PACK_AB R15, R38, R35 ;  /* 0x00000023260f723e */ /* 0x000fe400000000ff */
[----:B--2---:R-:W-:Y:S01]  /*15960*/  IADD3 R24, P1, R50, UR4, RZ ;  /* 0x0000000432187c10 */ /* 0x004fe2000ff3e0ff */
[----:B------:R0:W-:Y:S01]  /*15970*/  STSM.16.M88.4 [R58], R4 ;  /* 0x000000043a007844 */ /* 0x0001e20000000200 */
[----:B------:R-:W-:-:S02]  /*15980*/  ISETP.NE.AND.EX P0, PT, RZ, UR5, PT, P0 ;  /* 0x00000005ff007c0c */ /* 0x000fc4000bf05300 */
[----:B------:R-:W-:Y:S01]  /*15990*/  IADD3.X R25, R31, UR5, RZ, P1, !PT ;  /* 0x000000051f197c10 */ /* 0x000fe20008ffe4ff */
[----:B------:R0:W-:Y:S01]  /*159a0*/  STSM.16.M88.4 [R28], R8 ;  /* 0x000000081c007844 */ /* 0x0001e20000000200 */
[----:B------:R-:W-:-:S03]  /*159b0*/  ULDC.64 UR4, c[0x0][0xbe0] ;  /* 0x0002f80000047ab9 */ /* 0x000fc60000000a00 */
[----:B------:R0:W-:Y:S01]  /*159c0*/  STSM.16.M88.4 [R3], R12 ;  /* 0x0000000c03007844 */ /* 0x0001e20000000200 */
[----:B------:R-:W-:Y:S01]  /*159d0*/  BAR.SYNC.DEFER_BLOCKING 0x1, 0x180 ;  /* 0x0046000000007b1d */ /* 0x000fe20000010000 */
[----:B------:R-:W-:-:S04]  /*159e0*/  ISETP.NE.U32.AND P1, PT, RZ, UR4, PT ;  /* 0x00000004ff007c0c */ /* 0x000fc8000bf25070 */
[----:B------:R-:W-:Y:S01]  /*159f0*/  ISETP.NE.AND.EX P1, PT, RZ, UR5, PT, P1 ;  /* 0x00000005ff007c0c */ /* 0x000fe2000bf25310 */
[----:B------:R-:W-:-:S12]  /*15a00*/  IMAD.MOV.U32 R41, RZ, RZ, RZ ;  /* 0x000000ffff297224 */ /* 0x000fd800078e00ff */
[----:B------:R-:W-:Y:S01]  /*15a10*/  @P1 IADD3 R50, P2, R50, UR4, RZ ;  /* 0x0000000432321c10 */ /* 0x000fe2000ff5e0ff */
[----:B------:R-:W-:Y:S02]  /*15a20*/  ULDC UR4, c[0x0][0xa88] ;  /* 0x0002a20000047ab9 */ /* 0x000fe40000000800 */
[----:B------:R-:W-:Y:S01]  /*15a30*/  IMAD.U32 R40, RZ, RZ, UR4 ;  /* 0x00000004ff287e24 */ /* 0x000fe2000f8e00ff */
[----:B------:R-:W-:Y:S01]  /*15a40*/  @P1 IADD3.X R51, R31, UR5, RZ, P2, !PT ;  /* 0x000000051f331c10 */ /* 0x000fe200097fe4ff */
[----:B------:R-:W2:Y:S04]  /*15a50*/  @P0 LDG.E R41, desc[UR60][R24.64] ;  /* 0x0000003c18290981 */ /* 0x000ea8000c1e1900 */
[----:B------:R0:W5:Y:S01]  /*15a60*/  @P1 LDG.E R40, desc[UR60][R50.64] ;  /* 0x0000003c32281981 */ /* 0x000162000c1e1900 */
[----:B---3--:R-:W-:-:S02]  /*15a70*/  SHF.R.S32.HI R43, RZ, 0x1f, R70 ;  /* 0x0000001fff2b7819 */ /* 0x008fc40000011446 */
[----:B--2---:R-:W-:Y:S01]  /*15a80*/  SHF.R.S32.HI R42, RZ, 0x1f, R41 ;  /* 0x0000001fff2a7819 */ /* 0x004fe20000011429 */
[----:B0-----:R-:W-:Y:S06]  /*15a90*/  @P1 BRA `(.L_x_437) ;  /* 0x0000000000101947 */ /* 0x001fec0003800000 */
[----:B------:R-:W-:Y:S05]  /*15aa0*/  @!P0 BRA `(.L_x_437) ;  /* 0x00000000000c8947 */ /* 0x000fea0003800000 */
[----:B------:R-:W2:Y:S04]  /*15ab0*/  LDG.E R3, desc[UR60][R24.64] ;  /* 0x0000003c18037981 */ /* 0x000ea8000c1e1900 */
[----:B-----5:R-:W2:Y:S02]  /*15ac0*/  LDG.E R40, desc[UR60][R24.64+0x4] ;  /* 0x0000043c18287981 */ /* 0x020ea4000c1e1900 */
[----:B--2---:R-:W-:-:S07]  /*15ad0*/  IMAD.IADD R40, R40, 0x1, -R3 ;  /* 0x0000000128287824 */ /* 0x004fce00078e0a03 */
.L_x_437:
[----:B------:R-:W2:Y:S01]  /*15ae0*/  LDL.64 R4, [R1+0x68] ;  /* 0x0000680001047983 */ /* 0x000ea20000100a00 */
[----:B------:R-:W-:-:S03]  /*15af0*/  ULDC.64 UR4, c[0x0][0xb70] ;  /* 0x0002dc0000047ab9 */ /* 0x000fc60000000a00 */
[----:B------:R-:W3:Y:S04]  /*15b00*/  LDL.64 R48, [R1+0x68] ;  /* 0x0000680001307983 */ /* 0x000ee80000100a00 */
[----:B------:R-:W4:Y:S04]  /*15b10*/  LDL R8, [R1+0x94] ;  /* 0x0000940001087983 */ /* 0x000f280000100800 */
[----:B------:R-:W4:Y:S04]  /*15b20*/  LDL.LU R47, [R1+0x7c] ;  /* 0x00007c00012f7983 */ /* 0x000f280000300800 */
[----:B------:R-:W4:Y:S01]  /*15b30*/  LDL R46, [R1+0x5c] ;  /* 0x00005c00012e7983 */ /* 0x000f220000100800 */
[----:B------:R-:W0:Y:S01]  /*15b40*/  S2R R10, SR_TID.X ;  /* 0x00000000000a7919 */ /* 0x000e220000002100 */
[----:B------:R-:W-:Y:S01]  /*15b50*/  IMAD R6, R43, UR4, RZ ;  /* 0x000000042b067c24 */ /* 0x000fe2000f8e02ff */
[----:B------:R-:W-:-:S03]  /*15b60*/  SEL R44, R30, RZ, !P0 ;  /* 0x000000ff1e2c7207 */ /* 0x000fc60004000000 */
[----:B------:R-:W-:Y:S01]  /*15b70*/  IMAD R7, R70, UR5, R6 ;  /* 0x0000000546077c24 */ /* 0x000fe2000f8e0206 */
[----:B------:R-:W-:Y:S01]  /*15b80*/  SEL R45, R66, RZ, !P0 ;  /* 0x000000ff422d7207 */ /* 0x000fe20004000000 */
[----:B0-----:R-:W-:-:S05]  /*15b90*/  VIADD R11, R10, 0xffffff80 ;  /* 0xffffff800a0b7836 */ /* 0x001fca0000000000 */
[----:B------:R-:W-:-:S04]  /*15ba0*/  SHF.R.S32.HI R10, RZ, 0x1f, R11 ;  /* 0x0000001fff0a7819 */ /* 0x000fc8000001140b */
[----:B------:R-:W-:-:S04]  /*15bb0*/  LEA.HI R10, R10, R11, RZ, 0x7 ;  /* 0x0000000b0a0a7211 */ /* 0x000fc800078f38ff */
[----:B------:R-:W-:-:S05]  /*15bc0*/  LOP3.LUT R10, R10, 0xffffff80, RZ, 0xc0, !PT ;  /* 0xffffff800a0a7812 */ /* 0x000fca00078ec0ff */
[----:B------:R-:W-:Y:S01]  /*15bd0*/  IMAD.IADD R10, R11, 0x1, -R10 ;  /* 0x000000010b0a7824 */ /* 0x000fe200078e0a0a */
[----:B------:R-:W-:Y:S01]  /*15be0*/  BSSY B1, `(.L_x_438) ;  /* 0x0000070000017945 */ /* 0x000fe20003800000 */
[----:B--2---:R-:W-:Y:S01]  /*15bf0*/  IMAD.MOV.U32 R5, RZ, RZ, R42 ;  /* 0x000000ffff057224 */ /* 0x004fe200078e002a */
[----:B---3--:R-:W-:Y:S01]  /*15c00*/  MOV R48, R4 ;  /* 0x0000000400307202 */ /* 0x008fe20000000f00 */
[----:B------:R-:W-:-:S04]  /*15c10*/  IMAD.MOV.U32 R4, RZ, RZ, R41 ;  /* 0x000000ffff047224 */ /* 0x000fc800078e0029 */
[----:B------:R-:W-:Y:S01]  /*15c20*/  IMAD.WIDE.U32 R4, R70, UR4, R4 ;  /* 0x0000000446047c25 */ /* 0x000fe2000f8e0004 */
[----:B------:R-:W-:-:S03]  /*15c30*/  ULDC.64 UR4, c[0x0][0xb78] ;  /* 0x0002de0000047ab9 */ /* 0x000fc60000000a00 */
[----:B----4-:R-:W-:Y:S02]  /*15c40*/  IMAD R3, R48, 0x20, R46 ;  /* 0x0000002030037824 */ /* 0x010fe400078e022e */
[----:B------:R-:W-:Y:S02]  /*15c50*/  IMAD.IADD R5, R5, 0x1, R7 ;  /* 0x0000000105057824 */ /* 0x000fe400078e0207 */
[----:B------:R-:W-:-:S04]  /*15c60*/  IMAD.WIDE R20, R3, 0x2, R20 ;  /* 0x0000000203147825 */ /* 0x000fc800078e0214 */
[----:B------:R-:W-:Y:S01]  /*15c70*/  IMAD R3, R44, UR4, RZ ;  /* 0x000000042c037c24 */ /* 0x000fe2000f8e02ff */
[----:B------:R-:W-:Y:S01]  /*15c80*/  IADD3 R9, P2, R20, 0x1800, RZ ;  /* 0x0000180014097810 */ /* 0x000fe20007f5e0ff */
[----:B------:R-:W-:Y:S02]  /*15c90*/  IMAD R7, R47, 0xc0, R8 ;  /* 0x000000c02f077824 */ /* 0x000fe400078e0208 */
[----:B------:R-:W-:Y:S01]  /*15ca0*/  IMAD.WIDE.U32 R4, R45, UR4, R4 ;  /* 0x000000042d047c25 */ /* 0x000fe2000f8e0004 */
[----:B------:R-:W-:-:S03]  /*15cb0*/  LOP3.LUT R8, R9, 0x180, RZ, 0xc0, !PT ;  /* 0x0000018009087812 */ /* 0x000fc600078ec0ff */
[----:B------:R-:W-:Y:S01]  /*15cc0*/  IMAD R6, R45, UR5, R3 ;  /* 0x000000052d067c24 */ /* 0x000fe2000f8e0203 */
[----:B------:R-:W-:Y:S01]  /*15cd0*/  SHF.R.S32.HI R3, RZ, 0x1f, R7 ;  /* 0x0000001fff037819 */ /* 0x000fe20000011407 */
[----:B------:R-:W-:Y:S01]  /*15ce0*/  ULDC.64 UR4, c[0x0][0xb40] ;  /* 0x0002d00000047ab9 */ /* 0x000fe20000000a00 */
[----:B------:R-:W-:Y:S02]  /*15cf0*/  IADD3 R4, P0, R7, R4, RZ ;  /* 0x0000000407047210 */ /* 0x000fe40007f1e0ff */
[----:B------:R-:W-:Y:S02]  /*15d00*/  SHF.R.U64 R8, R8, 0x3, RZ ;  /* 0x0000000308087819 */ /* 0x000fe400000012ff */
[----:B------:R-:W-:Y:S02]  /*15d10*/  IADD3.X R3, R3, R5, R6, P0, !PT ;  /* 0x0000000503037210 */ /* 0x000fe400007fe406 */
[----:B------:R-:W-:Y:S02]  /*15d20*/  LEA R38, P1, R4, UR4, 0x2 ;  /* 0x0000000404267c11 */ /* 0x000fe4000f8210ff */
[----:B------:R-:W-:Y:S01]  /*15d30*/  LOP3.LUT R8, R8, R9, RZ, 0x3c, !PT ;  /* 0x0000000908087212 */ /* 0x000fe200078e3cff */
[----:B------:R-:W-:Y:S01]  /*15d40*/  IMAD.X R9, RZ, RZ, R21, P2 ;  /* 0x000000ffff097224 */ /* 0x000fe200010e0615 */
[----:B------:R-:W-:-:S02]  /*15d50*/  LOP3.LUT P0, RZ, R10, 0x3, RZ, 0xc0, !PT ;  /* 0x000000030aff7812 */ /* 0x000fc4000780c0ff */
[----:B------:R-:W-:Y:S01]  /*15d60*/  LEA.HI.X R39, R4, UR5, R3, 0x2, P1 ;  /* 0x0000000504277c11 */ /* 0x000fe200088f1403 */
[----:B------:R-:W-:Y:S01]  /*15d70*/  ULDC.64 UR4, c[0x0][0xaa0] ;  /* 0x0002a80000047ab9 */ /* 0x000fe20000000a00 */
[C---:B------:R-:W-:Y:S02]  /*15d80*/  IADD3 R13, P5, R20.reuse, 0x3000, RZ ;  /* 0x00003000140d7810 */ /* 0x040fe40007fbe0ff */
[C---:B------:R-:W-:Y:S02]  /*15d90*/  IADD3 R25, P4, R20.reuse, 0x4800, RZ ;  /* 0x0000480014197810 */ /* 0x040fe40007f9e0ff */
[C---:B------:R-:W-:Y:S02]  /*15da0*/  IADD3 R29, P3, R20.reuse, 0x6000, RZ ;  /* 0x00006000141d7810 */ /* 0x040fe40007f7e0ff */
[----:B------:R-:W-:Y:S02]  /*15db0*/  IADD3 R3, R7, 0x8, RZ ;  /* 0x0000000807037810 */ /* 0x000fe40007ffe0ff */
[----:B------:R-:W-:-:S02]  /*15dc0*/  IADD3 R4, P2, R20, 0x7800, RZ ;  /* 0x0000780014047810 */ /* 0x000fc40007f5e0ff */
[-C--:B-----5:R-:W-:Y:S02]  /*15dd0*/  ISETP.GE.OR P1, PT, R7, R40.reuse, P0 ;  /* 0x000000280700720c */ /* 0x0a0fe40000726670 */
[----:B------:R-:W-:Y:S02]  /*15de0*/  LOP3.LUT R12, R13, 0x180, RZ, 0xc0, !PT ;  /* 0x000001800d0c7812 */ /* 0x000fe400078ec0ff */
[----:B------:R-:W-:Y:S02]  /*15df0*/  LOP3.LUT R24, R25, 0x180, RZ, 0xc0, !PT ;  /* 0x0000018019187812 */ /* 0x000fe400078ec0ff */
[----:B------:R-:W-:Y:S02]  /*15e00*/  LOP3.LUT R28, R29, 0x180, RZ, 0xc0, !PT ;  /* 0x000001801d1c7812 */ /* 0x000fe400078ec0ff */
[----:B------:R-:W-:Y:S02]  /*15e10*/  ISETP.GE.OR P0, PT, R3, R40, P0 ;  /* 0x000000280300720c */ /* 0x000fe40000706670 */
[----:B------:R-:W-:-:S02]  /*15e20*/  LOP3.LUT R3, R4, 0x180, RZ, 0xc0, !PT ;  /* 0x0000018004037812 */ /* 0x000fc400078ec0ff */
[----:B------:R-:W-:Y:S02]  /*15e30*/  LOP3.LUT R5, R20, 0x180, RZ, 0xc0, !PT ;  /* 0x0000018014057812 */ /* 0x000fe400078ec0ff */
[----:B------:R-:W-:Y:S02]  /*15e40*/  SHF.R.U64 R12, R12, 0x3, RZ ;  /* 0x000000030c0c7819 */ /* 0x000fe400000012ff */
[----:B------:R-:W-:Y:S02]  /*15e50*/  SHF.R.U64 R24, R24, 0x3, RZ ;  /* 0x0000000318187819 */ /* 0x000fe400000012ff */
[----:B------:R-:W-:Y:S02]  /*15e60*/  SHF.R.U64 R28, R28, 0x3, RZ ;  /* 0x000000031c1c7819 */ /* 0x000fe400000012ff */
[----:B------:R-:W-:Y:S02]  /*15e70*/  SHF.R.U64 R3, R3, 0x3, RZ ;  /* 0x0000000303037819 */ /* 0x000fe400000012ff */
[----:B------:R-:W-:Y:S01]  /*15e80*/  SHF.R.U64 R5, R5, 0x3, RZ ;  /* 0x0000000305057819 */ /* 0x000fe200000012ff */
[--C-:B------:R-:W-:Y:S01]  /*15e90*/  IMAD.X R33, RZ, RZ, R21.reuse, P2 ;  /* 0x000000ffff217224 */ /* 0x100fe200010e0615 */
[----:B------:R-:W-:Y:S01]  /*15ea0*/  LOP3.LUT R12, R12, R13, RZ, 0x3c, !PT ;  /* 0x0000000d0c0c7212 */ /* 0x000fe200078e3cff */
[--C-:B------:R-:W-:Y:S01]  /*15eb0*/  IMAD.X R13, RZ, RZ, R21.reuse, P5 ;  /* 0x000000ffff0d7224 */ /* 0x100fe200028e0615 */
[----:B------:R-:W-:Y:S01]  /*15ec0*/  LOP3.LUT R24, R24, R25, RZ, 0x3c, !PT ;  /* 0x0000001918187212 */ /* 0x000fe200078e3cff */
[--C-:B------:R-:W-:Y:S01]  /*15ed0*/  IMAD.X R25, RZ, RZ, R21.reuse, P4 ;  /* 0x000000ffff197224 */ /* 0x100fe200020e0615 */
[----:B------:R-:W-:Y:S01]  /*15ee0*/  LOP3.LUT R28, R28, R29, RZ, 0x3c, !PT ;  /* 0x0000001d1c1c7212 */ /* 0x000fe200078e3cff */
[----:B------:R-:W-:Y:S01]  /*15ef0*/  IMAD.X R29, RZ, RZ, R21, P3 ;  /* 0x000000ffff1d7224 */ /* 0x000fe200018e0615 */
[----:B------:R-:W-:-:S02]  /*15f00*/  LOP3.LUT R32, R3, R4, RZ, 0x3c, !PT ;  /* 0x0000000403207212 */ /* 0x000fc400078e3cff */
[----:B------:R-:W-:Y:S01]  /*15f10*/  LOP3.LUT R20, R5, R20, RZ, 0x3c, !PT ;  /* 0x0000001405147212 */ /* 0x000fe200078e3cff */
[----:B------:R-:W-:Y:S01]  /*15f20*/  @!P1 STG.E desc[UR60][R38.64], R0 ;  /* 0x0000000026009986 */ /* 0x000fe2000c10193c */
[--C-:B------:R-:W-:Y:S01]  /*15f30*/  SHF.R.S32.HI R37, RZ, 0x1f, R46.reuse ;  /* 0x0000001fff257819 */ /* 0x100fe2000001142e */
[----:B------:R-:W-:Y:S02]  /*15f40*/  IMAD.MOV.U32 R36, RZ, RZ, R46 ;  /* 0x000000ffff247224 */ /* 0x000fe400078e002e */
[----:B------:R0:W-:Y:S01]  /*15f50*/  @!P0 STG.E desc[UR60][R38.64+0x20], R2 ;  /* 0x0000200226008986 */ /* 0x0001e2000c10193c */
[----:B------:R-:W-:-:S03]  /*15f60*/  IMAD R42, R42, UR4, RZ ;  /* 0x000000042a2a7c24 */ /* 0x000fc6000f8e02ff */
[----:B------:R1:W5:Y:S01]  /*15f70*/  LD.E.128 R4, desc[UR60][R20.64] ;  /* 0x0000003c14047980 */ /* 0x000362000c101d00 */
[----:B------:R-:W-:-:S03]  /*15f80*/  SHF.R.S32.HI R49, RZ, 0x1f, R48 ;  /* 0x0000001fff317819 */ /* 0x000fc60000011430 */
[----:B------:R-:W5:Y:S04]  /*15f90*/  LD.E.128 R8, desc[UR60][R8.64] ;  /* 0x0000003c08087980 */ /* 0x000f68000c101d00 */
[----:B------:R-:W5:Y:S04]  /*15fa0*/  LD.E.128 R12, desc[UR60][R12.64] ;  /* 0x0000003c0c0c7980 */ /* 0x000f68000c101d00 */
[----:B------:R-:W5:Y:S04]  /*15fb0*/  LD.E.128 R24, desc[UR60][R24.64] ;  /* 0x0000003c18187980 */ /* 0x000f68000c101d00 */
[----:B------:R-:W5:Y:S04]  /*15fc0*/  LD.E.128 R28, desc[UR60][R28.64] ;  /* 0x0000003c1c1c7980 */ /* 0x000f68000c101d00 */
[----:B------:R-:W5:Y:S01]  /*15fd0*/  LD.E.128 R32, desc[UR60][R32.64] ;  /* 0x0000003c20207980 */ /* 0x000f62000c101d00 */
[----:B------:R-:W-:Y:S01]  /*15fe0*/  @!PT LDS RZ, [RZ] ;  /* 0x00000000fffff984 */ /* 0x000fe20000000800 */
[----:B------:R-:W-:Y:S01]  /*15ff0*/  @!PT LDS RZ, [RZ] ;  /* 0x00000000fffff984 */ /* 0x000fe20000000800 */
[----:B------:R-:W-:Y:S01]  /*16000*/  @!PT LDS RZ, [RZ] ;  /* 0x00000000fffff984 */ /* 0x000fe20000000800 */
[----:B------:R-:W-:Y:S01]  /*16010*/  @!PT LDS RZ, [RZ] ;  /* 0x00000000fffff984 */ /* 0x000fe20000000800 */
[----:B------:R2:W-:Y:S06]  /*16020*/  MEMBAR.ALL.CTA ;  /* 0x0000000000007992 */ /* 0x0005ec0000008000 */
[----:B--2---:R-:W2:Y:S01]  /*16030*/  FENCE.VIEW.ASYNC.S ;  /* 0x00000000000073c6 */ /* 0x004ea20000000000 */
[----:B0-----:R-:W-:-:S04]  /*16040*/  IMAD.WIDE.U32 R2, R41, UR4, R36 ;  /* 0x0000000429027c25 */ /* 0x001fc8000f8e0024 */
[----:B------:R-:W-:Y:S01]  /*16050*/  IMAD R41, R41, UR5, R42 ;  /* 0x0000000529297c24 */ /* 0x000fe2000f8e022a */
[----:B------:R0:W-:Y:S01]  /*16060*/  STL [R1+0x6c], R49 ;  /* 0x00006c3101007387 */ /* 0x0001e20000100800 */
[----:B------:R-:W-:Y:S01]  /*16070*/  IMAD R37, R47, -0xc0, R40 ;  /* 0xffffff402f257824 */ /* 0x000fe200078e0228 */
[----:B------:R-:W-:Y:S02]  /*16080*/  ULDC.64 UR4, c[0x0][0xae0] ;  /* 0x0002b80000047ab9 */ /* 0x000fe40000000a00 */
[----:B------:R-:W-:Y:S01]  /*16090*/  IADD3 R3, R3, R41, RZ ;  /* 0x0000002903037210 */ /* 0x000fe20007ffe0ff */
[----:B-1----:R-:W-:Y:S01]  /*160a0*/  IMAD R21, R43, UR4, RZ ;  /* 0x000000042b157c24 */ /* 0x002fe2000f8e02ff */
[C---:B------:R-:W-:Y:S01]  /*160b0*/  ISETP.GE.AND P0, PT, R48.reuse, R37, PT ;  /* 0x000000253000720c */ /* 0x040fe20003f06270 */
[----:B------:R-:W-:Y:S02]  /*160c0*/  VIADD R20, R48, 0x60 ;  /* 0x0000006030147836 */ /* 0x000fe40000000000 */
[----:B------:R-:W-:-:S02]  /*160d0*/  VIADD R0, R18, 0x31c20 ;  /* 0x00031c2012007836 */ /* 0x000fc40000000000 */
[C---:B------:R-:W-:Y:S02]  /*160e0*/  IMAD R21, R70.reuse, UR5, R21 ;  /* 0x0000000546157c24 */ /* 0x040fe4000f8e0215 */
[----:B------:R-:W-:Y:S01]  /*160f0*/  IMAD.WIDE.U32 R2, R70, UR4, R2 ;  /* 0x0000000446027c25 */ /* 0x000fe2000f8e0002 */
[----:B------:R-:W-:Y:S01]  /*16100*/  ULDC.64 UR4, c[0x0][0xae8] ;  /* 0x0002ba0000047ab9 */ /* 0x000fe20000000a00 */
[----:B------:R-:W-:Y:S02]  /*16110*/  ISETP.GE.AND P3, PT, R20, R37, PT ;  /* 0x000000251400720c */ /* 0x000fe40003f66270 */
[----:B------:R-:W-:Y:S01]  /*16120*/  IMAD.IADD R3, R3, 0x1, R21 ;  /* 0x0000000103037824 */ /* 0x000fe200078e0215 */
[----:B------:R-:W-:Y:S01]  /*16130*/  PRMT R0, RZ, 0x654, R0 ;  /* 0x00000654ff007816 */ /* 0x000fe20000000000 */
[----:B------:R-:W-:Y:S02]  /*16140*/  IMAD R20, R44, UR4, RZ ;  /* 0x000000042c147c24 */ /* 0x000fe4000f8e02ff */
[C---:B------:R-:W-:Y:S01]  /*16150*/  IMAD.WIDE.U32 R36, R45.reuse, UR4, R2 ;  /* 0x000000042d247c25 */ /* 0x040fe2000f8e0002 */
[----:B--2---:R0:W-:Y:S03]  /*16160*/  SYNCS.ARRIVE.TRANS64.RED.A1T0 RZ, [R0+URZ], RZ ;  /* 0x000000ff00ff79a7 */ /* 0x0041e6000810043f */
[----:B------:R-:W-:-:S02]  /*16170*/  IMAD R39, R45, UR5, R20 ;  /* 0x000000052d277c24 */ /* 0x000fc4000f8e0214 */
[----:B------:R-:W-:-:S04]  /*16180*/  IMAD.WIDE R20, R47, 0xc0, R48 ;  /* 0x000000c02f147825 */ /* 0x000fc800078e0230 */
[----:B------:R-:W-:Y:S01]  /*16190*/  IMAD.IADD R41, R37, 0x1, R39 ;  /* 0x0000000125297824 */ /* 0x000fe200078e0227 */
[----:B0-----:R-:W-:Y:S06]  /*161a0*/  @P0 BRA `(.L_x_439) ;  /* 0x00000000004c0947 */ /* 0x001fec0003800000 */
[----:B------:R-:W-:Y:S01]  /*161b0*/  ULDC.64 UR6, c[0x0][0xad8] ;  /* 0x0002b60000067ab9 */ /* 0x000fe20000000a00 */
[----:B------:R-:W-:Y:S01]  /*161c0*/  MOV R2, R36 ;  /* 0x0000002400027202 */ /* 0x000fe20000000f00 */
        /* <DEDUP_REMOVED lines=8> */
[----:B------:R-:W-:-:S02]  /*16250*/  IMAD R39, R20, UR7, R39 ;  /* 0x0000000714277c24 */ /* 0x000fc4000f8e0227 */
[----:B------:R-:W-:Y:S01]  /*16260*/  IMAD.WIDE.U32 R2, R20, UR6, R2 ;  /* 0x0000000614027c25 */ /* 0x000fe2000f8e0002 */
[----:B------:R-:W-:-:S03]  /*16270*/  ULDC.64 UR6, c[0x0][0xa80] ;  /* 0x0002a00000067ab9 */ /* 0x000fc60000000a00 */
[----:B------:R-:W-:Y:S01]  /*16280*/  IMAD.IADD R3, R3, 0x1, R39 ;  /* 0x0000000103037824 */ /* 0x000fe200078e0227 */
[----:B------:R-:W-:-:S04]  /*16290*/  LEA R38, P4, R2, UR6, 0x1 ;  /* 0x0000000602267c11 */ /* 0x000fc8000f8808ff */
[----:B------:R-:W-:-:S05]  /*162a0*/  LEA.HI.X R39, R2, UR7, R3, 0x1, P4 ;  /* 0x0000000702277c11 */ /* 0x000fca000a0f0c03 */
[----:B-----5:R0:W-:Y:S04]  /*162b0*/  @!P0 STG.E.128 desc[UR60][R38.64], R4 ;  /* 0x0000000426008986 */ /* 0x0201e8000c101d3c */
[----:B------:R0:W-:Y:S04]  /*162c0*/  @!P1 STG.E.128 desc[UR60][R38.64+0x40], R12 ;  /* 0x0000400c26009986 */ /* 0x0001e8000c101d3c */
[----:B------:R0:W-:Y:S02]  /*162d0*/  @!P2 STG.E.128 desc[UR60][R38.64+0x80], R28 ;  /* 0x0000801c2600a986 */ /* 0x0001e4000c101d3c */
.L_x_439:
[----:B------:R-:W-:Y:S05]  /*162e0*/  BSYNC B1 ;  /* 0x0000000000017941 */ /* 0x000fea0003800000 */
.L_x_438:
[----:B------:R-:W-:Y:S05]  /*162f0*/  @P3 BRA `(.L_x_440) ;  /* 0x0000000800503947 */ /* 0x000fea0003800000 */
[----:B0----5:R-:W-:Y:S01]  /*16300*/  IADD3 R5, P0, R20, 0x60, RZ ;  /* 0x0000006014057810 */ /* 0x021fe20007f1e0ff */
[----:B------:R-:W-:Y:S01]  /*16310*/  ULDC.64 UR4, c[0x0][0xad8] ;  /* 0x0002b60000047ab9 */ /* 0x000fe20000000a00 */
[----:B------:R-:W-:Y:S01]  /*16320*/  IMAD.MOV.U32 R2, RZ, RZ, R36 ;  /* 0x000000ffff027224 */ /* 0x000fe200078e0024 */
[----:B------:R-:W-:Y:S01]  /*16330*/  ULDC.64 UR6, c[0x0][0xa80] ;  /* 0x0002a00000067ab9 */ /* 0x000fe20000000a00 */
[----:B------:R-:W-:Y:S02]  /*16340*/  IMAD.MOV.U32 R3, RZ, RZ, R41 ;  /* 0x000000ffff037224 */ /* 0x000fe400078e0029 */
[----:B------:R-:W-:Y:S02]  /*16350*/  IMAD.X R20, RZ, RZ, R21, P0 ;  /* 0x000000ffff147224 */ /* 0x000fe400000e0615 */
[----:B------:R-:W-:Y:S02]  /*16360*/  VIADD R0, R46, 0x20 ;  /* 0x000000202e007836 */ /* 0x000fe40000000000 */
[----:B------:R-:W-:-:S02]  /*16370*/  IMAD R20, R20, UR4, RZ ;  /* 0x0000000414147c24 */ /* 0x000fc4000f8e02ff */
[C---:B------:R-:W-:Y:S01]  /*16380*/  IMAD.WIDE.U32 R2, R5.reuse, UR4, R2 ;  /* 0x0000000405027c25 */ /* 0x040fe2000f8e0002 */
[----:B------:R-:W-:Y:S02]  /*16390*/  ULDC UR4, c[0x0][0xa8c] ;  /* 0x0002a30000047ab9 */ /* 0x000fe40000000800 */
[----:B------:R-:W-:Y:S01]  /*163a0*/  ISETP.GE.AND P1, PT, R46, UR4, PT ;  /* 0x000000042e007c0c */ /* 0x000fe2000bf26270 */
[----:B------:R-:W-:Y:S01]  /*163b0*/  IMAD R5, R5, UR5, R20 ;  /* 0x0000000505057c24 */ /* 0x000fe2000f8e0214 */
[----:B------:R-:W-:Y:S01]  /*163c0*/  ISETP.GE.AND P2, PT, R0, UR4, PT ;  /* 0x0000000400007c0c */ /* 0x000fe2000bf46270 */
[----:B------:R-:W-:Y:S01]  /*163d0*/  VIADD R0, R46, 0x40 ;  /* 0x000000402e007836 */ /* 0x000fe20000000000 */
[----:B------:R-:W-:Y:S02]  /*163e0*/  LEA R4, P0, R2, UR6, 0x1 ;  /* 0x0000000602047c11 */ /* 0x000fe4000f8008ff */
[----:B------:R-:W-:-:S04]  /*163f0*/  IADD3 R3, R3, R5, RZ ;  /* 0x0000000503037210 */ /* 0x000fc80007ffe0ff */
[----:B------:R-:W-:Y:S02]  /*16400*/  LEA.HI.X R5, R2, UR7, R3, 0x1, P0 ;  /* 0x0000000702057c11 */ /* 0x000fe400080f0c03 */
[----:B------:R-:W-:-:S03]  /*16410*/  ISETP.GE.AND P0, PT, R0, UR4, PT ;  /* 0x0000000400007c0c */ /* 0x000fc6000bf06270 */
[----:B------:R2:W-:Y:S04]  /*16420*/  @!P1 STG.E.128 desc[UR60][R4.64], R8 ;  /* 0x0000000804009986 */ /* 0x0005e8000c101d3c */
[----:B------:R2:W-:Y:S06]  /*16430*/  @!P2 STG.E.128 desc[UR60][R4.64+0x40], R24 ;  /* 0x000040180400a986 */ /* 0x0005ec000c101d3c */
[----:B------:R-:W-:Y:S05]  /*16440*/  @P0 BRA `(.L_x_440) ;  /* 0x0000000400fc0947 */ /* 0x000fea0003800000 */
[----:B------:R3:W-:Y:S01]  /*16450*/  STG.E.128 desc[UR60][R4.64+0x80], R32 ;  /* 0x0000802004007986 */ /* 0x0007e2000c101d3c */
[----:B------:R-:W-:Y:S05]  /*16460*/  BRA `(.L_x_440) ;  /* 0x0000000400f47947 */ /* 0x000fea0003800000 */
.L_x_436:
[----:B------:R-:W1:Y:S01]  /*16470*/  S2R R0, SR_TID.X ;  /* 0x0000000000007919 */ /* 0x000e620000002100 */
[----:B------:R-:W-:Y:S01]  /*16480*/  ULDC.64 UR4, c[0x0][0xbd8] ;  /* 0x0002f60000047ab9 */ /* 0x000fe20000000a00 */
[----:B------:R-:W-:Y:S01]  /*16490*/  IMAD.MOV.U32 R7, RZ, RZ, RZ ;  /* 0x000000ffff077224 */ /* 0x000fe200078e00ff */
[----:B------:R-:W-:Y:S02]  /*164a0*/  ISETP.NE.U32.AND P0, PT, RZ, UR4, PT ;  /* 0x00000004ff007c0c */ /* 0x000fe4000bf05070 */
[----:B------:R-:W-:Y:S02]  /*164b0*/  IADD3 R2, P1, R50, UR4, RZ ;  /* 0x0000000432027c10 */ /* 0x000fe4000ff3e0ff */
[----:B------:R-:W-:Y:S02]  /*164c0*/  ISETP.NE.AND.EX P0, PT, RZ, UR5, PT, P0 ;  /* 0x00000005ff007c0c */ /* 0x000fe4000bf05300 */
[----:B------:R-:W-:Y:S01]  /*164d0*/  IADD3.X R3, R31, UR5, RZ, P1, !PT ;  /* 0x000000051f037c10 */ /* 0x000fe20008ffe4ff */
[----:B------:R-:W-:-:S02]  /*164e0*/  ULDC.64 UR4, c[0x0][0xbe0] ;  /* 0x0002f80000047ab9 */ /* 0x000fc40000000a00 */
[----:B------:R-:W-:-:S04]  /*164f0*/  ISETP.NE.U32.AND P1, PT, RZ, UR4, PT ;  /* 0x00000004ff007c0c */ /* 0x000fc8000bf25070 */
[----:B------:R-:W-:-:S04]  /*16500*/  ISETP.NE.AND.EX P1, PT, RZ, UR5, PT, P1 ;  /* 0x00000005ff007c0c */ /* 0x000fc8000bf25310 */
[----:B------:R2:W5:Y:S09]  /*16510*/  @P0 LDG.E R7, desc[UR60][R2.64] ;  /* 0x0000003c02070981 */ /* 0x000572000c1e1900 */
[----:B------:R-:W-:Y:S01]  /*16520*/  @P1 IADD3 R50, P2, R50, UR4, RZ ;  /* 0x0000000432321c10 */ /* 0x000fe2000ff5e0ff */
[----:B------:R-:W-:Y:S01]  /*16530*/  ULDC UR4, c[0x0][0xa88] ;  /* 0x0002a20000047ab9 */ /* 0x000fe20000000800 */
[----:B-1----:R-:W-:-:S02]  /*16540*/  VIADD R4, R0, 0xffffff80 ;  /* 0xffffff8000047836 */ /* 0x002fc40000000000 */
[----:B------:R-:W-:Y:S01]  /*16550*/  @P1 IADD3.X R51, R31, UR5, RZ, P2, !PT ;  /* 0x000000051f331c10 */ /* 0x000fe200097fe4ff */
[----:B------:R-:W-:-:S06]  /*16560*/  IMAD.U32 R0, RZ, RZ, UR4 ;  /* 0x00000004ff007e24 */ /* 0x000fcc000f8e00ff */
[----:B------:R2:W5:Y:S01]  /*16570*/  @P1 LDG.E R0, desc[UR60][R50.64] ;  /* 0x0000003c32001981 */ /* 0x000562000c1e1900 */
[----:B------:R-:W-:Y:S01]  /*16580*/  ISETP.GT.AND P2, PT, R4, 0xbf, PT ;  /* 0x000000bf0400780c */ /* 0x000fe20003f44270 */
[----:B------:R-:W-:-:S12]  /*16590*/  @P1 BRA `(.L_x_441) ;  /* 0x0000000000101947 */ /* 0x000fd80003800000 */
[----:B------:R-:W-:Y:S05]  /*165a0*/  @!P0 BRA `(.L_x_441) ;  /* 0x00000000000c8947 */ /* 0x000fea0003800000 */
[----:B------:R-:W3:Y:S04]  /*165b0*/  LDG.E R5, desc[UR60][R2.64] ;  /* 0x0000003c02057981 */ /* 0x000ee8000c1e1900 */
[----:B-----5:R-:W3:Y:S02]  /*165c0*/  LDG.E R0, desc[UR60][R2.64+0x4] ;  /* 0x0000043c02007981 */ /* 0x020ee4000c1e1900 */
[----:B---3--:R-:W-:-:S07]  /*165d0*/  IMAD.IADD R0, R0, 0x1, -R5 ;  /* 0x0000000100007824 */ /* 0x008fce00078e0a05 */
.L_x_441:
[----:B------:R-:W3:Y:S04]  /*165e0*/  LDL R13, [R1+0x74] ;  /* 0x00007400010d7983 */ /* 0x000ee80000100800 */
[----:B0-----:R-:W4:Y:S04]  /*165f0*/  LDL R10, [R1+0x5c] ;  /* 0x00005c00010a7983 */ /* 0x001f280000100800 */
[----:B------:R0:W5:Y:S01]  /*16600*/  LDL R12, [R1+0x7c] ;  /* 0x00007c00010c7983 */ /* 0x0001620000100800 */
[----:B------:R-:W-:Y:S01]  /*16610*/  BSSY B1, `(.L_x_442) ;  /* 0x000001d000017945 */ /* 0x000fe20003800000 */
[----:B------:R-:W-:-:S02]  /*16620*/  SEL R11, R66, RZ, !P0 ;  /* 0x000000ff420b7207 */ /* 0x000fc40004000000 */
[----:B------:R-:W-:Y:S02]  /*16630*/  SEL R30, R30, RZ, !P0 ;  /* 0x000000ff1e1e7207 */ /* 0x000fe40004000000 */
[----:B-----5:R-:W-:Y:S02]  /*16640*/  SHF.R.S32.HI R6, RZ, 0x1f, R7 ;  /* 0x0000001fff067819 */ /* 0x020fe40000011407 */
[----:B---3--:R-:W-:Y:S02]  /*16650*/  SHF.R.S32.HI R8, RZ, 0x1f, R13 ;  /* 0x0000001fff087819 */ /* 0x008fe4000001140d */
[----:B----4-:R-:W-:Y:S01]  /*16660*/  SHF.R.S32.HI R9, RZ, 0x1f, R10 ;  /* 0x0000001fff097819 */ /* 0x010fe2000001140a */
[----:B0-----:R-:W-:Y:S06]  /*16670*/  @P2 BRA `(.L_x_443) ;  /* 0x0000000000582947 */ /* 0x001fec0003800000 */
[----:B--2---:R-:W0:Y:S02]  /*16680*/  S2R R2, SR_TID.X ;  /* 0x0000000000027919 */ /* 0x004e240000002100 */
[----:B0-----:R-:W-:-:S04]  /*16690*/  IMAD R2, R12, 0xc0, R2 ;  /* 0x000000c00c027824 */ /* 0x001fc800078e0202 */
[----:B------:R-:W-:-:S05]  /*166a0*/  VIADD R3, R2, 0xffffff80 ;  /* 0xffffff8002037836 */ /* 0x000fca0000000000 */
[----:B------:R-:W-:-:S13]  /*166b0*/  ISETP.GE.AND P0, PT, R3, R0, PT ;  /* 0x000000000300720c */ /* 0x000fda0003f06270 */
[----:B------:R-:W-:Y:S05]  /*166c0*/  @P0 BRA `(.L_x_443) ;  /* 0x0000000000440947 */ /* 0x000fea0003800000 */
[C---:B------:R-:W-:Y:S01]  /*166d0*/  IADD3 R2, P0, R3.reuse, R7, RZ ;  /* 0x0000000703027210 */ /* 0x040fe20007f1e0ff */
[----:B------:R-:W-:Y:S02]  /*166e0*/  ULDC.64 UR4, c[0x0][0xb70] ;  /* 0x0002dc0000047ab9 */ /* 0x000fe40000000a00 */
[----:B------:R-:W-:Y:S01]  /*166f0*/  IMAD R4, R8, UR4, RZ ;  /* 0x0000000408047c24 */ /* 0x000fe2000f8e02ff */
[----:B------:R-:W-:-:S03]  /*16700*/  LEA.HI.X.SX32 R3, R3, R6, 0x1, P0 ;  /* 0x0000000603037211 */ /* 0x000fc600000f0eff */
[C---:B------:R-:W-:Y:S02]  /*16710*/  IMAD R5, R13.reuse, UR5, R4 ;  /* 0x000000050d057c24 */ /* 0x040fe4000f8e0204 */
[----:B------:R-:W-:Y:S01]  /*16720*/  IMAD.WIDE.U32 R2, R13, UR4, R2 ;  /* 0x000000040d027c25 */ /* 0x000fe2000f8e0002 */
[----:B------:R-:W-:-:S03]  /*16730*/  ULDC.64 UR4, c[0x0][0xb78] ;  /* 0x0002de0000047ab9 */ /* 0x000fc60000000a00 */
[----:B------:R-:W-:Y:S01]  /*16740*/  IMAD R4, R30, UR4, RZ ;  /* 0x000000041e047c24 */ /* 0x000fe2000f8e02ff */
[----:B------:R-:W-:-:S03]  /*16750*/  IADD3 R3, R3, R5, RZ ;  /* 0x0000000503037210 */ /* 0x000fc60007ffe0ff */
[C---:B------:R-:W-:Y:S02]  /*16760*/  IMAD R5, R11.reuse, UR5, R4 ;  /* 0x000000050b057c24 */ /* 0x040fe4000f8e0204 */
[----:B------:R-:W-:Y:S01]  /*16770*/  IMAD.WIDE.U32 R2, R11, UR4, R2 ;  /* 0x000000040b027c25 */ /* 0x000fe2000f8e0002 */
[----:B------:R-:W-:-:S03]  /*16780*/  ULDC.64 UR4, c[0x0][0xb40] ;  /* 0x0002d00000047ab9 */ /* 0x000fc60000000a00 */
[----:B------:R-:W-:Y:S01]  /*16790*/  IMAD.IADD R3, R3, 0x1, R5 ;  /* 0x0000000103037824 */ /* 0x000fe200078e0205 */
[----:B------:R-:W-:-:S04]  /*167a0*/  LEA R4, P0, R2, UR4, 0x2 ;  /* 0x0000000402047c11 */ /* 0x000fc8000f8010ff */
[----:B------:R-:W-:Y:S01]  /*167b0*/  LEA.HI.X R5, R2, UR5, R3, 0x2, P0 ;  /* 0x0000000502057c11 */ /* 0x000fe200080f1403 */
[----:B------:R-:W-:-:S05]  /*167c0*/  IMAD.MOV.U32 R3, RZ, RZ, -0x800000 ;  /* 0xff800000ff037424 */ /* 0x000fca00078e00ff */
[----:B------:R0:W-:Y:S03]  /*167d0*/  STG.E desc[UR60][R4.64], R3 ;  /* 0x0000000304007986 */ /* 0x0001e6000c10193c */
.L_x_443:
[----:B------:R-:W-:Y:S05]  /*167e0*/  BSYNC B1 ;  /* 0x0000000000017941 */ /* 0x000fea0003800000 */
.L_x_442:
[----:B------:R-:W3:Y:S01]  /*167f0*/  LDL.64 R14, [R1+0x68] ;  /* 0x00006800010e7983 */ /* 0x000ee20000100a00 */
[----:B------:R-:W-:Y:S01]  /*16800*/  ULDC.64 UR4, c[0x0][0xaa0] ;  /* 0x0002a80000047ab9 */ /* 0x000fe20000000a00 */
[----:B--2---:R-:W-:Y:S01]  /*16810*/  IMAD.MOV.U32 R2, RZ, RZ, R10 ;  /* 0x000000ffff027224 */ /* 0x004fe200078e000a */
[----:B------:R-:W-:Y:S01]  /*16820*/  BSSY B1, `(.L_x_444) ;  /* 0x000002b000017945 */ /* 0x000fe20003800000 */
[----:B0-----:R-:W-:Y:S02]  /*16830*/  IMAD.MOV.U32 R3, RZ, RZ, R9 ;  /* 0x000000ffff037224 */ /* 0x001fe400078e0009 */
[----:B------:R-:W-:Y:S02]  /*16840*/  IMAD R4, R6, UR4, RZ ;  /* 0x0000000406047c24 */ /* 0x000fe4000f8e02ff */
[----:B------:R-:W-:-:S04]  /*16850*/  IMAD.WIDE.U32 R2, R7, UR4, R2 ;  /* 0x0000000407027c25 */ /* 0x000fc8000f8e0002 */
[----:B------:R-:W-:Y:S01]  /*16860*/  IMAD R7, R7, UR5, R4 ;  /* 0x0000000507077c24 */ /* 0x000fe2000f8e0204 */
[----:B------:R-:W-:Y:S02]  /*16870*/  ULDC.64 UR4, c[0x0][0xae0] ;  /* 0x0002b80000047ab9 */ /* 0x000fe40000000a00 */
[----:B------:R-:W-:Y:S02]  /*16880*/  IMAD R4, R8, UR4, RZ ;  /* 0x0000000408047c24 */ /* 0x000fe4000f8e02ff */
[----:B------:R-:W-:Y:S02]  /*16890*/  IMAD.IADD R3, R3, 0x1, R7 ;  /* 0x0000000103037824 */ /* 0x000fe400078e0207 */
[C---:B------:R-:W-:Y:S02]  /*168a0*/  IMAD R5, R13.reuse, UR5, R4 ;  /* 0x000000050d057c24 */ /* 0x040fe4000f8e0204 */
[----:B------:R-:W-:Y:S02]  /*168b0*/  IMAD R4, R12, -0xc0, R0 ;  /* 0xffffff400c047824 */ /* 0x000fe400078e0200 */
[----:B------:R-:W-:Y:S01]  /*168c0*/  IMAD.WIDE.U32 R2, R13, UR4, R2 ;  /* 0x000000040d027c25 */ /* 0x000fe2000f8e0002 */
[----:B------:R-:W-:-:S03]  /*168d0*/  ULDC.64 UR4, c[0x0][0xae8] ;  /* 0x0002ba0000047ab9 */ /* 0x000fc60000000a00 */
[----:B------:R-:W-:Y:S01]  /*168e0*/  IMAD R0, R30, UR4, RZ ;  /* 0x000000041e007c24 */ /* 0x000fe2000f8e02ff */
[----:B------:R-:W-:-:S03]  /*168f0*/  IADD3 R3, R3, R5, RZ ;  /* 0x0000000503037210 */ /* 0x000fc60007ffe0ff */
[----:B------:R-:W-:Y:S01]  /*16900*/  IMAD R9, R11, UR5, R0 ;  /* 0x000000050b097c24 */ /* 0x000fe2000f8e0200 */
[C---:B---3--:R-:W-:Y:S01]  /*16910*/  ISETP.GE.AND P0, PT, R14.reuse, R4, PT ;  /* 0x000000040e00720c */ /* 0x048fe20003f06270 */
[----:B------:R-:W-:Y:S02]  /*16920*/  VIADD R7, R14, 0x60 ;  /* 0x000000600e077836 */ /* 0x000fe40000000000 */
[----:B------:R-:W-:-:S03]  /*16930*/  IMAD.MOV.U32 R6, RZ, RZ, R14 ;  /* 0x000000ffff067224 */ /* 0x000fc600078e000e */
[----:B------:R-:W-:Y:S01]  /*16940*/  ISETP.GE.AND P1, PT, R7, R4, PT ;  /* 0x000000040700720c */ /* 0x000fe20003f26270 */
[----:B------:R-:W-:Y:S01]  /*16950*/  IMAD.WIDE.U32 R4, R11, UR4, R2 ;  /* 0x000000040b047c25 */ /* 0x000fe2000f8e0002 */
[----:B------:R-:W-:-:S03]  /*16960*/  SHF.R.S32.HI R7, RZ, 0x1f, R14 ;  /* 0x0000001fff077819 */ /* 0x000fc6000001140e */
[----:B------:R-:W-:Y:S02]  /*16970*/  IMAD.IADD R11, R5, 0x1, R9 ;  /* 0x00000001050b7824 */ /* 0x000fe400078e0209 */
[----:B------:R-:W-:Y:S01]  /*16980*/  IMAD.WIDE R6, R12, 0xc0, R6 ;  /* 0x000000c00c067825 */ /* 0x000fe200078e0206 */
        /* <DEDUP_REMOVED lines=17> */
[----:B------:R0:W-:Y:S04]  /*16aa0*/  @!P2 STG.E.128 desc[UR60][R8.64], RZ ;  /* 0x000000ff0800a986 */ /* 0x0001e8000c101d3c */
[----:B------:R0:W-:Y:S04]  /*16ab0*/  @!P3 STG.E.128 desc[UR60][R8.64+0x40], RZ ;  /* 0x000040ff0800b986 */ /* 0x0001e8000c101d3c */
[----:B------:R0:W-:Y:S02]  /*16ac0*/  @!P4 STG.E.128 desc[UR60][R8.64+0x80], RZ ;  /* 0x000080ff0800c986 */ /* 0x0001e4000c101d3c */
.L_x_445:
[----:B------:R-:W-:Y:S05]  /*16ad0*/  BSYNC B1 ;  /* 0x0000000000017941 */ /* 0x000fea0003800000 */
.L_x_444:
[----:B------:R-:W-:Y:S05]  /*16ae0*/  @P1 BRA `(.L_x_440) ;  /* 0x0000000000541947 */ /* 0x000fea0003800000 */
[----:B------:R-:W-:Y:S01]  /*16af0*/  IADD3 R5, P0, R6, 0x60, RZ ;  /* 0x0000006006057810 */ /* 0x000fe20007f1e0ff */
[C---:B------:R-:W-:Y:S01]  /*16b00*/  VIADD R0, R10.reuse, 0x20 ;  /* 0x000000200a007836 */ /* 0x040fe20000000000 */
[----:B------:R-:W-:Y:S01]  /*16b10*/  ULDC UR4, c[0x0][0xa8c] ;  /* 0x0002a30000047ab9 */ /* 0x000fe20000000800 */
[----:B------:R-:W-:Y:S01]  /*16b20*/  ULDC.64 UR6, c[0x0][0xad8] ;  /* 0x0002b60000067ab9 */ /* 0x000fe20000000a00 */
[----:B------:R-:W-:Y:S01]  /*16b30*/  IMAD.MOV.U32 R2, RZ, RZ, R4 ;  /* 0x000000ffff027224 */ /* 0x000fe200078e0004 */
[----:B------:R-:W-:Y:S01]  /*16b40*/  ISETP.GE.AND P1, PT, R10, UR4, PT ;  /* 0x000000040a007c0c */ /* 0x000fe2000bf26270 */
[----:B------:R-:W-:Y:S01]  /*16b50*/  IMAD.X R6, RZ, RZ, R7, P0 ;  /* 0x000000ffff067224 */ /* 0x000fe200000e0607 */
[----:B------:R-:W-:Y:S01]  /*16b60*/  ISETP.GE.AND P2, PT, R0, UR4, PT ;  /* 0x0000000400007c0c */ /* 0x000fe2000bf46270 */
[----:B------:R-:W-:Y:S02]  /*16b70*/  IMAD.MOV.U32 R3, RZ, RZ, R11 ;  /* 0x000000ffff037224 */ /* 0x000fe400078e000b */
[----:B------:R-:W-:-:S02]  /*16b80*/  IMAD R6, R6, UR6, RZ ;  /* 0x0000000606067c24 */ /* 0x000fc4000f8e02ff */
[----:B------:R-:W-:Y:S02]  /*16b90*/  VIADD R0, R10, 0x40 ;  /* 0x000000400a007836 */ /* 0x000fe40000000000 */
        /* <DEDUP_REMOVED lines=10> */
.L_x_440:
[----:B------:R-:W-:Y:S05]  /*16c40*/  BSYNC B0 ;  /* 0x0000000000007941 */ /* 0x000fea0003800000 */
.L_x_435:
[----:B------:R-:W-:Y:S02]  /*16c50*/  ULDC UR4, c[0x0][0xc14] ;  /* 0x0003050000047ab9 */ /* 0x000fe40000000800 */
[----:B------:R-:W-:-:S13]  /*16c60*/  ISETP.GE.AND P0, PT, R111, UR4, PT ;  /* 0x000000046f007c0c */ /* 0x000fda000bf06270 */
[----:B------:R-:W-:Y:S05]  /*16c70*/  @!P0 BRA `(.L_x_446) ;  /* 0xfffffea400dc8947 */ /* 0x000fea000383ffff */
[----:B------:R-:W-:Y:S05]  /*16c80*/  BRA `(.L_x_307) ;  /* 0x00000054000c7947 */ /* 0x000fea0003800000 */
.L_x_305:
[----:B------:R-:W-:-:S08]  /*16c90*/  NOP ;  /* 0x0000000000007918 */ /* 0x000fd00000000000 */
[----:B0-----:R-:W0:-:S00]  /*16ca0*/  USETMAXREG.DEALLOC.CTAPOOL 0x20 ;  /* 0x00000020000079c8 */ /* 0x001e0000080e0500 */
[----:B0-----:R-:W-:-:S06]  /*16cb0*/  LOP3.LUT R0, R0, 0x3, RZ, 0xc0, !PT ;  /* 0x0000000300007812 */ /* 0x001fcc00078ec0ff */
[----:B------:R-:W0:Y:S02]  /*16cc0*/  SHFL.IDX PT, R0, R0, RZ, 0x1f ;  /* 0x00001fff00007589 */ /* 0x000e2400000e0000 */
[----:B0-----:R-:W-:-:S13]  /*16cd0*/  ISETP.NE.AND P0, PT, R0, RZ, PT ;  /* 0x000000ff0000720c */ /* 0x001fda0003f05270 */
[----:B------:R-:W-:Y:S05]  /*16ce0*/  @P0 BRA `(.L_x_307) ;  /* 0x0000005000f40947 */ /* 0x000fea0003800000 */
[----:B------:R-:W2:Y:S01]  /*16cf0*/  LDL.LU R7, [R1+0x4c] ;  /* 0x00004c0001077983 */ /* 0x000ea20000300800 */
[----:B------:R-:W-:Y:S01]  /*16d00*/  ULDC UR5, c[0x0][0xc14] ;  /* 0x0003050000057ab9 */ /* 0x000fe20000000800 */
[----:B------:R-:W0:Y:S01]  /*16d10*/  S2R R2, SR_TID.X ;  /* 0x0000000000027919 */ /* 0x000e220000002100 */
[----:B------:R-:W-:Y:S01]  /*16d20*/  MOV R0, RZ ;  /* 0x000000ff00007202 */ /* 0x000fe20000000f00 */
[----:B------:R-:W1:Y:S01]  /*16d30*/  S2UR UR6, SR_CTAID.X ;  /* 0x00000000000679c3 */ /* 0x000e620000002500 */
[----:B------:R-:W-:Y:S01]  /*16d40*/  ULDC UR4, c[0x0][0xc10] ;  /* 0x0003040000047ab9 */ /* 0x000fe20000000800 */
[----:B0-----:R-:W-:-:S04]  /*16d50*/  LOP3.LUT R29, R2, 0x1f, RZ, 0xc0, !PT ;  /* 0x0000001f021d7812 */ /* 0x001fc800078ec0ff */
[----:B------:R-:W-:Y:S02]  /*16d60*/  ISETP.NE.AND P0, PT, R29, 0x1f, PT ;  /* 0x0000001f1d00780c */ /* 0x000fe40003f05270 */
[----:B--2---:R-:W-:-:S11]  /*16d70*/  LOP3.LUT R7, R7, 0xffffffdf, RZ, 0xc0, !PT ;  /* 0xffffffdf07077812 */ /* 0x004fd600078ec0ff */
[----:B------:R-:W-:Y:S02]  /*16d80*/  @P0 LOP3.LUT R7, R7, 0x20, RZ, 0xfc, !PT ;  /* 0x0000002007070812 */ /* 0x000fe400078efcff */
[----:B------:R-:W-:-:S13]  /*16d90*/  ISETP.GE.OR P0, PT, R29, UR5, !P0 ;  /* 0x000000051d007c0c */ /* 0x000fda000c706670 */
[----:B------:R-:W0:Y:S02]  /*16da0*/  @!P0 LDC.64 R2, c[0x0][0xc58] ;  /* 0x00031600ff028b82 */ /* 0x000e240000000a00 */
[----:B0-----:R-:W-:-:S05]  /*16db0*/  @!P0 IMAD.WIDE.U32 R2, R29, 0x4, R2 ;  /* 0x000000041d028825 */ /* 0x001fca00078e0002 */
[----:B------:R-:W2:Y:S01]  /*16dc0*/  @!P0 LDG.E R0, desc[UR60][R2.64] ;  /* 0x0000003c02008981 */ /* 0x000ea2000c1e1900 */
[C---:B------:R-:W-:Y:S02]  /*16dd0*/  ISETP.NE.AND P1, PT, R29.reuse, RZ, PT ;  /* 0x000000ff1d00720c */ /* 0x040fe40003f25270 */
[----:B------:R-:W-:Y:S02]  /*16de0*/  ISETP.GE.U32.AND P0, PT, R29, 0x2, PT ;  /* 0x000000021d00780c */ /* 0x000fe40003f06070 */
[----:B------:R-:W-:-:S09]  /*16df0*/  LOP3.LUT R7, R7, 0xfffffffe, RZ, 0xc0, !PT ;  /* 0xfffffffe07077812 */ /* 0x000fd200078ec0ff */
[----:B------:R-:W-:-:S04]  /*16e00*/  @P1 LOP3.LUT R7, R7, 0x1, RZ, 0xfc, !PT ;  /* 0x0000000107071812 */ /* 0x000fc800078efcff */
[----:B------:R-:W-:-:S04]  /*16e10*/  LOP3.LUT R7, R7, 0xffffffef, RZ, 0xc0, !PT ;  /* 0xffffffef07077812 */ /* 0x000fc800078ec0ff */
[----:B------:R-:W-:-:S04]  /*16e20*/  @P0 LOP3.LUT R7, R7, 0x10, RZ, 0xfc, !PT ;  /* 0x0000001007070812 */ /* 0x000fc800078efcff */
[----:B------:R-:W-:Y:S01]  /*16e30*/  LOP3.LUT R7, R7, 0xfffffff7, RZ, 0xc0, !PT ;  /* 0xfffffff707077812 */ /* 0x000fe200078ec0ff */
[----:B------:R-:W-:Y:S01]  /*16e40*/  IMAD.MOV.U32 R16, RZ, RZ, RZ ;  /* 0x000000ffff107224 */ /* 0x000fe200078e00ff */
[----:B--2---:R-:W0:Y:S02]  /*16e50*/  SHFL.UP PT, R4, R0, 0x1, RZ ;  /* 0x0420000000047989 */ /* 0x004e2400000e00ff */
[----:B0-----:R-:W-:-:S05]  /*16e60*/  SEL R5, R4, RZ, P1 ;  /* 0x000000ff04057207 */ /* 0x001fca0000800000 */
[----:B------:R-:W-:-:S05]  /*16e70*/  IMAD.IADD R5, R0, 0x1, R5 ;  /* 0x0000000100057824 */ /* 0x000fca00078e0205 */
[----:B------:R-:W0:Y:S02]  /*16e80*/  SHFL.UP PT, R4, R5, 0x2, RZ ;  /* 0x0440000005047989 */ /* 0x000e2400000e00ff */
[----:B0-----:R-:W-:-:S05]  /*16e90*/  SEL R4, R4, RZ, P0 ;  /* 0x000000ff04047207 */ /* 0x001fca0000000000 */
[----:B------:R-:W-:-:S05]  /*16ea0*/  IMAD.IADD R4, R5, 0x1, R4 ;  /* 0x0000000105047824 */ /* 0x000fca00078e0204 */
[----:B------:R-:W0:Y:S01]  /*16eb0*/  SHFL.UP PT, R6, R4, 0x4, RZ ;  /* 0x0480000004067989 */ /* 0x000e2200000e00ff */
[----:B------:R-:W-:-:S04]  /*16ec0*/  ISETP.GE.U32.AND P0, PT, R29, 0x4, PT ;  /* 0x000000041d00780c */ /* 0x000fc80003f06070 */
[----:B0-----:R-:W-:-:S05]  /*16ed0*/  SEL R3, R6, RZ, P0 ;  /* 0x000000ff06037207 */ /* 0x001fca0000000000 */
[----:B------:R-:W-:-:S05]  /*16ee0*/  IMAD.IADD R3, R4, 0x1, R3 ;  /* 0x0000000104037824 */ /* 0x000fca00078e0203 */
[----:B------:R-:W0:Y:S01]  /*16ef0*/  SHFL.UP PT, R2, R3, 0x8, RZ ;  /* 0x0500000003027989 */ /* 0x000e2200000e00ff */
[----:B------:R-:W-:Y:S02]  /*16f00*/  @P0 LOP3.LUT R7, R7, 0x8, RZ, 0xfc, !PT ;  /* 0x0000000807070812 */ /* 0x000fe400078efcff */
[----:B------:R-:W-:-:S04]  /*16f10*/  ISETP.GE.U32.AND P0, PT, R29, 0x8, PT ;  /* 0x000000081d00780c */ /* 0x000fc80003f06070 */
[----:B0-----:R-:W-:-:S05]  /*16f20*/  SEL R2, R2, RZ, P0 ;  /* 0x000000ff02027207 */ /* 0x001fca0000000000 */
[----:B------:R-:W-:-:S05]  /*16f30*/  IMAD.IADD R2, R3, 0x1, R2 ;  /* 0x0000000103027824 */ /* 0x000fca00078e0202 */
[----:B------:R-:W0:Y:S01]  /*16f40*/  SHFL.UP PT, R5, R2, 0x10, RZ ;  /* 0x0600000002057989 */ /* 0x000e2200000e00ff */
[----:B------:R-:W-:-:S04]  /*16f50*/  LOP3.LUT R7, R7, 0xfffffffb, RZ, 0xc0, !PT ;  /* 0xfffffffb07077812 */ /* 0x000fc800078ec0ff */
[----:B------:R-:W-:Y:S02]  /*16f60*/  @P0 LOP3.LUT R7, R7, 0x4, RZ, 0xfc, !PT ;  /* 0x0000000407070812 */ /* 0x000fe400078efcff */
[----:B------:R-:W-:-:S04]  /*16f70*/  ISETP.GE.U32.AND P0, PT, R29, 0x10, PT ;  /* 0x000000101d00780c */ /* 0x000fc80003f06070 */
[----:B0-----:R-:W-:-:S05]  /*16f80*/  SEL R5, R5, RZ, P0 ;  /* 0x000000ff05057207 */ /* 0x001fca0000000000 */
[----:B------:R-:W-:-:S05]  /*16f90*/  IMAD.IADD R6, R2, 0x1, R5 ;  /* 0x0000000102067824 */ /* 0x000fca00078e0205 */
[----:B------:R-:W0:Y:S01]  /*16fa0*/  SHFL.IDX PT, R5, R6, 0x1f, 0x1f ;  /* 0x03e01f0006057f89 */ /* 0x000e2200000e0000 */
[----:B------:R-:W-:-:S04]  /*16fb0*/  LOP3.LUT R7, R7, 0xfffffffd, RZ, 0xc0, !PT ;  /* 0xfffffffd07077812 */ /* 0x000fc800078ec0ff */
[----:B------:R-:W-:-:S05]  /*16fc0*/  @P0 LOP3.LUT R7, R7, 0x2, RZ, 0xfc, !PT ;  /* 0x0000000207070812 */ /* 0x000fca00078efcff */
[----:B------:R2:W-:Y:S01]  /*16fd0*/  STL [R1+0x4c], R7 ;  /* 0x00004c0701007387 */ /* 0x0005e20000100800 */
[----:B0-----:R-:W-:-:S05]  /*16fe0*/  IMAD R5, R5, UR4, RZ ;  /* 0x0000000405057c24 */ /* 0x001fca000f8e02ff */
[----:B-1----:R-:W-:Y:S01]  /*16ff0*/  ISETP.GT.AND P0, PT, R5, UR6, PT ;  /* 0x0000000605007c0c */ /* 0x002fe2000bf04270 */
[----:B------:R-:W-:Y:S01]  /*17000*/  IMAD.MOV.U32 R2, RZ, RZ, R5 ;  /* 0x000000ffff027224 */ /* 0x000fe200078e0005 */
[----:B------:R-:W-:-:S11]  /*17010*/  MOV R4, RZ ;  /* 0x000000ff00047202 */ /* 0x000fd60000000f00 */
[----:B--2---:R-:W-:Y:S05]  /*17020*/  @P0 BRA `(.L_x_447) ;  /* 0x0000000000b00947 */ /* 0x004fea0003800000 */
[----:B------:R-:W-:Y:S01]  /*17030*/  IMAD.MOV.U32 R5, RZ, RZ, R2 ;  /* 0x000000ffff057224 */ /* 0x000fe200078e0002 */
[----:B------:R-:W-:Y:S01]  /*17040*/  ULDC UR5, c[0x0][0xc14] ;  /* 0x0003050000057ab9 */ /* 0x000fe20000000800 */
[----:B------:R-:W-:Y:S01]  /*17050*/  IMAD.MOV.U32 R4, RZ, RZ, RZ ;  /* 0x000000ffff047224 */ /* 0x000fe200078e00ff */
[----:B------:R-:W-:Y:S01]  /*17060*/  ULDC UR7, c[0x0][0xc14] ;  /* 0x0003050000077ab9 */ /* 0x000fe20000000800 */
[----:B------:R-:W-:-:S05]  /*17070*/  ULDC UR4, c[0x0][0xc10] ;  /* 0x0003040000047ab9 */ /* 0x000fca0000000800 */
.L_x_451:
[----:B------:R-:W-:Y:S02]  /*17080*/  VIADD R4, R4, 0x1f ;  /* 0x0000001f04047836 */ /* 0x000fe40000000000 */
[----:B------:R-:W-:-:S03]  /*17090*/  IMAD.U32 R19, RZ, RZ, UR7 ;  /* 0x00000007ff137e24 */ /* 0x000fc6000f8e00ff */
[----:B------:R-:W-:-:S13]  /*170a0*/  ISETP.GE.AND P0, PT, R4, UR5, PT ;  /* 0x0000000504007c0c */ /* 0x000fda000bf06270 */
[----:B------:R-:W-:Y:S05]  /*170b0*/  @P0 BRA `(.L_x_448) ;  /* 0x0000000400380947 */ /* 0x000fea0003800000 */
[C---:B------:R-:W-:Y:S01]  /*170c0*/  IMAD.IADD R7, R29.reuse, 0x1, R4 ;  /* 0x000000011d077824 */ /* 0x040fe200078e0204 */
[----:B------:R-:W-:Y:S01]  /*170d0*/  ISETP.NE.AND P1, PT, R29, 0x1f, PT ;  /* 0x0000001f1d00780c */ /* 0x000fe20003f25270 */
[----:B------:R-:W-:Y:S01]  /*170e0*/  BSSY B0, `(.L_x_449) ;  /* 0x0000007000007945 */ /* 0x000fe20003800000 */
[----:B------:R-:W-:Y:S02]  /*170f0*/  MOV R0, RZ ;  /* 0x000000ff00007202 */ /* 0x000fe40000000f00 */
[----:B------:R-:W-:-:S13]  /*17100*/  ISETP.GE.OR P0, PT, R7, UR5, !P1 ;  /* 0x0000000507007c0c */ /* 0x000fda000cf06670 */
[----:B------:R-:W-:Y:S05]  /*17110*/  @P0 BRA `(.L_x_450) ;  /* 0x00000000000c0947 */ /* 0x000fea0003800000 */
[----:B------:R-:W0:Y:S02]  /*17120*/  LDC.64 R2, c[0x0][0xc58] ;  /* 0x00031600ff027b82 */ /* 0x000e240000000a00 */
[----:B0-----:R-:W-:-:S05]  /*17130*/  IMAD.WIDE R2, R7, 0x4, R2 ;  /* 0x0000000407027825 */ /* 0x001fca00078e0202 */
[----:B------:R0:W5:Y:S02]  /*17140*/  LDG.E R0, desc[UR60][R2.64] ;  /* 0x0000003c02007981 */ /* 0x000164000c1e1900 */
.L_x_450:
[----:B------:R-:W-:Y:S05]  /*17150*/  BSYNC B0 ;  /* 0x0000000000007941 */ /* 0x000fea0003800000 */
.L_x_449:
        /* <DEDUP_REMOVED lines=25> */
.L_x_447:
[----:B------:R-:W-:-:S05]  /*172f0*/  IADD3 R9, -R2, R5, RZ ;  /* 0x0000000502097210 */ /* 0x000fca0007ffe1ff */
        /* <DEDUP_REMOVED lines=12> */
[----:B------:R-:W-:-:S05]  /*173c0*/  VIADD R7, R19, 0xffffffff ;  /* 0xffffffff13077836 */ /* 0x000fca0000000000 */
[----:B------:R2:W3:Y:S02]  /*173d0*/  SHFL.IDX PT, R16, R6, R7, 0x1f ;  /* 0x00001f0706107589 */ /* 0x0004e400000e0000 */
.L_x_452:
        /* <DEDUP_REMOVED lines=10> */
[----:B------:R-:W-:Y:S01]  /*17480*/  IMAD.MOV.U32 R3, RZ, RZ, R6 ;  /* 0x000000ffff037224 */ /* 0x000fe200078e0006 */
[----:B------:R-:W-:-:S03]  /*17490*/  MOV R6, R8 ;  /* 0x0000000800067202 */ /* 0x000fc60000000f00 */
        /* <DEDUP_REMOVED lines=16> */
.L_x_448:
[----:B------:R-:W-:Y:S02]  /*175a0*/  IMAD.MOV.U32 R17, RZ, RZ, RZ ;  /* 0x000000ffff117224 */ /* 0x000fe400078e00ff */
[----:B------:R-:W-:Y:S02]  /*175b0*/  IMAD.U32 R16, RZ, RZ, UR6 ;  /* 0x00000006ff107e24 */ /* 0x000fe4000f8e00ff */
[----:B------:R-:W-:-:S07]  /*175c0*/  IMAD.MOV.U32 R18, RZ, RZ, RZ ;  /* 0x000000ffff127224 */ /* 0x000fce00078e00ff */
.L_x_453:
        /* <DEDUP_REMOVED lines=13> */
[----:B------:R-:W-:Y:S01]  /*176a0*/  MOV R22, RZ ;  /* 0x000000ff00167202 */ /* 0x000fe20000000f00 */
[----:B------:R-:W-:Y:S01]  /*176b0*/  IMAD.MOV.U32 R27, RZ, RZ, 0x1 ;  /* 0x00000001ff1b7424 */ /* 0x000fe200078e00ff */
[----:B------:R-:W-:Y:S01]  /*176c0*/  ULDC.64 UR36, c[0x0][0x198] ;  /* 0x0000660000247ab9 */ /* 0x000fe20000000a00 */
[----:B------:R-:W-:Y:S01]  /*176d0*/  IMAD.MOV.U32 R26, RZ, RZ, RZ ;  /* 0x000000ffff1a7224 */ /* 0x000fe200078e00ff */
[----:B------:R-:W-:-:S06]  /*176e0*/  ULDC UR38, c[0x0][0xc] ;  /* 0x0000030000267ab9 */ /* 0x000fcc0000000800 */
.L_x_538:
[----:B--2---:R-:W2:Y:S02]  /*176f0*/  LDC.64 R2, c[0x0][0xc60] ;  /* 0x00031800ff027b82 */ /* 0x004ea40000000a00 */
[----:B--2---:R-:W-:-:S05]  /*17700*/  IMAD.WIDE R2, R19, 0x4, R2 ;  /* 0x0000000413027825 */ /* 0x004fca00078e0202 */
[----:B------:R-:W0:Y:S01]  /*17710*/  LDG.E R9, desc[UR60][R2.64] ;  /* 0x0000003c02097981 */ /* 0x000e22000c1e1900 */
[----:B------:R-:W-:Y:S05]  /*17720*/  YIELD ;  /* 0x0000000000007946 */ /* 0x000fea0003800000 */
[----:B------:R-:W-:Y:S01]  /*17730*/  ULDC.64 UR4, c[0x0][0xa28] ;  /* 0x00028a0000047ab9 */ /* 0x000fe20000000a00 */
[----:B------:R-:W-:Y:S01]  /*17740*/  IMAD.MOV.U32 R6, RZ, RZ, RZ ;  /* 0x000000ffff067224 */ /* 0x000fe200078e00ff */
[----:B------:R-:W-:Y:S01]  /*17750*/  ISETP.NE.U32.AND P1, PT, RZ, UR4, PT ;  /* 0x00000004ff007c0c */ /* 0x000fe2000bf25070 */
[----:B------:R-:W-:Y:S01]  /*17760*/  IMAD.MOV.U32 R23, RZ, RZ, RZ ;  /* 0x000000ffff177224 */ /* 0x000fe200078e00ff */
[----:B------:R-:W-:-:S02]  /*17770*/  ULDC.64 UR6, c[0x0][0xa10] ;  /* 0x0002840000067ab9 */ /* 0x000fc40000000a00 */
[----:B------:R-:W-:Y:S02]  /*17780*/  ISETP.NE.AND.EX P1, PT, RZ, UR5, PT, P1 ;  /* 0x00000005ff007c0c */ /* 0x000fe4000bf25310 */
[----:B0-----:R-:W-:Y:S01]  /*17790*/  SHF.R.S32.HI R0, RZ, 0x1f, R9 ;  /* 0x0000001fff007819 */ /* 0x001fe20000011409 */
[----:B------:R-:W-:Y:S10]  /*177a0*/  STL [R1], R9 ;  /* 0x0000000901007387 */ /* 0x000ff40000100800 */
[----:B------:R-:W-:-:S04]  /*177b0*/  @P1 LEA R4, P0, R9, UR4, 0x2 ;  /* 0x0000000409041c11 */ /* 0x000fc8000f8010ff */
[----:B------:R-:W-:Y:S01]  /*177c0*/  @P1 LEA.HI.X R5, R9, UR5, R0, 0x2, P0 ;  /* 0x0000000509051c11 */ /* 0x000fe200080f1400 */
[----:B------:R-:W-:Y:S02]  /*177d0*/  ULDC.64 UR4, c[0x0][0xa00] ;  /* 0x0002800000047ab9 */ /* 0x000fe40000000a00 */
[----:B------:R-:W-:Y:S02]  /*177e0*/  ISETP.NE.U32.AND P0, PT, RZ, UR4, PT ;  /* 0x00000004ff007c0c */ /* 0x000fe4000bf05070 */
[----:B------:R0:W5:Y:S02]  /*177f0*/  @P1 LDG.E R23, desc[UR60][R4.64] ;  /* 0x0000003c04171981 */ /* 0x000164000c1e1900 */
[----:B------:R-:W-:-:S13]  /*17800*/  ISETP.NE.AND.EX P0, PT, RZ, UR5, PT, P0 ;  /* 0x00000005ff007c0c */ /* 0x000fda000bf05300 */
[----:B------:R-:W-:-:S04]  /*17810*/  @P0 LEA R2, P2, R9, UR4, 0x2 ;  /* 0x0000000409020c11 */ /* 0x000fc8000f8410ff */
[----:B------:R-:W-:Y:S01]  /*17820*/  @P0 LEA.HI.X R3, R9, UR5, R0, 0x2, P2 ;  /* 0x0000000509030c11 */ /* 0x000fe200090f1400 */
[----:B------:R-:W-:-:S04]  /*17830*/  ULDC.64 UR4, c[0x0][0xa20] ;  /* 0x0002880000047ab9 */ /* 0x000fc80000000a00 */
[----:B------:R-:W2:Y:S01]  /*17840*/  @P0 LDG.E R6, desc[UR60][R2.64] ;  /* 0x0000003c02060981 */ /* 0x000ea2000c1e1900 */
[----:B------:R-:W-:-:S04]  /*17850*/  ISETP.NE.U32.AND P1, PT, RZ, UR4, PT ;  /* 0x00000004ff007c0c */ /* 0x000fc8000bf25070 */
[----:B------:R-:W-:Y:S01]  /*17860*/  ISETP.NE.AND.EX P1, PT, RZ, UR5, PT, P1 ;  /* 0x00000005ff007c0c */ /* 0x000fe2000bf25310 */
[C---:B0-----:R-:W-:Y:S01]  /*17870*/  IMAD.SHL.U32 R4, R9.reuse, 0x4, RZ ;  /* 0x0000000409047824 */ /* 0x041fe200078e00ff */
[----:B------:R-:W-:-:S04]  /*17880*/  SHF.L.U64.HI R0, R9, 0x2, R0 ;  /* 0x0000000209007819 */ /* 0x000fc80000010200 */
[----:B------:R-:W-:Y:S01]  /*17890*/  STL [R1+0x8], R4 ;  /* 0x0000080401007387 */ /* 0x000fe20000100800 */
[----:B------:R-:W-:-:S03]  /*178a0*/  IMAD.MOV.U32 R8, RZ, RZ, RZ ;  /* 0x000000ffff087224 */ /* 0x000fc600078e00ff */
[----:B--2---:R0:W-:Y:S03]  /*178b0*/  STL [R1+0x18], R6 ;  /* 0x0000180601007387 */ /* 0x0041e60000100800 */
[----:B0-----:R-:W-:-:S04]  /*178c0*/  @P1 IADD3 R6, P0, R4, UR4, RZ ;  /* 0x0000000404061c10 */ /* 0x001fc8000ff1e0ff */
[----:B------:R-:W-:Y:S01]  /*178d0*/  @P1 IADD3.X R7, R0, UR5, RZ, P0, !PT ;  /* 0x0000000500071c10 */ /* 0x000fe200087fe4ff */
[----:B------:R-:W-:Y:S02]  /*178e0*/  ULDC.64 UR4, c[0x0][0xa08] ;  /* 0x0002820000047ab9 */ /* 0x000fe40000000a00 */
[----:B------:R-:W-:Y:S02]  /*178f0*/  IADD3 R2, P0, R4, UR4, RZ ;  /* 0x0000000404027c10 */ /* 0x000fe4000ff1e0ff */
[----:B------:R-:W-:Y:S02]  /*17900*/  ISETP.NE.U32.AND P2, PT, RZ, UR4, PT ;  /* 0x00000004ff007c0c */ /* 0x000fe4000bf45070 */
[----:B------:R-:W-:Y:S02]  /*17910*/  IADD3.X R3, R0, UR5, RZ, P0, !PT ;  /* 0x0000000500037c10 */ /* 0x000fe400087fe4ff */
[----:B------:R-:W-:Y:S01]  /*17920*/  ISETP.NE.AND.EX P2, PT, RZ, UR5, PT, P2 ;  /* 0x00000005ff007c0c */ /* 0x000fe2000bf45320 */
[----:B------:R-:W-:-:S02]  /*17930*/  ULDC.64 UR4, c[0x0][0x3f8] ;  /* 0x0000fe0000047ab9 */ /* 0x000fc40000000a00 */
[----:B------:R-:W-:-:S03]  /*17940*/  UISETP.NE.U32.AND UP0, UPT, UR4, URZ, UPT ;  /* 0x0000003f0400728c */ /* 0x000fc6000bf05070 */
[----:B------:R-:W-:Y:S01]  /*17950*/  ULDC UR4, c[0x0][0x404] ;  /* 0x0001010000047ab9 */ /* 0x000fe20000000800 */
[----:B------:R-:W-:-:S03]  /*17960*/  UISETP.NE.AND.EX UP0, UPT, UR5, URZ, UPT, UP0 ;  /* 0x0000003f0500728c */ /* 0x000fc6000bf05300 */
[----:B------:R-:W-:Y:S01]  /*17970*/  ULDC UR5, c[0x0][0x2e0] ;  /* 0x0000b80000057ab9 */ /* 0x000fe20000000800 */
[----:B------:R-:W-:Y:S02]  /*17980*/  USEL UR4, UR4, 0x1, UP0 ;  /* 0x0000000104047887 */ /* 0x000fe40008000000 */
[----:B------:R0:W5:Y:S02]  /*17990*/  @P2 LDG.E R8, desc[UR60][R2.64] ;  /* 0x0000003c02082981 */ /* 0x000164000c1e1900 */
[----:B------:R-:W-:-:S06]  /*179a0*/  UIMAD UR4, UR4, UR5, URZ ;  /* 0x00000005040472a4 */ /* 0x000fcc000f8e023f */
[----:B------:R-:W-:-:S06]  /*179b0*/  MOV R10, UR4 ;  /* 0x00000004000a7c02 */ /* 0x000fcc0008000f00 */
[----:B------:R0:W5:Y:S01]  /*179c0*/  @P1 LDG.E R10, desc[UR60][R6.64] ;  /* 0x0000003c060a1981 */ /* 0x000162000c1e1900 */
[----:B------:R-:W-:Y:S01]  /*179d0*/  IADD3 R4, P0, R4, UR6, RZ ;  /* 0x0000000604047c10 */ /* 0x000fe2000ff1e0ff */
[----:B------:R-:W-:-:S03]  /*179e0*/  ULDC UR4, c[0x0][0x338] ;  /* 0x0000ce0000047ab9 */ /* 0x000fc60000000800 */
[----:B------:R-:W-:Y:S02]  /*179f0*/  IADD3.X R5, R0, UR7, RZ, P0, !PT ;  /* 0x0000000700057c10 */ /* 0x000fe400087fe4ff */
[----:B------:R-:W-:Y:S01]  /*17a00*/  ISETP.NE.U32.AND P0, PT, RZ, UR6, PT ;  /* 0x00000006ff007c0c */ /* 0x000fe2000bf05070 */
[----:B------:R2:W-:Y:S03]  /*17a10*/  STL [R1+0xc], R0 ;  /* 0x00000c0001007387 */ /* 0x0005e60000100800 */
[----:B------:R-:W-:Y:S01]  /*17a20*/  ISETP.NE.AND.EX P0, PT, RZ, UR7, PT, P0 ;  /* 0x00000007ff007c0c */ /* 0x000fe2000bf05300 */
[----:B--2---:R-:W-:Y:S01]  /*17a30*/  IMAD.U32 R0, RZ, RZ, UR4 ;  /* 0x00000004ff007e24 */ /* 0x004fe2000f8e00ff */
[----:B0-----:R-:W-:Y:S11]  /*17a40*/  @P1 BRA `(.L_x_455) ;  /* 0x0000000000101947 */ /* 0x001ff60003800000 */
[----:B------:R-:W-:Y:S05]  /*17a50*/  @!P2 BRA `(.L_x_455) ;  /* 0x00000000000ca947 */ /* 0x000fea0003800000 */
[----:B------:R-:W2:Y:S04]  /*17a60*/  LDG.E R7, desc[UR60][R2.64] ;  /* 0x0000003c02077981 */ /* 0x000ea8000c1e1900 */
[----:B-----5:R-:W2:Y:S02]  /*17a70*/  LDG.E R10, desc[UR60][R2.64+0x4] ;  /* 0x0000043c020a7981 */ /* 0x020ea4000c1e1900 */
[----:B--2---:R-:W-:-:S07]  /*17a80*/  IMAD.IADD R10, R10, 0x1, -R7 ;  /* 0x000000010a0a7824 */ /* 0x004fce00078e0a07 */
.L_x_455:
[----:B------:R-:W2:Y:S04]  /*17a90*/  @P0 LDG.E R3, desc[UR60][R4.64] ;  /* 0x0000003c04030981 */ /* 0x000ea8000c1e1900 */
[----:B------:R-:W2:Y:S02]  /*17aa0*/  @P0 LDG.E R2, desc[UR60][R4.64+0x4] ;  /* 0x0000043c04020981 */ /* 0x000ea4000c1e1900 */
[----:B--2---:R-:W-:Y:S02]  /*17ab0*/  @P0 IMAD.IADD R0, R2, 0x1, -R3 ;  /* 0x0000000102000824 */ /* 0x004fe400078e0a03 */
[----:B-----5:R-:W-:-:S04]  /*17ac0*/  IMAD.IADD R3, R10, 0x1, -R23 ;  /* 0x000000010a037824 */ /* 0x020fc800078e0a17 */
[----:B------:R-:W-:-:S04]  /*17ad0*/  IMAD.IADD R6, R3, 0x1, R0 ;  /* 0x0000000103067824 */ /* 0x000fc800078e0200 */
[----:B------:R-:W-:Y:S01]  /*17ae0*/  VIADD R2, R6, 0x8f ;  /* 0x0000008f06027836 */ /* 0x000fe20000000000 */
[----:B------:R0:W-:Y:S03]  /*17af0*/  STL [R1+0x14], R6 ;  /* 0x0000140601007387 */ /* 0x0001e60000100800 */
[----:B------:R-:W-:-:S05]  /*17b00*/  IMAD.HI R2, R2, 0x38e38e39, RZ ;  /* 0x38e38e3902027827 */ /* 0x000fca00078e02ff */
[----:B------:R-:W-:-:S04]  /*17b10*/  SHF.R.U32.HI R7, RZ, 0x1f, R2 ;  /* 0x0000001fff077819 */ /* 0x000fc80000011602 */
[----:B0-----:R-:W-:Y:S02]  /*17b20*/  LEA.HI.SX32 R6, R2, R7, 0x1b ;  /* 0x0000000702067211 */ /* 0x001fe400078fdaff */
[----:B------:R-:W-:-:S03]  /*17b30*/  IADD3 R2, -R3, RZ, RZ ;  /* 0x000000ff03027210 */ /* 0x000fc60007ffe1ff */
[----:B------:R-:W-:Y:S01]  /*17b40*/  IMAD R7, R6, 0x90, -R3 ;  /* 0x0000009006077824 */ /* 0x000fe200078e0a03 */
[----:B------:R-:W-:Y:S01]  /*17b50*/  VIMNMX R2, RZ, R2, !PT ;  /* 0x00000002ff027248 */ /* 0x000fe20007fe0100 */
[----:B------:R0:W-:Y:S03]  /*17b60*/  STL [R1+0x4], R6 ;  /* 0x0000040601007387 */ /* 0x0001e60000100800 */
[----:B------:R-:W-:-:S04]  /*17b70*/  VIMNMX R7, R7, R0, PT ;  /* 0x0000000007077248 */ /* 0x000fc80003fe0100 */
[----:B------:R-:W-:Y:S01]  /*17b80*/  ISETP.GT.AND P1, PT, R7, R2, PT ;  /* 0x000000020700720c */ /* 0x000fe20003f24270 */
[----:B------:R-:W-:-:S05]  /*17b90*/  IMAD.WIDE.U32 R2, R2, 0x38e38e39, RZ ;  /* 0x38e38e3902027825 */ /* 0x000fca00078e00ff */
[----:B------:R-:W-:-:S05]  /*17ba0*/  SHF.R.U32.HI R0, RZ, 0x5, R3 ;  /* 0x00000005ff007819 */ /* 0x000fca0000011603 */
[----:B------:R-:W-:Y:S02]  /*17bb0*/  IMAD.MOV.U32 R2, RZ, RZ, R0 ;  /* 0x000000ffff027224 */ /* 0x000fe400078e0000 */
[----:B0-----:R-:W-:-:S04]  /*17bc0*/  @P1 VIADD R6, R7, 0x8f ;  /* 0x0000008f07061836 */ /* 0x001fc80000000000 */
[----:B------:R-:W-:-:S05]  /*17bd0*/  @P1 IMAD.HI R6, R6, 0x38e38e39, RZ ;  /* 0x38e38e3906061827 */ /* 0x000fca00078e02ff */
[----:B------:R-:W-:-:S04]  /*17be0*/  @P1 SHF.R.U32.HI R3, RZ, 0x1f, R6 ;  /* 0x0000001fff031819 */ /* 0x000fc80000011606 */
[----:B------:R-:W-:Y:S01]  /*17bf0*/  @P1 LEA.HI.SX32 R2, R6, R3, 0x1b ;  /* 0x0000000306021211 */ /* 0x000fe200078fdaff */
[----:B------:R-:W-:-:S06]  /*17c00*/  IMAD.MOV.U32 R3, RZ, RZ, RZ ;  /* 0x000000ffff037224 */ /* 0x000fcc00078e00ff */
[----:B------:R0:W5:Y:S01]  /*17c10*/  @P0 LDG.E R3, desc[UR60][R4.64] ;  /* 0x0000003c04030981 */ /* 0x000162000c1e1900 */
[----:B------:R-:W-:Y:S01]  /*17c20*/  ISETP.GT.AND P1, PT, R2, R0, PT ;  /* 0x000000000200720c */ /* 0x000fe20003f24270 */
[----:B------:R-:W-:Y:S01]  /*17c30*/  BSSY B0, `(.L_x_456) ;  /* 0x00000c3000007945 */ /* 0x000fe20003800000 */
[----:B------:R-:W-:Y:S01]  /*17c40*/  IMAD.IADD R23, R8, 0x1, R23 ;  /* 0x0000000108177824 */ /* 0x000fe200078e0217 */
[----:B------:R-:W-:-:S10]  /*17c50*/  PLOP3.LUT P2, PT, PT, PT, PT, 0x80, 0x0 ;  /* 0x000000000000781c */ /* 0x000fd40003f4f070 */
[----:B0-----:R-:W-:Y:S05]  /*17c60*/  @!P1 BRA `(.L_x_457) ;  /* 0x0000000800fc9947 */ /* 0x001fea0003800000 */
[----:B------:R-:W0:Y:S01]  /*17c70*/  LDC R4, c[0x0][0x428] ;  /* 0x00010a00ff047b82 */ /* 0x000e220000000800 */
[----:B------:R-:W-:Y:S01]  /*17c80*/  UMOV UR4, 0xffffffff ;  /* 0xffffffff00047882 */ /* 0x000fe20000000000 */
[----:B0-----:R-:W-:-:S13]  /*17c90*/  ISETP.NE.AND P1, PT, R4, 0x1, PT ;  /* 0x000000010400780c */ /* 0x001fda0003f25270 */
[----:B------:R-:W0:Y:S08]  /*17ca0*/  @P1 LDC R5, c[0x0][0x42c] ;  /* 0x00010b00ff051b82 */ /* 0x000e300000000800 */
[----:B------:R-:W2:Y:S01]  /*17cb0*/  @P1 LDC R7, c[0x0][0x430] ;  /* 0x00010c00ff071b82 */ /* 0x000ea20000000800 */
[----:B0-----:R-:W-:-:S04]  /*17cc0*/  @P1 IMAD.HI.U32 R4, R18, R5, RZ ;  /* 0x0000000512041227 */ /* 0x001fc800078e00ff */
[----:B------:R-:W-:Y:S01]  /*17cd0*/  IMAD.MOV.U32 R5, RZ, RZ, R18 ;  /* 0x000000ffff057224 */ /* 0x000fe200078e0012 */
[----:B--2---:R-:W-:Y:S02]  /*17ce0*/  @P1 SHF.R.U32.HI R5, RZ, R7, R4 ;  /* 0x00000007ff051219 */ /* 0x004fe40000011604 */
[----:B------:R-:W-:Y:S01]  /*17cf0*/  SEL R4, R9, RZ, !P0 ;  /* 0x000000ff09047207 */ /* 0x000fe20004000000 */
[----:B------:R-:W-:Y:S06]  /*17d00*/  BRA.DIV UR4, `(.L_x_458) ;  /* 0x0000004e043c7947 */ /* 0x000fec000b800000 */
.L_x_584:
[----:B------:R-:W-:-:S03]  /*17d10*/  UMOV UR4, 0xffffffff ;  /* 0xffffffff00047882 */ /* 0x000fc60000000000 */
[----:B------:R-:W-:Y:S05]  /*17d20*/  BRA.DIV UR4, `(.L_x_459) ;  /* 0x0000004e04687947 */ /* 0x000fea000b800000 */
[----:B------:R-:W-:-:S13]  /*17d30*/  ELECT P6, URZ, PT ;  /* 0x00000000003f782f */ /* 0x000fda00038c0000 */
.L_x_587:
[----:B------:R-:W2:Y:S01]  /*17d40*/  LDL R6, [R1+0x10] ;  /* 0x0000100001067983 */ /* 0x000ea20000100800 */
[----:B------:R-:W-:Y:S01]  /*17d50*/  BSSY B1, `(.L_x_460) ;  /* 0x000000b000017945 */ /* 0x000fe20003800000 */
[----:B------:R-:W0:Y:S01]  /*17d60*/  S2R R9, SR_CgaCtaId ;  /* 0x0000000000097919 */ /* 0x000e220000008800 */
[----:B--2---:R-:W-:-:S05]  /*17d70*/  VIADD R7, R6, 0x1 ;  /* 0x0000000106077836 */ /* 0x004fca0000000000 */
[----:B------:R-:W-:-:S04]  /*17d80*/  LEA.HI R6, R7, R7, RZ, 0x1 ;  /* 0x0000000707067211 */ /* 0x000fc800078f08ff */
[----:B------:R-:W-:-:S04]  /*17d90*/  LOP3.LUT R6, R6, 0xfffffffe, RZ, 0xc0, !PT ;  /* 0xfffffffe06067812 */ /* 0x000fc800078ec0ff */
[----:B------:R-:W-:Y:S02]  /*17da0*/  IADD3 R7, R7, -R6, RZ ;  /* 0x8000000607077210 */ /* 0x000fe40007ffe0ff */
[----:B------:R-:W-:Y:S02]  /*17db0*/  MOV R6, 0x400 ;  /* 0x0000040000067802 */ /* 0x000fe40000000f00 */
[----:B------:R-:W-:Y:S02]  /*17dc0*/  SHF.L.U32 R7, R7, 0x1f, RZ ;  /* 0x0000001f07077819 */ /* 0x000fe400000006ff */
[----:B0-----:R-:W-:-:S04]  /*17dd0*/  LEA R6, R9, R6, 0x18 ;  /* 0x0000000609067211 */ /* 0x001fc800078ec0ff */
[----:B------:R-:W0:Y:S02]  /*17de0*/  SYNCS.PHASECHK.TRANS64.TRYWAIT P0, [R6+URZ+0x31c20], R7 ;  /* 0x031c2007060075a7 */ /* 0x000e24000800017f */
[----:B0-----:R-:W-:Y:S05]  /*17df0*/  @!P0 BRA `(.L_x_461) ;  /* 0x0000004c00548947 */ /* 0x001fea0003800000 */
.L_x_588:
[----:B------:R-:W-:Y:S05]  /*17e00*/  BSYNC B1 ;  /* 0x0000000000017941 */ /* 0x000fea0003800000 */
.L_x_460:
[----:B------:R-:W-:Y:S04]  /*17e10*/  BSSY B1, `(.L_x_462) ;  /* 0x0000049000017945 */ /* 0x000fe80003800000 */
[----:B------:R-:W-:Y:S05]  /*17e20*/  @!P6 BRA `(.L_x_463) ;  /* 0x00000004001ce947 */ /* 0x000fea0003800000 */
[----:B0-----:R-:W-:Y:S01]  /*17e30*/  IMAD R7, R26, 0x8, R6 ;  /* 0x000000081a077824 */ /* 0x001fe200078e0206 */
[----:B------:R-:W-:-:S04]  /*17e40*/  SHF.L.U32 R8, R27, 0x1f, RZ ;  /* 0x0000001f1b087819 */ /* 0x000fc800000006ff */
[----:B------:R-:W0:Y:S02]  /*17e50*/  SYNCS.PHASECHK.TRANS64.TRYWAIT P0, [R7+URZ+0x31ca0], R8 ;  /* 0x031ca008070075a7 */ /* 0x000e24000800017f */
[----:B0-----:R-:W-:Y:S05]  /*17e60*/  @!P0 BRA `(.L_x_464) ;  /* 0x0000004c004c8947 */ /* 0x001fea0003800000 */
.L_x_589:
[----:B------:R-:W2:Y:S02]  /*17e70*/  S2R R9, SR_TID.X ;  /* 0x0000000000097919 */ /* 0x000ea40000002100 */
[----:B--2---:R-:W-:-:S04]  /*17e80*/  LOP3.LUT R9, R9, 0x7f, RZ, 0xc0, !PT ;  /* 0x0000007f09097812 */ /* 0x004fc800078ec0ff */
[----:B------:R-:W-:-:S13]  /*17e90*/  ISETP.NE.AND P1, PT, R9, RZ, PT ;  /* 0x000000ff0900720c */ /* 0x000fda0003f25270 */
[----:B------:R-:W-:Y:S05]  /*17ea0*/  @P1 BRA `(.L_x_465) ;  /* 0x0000000000141947 */ /* 0x000fea0003800000 */
[----:B------:R-:W-:Y:S01]  /*17eb0*/  ISETP.NE.AND P0, PT, R29, RZ, PT ;  /* 0x000000ff1d00720c */ /* 0x000fe20003f05270 */
[----:B------:R-:W-:-:S04]  /*17ec0*/  IMAD.MOV.U32 R9, RZ, RZ, 0x6c00 ;  /* 0x00006c00ff097424 */ /* 0x000fc800078e00ff */
[----:B------:R2:W-:Y:S08]  /*17ed0*/  SYNCS.ARRIVE.TRANS64 RZ, [R7+URZ+0x31c90], R9 ;  /* 0x031c900907ff79a7 */ /* 0x0005f0000800003f */
[----:B------:R-:W-:Y:S05]  /*17ee0*/  @!P0 BRA `(.L_x_465) ;  /* 0x0000000000048947 */ /* 0x000fea0003800000 */
[----:B------:R-:W-:Y:S01]  /*17ef0*/  BPT.TRAP 0x1 ;  /* 0x000000040000795c */ /* 0x000fe20000300000 */
.L_x_465:
[----:B--2---:R-:W-:Y:S01]  /*17f00*/  IMAD R9, R26, 0x6c00, R6 ;  /* 0x00006c001a097824 */ /* 0x004fe200078e0206 */
[----:B------:R-:W-:Y:S01]  /*17f10*/  R2UR UR9, R7 ;  /* 0x00000000070972ca */ /* 0x000fe200000e0000 */
[----:B-----5:R-:W-:Y:S01]  /*17f20*/  IMAD R10, R2, 0x90, R3 ;  /* 0x00000090020a7824 */ /* 0x020fe200078e0203 */
[----:B------:R-:W-:Y:S01]  /*17f30*/  UIADD3 UR4, UP0, UR36, 0x570, URZ ;  /* 0x0000057024047890 */ /* 0x000fe2000ff1e03f */
[----:B------:R-:W-:Y:S01]  /*17f40*/  R2UR UR12, R5 ;  /* 0x00000000050c72ca */ /* 0x000fe200000e0000 */
[----:B------:R-:W-:Y:S01]  /*17f50*/  UMOV UR10, URZ ;  /* 0x0000003f000a7c82 */ /* 0x000fe20008000000 */
[----:B------:R-:W-:Y:S01]  /*17f60*/  R2UR UR15, R9 ;  /* 0x00000000090f72ca */ /* 0x000fe200000e0000 */
[----:B------:R-:W-:Y:S01]  /*17f70*/  VIADD R10, R10, 0xffffff70 ;  /* 0xffffff700a0a7836 */ /* 0x000fe20000000000 */
[----:B------:R-:W-:Y:S01]  /*17f80*/  R2UR UR13, R4 ;  /* 0x00000000040d72ca */ /* 0x000fe200000e0000 */
[----:B------:R-:W-:Y:S01]  /*17f90*/  UIADD3.X UR5, URZ, UR37, URZ, UP0, !UPT ;  /* 0x000000253f057290 */ /* 0x000fe200087fe43f */
[----:B------:R-:W-:-:S02]  /*17fa0*/  UMOV UR6, 0x0 ;  /* 0x0000000000067882 */ /* 0x000fc40000000000 */
[----:B------:R-:W-:Y:S01]  /*17fb0*/  R2UR UR11, R10 ;  /* 0x000000000a0b72ca */ /* 0x000fe200000e0000 */
[----:B------:R-:W-:Y:S01]  /*17fc0*/  UMOV UR7, 0x12f00000 ;  /* 0x12f0000000077882 */ /* 0x000fe20000000000 */
[----:B------:R-:W-:Y:S01]  /*17fd0*/  UIADD3 UR9, UR9, 0x31c90, URZ ;  /* 0x00031c9009097890 */ /* 0x000fe2000fffe03f */
[----:B------:R-:W-:-:S04]  /*17fe0*/  UMOV UR16, 0x20 ;  /* 0x0000002000107882 */ /* 0x000fc80000000000 */
[----:B------:R-:W-:Y:S02]  /*17ff0*/  UIADD3 UR8, UR15, 0x16a00, URZ ;  /* 0x00016a000f087890 */ /* 0x000fe4000fffe03f */
[----:B------:R-:W-:Y:S02]  /*18000*/  UIADD3 UR14, UR15, 0x18e00, URZ ;  /* 0x00018e000f0e7890 */ /* 0x000fe4000fffe03f */
[----:B------:R-:W-:-:S05]  /*18010*/  UIADD3 UR15, UR15, 0x1b200, URZ ;  /* 0x0001b2000f0f7890 */ /* 0x000fca000fffe03f */
[----:B------:R2:W-:Y:S02]  /*18020*/  UTMALDG.4D [UR8], [UR4], desc[UR6] ;  /* 0x00000608040075b4 */ /* 0x0005e40008019000 */
[----:B--2---:R-:W-:Y:S01]  /*18030*/  UMOV UR8, UR14 ;  /* 0x0000000e00087c82 */ /* 0x004fe20008000000 */
[----:B------:R-:W-:Y:S01]  /*18040*/  UMOV UR10, UR16 ;  /* 0x00000010000a7c82 */ /* 0x000fe20008000000 */
[----:B------:R-:W-:Y:S01]  /*18050*/  UMOV UR14, 0x40 ;  /* 0x00000040000e7882 */ /* 0x000fe20000000000 */
[----:B------:R2:W-:Y:S02]  /*18060*/  UTMALDG.4D [UR8], [UR4], desc[UR6] ;  /* 0x00000608040075b4 */ /* 0x0005e40008019000 */
[----:B--2---:R-:W-:Y:S01]  /*18070*/  UMOV UR8, UR15 ;  /* 0x0000000f00087c82 */ /* 0x004fe20008000000 */
[----:B------:R-:W-:Y:S02]  /*18080*/  UMOV UR10, UR14 ;  /* 0x0000000e000a7c82 */ /* 0x000fe40008000000 */
[----:B------:R2:W-:Y:S01]  /*18090*/  UTMALDG.4D [UR8], [UR4], desc[UR6] ;  /* 0x00000608040075b4 */ /* 0x0005e20008019000 */
[----:B------:R-:W3:Y:S02]  /*180a0*/  SYNCS.PHASECHK.TRANS64.TRYWAIT P0, [R7+URZ+0x31cc0], R8 ;  /* 0x031cc008070075a7 */ /* 0x000ee4000800017f */
[----:B--23--:R-:W-:Y:S05]  /*180b0*/  @!P0 BRA `(.L_x_466) ;  /* 0x0000004800cc8947 */ /* 0x00cfea0003800000 */
.L_x_590:
[----:B------:R-:W-:Y:S05]  /*180c0*/  @P1 BRA `(.L_x_467) ;  /* 0x0000000000141947 */ /* 0x000fea0003800000 */
[----:B------:R-:W-:Y:S01]  /*180d0*/  ISETP.NE.AND P0, PT, R29, RZ, PT ;  /* 0x000000ff1d00720c */ /* 0x000fe20003f05270 */
[----:B0-2---:R-:W-:-:S04]  /*180e0*/  IMAD.MOV.U32 R8, RZ, RZ, 0x6c00 ;  /* 0x00006c00ff087424 */ /* 0x005fc800078e00ff */
[----:B------:R3:W-:Y:S08]  /*180f0*/  SYNCS.ARRIVE.TRANS64 RZ, [R7+URZ+0x31cb0], R8 ;  /* 0x031cb00807ff79a7 */ /* 0x0007f0000800003f */
[----:B------:R-:W-:Y:S05]  /*18100*/  @!P0 BRA `(.L_x_467) ;  /* 0x0000000000048947 */ /* 0x000fea0003800000 */
[----:B------:R-:W-:Y:S01]  /*18110*/  BPT.TRAP 0x1 ;  /* 0x000000040000795c */ /* 0x000fe20000300000 */
.L_x_467:
        /* <DEDUP_REMOVED lines=11> */
[----:B------:R-:W-:Y:S02]  /*181d0*/  UIADD3 UR8, UR15, 0x200, URZ ;  /* 0x000002000f087890 */ /* 0x000fe4000fffe03f */
[----:B------:R-:W-:Y:S02]  /*181e0*/  UIADD3 UR9, UR9, 0x31cb0, URZ ;  /* 0x00031cb009097890 */ /* 0x000fe4000fffe03f */
[----:B------:R-:W-:Y:S02]  /*181f0*/  UIADD3 UR14, UR15, 0x2600, URZ ;  /* 0x000026000f0e7890 */ /* 0x000fe4000fffe03f */
[----:B------:R-:W-:-:S05]  /*18200*/  UIADD3 UR15, UR15, 0x4a00, URZ ;  /* 0x00004a000f0f7890 */ /* 0x000fca000fffe03f */
[----:B------:R4:W-:Y:S02]  /*18210*/  UTMALDG.4D [UR8], [UR4], desc[UR6] ;  /* 0x00000608040075b4 */ /* 0x0009e40008019000 */
[----:B----4-:R-:W-:Y:S01]  /*18220*/  UMOV UR8, UR14 ;  /* 0x0000000e00087c82 */ /* 0x010fe20008000000 */
[----:B------:R-:W-:Y:S01]  /*18230*/  UMOV UR10, UR16 ;  /* 0x00000010000a7c82 */ /* 0x000fe20008000000 */
[----:B------:R-:W-:Y:S01]  /*18240*/  UMOV UR14, 0x40 ;  /* 0x00000040000e7882 */ /* 0x000fe20000000000 */
[----:B------:R4:W-:Y:S02]  /*18250*/  UTMALDG.4D [UR8], [UR4], desc[UR6] ;  /* 0x00000608040075b4 */ /* 0x0009e40008019000 */
[----:B----4-:R-:W-:Y:S01]  /*18260*/  UMOV UR8, UR15 ;  /* 0x0000000f00087c82 */ /* 0x010fe20008000000 */
[----:B------:R-:W-:Y:S02]  /*18270*/  UMOV UR10, UR14 ;  /* 0x0000000e000a7c82 */ /* 0x000fe40008000000 */
[----:B------:R4:W-:Y:S02]  /*18280*/  UTMALDG.4D [UR8], [UR4], desc[UR6] ;  /* 0x00000608040075b4 */ /* 0x0009e40008019000 */
[----:B----4-:R-:W-:Y:S01]  /*18290*/  NOP ;  /* 0x0000000000007918 */ /* 0x010fe20000000000 */
.L_x_463:
[----:B------:R-:W-:Y:S05]  /*182a0*/  BSYNC B1 ;  /* 0x0000000000017941 */ /* 0x000fea0003800000 */
.L_x_462:
[----:B------:R-:W-:Y:S01]  /*182b0*/  VIADD R26, R26, 0x1 ;  /* 0x000000011a1a7836 */ /* 0x000fe20000000000 */
[----:B------:R-:W-:Y:S01]  /*182c0*/  PLOP3.LUT P2, PT, PT, PT, PT, 0x8, 0x0 ;  /* 0x000000000000781c */ /* 0x000fe20003f4e170 */
[----:B------:R-:W-:-:S03]  /*182d0*/  VIADD R2, R2, 0xfffffffe ;  /* 0xfffffffe02027836 */ /* 0x000fc60000000000 */
[----:B------:R-:W-:-:S04]  /*182e0*/  ISETP.NE.AND P0, PT, R26, 0x2, PT ;  /* 0x000000021a00780c */ /* 0x000fc80003f05270 */
[----:B------:R-:W-:Y:S02]  /*182f0*/  SEL R26, R26, RZ, P0 ;  /* 0x000000ff1a1a7207 */ /* 0x000fe40000000000 */
[----:B0-23--:R-:W-:Y:S02]  /*18300*/  SEL R8, RZ, 0x1, P0 ;  /* 0x00000001ff087807 */ /* 0x00dfe40000000000 */
[----:B------:R-:W-:Y:S02]  /*18310*/  ISETP.GE.AND P0, PT, R2, R0, PT ;  /* 0x000000000200720c */ /* 0x000fe40003f06270 */
[----:B------:R-:W-:-:S11]  /*18320*/  LOP3.LUT R27, R27, R8, RZ, 0x3c, !PT ;  /* 0x000000081b1b7212 */ /* 0x000fd600078e3cff */
[----:B------:R-:W-:Y:S05]  /*18330*/  @!P0 BRA `(.L_x_457) ;  /* 0x0000000400488947 */ /* 0x000fea0003800000 */
.L_x_474:
[----:B------:R-:W-:Y:S05]  /*18340*/  YIELD ;  /* 0x0000000000007946 */ /* 0x000fea0003800000 */
[----:B------:R-:W-:Y:S04]  /*18350*/  BSSY B1, `(.L_x_468) ;  /* 0x0000048000017945 */ /* 0x000fe80003800000 */
[----:B0-23--:R-:W-:Y:S05]  /*18360*/  @!P6 BRA `(.L_x_469) ;  /* 0x000000040018e947 */ /* 0x00dfea0003800000 */
[----:B------:R-:W-:Y:S02]  /*18370*/  LEA R7, R26, R6, 0x3 ;  /* 0x000000061a077211 */ /* 0x000fe400078e18ff */
[----:B------:R-:W-:-:S04]  /*18380*/  SHF.L.U32 R10, R27, 0x1f, RZ ;  /* 0x0000001f1b0a7819 */ /* 0x000fc800000006ff */
[----:B------:R-:W0:Y:S02]  /*18390*/  SYNCS.PHASECHK.TRANS64.TRYWAIT P0, [R7+URZ+0x31ca0], R10 ;  /* 0x031ca00a070075a7 */ /* 0x000e24000800017f */
[----:B0-----:R-:W-:Y:S05]  /*183a0*/  @!P0 BRA `(.L_x_470) ;  /* 0x0000004800248947 */ /* 0x001fea0003800000 */
.L_x_591:
        /* <DEDUP_REMOVED lines=9> */
.L_x_471:
[----:B--2---:R-:W-:Y:S01]  /*18440*/  IMAD R8, R26, 0x6c00, R6 ;  /* 0x00006c001a087824 */ /* 0x004fe200078e0206 */
[----:B------:R-:W-:Y:S01]  /*18450*/  R2UR UR9, R7 ;  /* 0x00000000070972ca */ /* 0x000fe200000e0000 */
[----:B-----5:R-:W-:Y:S01]  /*18460*/  IMAD R9, R2, 0x90, R3 ;  /* 0x0000009002097824 */ /* 0x020fe200078e0203 */
        /* <DEDUP_REMOVED lines=9> */
[----:B------:R-:W-:-:S02]  /*18500*/  UMOV UR16, 0x20 ;  /* 0x0000002000107882 */ /* 0x000fc40000000000 */
[----:B------:R-:W-:-:S05]  /*18510*/  UIADD3 UR9, UR9, 0x31c90, URZ ;  /* 0x00031c9009097890 */ /* 0x000fca000fffe03f */
        /* <DEDUP_REMOVED lines=13> */
.L_x_592:
[----:B------:R-:W-:Y:S05]  /*185f0*/  @P0 BRA `(.L_x_473) ;  /* 0x0000000000140947 */ /* 0x000fea0003800000 */
[----:B------:R-:W-:Y:S01]  /*18600*/  ISETP.NE.AND P1, PT, R29, RZ, PT ;  /* 0x000000ff1d00720c */ /* 0x000fe20003f25270 */
[----:B0-2---:R-:W-:-:S04]  /*18610*/  IMAD.MOV.U32 R10, RZ, RZ, 0x6c00 ;  /* 0x00006c00ff0a7424 */ /* 0x005fc800078e00ff */
[----:B------:R3:W-:Y:S08]  /*18620*/  SYNCS.ARRIVE.TRANS64 RZ, [R7+URZ+0x31cb0], R10 ;  /* 0x031cb00a07ff79a7 */ /* 0x0007f0000800003f */
[----:B------:R-:W-:Y:S05]  /*18630*/  @!P1 BRA `(.L_x_473) ;  /* 0x0000000000049947 */ /* 0x000fea0003800000 */
[----:B------:R-:W-:Y:S01]  /*18640*/  BPT.TRAP 0x1 ;  /* 0x000000040000795c */ /* 0x000fe20000300000 */
.L_x_473:
        /* <DEDUP_REMOVED lines=24> */
.L_x_469:
[----:B------:R-:W-:Y:S05]  /*187d0*/  BSYNC B1 ;  /* 0x0000000000017941 */ /* 0x000fea0003800000 */
.L_x_468:
[----:B------:R-:W-:-:S05]  /*187e0*/  VIADD R26, R26, 0x1 ;  /* 0x000000011a1a7836 */ /* 0x000fca0000000000 */
[----:B------:R-:W-:-:S04]  /*187f0*/  ISETP.NE.AND P0, PT, R26, 0x2, PT ;  /* 0x000000021a00780c */ /* 0x000fc80003f05270 */
[----:B------:R-:W-:Y:S02]  /*18800*/  SEL R8, RZ, 0x1, P0 ;  /* 0x00000001ff087807 */ /* 0x000fe40000000000 */
[----:B------:R-:W-:Y:S02]  /*18810*/  SEL R26, R26, RZ, P0 ;  /* 0x000000ff1a1a7207 */ /* 0x000fe40000000000 */
[C---:B------:R-:W-:Y:S01]  /*18820*/  ISETP.GT.AND P0, PT, R2.reuse, R0, PT ;  /* 0x000000000200720c */ /* 0x040fe20003f04270 */
[----:B------:R-:W-:Y:S01]  /*18830*/  VIADD R2, R2, 0xffffffff ;  /* 0xffffffff02027836 */ /* 0x000fe20000000000 */
[----:B------:R-:W-:-:S11]  /*18840*/  LOP3.LUT R27, R27, R8, RZ, 0x3c, !PT ;  /* 0x000000081b1b7212 */ /* 0x000fd600078e3cff */
[----:B------:R-:W-:Y:S05]  /*18850*/  @P0 BRA `(.L_x_474) ;  /* 0xfffffff800b80947 */ /* 0x000fea000383ffff */
.L_x_457:
[----:B------:R-:W-:Y:S05]  /*18860*/  BSYNC B0 ;  /* 0x0000000000007941 */ /* 0x000fea0003800000 */
.L_x_456:
[----:B0-23--:R-:W2:Y:S01]  /*18870*/  LDL R7, [R1+0x14] ;  /* 0x0000140001077983 */ /* 0x00dea20000100800 */
[----:B------:R-:W-:Y:S05]  /*18880*/  @!P2 WARPSYNC.ALL ;  /* 0x000000000000a948 */ /* 0x000fea0003800000 */
[----:B------:R-:W-:Y:S01]  /*18890*/  BSSY B6, `(.L_x_475) ;  /* 0x00002b2000067945 */ /* 0x000fe20003800000 */
[----:B------:R-:W-:Y:S01]  /*188a0*/  @!P2 BAR.SYNC.DEFER_BLOCKING 0xc, 0x1a0 ;  /* 0x030680000000ab1d */ /* 0x000fe20000010000 */
[----:B--2---:R-:W-:-:S13]  /*188b0*/  ISETP.GT.AND P0, PT, R7, RZ, PT ;  /* 0x000000ff0700720c */ /* 0x004fda0003f04270 */
[----:B------:R-:W-:Y:S05]  /*188c0*/  @P0 BRA `(.L_x_476) ;  /* 0x00000000003c0947 */ /* 0x000fea0003800000 */
[----:B------:R-:W-:-:S13]  /*188d0*/  ISETP.NE.AND P1, PT, R29, RZ, PT ;  /* 0x000000ff1d00720c */ /* 0x000fda0003f25270 */
[----:B------:R-:W-:Y:S05]  /*188e0*/  @P1 BRA `(.L_x_477) ;  /* 0x0000002800b01947 */ /* 0x000fea0003800000 */
[----:B------:R-:W0:Y:S01]  /*188f0*/  S2R R7, SR_LANEID ;  /* 0x0000000000077919 */ /* 0x000e220000000000 */
[----:B------:R-:W-:Y:S01]  /*18900*/  VOTEU.ANY UR4, UPT, PT ;  /* 0x0000000000047886 */ /* 0x000fe200038e0100 */
[----:B-----5:R-:W2:Y:S01]  /*18910*/  LDC.64 R2, c[0x0][0xc38] ;  /* 0x00030e00ff027b82 */ /* 0x020ea20000000a00 */
        /* <DEDUP_REMOVED lines=10> */
.L_x_476:
[----:B-----5:R-:W0:Y:S01]  /*189c0*/  S2R R3, SR_CgaCtaId ;  /* 0x0000000000037919 */ /* 0x020e220000008800 */
        /* <DEDUP_REMOVED lines=12> */
[----:B------:R-:W-:Y:S01]  /*18a90*/  IMAD.U32 R6, RZ, RZ, UR8 ;  /* 0x00000008ff067e24 */ /* 0x000fe2000f8e00ff */
[----:B------:R-:W-:Y:S01]  /*18aa0*/  MOV R13, RZ ;  /* 0x000000ff000d7202 */ /* 0x000fe20000000f00 */
[----:B------:R-:W-:Y:S02]  /*18ab0*/  IMAD.U32 R7, RZ, RZ, UR9 ;  /* 0x00000009ff077e24 */ /* 0x000fe4000f8e00ff */
[----:B------:R-:W-:-:S02]  /*18ac0*/  IMAD.U32 R10, RZ, RZ, UR4 ;  /* 0x00000004ff0a7e24 */ /* 0x000fc4000f8e00ff */
[----:B------:R-:W-:Y:S02]  /*18ad0*/  IMAD.U32 R11, RZ, RZ, UR5 ;  /* 0x00000005ff0b7e24 */ /* 0x000fe4000f8e00ff */
[----:B------:R-:W-:Y:S02]  /*18ae0*/  IMAD.MOV.U32 R8, RZ, RZ, 0x70 ;  /* 0x00000070ff087424 */ /* 0x000fe400078e00ff */
[----:B------:R-:W-:-:S07]  /*18af0*/  IMAD.MOV.U32 R12, RZ, RZ, 0x1 ;  /* 0x00000001ff0c7424 */ /* 0x000fce00078e00ff */
[----:B------:R-:W-:-:S07]  /*18b00*/  LEPC R20, `(.L_x_478) ;  /* 0x000000001014794e */ /* 0x000fce0000000000 */
[----:B01----:R-:W-:Y:S05]  /*18b10*/  CALL.ABS.NOINC R2 ;  /* 0x0000000002007343 */ /* 0x003fea0003c00000 */
.L_x_478:
        /* <DEDUP_REMOVED lines=19> */
.L_x_480:
        /* <DEDUP_REMOVED lines=15> */
[----:B0-----:R-:W-:Y:S05]  /*18d40*/  CALL.ABS.NOINC R2 ;  /* 0x0000000002007343 */ /* 0x001fea0003c00000 */
.L_x_479:
[----:B------:R-:W2:Y:S01]  /*18d50*/  LDL.LU R2, [R1+0x8] ;  /* 0x0000080001027983 */ /* 0x000ea20000300800 */
[----:B------:R-:W-:-:S03]  /*18d60*/  ULDC.64 UR4, c[0x0][0x9f8] ;  /* 0x00027e0000047ab9 */ /* 0x000fc60000000a00 */
[----:B------:R-:W3:Y:S04]  /*18d70*/  LDL.LU R0, [R1+0xc] ;  /* 0x00000c0001007983 */ /* 0x000ee80000300800 */
[----:B------:R-:W4:Y:S04]  /*18d80*/  LDL.LU R21, [R1] ;  /* 0x0000000001157983 */ /* 0x000f280000300800 */
[----:B------:R-:W4:Y:S01]  /*18d90*/  LDL.LU R20, [R1+0x18] ;  /* 0x0000180001147983 */ /* 0x000f220000300800 */
[----:B------:R-:W-:-:S04]  /*18da0*/  ISETP.NE.U32.AND P0, PT, RZ, UR4, PT ;  /* 0x00000004ff007c0c */ /* 0x000fc8000bf05070 */
        /* <DEDUP_REMOVED lines=8> */
[----:B------:R-:W-:Y:S01]  /*18e30*/  ULDC.64 UR4, c[0x0][0xa00] ;  /* 0x0002800000047ab9 */ /* 0x000fe20000000a00 */
[----:B------:R-:W0:Y:S01]  /*18e40*/  LDC R0, c[0x0][0x428] ;  /* 0x00010a00ff007b82 */ /* 0x000e220000000800 */
[----:B----4-:R-:W-:-:S06]  /*18e50*/  IMAD.MOV.U32 R6, RZ, RZ, R21 ;  /* 0x000000ffff067224 */ /* 0x010fcc00078e0015 */
[----:B------:R2:W5:Y:S01]  /*18e60*/  @P0 LDG.E R6, desc[UR60][R2.64] ;  /* 0x0000003c02060981 */ /* 0x000562000c1e1900 */
[----:B------:R-:W-:Y:S01]  /*18e70*/  IMAD R17, R17, 0xc0, R20 ;  /* 0x000000c011117824 */ /* 0x000fe200078e0214 */
[----:B------:R-:W-:Y:S02]  /*18e80*/  PLOP3.LUT P1, PT, P6, PT, PT, 0x8, 0x0 ;  /* 0x000000000000781c */ /* 0x000fe4000372e170 */
[----:B0-----:R-:W-:Y:S02]  /*18e90*/  ISETP.NE.AND P0, PT, R0, 0x1, PT ;  /* 0x000000010000780c */ /* 0x001fe40003f05270 */
[----:B------:R-:W-:-:S11]  /*18ea0*/  MOV R0, R18 ;  /* 0x0000001200007202 */ /* 0x000fd60000000f00 */
[----:B------:R-:W0:Y:S08]  /*18eb0*/  @P0 LDC R5, c[0x0][0x42c] ;  /* 0x00010b00ff050b82 */ /* 0x000e300000000800 */
[----:B------:R-:W3:Y:S01]  /*18ec0*/  @P0 LDC R4, c[0x0][0x430] ;  /* 0x00010c00ff040b82 */ /* 0x000ee20000000800 */
[----:B0-----:R-:W-:-:S05]  /*18ed0*/  @P0 IMAD.HI.U32 R5, R18, R5, RZ ;  /* 0x0000000512050227 */ /* 0x001fca00078e00ff */
[----:B---3--:R-:W-:Y:S02]  /*18ee0*/  @P0 SHF.R.U32.HI R0, RZ, R4, R5 ;  /* 0x00000004ff000219 */ /* 0x008fe40000011605 */
[----:B------:R-:W-:-:S04]  /*18ef0*/  ISETP.NE.U32.AND P0, PT, RZ, UR4, PT ;  /* 0x00000004ff007c0c */ /* 0x000fc8000bf05070 */
[----:B------:R-:W-:-:S04]  /*18f00*/  ISETP.NE.AND.EX P0, PT, RZ, UR5, PT, P0 ;  /* 0x00000005ff007c0c */ /* 0x000fc8000bf05300 */
[----:B--2---:R-:W-:-:S09]  /*18f10*/  SEL R8, R21, RZ, !P0 ;  /* 0x000000ff15087207 */ /* 0x004fd20004000000 */
.L_x_481:
        /* <DEDUP_REMOVED lines=14> */
.L_x_482:
        /* <DEDUP_REMOVED lines=13> */
.L_x_483:
        /* <DEDUP_REMOVED lines=16> */
.L_x_595:
[----:B------:R-:W2:Y:S01]  /*191d0*/  LDL R4, [R1+0x4] ;  /* 0x0000040001047983 */ /* 0x000ea20000100800 */
[----:B------:R-:W-:Y:S01]  /*191e0*/  UMOV UR4, 0xffffffff ;  /* 0xffffffff00047882 */ /* 0x000fe20000000000 */
[----:B------:R-:W-:Y:S01]  /*191f0*/  SHF.R.S32.HI R11, RZ, 0x1f, R6 ;  /* 0x0000001fff0b7819 */ /* 0x000fe20000011406 */
[----:B--2---:R-:W-:Y:S01]  /*19200*/  VIADD R9, R4, 0xffffffff ;  /* 0xffffffff04097836 */ /* 0x004fe20000000000 */
[----:B------:R-:W-:Y:S06]  /*19210*/  BRA.DIV UR4, `(.L_x_485) ;  /* 0x0000003a04e47947 */ /* 0x000fec000b800000 */
[----:B------:R-:W-:-:S13]  /*19220*/  ELECT P6, URZ, PT ;  /* 0x00000000003f782f */ /* 0x000fda00038c0000 */
.L_x_598:
[----:B------:R-:W-:Y:S05]  /*19230*/  @!P6 BRA `(.L_x_486) ;  /* 0x0000000000f8e947 */ /* 0x000fea0003800000 */
[----:B------:R-:W-:Y:S01]  /*19240*/  ISETP.NE.U32.AND P0, PT, R2, RZ, PT ;  /* 0x000000ff0200720c */ /* 0x000fe20003f05070 */
[----:B------:R-:W-:-:S03]  /*19250*/  IMAD.MOV.U32 R25, RZ, RZ, R9 ;  /* 0x000000ffff197224 */ /* 0x000fc600078e0009 */
[----:B------:R-:W-:-:S13]  /*19260*/  ISETP.NE.AND.EX P0, PT, R3, RZ, PT, P0 ;  /* 0x000000ff0300720c */ /* 0x000fda0003f05300 */
[----:B------:R-:W-:Y:S05]  /*19270*/  @!P0 BRA `(.L_x_487) ;  /* 0x0000000000448947 */ /* 0x000fea0003800000 */
[----:B------:R-:W0:Y:S01]  /*19280*/  LDC R10, c[0x0][0x41c] ;  /* 0x00010700ff0a7b82 */ /* 0x000e220000000800 */
[----:B------:R-:W-:Y:S02]  /*19290*/  ULDC.64 UR4, c[0x0][0x408] ;  /* 0x0001020000047ab9 */ /* 0x000fe40000000a00 */
[----:B------:R-:W-:-:S04]  /*192a0*/  IMAD R7, R11, UR4, RZ ;  /* 0x000000040b077c24 */ /* 0x000fc8000f8e02ff */
[----:B------:R-:W-:Y:S01]  /*192b0*/  IMAD R7, R6, UR5, R7 ;  /* 0x0000000506077c24 */ /* 0x000fe2000f8e0207 */
[----:B0-----:R-:W-:-:S13]  /*192c0*/  ISETP.NE.AND P0, PT, R10, 0x1, PT ;  /* 0x000000010a00780c */ /* 0x001fda0003f05270 */
[----:B------:R-:W0:Y:S02]  /*192d0*/  @P0 LDC.64 R4, c[0x0][0x420] ;  /* 0x00010800ff040b82 */ /* 0x000e240000000a00 */
[----:B0-----:R-:W-:-:S04]  /*192e0*/  @P0 IMAD.HI.U32 R12, R9, R4, RZ ;  /* 0x00000004090c0227 */ /* 0x001fc800078e00ff */
[----:B------:R-:W-:Y:S01]  /*192f0*/  IMAD.MOV.U32 R4, RZ, RZ, R9 ;  /* 0x000000ffff047224 */ /* 0x000fe200078e0009 */
[----:B------:R-:W-:-:S04]  /*19300*/  @P0 SHF.R.U32.HI R4, RZ, R5, R12 ;  /* 0x00000005ff040219 */ /* 0x000fc8000001160c */
[--C-:B------:R-:W-:Y:S01]  /*19310*/  SHF.R.S32.HI R5, RZ, 0x1f, R4.reuse ;  /* 0x0000001fff057819 */ /* 0x100fe20000011404 */
[--C-:B------:R-:W-:Y:S02]  /*19320*/  IMAD.MOV R25, RZ, RZ, -R4.reuse ;  /* 0x000000ffff197224 */ /* 0x100fe400078e0a04 */
[----:B------:R-:W-:-:S04]  /*19330*/  IMAD.WIDE.U32 R4, R6, UR4, R4 ;  /* 0x0000000406047c25 */ /* 0x000fc8000f8e0004 */
[----:B------:R-:W-:Y:S01]  /*19340*/  IMAD.IADD R7, R5, 0x1, R7 ;  /* 0x0000000105077824 */ /* 0x000fe200078e0207 */
[----:B------:R-:W-:Y:S01]  /*19350*/  LEA R12, P0, R4, R2, 0x2 ;  /* 0x00000002040c7211 */ /* 0x000fe200078010ff */
[----:B------:R-:W-:-:S03]  /*19360*/  IMAD R25, R10, R25, R9 ;  /* 0x000000190a197224 */ /* 0x000fc600078e0209 */
[----:B------:R-:W-:-:S05]  /*19370*/  LEA.HI.X R13, R4, R3, R7, 0x2, P0 ;  /* 0x00000003040d7211 */ /* 0x000fca00000f1407 */
[----:B------:R0:W5:Y:S04]  /*19380*/  LDG.E R7, desc[UR60][R12.64] ;  /* 0x0000003c0c077981 */ /* 0x000168000c1e1900 */
.L_x_487:
[----:B------:R-:W-:Y:S01]  /*19390*/  IMAD R5, R22, 0x8, R28 ;  /* 0x0000000816057824 */ /* 0x000fe200078e021c */
[----:B------:R-:W-:-:S04]  /*193a0*/  SHF.L.U32 R4, R24, 0x1f, RZ ;  /* 0x0000001f18047819 */ /* 0x000fc800000006ff */
[----:B------:R-:W2:Y:S02]  /*193b0*/  SYNCS.PHASECHK.TRANS64.TRYWAIT P0, [R5+URZ+0x31c40], R4 ;  /* 0x031c4004050075a7 */ /* 0x000ea4000800017f */
[----:B--2---:R-:W-:Y:S05]  /*193c0*/  @!P0 BRA `(.L_x_488) ;  /* 0x0000003800988947 */ /* 0x004fea0003800000 */
.L_x_599:
[----:B------:R-:W3:Y:S02]  /*193d0*/  S2R R10, SR_TID.X ;  /* 0x00000000000a7919 */ /* 0x000ee40000002100 */
[----:B---3--:R-:W-:-:S04]  /*193e0*/  LOP3.LUT R10, R10, 0x7f, RZ, 0xc0, !PT ;  /* 0x0000007f0a0a7812 */ /* 0x008fc800078ec0ff */
[----:B------:R-:W-:-:S13]  /*193f0*/  ISETP.NE.AND P0, PT, R10, RZ, PT ;  /* 0x000000ff0a00720c */ /* 0x000fda0003f05270 */
[----:B------:R-:W-:Y:S05]  /*19400*/  @P0 BRA `(.L_x_489) ;  /* 0x0000000000140947 */ /* 0x000fea0003800000 */
[----:B------:R-:W-:Y:S02]  /*19410*/  ISETP.NE.AND P1, PT, R29, RZ, PT ;  /* 0x000000ff1d00720c */ /* 0x000fe40003f25270 */
[----:B--2---:R-:W-:-:S04]  /*19420*/  MOV R4, 0x6c00 ;  /* 0x00006c0000047802 */ /* 0x004fc80000000f00 */
[----:B------:R3:W-:Y:S07]  /*19430*/  SYNCS.ARRIVE.TRANS64 RZ, [R5+URZ+0x31c30], R4 ;  /* 0x031c300405ff79a7 */ /* 0x0007ee000800003f */
[----:B------:R-:W-:Y:S05]  /*19440*/  @!P1 BRA `(.L_x_489) ;  /* 0x0000000000049947 */ /* 0x000fea0003800000 */
[----:B------:R-:W-:Y:S01]  /*19450*/  BPT.TRAP 0x1 ;  /* 0x000000040000795c */ /* 0x000fe20000300000 */
.L_x_489:
        /* <DEDUP_REMOVED lines=28> */
.L_x_486:
[----:B------:R-:W2:Y:S01]  /*19620*/  LDL.LU R10, [R1+0x10] ;  /* 0x00001000010a7983 */ /* 0x000ea20000300800 */
[----:B------:R-:W-:Y:S05]  /*19630*/  WARPSYNC.ALL ;  /* 0x0000000000007948 */ /* 0x000fea0003800000 */
[----:B------:R-:W-:Y:S02]  /*19640*/  R2UR UR24, R28 ;  /* 0x000000001c1872ca */ /* 0x000fe400000e0000 */
[----:B------:R-:W-:-:S13]  /*19650*/  ELECT P0, URZ, PT ;  /* 0x00000000003f782f */ /* 0x000fda0003800000 */
[----:B------:R-:W-:Y:S01]  /*19660*/  @P0 R2UR UR13, R8 ;  /* 0x00000000080d02ca */ /* 0x000fe200000e0000 */
[----:B------:R-:W-:Y:S01]  /*19670*/  UIADD3 UR4, UP0, UR36, 0x270, URZ ;  /* 0x0000027024047890 */ /* 0x000fe2000ff1e03f */
[----:B------:R-:W-:Y:S01]  /*19680*/  @P0 R2UR UR12, R18 ;  /* 0x00000000120c02ca */ /* 0x000fe200000e0000 */
[----:B------:R-:W-:Y:S01]  /*19690*/  UMOV UR6, 0x0 ;  /* 0x0000000000067882 */ /* 0x000fe20000000000 */
[C---:B------:R-:W-:Y:S01]  /*196a0*/  @P0 R2UR UR11, R17.reuse ;  /* 0x00000000110b02ca */ /* 0x040fe200000e0000 */
        /* <DEDUP_REMOVED lines=30> */
[----:B------:R-:W-:-:S05]  /*19890*/  LOP3.LUT R4, R4, 0xfffffffe, RZ, 0xc0, !PT ;  /* 0xfffffffe04047812 */ /* 0x000fca00078ec0ff */
[----:B------:R-:W-:-:S05]  /*198a0*/  IMAD.IADD R4, R10, 0x1, -R4 ;  /* 0x000000010a047824 */ /* 0x000fca00078e0a04 */
[----:B---3--:R-:W-:-:S04]  /*198b0*/  SHF.L.U32 R5, R4, 0x1f, RZ ;  /* 0x0000001f04057819 */ /* 0x008fc800000006ff */
[----:B------:R-:W2:Y:S02]  /*198c0*/  SYNCS.PHASECHK.TRANS64.TRYWAIT P0, [R28+URZ+0x31c20], R5 ;  /* 0x031c20051c0075a7 */ /* 0x000ea4000800017f */
[----:B0-2---:R-:W-:Y:S05]  /*198d0*/  @!P0 BRA `(.L_x_491) ;  /* 0x0000003400688947 */ /* 0x005fea0003800000 */
.L_x_600:
[----:B------:R-:W-:Y:S05]  /*198e0*/  BSYNC B0 ;  /* 0x0000000000007941 */ /* 0x000fea0003800000 */
.L_x_490:
[----:B------:R-:W2:Y:S01]  /*198f0*/  LDL.LU R4, [R1+0x14] ;  /* 0x0000140001047983 */ /* 0x000ea20000300800 */
[----:B------:R-:W-:Y:S01]  /*19900*/  BSSY B0, `(.L_x_492) ;  /* 0x0000169000007945 */ /* 0x000fe20003800000 */
[----:B--2---:R-:W-:-:S13]  /*19910*/  ISETP.GE.AND P0, PT, R4, 0x91, PT ;  /* 0x000000910400780c */ /* 0x004fda0003f06270 */
[----:B------:R-:W-:Y:S05]  /*19920*/  @!P0 BRA `(.L_x_493) ;  /* 0x0000001400988947 */ /* 0x000fea0003800000 */
[----:B------:R-:W2:Y:S01]  /*19930*/  LDL R8, [R1+0x4] ;  /* 0x0000040001087983 */ /* 0x000ea20000100800 */
[----:B------:R-:W-:Y:S01]  /*19940*/  IMAD.MOV.U32 R4, RZ, RZ, 0x1 ;  /* 0x00000001ff047424 */ /* 0x000fe200078e00ff */
[----:B------:R-:W-:Y:S01]  /*19950*/  BSSY B1, `(.L_x_494) ;  /* 0x000007b000017945 */ /* 0x000fe20003800000 */
[----:B--2---:R-:W-:-:S05]  /*19960*/  IMAD.MOV R13, RZ, RZ, -R8 ;  /* 0x000000ffff0d7224 */ /* 0x004fca00078e0a08 */
[----:B------:R-:W-:-:S05]  /*19970*/  VIADDMNMX R13, R13, R4, 0xffffffff, !PT ;  /* 0xffffffff0d0d7446 */ /* 0x000fca0007800104 */
[C---:B------:R-:W-:Y:S01]  /*19980*/  IMAD.IADD R4, R8.reuse, 0x1, R13 ;  /* 0x0000000108047824 */ /* 0x040fe200078e020d */
[----:B------:R-:W-:-:S04]  /*19990*/  IADD3 R8, R8, -0x2, RZ ;  /* 0xfffffffe08087810 */ /* 0x000fc80007ffe0ff */
[----:B------:R-:W-:-:S04]  /*199a0*/  LOP3.LUT R4, R4, 0x1, RZ, 0xc0, !PT ;  /* 0x0000000104047812 */ /* 0x000fc800078ec0ff */
[----:B------:R-:W-:-:S13]  /*199b0*/  ISETP.NE.U32.AND P0, PT, R4, 0x1, PT ;  /* 0x000000010400780c */ /* 0x000fda0003f05070 */
[----:B------:R-:W-:Y:S05]  /*199c0*/  @P0 BRA `(.L_x_495) ;  /* 0x0000000400cc0947 */ /* 0x000fea0003800000 */
[----:B------:R-:W-:Y:S01]  /*199d0*/  VIADD R10, R22, 0x1 ;  /* 0x00000001160a7836 */ /* 0x000fe20000000000 */
[----:B------:R-:W-:Y:S04]  /*199e0*/  BSSY B2, `(.L_x_496) ;  /* 0x000006d000027945 */ /* 0x000fe80003800000 */
[----:B------:R-:W-:-:S04]  /*199f0*/  ISETP.NE.AND P0, PT, R10, 0x2, PT ;  /* 0x000000020a00780c */ /* 0x000fc80003f05270 */
[----:B0-----:R-:W-:Y:S02]  /*19a00*/  SEL R5, RZ, 0x1, P0 ;  /* 0x00000001ff057807 */ /* 0x001fe40000000000 */
[----:B------:R-:W-:Y:S02]  /*19a10*/  SEL R10, R10, RZ, P0 ;  /* 0x000000ff0a0a7207 */ /* 0x000fe40000000000 */
[----:B------:R-:W-:Y:S01]  /*19a20*/  LOP3.LUT R14, R24, R5, RZ, 0x3c, !PT ;  /* 0x00000005180e7212 */ /* 0x000fe200078e3cff */
[----:B------:R-:W-:Y:S06]  /*19a30*/  @!P6 BRA `(.L_x_497) ;  /* 0x00000004009ce947 */ /* 0x000fec0003800000 */
        /* <DEDUP_REMOVED lines=22> */
.L_x_498:
[----:B0-----:R-:W-:Y:S02]  /*19ba0*/  LEA R3, R10, R28, 0x3 ;  /* 0x0000001c0a037211 */ /* 0x001fe400078e18ff */
[----:B------:R-:W-:-:S04]  /*19bb0*/  SHF.L.U32 R2, R14, 0x1f, RZ ;  /* 0x0000001f0e027819 */ /* 0x000fc800000006ff */
[----:B------:R-:W0:Y:S02]  /*19bc0*/  SYNCS.PHASECHK.TRANS64.TRYWAIT P0, [R3+URZ+0x31c40], R2 ;  /* 0x031c4002030075a7 */ /* 0x000e24000800017f */
[----:B0-----:R-:W-:Y:S05]  /*19bd0*/  @!P0 BRA `(.L_x_499) ;  /* 0x0000003000bc8947 */ /* 0x001fea0003800000 */
.L_x_601:
[----:B------:R-:W2:Y:S02]  /*19be0*/  S2R R5, SR_TID.X ;  /* 0x0000000000057919 */ /* 0x000ea40000002100 */
[----:B--2---:R-:W-:-:S04]  /*19bf0*/  LOP3.LUT R5, R5, 0x7f, RZ, 0xc0, !PT ;  /* 0x0000007f05057812 */ /* 0x004fc800078ec0ff */
[----:B------:R-:W-:-:S13]  /*19c00*/  ISETP.NE.AND P1, PT, R5, RZ, PT ;  /* 0x000000ff0500720c */ /* 0x000fda0003f25270 */
[----:B------:R-:W-:Y:S05]  /*19c10*/  @P1 BRA `(.L_x_500) ;  /* 0x0000000000141947 */ /* 0x000fea0003800000 */
[----:B------:R-:W-:Y:S01]  /*19c20*/  ISETP.NE.AND P0, PT, R29, RZ, PT ;  /* 0x000000ff1d00720c */ /* 0x000fe20003f05270 */
[----:B0-----:R-:W-:-:S04]  /*19c30*/  IMAD.MOV.U32 R2, RZ, RZ, 0x6c00 ;  /* 0x00006c00ff027424 */ /* 0x001fc800078e00ff */
[----:B------:R2:W-:Y:S08]  /*19c40*/  SYNCS.ARRIVE.TRANS64 RZ, [R3+URZ+0x31c30], R2 ;  /* 0x031c300203ff79a7 */ /* 0x0005f0000800003f */
[----:B------:R-:W-:Y:S05]  /*19c50*/  @!P0 BRA `(.L_x_500) ;  /* 0x0000000000048947 */ /* 0x000fea0003800000 */
[----:B------:R-:W-:Y:S01]  /*19c60*/  BPT.TRAP 0x1 ;  /* 0x000000040000795c */ /* 0x000fe20000300000 */
.L_x_500:
        /* <DEDUP_REMOVED lines=31> */
.L_x_602:
[----:B------:R-:W-:Y:S05]  /*19e60*/  @P1 BRA `(.L_x_502) ;  /* 0x0000000000181947 */ /* 0x000fea0003800000 */
[----:B------:R-:W-:Y:S01]  /*19e70*/  ISETP.NE.AND P0, PT, R29, RZ, PT ;  /* 0x000000ff1d00720c */ /* 0x000fe20003f05270 */
[----:B0-----:R-:W-:Y:S02]  /*19e80*/  IMAD R2, R22, 0x8, R28 ;  /* 0x0000000816027824 */ /* 0x001fe400078e021c */
[----:B------:R-:W-:-:S04]  /*19e90*/  IMAD.MOV.U32 R3, RZ, RZ, 0x6c00 ;  /* 0x00006c00ff037424 */ /* 0x000fc800078e00ff */
[----:B------:R2:W-:Y:S06]  /*19ea0*/  SYNCS.ARRIVE.TRANS64 RZ, [R2+URZ+0x31c50], R3 ;  /* 0x031c500302ff79a7 */ /* 0x0005ec000800003f */
[----:B------:R-:W-:Y:S05]  /*19eb0*/  @!P0 BRA `(.L_x_502) ;  /* 0x0000000000048947 */ /* 0x000fea0003800000 */
[----:B------:R-:W-:Y:S01]  /*19ec0*/  BPT.TRAP 0x1 ;  /* 0x000000040000795c */ /* 0x000fe20000300000 */
.L_x_502:
        /* <DEDUP_REMOVED lines=13> */
[----:B------:R-:W-:Y:S01]  /*19fa0*/  MOV R7, R4 ;  /* 0x0000000400077202 */ /* 0x000fe20000000f00 */
[----:B------:R-:W-:-:S02]  /*19fb0*/  IMAD.MOV.U32 R25, RZ, RZ, R8 ;  /* 0x000000ffff197224 */ /* 0x000fc400078e0008 */
        /* <DEDUP_REMOVED lines=14> */
[----:B0-----:R-:W-:Y:S01]  /*1a0a0*/  NOP ;  /* 0x0000000000007918 */ /* 0x001fe20000000000 */
.L_x_497:
[----:B------:R-:W-:Y:S05]  /*1a0b0*/  BSYNC B2 ;  /* 0x0000000000027941 */ /* 0x000fea0003800000 */
.L_x_496:
[----:B------:R-:W2:Y:S01]  /*1a0c0*/  LDL.LU R2, [R1+0x4] ;  /* 0x0000040001027983 */ /* 0x000ea20000300800 */
[----:B------:R-:W-:Y:S02]  /*1a0d0*/  IMAD.MOV.U32 R22, RZ, RZ, R10 ;  /* 0x000000ffff167224 */ /* 0x000fe400078e000a */
[----:B------:R-:W-:Y:S02]  /*1a0e0*/  IMAD.MOV.U32 R24, RZ, RZ, R14 ;  /* 0x000000ffff187224 */ /* 0x000fe400078e000e */
[----:B--2---:R-:W-:-:S07]  /*1a0f0*/  VIADD R8, R2, 0xfffffffd ;  /* 0xfffffffd02087836 */ /* 0x004fce0000000000 */
.L_x_495:
[----:B------:R-:W-:Y:S05]  /*1a100*/  BSYNC B1 ;  /* 0x0000000000017941 */ /* 0x000fea0003800000 */
.L_x_494:
[----:B------:R-:W-:-:S05]  /*1a110*/  IMAD.MOV R2, RZ, RZ, -R13 ;  /* 0x000000ffff027224 */ /* 0x000fca00078e0a0d */
[----:B------:R-:W-:-:S13]  /*1a120*/  ISETP.NE.AND P0, PT, R9, R2, PT ;  /* 0x000000020900720c */ /* 0x000fda0003f05270 */
[----:B------:R-:W-:Y:S05]  /*1a130*/  @!P0 BRA `(.L_x_493) ;  /* 0x0000000c00948947 */ /* 0x000fea0003800000 */
[----:B------:R-:W-:-:S07]  /*1a140*/  IMAD.MOV.U32 R4, RZ, RZ, R7 ;  /* 0x000000ffff047224 */ /* 0x000fce00078e0007 */
.L_x_517:
[----:B------:R-:W-:Y:S01]  /*1a150*/  IADD3 R9, R22, 0x1, RZ ;  /* 0x0000000116097810 */ /* 0x000fe20007ffe0ff */
        /* <DEDUP_REMOVED lines=21> */
[--C-:B------:R-:W-:Y:S01]  /*1a2b0*/  SHF.R.S32.HI R3, RZ, 0x1f, R13.reuse ;  /* 0x0000001fff037819 */ /* 0x100fe2000001140d */
[----:B------:R-:W-:-:S04]  /*1a2c0*/  IMAD.MOV.U32 R2, RZ, RZ, R13 ;  /* 0x000000ffff027224 */ /* 0x000fc800078e000d */
[----:B------:R-:W-:-:S04]  /*1a2d0*/  IMAD.WIDE.U32 R2, R6, UR6, R2 ;  /* 0x0000000606027c25 */ /* 0x000fc8000f8e0002 */
[----:B------:R-:W-:Y:S01]  /*1a2e0*/  IMAD.IADD R3, R5, 0x1, R3 ;  /* 0x0000000105037824 */ /* 0x000fe200078e0203 */
[----:B------:R-:W-:-:S04]  /*1a2f0*/  LEA R4, P0, R2, UR4, 0x2 ;  /* 0x0000000402047c11 */ /* 0x000fc8000f8010ff */
[----:B------:R-:W-:-:S05]  /*1a300*/  LEA.HI.X R5, R2, UR5, R3, 0x2, P0 ;  /* 0x0000000502057c11 */ /* 0x000fca00080f1403 */
[----:B------:R2:W5:Y:S01]  /*1a310*/  LDG.E R4, desc[UR60][R4.64] ;  /* 0x0000003c04047981 */ /* 0x000562000c1e1900 */
[----:B------:R-:W-:-:S04]  /*1a320*/  IMAD.MOV R3, RZ, RZ, -R13 ;  /* 0x000000ffff037224 */ /* 0x000fc800078e0a0d */
[----:B------:R-:W-:-:S07]  /*1a330*/  IMAD R12, R12, R3, R8 ;  /* 0x000000030c0c7224 */ /* 0x000fce00078e0208 */
.L_x_505:
[----:B------:R-:W-:Y:S01]  /*1a340*/  IMAD R3, R9, 0x8, R28 ;  /* 0x0000000809037824 */ /* 0x000fe200078e021c */
[----:B------:R-:W-:-:S04]  /*1a350*/  SHF.L.U32 R2, R10, 0x1f, RZ ;  /* 0x0000001f0a027819 */ /* 0x000fc800000006ff */
[----:B------:R-:W3:Y:S02]  /*1a360*/  SYNCS.PHASECHK.TRANS64.TRYWAIT P0, [R3+URZ+0x31c40], R2 ;  /* 0x031c4002030075a7 */ /* 0x000ee4000800017f */
[----:B---3--:R-:W-:Y:S05]  /*1a370*/  @!P0 BRA `(.L_x_506) ;  /* 0x0000002800fc8947 */ /* 0x008fea0003800000 */
.L_x_603:
[----:B0-2---:R-:W0:Y:S02]  /*1a380*/  S2R R5, SR_TID.X ;  /* 0x0000000000057919 */ /* 0x005e240000002100 */
[----:B0-----:R-:W-:-:S04]  /*1a390*/  LOP3.LUT R5, R5, 0x7f, RZ, 0xc0, !PT ;  /* 0x0000007f05057812 */ /* 0x001fc800078ec0ff */
[----:B------:R-:W-:-:S13]  /*1a3a0*/  ISETP.NE.AND P0, PT, R5, RZ, PT ;  /* 0x000000ff0500720c */ /* 0x000fda0003f05270 */
[----:B------:R-:W-:Y:S05]  /*1a3b0*/  @P0 BRA `(.L_x_507) ;  /* 0x0000000000140947 */ /* 0x000fea0003800000 */
[----:B------:R-:W-:Y:S02]  /*1a3c0*/  ISETP.NE.AND P1, PT, R29, RZ, PT ;  /* 0x000000ff1d00720c */ /* 0x000fe40003f25270 */
[----:B---3--:R-:W-:-:S04]  /*1a3d0*/  MOV R2, 0x6c00 ;  /* 0x00006c0000027802 */ /* 0x008fc80000000f00 */
[----:B------:R0:W-:Y:S07]  /*1a3e0*/  SYNCS.ARRIVE.TRANS64 RZ, [R3+URZ+0x31c30], R2 ;  /* 0x031c300203ff79a7 */ /* 0x0001ee000800003f */
[----:B------:R-:W-:Y:S05]  /*1a3f0*/  @!P1 BRA `(.L_x_507) ;  /* 0x0000000000049947 */ /* 0x000fea0003800000 */
[----:B------:R-:W-:Y:S01]  /*1a400*/  BPT.TRAP 0x1 ;  /* 0x000000040000795c */ /* 0x000fe20000300000 */
.L_x_507:
        /* <DEDUP_REMOVED lines=31> */
.L_x_604:
[----:B------:R-:W-:Y:S05]  /*1a600*/  @P0 BRA `(.L_x_509) ;  /* 0x0000000000140947 */ /* 0x000fea0003800000 */
[----:B------:R-:W-:Y:S01]  /*1a610*/  ISETP.NE.AND P1, PT, R29, RZ, PT ;  /* 0x000000ff1d00720c */ /* 0x000fe20003f25270 */
[----:B------:R-:W-:-:S04]  /*1a620*/  IMAD.MOV.U32 R2, RZ, RZ, 0x6c00 ;  /* 0x00006c00ff027424 */ /* 0x000fc800078e00ff */
[----:B------:R2:W-:Y:S08]  /*1a630*/  SYNCS.ARRIVE.TRANS64 RZ, [R3+URZ+0x50], R2 ;  /* 0x0000500203ff79a7 */ /* 0x0005f0000800003f */
[----:B------:R-:W-:Y:S05]  /*1a640*/  @!P1 BRA `(.L_x_509) ;  /* 0x0000000000049947 */ /* 0x000fea0003800000 */
[----:B------:R-:W-:Y:S01]  /*1a650*/  BPT.TRAP 0x1 ;  /* 0x000000040000795c */ /* 0x000fe20000300000 */
.L_x_509:
        /* <DEDUP_REMOVED lines=30> */
.L_x_504:
[----:B------:R-:W-:Y:S05]  /*1a840*/  BSYNC B1 ;  /* 0x0000000000017941 */ /* 0x000fea0003800000 */
.L_x_503:
[----:B------:R-:W-:Y:S01]  /*1a850*/  VIADD R22, R9, 0x1 ;  /* 0x0000000109167836 */ /* 0x000fe20000000000 */
[----:B------:R-:W-:Y:S04]  /*1a860*/  BSSY B1, `(.L_x_510) ;  /* 0x000006e000017945 */ /* 0x000fe80003800000 */
[----:B------:R-:W-:-:S04]  /*1a870*/  ISETP.NE.AND P0, PT, R22, 0x2, PT ;  /* 0x000000021600780c */ /* 0x000fc80003f05270 */
[----:B0-2---:R-:W-:Y:S02]  /*1a880*/  SEL R3, RZ, 0x1, P0 ;  /* 0x00000001ff037807 */ /* 0x005fe40000000000 */
[----:B------:R-:W-:Y:S02]  /*1a890*/  SEL R22, R22, RZ, P0 ;  /* 0x000000ff16167207 */ /* 0x000fe40000000000 */
[----:B------:R-:W-:Y:S01]  /*1a8a0*/  LOP3.LUT R24, R10, R3, RZ, 0x3c, !PT ;  /* 0x000000030a187212 */ /* 0x000fe200078e3cff */
[----:B------:R-:W-:Y:S06]  /*1a8b0*/  @!P6 BRA `(.L_x_511) ;  /* 0x0000000400a0e947 */ /* 0x000fec0003800000 */
[----:B------:R-:W-:Y:S01]  /*1a8c0*/  ULDC.64 UR4, c[0x0][0x3f8] ;  /* 0x0000fe0000047ab9 */ /* 0x000fe20000000a00 */
[----:B------:R-:W-:Y:S02]  /*1a8d0*/  IADD3 R13, R8, -0x1, RZ ;  /* 0xffffffff080d7810 */ /* 0x000fe40007ffe0ff */
        /* <DEDUP_REMOVED lines=17> */
[----:B------:R-:W-:Y:S01]  /*1a9f0*/  LEA.HI.X R5, R2, UR5, R3, 0x2, P0 ;  /* 0x0000000502057c11 */ /* 0x000fe200080f1403 */
[----:B------:R-:W-:-:S04]  /*1aa00*/  IMAD.MOV R2, RZ, RZ, -R14 ;  /* 0x000000ffff027224 */ /* 0x000fc800078e0a0e */
[----:B------:R0:W5:Y:S01]  /*1aa10*/  LDG.E R4, desc[UR60][R4.64] ;  /* 0x0000003c04047981 */ /* 0x000162000c1e1900 */
[----:B------:R-:W-:-:S07]  /*1aa20*/  IMAD R13, R12, R2, R13 ;  /* 0x000000020c0d7224 */ /* 0x000fce00078e020d */
.L_x_512:
[----:B------:R-:W-:Y:S01]  /*1aa30*/  IMAD R2, R22, 0x8, R28 ;  /* 0x0000000816027824 */ /* 0x000fe200078e021c */
[----:B------:R-:W-:-:S04]  /*1aa40*/  SHF.L.U32 R3, R24, 0x1f, RZ ;  /* 0x0000001f18037819 */ /* 0x000fc800000006ff */
[----:B------:R-:W2:Y:S02]  /*1aa50*/  SYNCS.PHASECHK.TRANS64.TRYWAIT P0, [R2+URZ+0x31c40], R3 ;  /* 0x031c4003020075a7 */ /* 0x000ea4000800017f */
[----:B--2---:R-:W-:Y:S05]  /*1aa60*/  @!P0 BRA `(.L_x_513) ;  /* 0x0000002400688947 */ /* 0x004fea0003800000 */
.L_x_605:
        /* <DEDUP_REMOVED lines=9> */
.L_x_514:
[----:B0-2---:R-:W-:Y:S01]  /*1ab00*/  IMAD R2, R22, 0x6c00, R28 ;  /* 0x00006c0016027824 */ /* 0x005fe200078e021c */
[----:B------:R-:W-:Y:S01]  /*1ab10*/  R2UR UR11, R13 ;  /* 0x000000000d0b72ca */ /* 0x000fe200000e0000 */
[----:B------:R-:W-:Y:S01]  /*1ab20*/  UIADD3 UR4, UP0, UR36, 0x370, URZ ;  /* 0x0000037024047890 */ /* 0x000fe2000ff1e03f */
[----:B------:R-:W-:Y:S01]  /*1ab30*/  R2UR UR5, R23 ;  /* 0x00000000170572ca */ /* 0x000fe200000e0000 */
[----:B------:R-:W-:Y:S01]  /*1ab40*/  UMOV UR10, URZ ;  /* 0x0000003f000a7c82 */ /* 0x000fe20008000000 */
[----:B------:R-:W-:Y:S01]  /*1ab50*/  R2UR UR8, R2 ;  /* 0x00000000020872ca */ /* 0x000fe200000e0000 */
[----:B------:R-:W-:Y:S01]  /*1ab60*/  UMOV UR6, 0x0 ;  /* 0x0000000000067882 */ /* 0x000fe20000000000 */
[----:B------:R-:W-:Y:S01]  /*1ab70*/  IADD3 R2, R28, 0x31c00, RZ ;  /* 0x00031c001c027810 */ /* 0x000fe20007ffe0ff */
[----:B------:R-:W-:Y:S01]  /*1ab80*/  UMOV UR7, 0x14f00000 ;  /* 0x14f0000000077882 */ /* 0x000fe20000000000 */
[----:B------:R-:W-:Y:S01]  /*1ab90*/  R2UR UR12, R0 ;  /* 0x00000000000c72ca */ /* 0x000fe200000e0000 */
[----:B------:R-:W-:Y:S01]  /*1aba0*/  UMOV UR17, 0x20 ;  /* 0x0000002000117882 */ /* 0x000fe20000000000 */
[----:B-----5:R-:W-:Y:S01]  /*1abb0*/  R2UR UR13, R4 ;  /* 0x00000000040d72ca */ /* 0x020fe200000e0000 */
[--C-:B------:R-:W-:Y:S01]  /*1abc0*/  IMAD R3, R22, 0x8, R2.reuse ;  /* 0x0000000816037824 */ /* 0x100fe200078e0202 */
[----:B------:R-:W-:Y:S01]  /*1abd0*/  UMOV UR18, 0x40 ;  /* 0x0000004000127882 */ /* 0x000fe20000000000 */
[----:B------:R-:W-:-:S02]  /*1abe0*/  IMAD R2, R9, 0x8, R2 ;  /* 0x0000000809027824 */ /* 0x000fc400078e0202 */
[----:B------:R-:W-:Y:S01]  /*1abf0*/  UIMAD UR11, UR11, 0x90, UR5 ;  /* 0x000000900b0b78a4 */ /* 0x000fe2000f8e0205 */
[----:B------:R-:W-:Y:S01]  /*1ac00*/  R2UR UR9, R3 ;  /* 0x00000000030972ca */ /* 0x000fe200000e0000 */
[----:B------:R-:W-:Y:S01]  /*1ac10*/  UIADD3 UR14, UR8, 0x16a00, URZ ;  /* 0x00016a00080e7890 */ /* 0x000fe2000fffe03f */
[----:B------:R-:W-:Y:S01]  /*1ac20*/  SHF.L.U32 R3, R10, 0x1f, RZ ;  /* 0x0000001f0a037819 */ /* 0x000fe200000006ff */
[----:B------:R-:W-:Y:S02]  /*1ac30*/  UIADD3.X UR5, URZ, UR37, URZ, UP0, !UPT ;  /* 0x000000253f057290 */ /* 0x000fe400087fe43f */
[----:B------:R-:W-:Y:S02]  /*1ac40*/  UIADD3 UR15, UR8, 0x18e00, URZ ;  /* 0x00018e00080f7890 */ /* 0x000fe4000fffe03f */
[----:B------:R-:W-:-:S03]  /*1ac50*/  UIADD3 UR16, UR8, 0x1b200, URZ ;  /* 0x0001b20008107890 */ /* 0x000fc6000fffe03f */
[----:B------:R-:W-:-:S03]  /*1ac60*/  UMOV UR8, UR14 ;  /* 0x0000000e00087c82 */ /* 0x000fc60008000000 */
[----:B------:R-:W-:-:S09]  /*1ac70*/  UIADD3 UR9, UR9, 0x30, URZ ;  /* 0x0000003009097890 */ /* 0x000fd2000fffe03f */
        /* <DEDUP_REMOVED lines=9> */
.L_x_606:
[----:B------:R-:W-:Y:S05]  /*1ad10*/  @P0 BRA `(.L_x_516) ;  /* 0x0000000000140947 */ /* 0x000fea0003800000 */
[----:B------:R-:W-:Y:S01]  /*1ad20*/  ISETP.NE.AND P1, PT, R29, RZ, PT ;  /* 0x000000ff1d00720c */ /* 0x000fe20003f25270 */
[----:B0-----:R-:W-:-:S04]  /*1ad30*/  IMAD.MOV.U32 R3, RZ, RZ, 0x6c00 ;  /* 0x00006c00ff037424 */ /* 0x001fc800078e00ff */
[----:B------:R2:W-:Y:S08]  /*1ad40*/  SYNCS.ARRIVE.TRANS64 RZ, [R2+URZ+0x50], R3 ;  /* 0x0000500302ff79a7 */ /* 0x0005f0000800003f */
[----:B------:R-:W-:Y:S05]  /*1ad50*/  @!P1 BRA `(.L_x_516) ;  /* 0x0000000000049947 */ /* 0x000fea0003800000 */
[----:B------:R-:W-:Y:S01]  /*1ad60*/  BPT.TRAP 0x1 ;  /* 0x000000040000795c */ /* 0x000fe20000300000 */
.L_x_516:
        /* <DEDUP_REMOVED lines=29> */
.L_x_511:
[----:B------:R-:W-:Y:S05]  /*1af40*/  BSYNC B1 ;  /* 0x0000000000017941 */ /* 0x000fea0003800000 */
.L_x_510:
[C---:B------:R-:W-:Y:S01]  /*1af50*/  ISETP.GT.AND P0, PT, R8.reuse, 0x1, PT ;  /* 0x000000010800780c */ /* 0x040fe20003f04270 */
[----:B0-2---:R-:W-:-:S05]  /*1af60*/  VIADD R2, R8, 0xfffffffe ;  /* 0xfffffffe08027836 */ /* 0x005fca0000000000 */
[----:B------:R-:W-:-:S07]  /*1af70*/  MOV R8, R2 ;  /* 0x0000000200087202 */ /* 0x000fce0000000f00 */
[----:B------:R-:W-:Y:S05]  /*1af80*/  @P0 BRA `(.L_x_517) ;  /* 0xfffffff000700947 */ /* 0x000fea000383ffff */
.L_x_493:
[----:B------:R-:W-:Y:S05]  /*1af90*/  BSYNC B0 ;  /* 0x0000000000007941 */ /* 0x000fea0003800000 */
.L_x_492:
        /* <DEDUP_REMOVED lines=15> */
.L_x_519:
[----:B------:R-:W-:Y:S05]  /*1b090*/  BSYNC B0 ;  /* 0x0000000000007941 */ /* 0x000fea0003800000 */
.L_x_518:
[----:B------:R-:W-:Y:S04]  /*1b0a0*/  BSSY B0, `(.L_x_520) ;  /* 0x000002b000007945 */ /* 0x000fe80003800000 */
[----:B------:R-:W-:Y:S05]  /*1b0b0*/  @!P6 BRA `(.L_x_521) ;  /* 0x0000000000a4e947 */ /* 0x000fea0003800000 */
[----:B------:R-:W-:Y:S01]  /*1b0c0*/  IMAD R3, R22, 0x8, R28 ;  /* 0x0000000816037824 */ /* 0x000fe200078e021c */
[----:B------:R-:W-:-:S04]  /*1b0d0*/  SHF.L.U32 R2, R24, 0x1f, RZ ;  /* 0x0000001f18027819 */ /* 0x000fc800000006ff */
[----:B------:R-:W2:Y:S02]  /*1b0e0*/  SYNCS.PHASECHK.TRANS64.TRYWAIT P0, [R3+URZ+0x31c60], R2 ;  /* 0x031c6002030075a7 */ /* 0x000ea4000800017f */
[----:B--2---:R-:W-:Y:S05]  /*1b0f0*/  @!P0 BRA `(.L_x_522) ;  /* 0x0000001c00ec8947 */ /* 0x004fea0003800000 */
.L_x_607:
        /* <DEDUP_REMOVED lines=9> */
.L_x_523:
        /* <DEDUP_REMOVED lines=28> */
.L_x_521:
[----:B------:R-:W-:Y:S05]  /*1b350*/  BSYNC B0 ;  /* 0x0000000000007941 */ /* 0x000fea0003800000 */
.L_x_520:
[----:B------:R-:W-:-:S05]  /*1b360*/  VIADD R22, R22, 0x1 ;  /* 0x0000000116167836 */ /* 0x000fca0000000000 */
[----:B------:R-:W-:-:S04]  /*1b370*/  ISETP.NE.AND P0, PT, R22, 0x2, PT ;  /* 0x000000021600780c */ /* 0x000fc80003f05270 */
[----:B--23--:R-:W-:Y:S02]  /*1b380*/  SEL R3, RZ, 0x1, P0 ;  /* 0x00000001ff037807 */ /* 0x00cfe40000000000 */
[----:B------:R-:W-:Y:S02]  /*1b390*/  SEL R22, R22, RZ, P0 ;  /* 0x000000ff16167207 */ /* 0x000fe40000000000 */
[----:B------:R-:W-:-:S07]  /*1b3a0*/  LOP3.LUT R24, R24, R3, RZ, 0x3c, !PT ;  /* 0x0000000318187212 */ /* 0x000fce00078e3cff */
.L_x_477:
[----:B------:R-:W-:Y:S05]  /*1b3b0*/  BSYNC B6 ;  /* 0x0000000000067941 */ /* 0x000fea0003800000 */
.L_x_475:
[----:B------:R-:W-:-:S03]  /*1b3c0*/  UMOV UR4, 0xffffffff ;  /* 0xffffffff00047882 */ /* 0x000fc60000000000 */
[----:B------:R-:W-:Y:S05]  /*1b3d0*/  BRA.DIV UR4, `(.L_x_524) ;  /* 0x0000001e04487947 */ /* 0x000fea000b800000 */
[----:B0-----:R0:W2:Y:S04]  /*1b3e0*/  SHFL.IDX PT, R5, R16, RZ, 0x1f ;  /* 0x00001fff10057589 */ /* 0x0010a800000e0000 */
[----:B------:R0:W3:Y:S02]  /*1b3f0*/  SHFL.IDX PT, R4, R16, 0x1, 0x1f ;  /* 0x00201f0010047f89 */ /* 0x0000e400000e0000 */
.L_x_611:
        /* <DEDUP_REMOVED lines=8> */
[----:B-----5:R-:W4:Y:S02]  /*1b480*/  LDC.64 R2, c[0x0][0xc58] ;  /* 0x00031600ff027b82 */ /* 0x020f240000000a00 */
[----:B----4-:R-:W-:-:S06]  /*1b490*/  IMAD.WIDE R2, R7, 0x4, R2 ;  /* 0x0000000407027825 */ /* 0x010fcc00078e0202 */
[----:B------:R4:W5:Y:S02]  /*1b4a0*/  LDG.E R2, desc[UR60][R2.64] ;  /* 0x0000003c02027981 */ /* 0x000964000c1e1900 */
.L_x_526:
[----:B------:R-:W-:Y:S05]  /*1b4b0*/  BSYNC B0 ;  /* 0x0000000000007941 */ /* 0x000fea0003800000 */
.L_x_525:
[----:B------:R-:W-:-:S03]  /*1b4c0*/  UMOV UR4, 0xffffffff ;  /* 0xffffffff00047882 */ /* 0x000fc60000000000 */
[----:B------:R-:W-:Y:S05]  /*1b4d0*/  BRA.DIV UR4, `(.L_x_527) ;  /* 0x0000001e04547947 */ /* 0x000fea000b800000 */
[----:B-----5:R-:W0:Y:S01]  /*1b4e0*/  SHFL.UP PT, R14, R2, 0x1, RZ ;  /* 0x04200000020e7989 */ /* 0x020e2200000e00ff */
[C---:B------:R-:W-:Y:S02]  /*1b4f0*/  ISETP.NE.AND P0, PT, R29.reuse, RZ, PT ;  /* 0x000000ff1d00720c */ /* 0x040fe40003f05270 */
[C---:B------:R-:W-:Y:S02]  /*1b500*/  ISETP.GE.U32.AND P1, PT, R29.reuse, 0x2, PT ;  /* 0x000000021d00780c */ /* 0x040fe40003f26070 */
[----:B0-----:R-:W-:Y:S02]  /*1b510*/  SEL R13, R14, RZ, P0 ;  /* 0x000000ff0e0d7207 */ /* 0x001fe40000000000 */
[----:B------:R-:W-:Y:S02]  /*1b520*/  ISETP.GE.U32.AND P0, PT, R29, 0x4, PT ;  /* 0x000000041d00780c */ /* 0x000fe40003f06070 */
[----:B------:R-:W-:-:S05]  /*1b530*/  IADD3 R13, R2, R13, RZ ;  /* 0x0000000d020d7210 */ /* 0x000fca0007ffe0ff */
        /* <DEDUP_REMOVED lines=14> */
[----:B------:R0:W4:Y:S02]  /*1b620*/  SHFL.IDX PT, R14, R3, 0x1f, 0x1f ;  /* 0x03e01f00030e7f89 */ /* 0x00012400000e0000 */
.L_x_619:
[----:B------:R-:W-:Y:S02]  /*1b630*/  ULDC UR4, c[0x0][0xc10] ;  /* 0x0003040000047ab9 */ /* 0x000fe40000000800 */
[----:B------:R-:W-:-:S04]  /*1b640*/  IMAD.U32 R16, RZ, RZ, UR4 ;  /* 0x00000004ff107e24 */ /* 0x000fc8000f8e00ff */
[----:B----4-:R-:W-:-:S04]  /*1b650*/  IMAD R7, R14, R16, RZ ;  /* 0x000000100e077224 */ /* 0x010fc800078e02ff */
[----:B---3--:R-:W-:-:S05]  /*1b660*/  IMAD.IADD R4, R4, 0x1, R7 ;  /* 0x0000000104047824 */ /* 0x008fca00078e0207 */
[----:B--2---:R-:W-:-:S13]  /*1b670*/  ISETP.GT.AND P0, PT, R4, R5, PT ;  /* 0x000000050400720c */ /* 0x004fda0003f04270 */
[----:B------:R-:W-:Y:S05]  /*1b680*/  @P0 BRA `(.L_x_528) ;  /* 0x0000000000ac0947 */ /* 0x000fea0003800000 */
[----:B------:R-:W2:Y:S02]  /*1b690*/  LDC R0, c[0x0][0xc14] ;  /* 0x00030500ff007b82 */ /* 0x000ea40000000800 */
.L_x_533:
[----:B------:R-:W-:-:S04]  /*1b6a0*/  IADD3 R19, R19, 0x1f, RZ ;  /* 0x0000001f13137810 */ /* 0x000fc80007ffe0ff */
        /* <DEDUP_REMOVED lines=8> */
[----:B0-----:R-:W0:Y:S02]  /*1b730*/  LDC.64 R2, c[0x0][0xc58] ;  /* 0x00031600ff027b82 */ /* 0x001e240000000a00 */
[----:B0-----:R-:W-:-:S06]  /*1b740*/  IMAD.WIDE R2, R7, 0x4, R2 ;  /* 0x0000000407027825 */ /* 0x001fcc00078e0202 */
[----:B------:R2:W5:Y:S02]  /*1b750*/  LDG.E R2, desc[UR60][R2.64] ;  /* 0x0000003c02027981 */ /* 0x000564000c1e1900 */
.L_x_531:
[----:B------:R-:W-:Y:S05]  /*1b760*/  BSYNC B0 ;  /* 0x0000000000007941 */ /* 0x000fea0003800000 */
.L_x_530:
[----:B------:R-:W-:-:S03]  /*1b770*/  UMOV UR4, 0xffffffff ;  /* 0xffffffff00047882 */ /* 0x000fc60000000000 */
[----:B------:R-:W-:Y:S05]  /*1b780*/  BRA.DIV UR4, `(.L_x_532) ;  /* 0x0000001e04787947 */ /* 0x000fea000b800000 */
[----:B-----5:R-:W3:Y:S01]  /*1b790*/  SHFL.UP PT, R14, R2, 0x1, RZ ;  /* 0x04200000020e7989 */ /* 0x020ee200000e00ff */
[C---:B------:R-:W-:Y:S02]  /*1b7a0*/  ISETP.NE.AND P0, PT, R29.reuse, RZ, PT ;  /* 0x000000ff1d00720c */ /* 0x040fe40003f05270 */
[C---:B------:R-:W-:Y:S02]  /*1b7b0*/  ISETP.GE.U32.AND P1, PT, R29.reuse, 0x2, PT ;  /* 0x000000021d00780c */ /* 0x040fe40003f26070 */
[----:B---3--:R-:W-:Y:S02]  /*1b7c0*/  SEL R13, R14, RZ, P0 ;  /* 0x000000ff0e0d7207 */ /* 0x008fe40000000000 */
[----:B------:R-:W-:-:S03]  /*1b7d0*/  ISETP.GE.U32.AND P0, PT, R29, 0x4, PT ;  /* 0x000000041d00780c */ /* 0x000fc60003f06070 */
[----:B------:R-:W-:-:S05]  /*1b7e0*/  IMAD.IADD R13, R2, 0x1, R13 ;  /* 0x00000001020d7824 */ /* 0x000fca00078e020d */
[----:B------:R-:W3:Y:S02]  /*1b7f0*/  SHFL.UP PT, R14, R13, 0x2, RZ ;  /* 0x044000000d0e7989 */ /* 0x000ee400000e00ff */
[----:B---3--:R-:W-:Y:S02]  /*1b800*/  SEL R14, R14, RZ, P1 ;  /* 0x000000ff0e0e7207 */ /* 0x008fe40000800000 */
[----:B------:R-:W-:-:S03]  /*1b810*/  ISETP.GE.U32.AND P1, PT, R29, 0x8, PT ;  /* 0x000000081d00780c */ /* 0x000fc60003f26070 */
[----:B0-2---:R-:W-:-:S05]  /*1b820*/  IMAD.IADD R3, R13, 0x1, R14 ;  /* 0x000000010d037824 */ /* 0x005fca00078e020e */
        /* <DEDUP_REMOVED lines=8> */
[----:B0-----:R-:W-:-:S04]  /*1b8b0*/  SEL R14, R14, RZ, P0 ;  /* 0x000000ff0e0e7207 */ /* 0x001fc80000000000 */
[----:B------:R-:W-:-:S05]  /*1b8c0*/  IADD3 R3, R7, R14, RZ ;  /* 0x0000000e07037210 */ /* 0x000fca0007ffe0ff */
[----:B------:R0:W2:Y:S02]  /*1b8d0*/  SHFL.IDX PT, R14, R3, 0x1f, 0x1f ;  /* 0x03e01f00030e7f89 */ /* 0x0000a400000e0000 */
.L_x_627:
[----:B------:R-:W-:Y:S02]  /*1b8e0*/  ULDC UR4, c[0x0][0xc10] ;  /* 0x0003040000047ab9 */ /* 0x000fe40000000800 */
[----:B------:R-:W-:-:S04]  /*1b8f0*/  IMAD.U32 R16, RZ, RZ, UR4 ;  /* 0x00000004ff107e24 */ /* 0x000fc8000f8e00ff */
[----:B--2---:R-:W-:-:S04]  /*1b900*/  IMAD R7, R14, R16, RZ ;  /* 0x000000100e077224 */ /* 0x004fc800078e02ff */
[----:B------:R-:W-:-:S05]  /*1b910*/  IMAD.IADD R4, R7, 0x1, R4 ;  /* 0x0000000107047824 */ /* 0x000fca00078e0204 */
[----:B------:R-:W-:-:S13]  /*1b920*/  ISETP.GT.AND P0, PT, R4, R5, PT ;  /* 0x000000050400720c */ /* 0x000fda0003f04270 */
[----:B------:R-:W-:Y:S05]  /*1b930*/  @!P0 BRA `(.L_x_533) ;  /* 0xfffffffc00588947 */ /* 0x000fea000383ffff */
.L_x_528:
[----:B------:R-:W-:Y:S01]  /*1b940*/  IMAD.IADD R7, R4, 0x1, -R7 ;  /* 0x0000000104077824 */ /* 0x000fe200078e0a07 */
[----:B------:R-:W-:-:S03]  /*1b950*/  UMOV UR4, 0xffffffff ;  /* 0xffffffff00047882 */ /* 0x000fc60000000000 */
[----:B------:R-:W-:-:S05]  /*1b960*/  IMAD R4, R3, R16, R7 ;  /* 0x0000001003047224 */ /* 0x000fca00078e0207 */
[----:B------:R-:W-:Y:S01]  /*1b970*/  ISETP.GT.AND P6, PT, R4, R5, PT ;  /* 0x000000050400720c */ /* 0x000fe20003fc4270 */
[----:B------:R-:W-:-:S12]  /*1b980*/  BRA.DIV UR4, `(.L_x_534) ;  /* 0x0000001e04c87947 */ /* 0x000fd8000b800000 */
[----:B------:R-:W-:-:S04]  /*1b990*/  VOTE.ANY R6, PT, !P6 ;  /* 0x0000000000067806 */ /* 0x000fc800070e0100 */
[----:B------:R-:W2:Y:S02]  /*1b9a0*/  POPC R4, R6 ;  /* 0x0000000600047309 */ /* 0x000ea40000000000 */
[----:B--2---:R2:W3:Y:S02]  /*1b9b0*/  SHFL.IDX PT, R17, R2, R4, 0x1f ;  /* 0x00001f0402117589 */ /* 0x0044e400000e0000 */
.L_x_631:
[----:B------:R-:W-:Y:S01]  /*1b9c0*/  ISETP.NE.AND P0, PT, R6, RZ, PT ;  /* 0x000000ff0600720c */ /* 0x000fe20003f05270 */
[----:B------:R-:W-:-:S12]  /*1b9d0*/  IMAD.MOV.U32 R14, RZ, RZ, RZ ;  /* 0x000000ffff0e7224 */ /* 0x000fd800078e00ff */
[----:B------:R-:W-:Y:S05]  /*1b9e0*/  @!P0 BRA `(.L_x_535) ;  /* 0x0000000000108947 */ /* 0x000fea0003800000 */
[----:B------:R-:W-:Y:S01]  /*1b9f0*/  UMOV UR4, 0xffffffff ;  /* 0xffffffff00047882 */ /* 0x000fe20000000000 */
[----:B------:R-:W-:Y:S02]  /*1ba00*/  VIADD R12, R4, 0xffffffff ;  /* 0xffffffff040c7836 */ /* 0x000fe40000000000 */
[----:B------:R-:W-:Y:S05]  /*1ba10*/  BRA.DIV UR4, `(.L_x_536) ;  /* 0x0000001e04ec7947 */ /* 0x000fea000b800000 */
[----:B------:R4:W0:Y:S02]  /*1ba20*/  SHFL.IDX PT, R14, R3, R12, 0x1f ;  /* 0x00001f0c030e7589 */ /* 0x00082400000e0000 */
.L_x_535:
[-C--:B---3--:R-:W-:Y:S01]  /*1ba30*/  IABS R6, R17.reuse ;  /* 0x0000001100067213 */ /* 0x088fe20000000000 */
[----:B0-----:R-:W-:Y:S02]  /*1ba40*/  IMAD R16, R14, R16, R7 ;  /* 0x000000100e107224 */ /* 0x001fe400078e0207 */
[----:B------:R-:W-:Y:S01]  /*1ba50*/  IMAD.IADD R19, R4, 0x1, R19 ;  /* 0x0000000104137824 */ /* 0x000fe200078e0213 */
[----:B------:R-:W0:Y:S01]  /*1ba60*/  I2F.RP R8, R6 ;  /* 0x0000000600087306 */ /* 0x000e220000209400 */
[----:B------:R-:W-:Y:S01]  /*1ba70*/  IMAD.IADD R10, R5, 0x1, -R16 ;  /* 0x00000001050a7824 */ /* 0x000fe200078e0a10 */
[----:B------:R-:W-:-:S05]  /*1ba80*/  IABS R5, R17 ;  /* 0x0000001100057213 */ /* 0x000fca0000000000 */
[----:B------:R-:W-:Y:S01]  /*1ba90*/  IMAD.MOV R5, RZ, RZ, -R5 ;  /* 0x000000ffff057224 */ /* 0x000fe200078e0a05 */
[----:B0-----:R-:W2:Y:S02]  /*1baa0*/  MUFU.RCP R8, R8 ;  /* 0x0000000800087308 */ /* 0x001ea40000001000 */
[----:B--2---:R-:W-:-:S06]  /*1bab0*/  VIADD R2, R8, 0xffffffe ;  /* 0x0ffffffe08027836 */ /* 0x004fcc0000000000 */
[----:B----4-:R0:W2:Y:S02]  /*1bac0*/  F2I.FTZ.U32.TRUNC.NTZ R3, R2 ;  /* 0x0000000200037305 */ /* 0x0100a4000021f000 */
[----:B0-----:R-:W-:Y:S01]  /*1bad0*/  IMAD.MOV.U32 R2, RZ, RZ, RZ ;  /* 0x000000ffff027224 */ /* 0x001fe200078e00ff */
[----:B--2---:R-:W-:-:S05]  /*1bae0*/  IADD3 R7, RZ, -R3, RZ ;  /* 0x80000003ff077210 */ /* 0x004fca0007ffe0ff */
        /* <DEDUP_REMOVED lines=12> */
[----:B------:R-:W-:Y:S02]  /*1bbb0*/  @!P0 IADD3 R3, -R3, RZ, RZ ;  /* 0x000000ff03038210 */ /* 0x000fe40007ffe1ff */
[----:B------:R-:W-:-:S13]  /*1bbc0*/  ISETP.NE.AND P0, PT, R17, RZ, PT ;  /* 0x000000ff1100720c */ /* 0x000fda0003f05270 */
[----:B------:R-:W-:-:S05]  /*1bbd0*/  @!P0 LOP3.LUT R3, RZ, R17, RZ, 0x33, !PT ;  /* 0x00000011ff038212 */ /* 0x000fca00078e33ff */
[--C-:B------:R-:W-:Y:S02]  /*1bbe0*/  IMAD.MOV R2, RZ, RZ, -R3.reuse ;  /* 0x000000ffff027224 */ /* 0x100fe400078e0a03 */
[----:B------:R-:W-:Y:S02]  /*1bbf0*/  IMAD.MOV.U32 R18, RZ, RZ, R3 ;  /* 0x000000ffff127224 */ /* 0x000fe400078e0003 */
[----:B------:R-:W-:Y:S01]  /*1bc00*/  IMAD R17, R17, R2, R10 ;  /* 0x0000000211117224 */ /* 0x000fe200078e020a */
[----:B------:R-:W-:Y:S06]  /*1bc10*/  BRA `(.L_x_537) ;  /* 0x00000000001c7947 */ /* 0x000fec0003800000 */
.L_x_529:
[----:B------:R-:W-:Y:S01]  /*1bc20*/  UMOV UR4, URZ ;  /* 0x0000003f00047c82 */ /* 0x000fe20008000000 */
[----:B------:R-:W-:Y:S01]  /*1bc30*/  UMOV UR5, URZ ;  /* 0x0000003f00057c82 */ /* 0x000fe20008000000 */
[----:B------:R-:W-:Y:S01]  /*1bc40*/  ULDC UR6, c[0x0][0xc14] ;  /* 0x0003050000067ab9 */ /* 0x000fe20000000800 */
[----:B------:R-:W-:Y:S01]  /*1bc50*/  IMAD.MOV.U32 R16, RZ, RZ, R5 ;  /* 0x000000ffff107224 */ /* 0x000fe200078e0005 */
[----:B------:R-:W-:Y:S01]  /*1bc60*/  MOV R19, UR6 ;  /* 0x0000000600137c02 */ /* 0x000fe20008000f00 */
[----:B------:R-:W-:Y:S02]  /*1bc70*/  IMAD.U32 R17, RZ, RZ, UR4 ;  /* 0x00000004ff117e24 */ /* 0x000fe4000f8e00ff */
[----:B------:R-:W-:-:S07]  /*1bc80*/  IMAD.U32 R18, RZ, RZ, UR5 ;  /* 0x00000005ff127e24 */ /* 0x000fce000f8e00ff */
.L_x_537:
[----:B------:R-:W-:Y:S01]  /*1bc90*/  ISETP.NE.AND P0, PT, R29, RZ, PT ;  /* 0x000000ff1d00720c */ /* 0x000fe20003f05270 */
[----:B------:R-:W-:Y:S05]  /*1bca0*/  WARPSYNC.ALL ;  /* 0x0000000000007948 */ /* 0x000fea0003800000 */
[----:B------:R-:W-:Y:S07]  /*1bcb0*/  BAR.SYNC.DEFER_BLOCKING 0x4, 0x1a0 ;  /* 0x0106800000007b1d */ /* 0x000fee0000010000 */
[----:B------:R-:W-:Y:S01]  /*1bcc0*/  @!P0 MOV R2, 0x400 ;  /* 0x0000040000028802 */ /* 0x000fe20000000f00 */
[----:B0-----:R-:W0:Y:S03]  /*1bcd0*/  @!P0 S2R R3, SR_CgaCtaId ;  /* 0x0000000000038919 */ /* 0x001e260000008800 */
[----:B0-----:R-:W-:-:S05]  /*1bce0*/  @!P0 LEA R2, R3, R2, 0x18 ;  /* 0x0000000203028211 */ /* 0x001fca00078ec0ff */
[----:B------:R2:W-:Y:S01]  /*1bcf0*/  @!P0 STS.128 [R2+0x31cd0], R16 ;  /* 0x031cd01002008388 */ /* 0x0005e20000000c00 */
[----:B------:R-:W-:Y:S06]  /*1bd00*/  BAR.ARV 0x5, 0x1a0 ;  /* 0x0146800000007b1d */ /* 0x000fec0000002000 */
[----:B------:R-:W-:-:S13]  /*1bd10*/  ISETP.GE.AND P0, PT, R19, R0, PT ;  /* 0x000000001300720c */ /* 0x000fda0003f06270 */
[----:B------:R-:W-:Y:S05]  /*1bd20*/  @!P0 BRA `(.L_x_538) ;  /* 0xffffffb800708947 */ /* 0x000fea000383ffff */
.L_x_454:
        /* <DEDUP_REMOVED lines=12> */
.L_x_634:
[----:B------:R-:W-:Y:S05]  /*1bdf0*/  BSYNC B0 ;  /* 0x0000000000007941 */ /* 0x000fea0003800000 */
.L_x_539:
[----:B------:R-:W-:-:S03]  /*1be00*/  UMOV UR4, 0xffffffff ;  /* 0xffffffff00047882 */ /* 0x000fc60000000000 */
[----:B------:R-:W-:Y:S05]  /*1be10*/  BRA.DIV UR4, `(.L_x_541) ;  /* 0x0000001e04247947 */ /* 0x000fea000b800000 */
[----:B0-----:R-:W0:Y:S02]  /*1be20*/  S2R R0, SR_TID.X ;  /* 0x0000000000007919 */ /* 0x001e240000002100 */
[----:B0-----:R-:W-:-:S04]  /*1be30*/  SHF.R.U32.HI R0, RZ, 0x5, R0 ;  /* 0x00000005ff007819 */ /* 0x001fc80000011600 */
[----:B------:R-:W-:-:S05]  /*1be40*/  LOP3.LUT R0, R0, 0x3, RZ, 0xc0, !PT ;  /* 0x0000000300007812 */ /* 0x000fca00078ec0ff */
[----:B------:R0:W2:Y:S02]  /*1be50*/  SHFL.IDX PT, R14, R0, RZ, 0x1f ;  /* 0x00001fff000e7589 */ /* 0x0000a400000e0000 */
.L_x_637:
[----:B--2---:R-:W-:-:S13]  /*1be60*/  ISETP.NE.AND P0, PT, R14, RZ, PT ;  /* 0x000000ff0e00720c */ /* 0x004fda0003f05270 */
[----:B------:R-:W-:Y:S05]  /*1be70*/  @P0 BRA `(.L_x_307) ;  /* 0x0000000000900947 */ /* 0x000fea0003800000 */
[----:B------:R-:W-:-:S03]  /*1be80*/  UMOV UR4, 0xffffffff ;  /* 0xffffffff00047882 */ /* 0x000fc60000000000 */
[----:B------:R-:W-:Y:S05]  /*1be90*/  BRA.DIV UR4, `(.L_x_542) ;  /* 0x0000001e04387947 */ /* 0x000fea000b800000 */
[----:B------:R-:W-:-:S13]  /*1bea0*/  ELECT P6, URZ, PT ;  /* 0x00000000003f782f */ /* 0x000fda00038c0000 */
.L_x_640:
[----:B------:R-:W-:Y:S05]  /*1beb0*/  @!P6 BRA `(.L_x_307) ;  /* 0x000000000080e947 */ /* 0x000fea0003800000 */
[----:B0-----:R-:W2:Y:S02]  /*1bec0*/  LDL R0, [R1+0xa0] ;  /* 0x0000a00001007983 */ /* 0x001ea40000100800 */
[----:B--2---:R-:W-:-:S13]  /*1bed0*/  R2UR UR4, R0 ;  /* 0x00000000000472ca */ /* 0x004fda00000e0000 */
[----:B------:R-:W-:-:S06]  /*1bee0*/  ULOP3.LUT UR4, UR4, 0x2, URZ, 0xfc, !UPT ;  /* 0x0000000204047892 */ /* 0x000fcc000f8efc3f */
[----:B------:R-:W-:-:S05]  /*1bef0*/  IMAD.U32 R0, RZ, RZ, UR4 ;  /* 0x00000004ff007e24 */ /* 0x000fca000f8e00ff */
[----:B------:R-:W-:-:S13]  /*1bf00*/  ISETP.NE.AND P2, PT, R0, 0x3, PT ;  /* 0x000000030000780c */ /* 0x000fda0003f45270 */
[----:B------:R-:W-:Y:S05]  /*1bf10*/  @!P2 BRA `(.L_x_543) ;  /* 0x000000000004a947 */ /* 0x000fea0003800000 */
[----:B------:R-:W-:Y:S01]  /*1bf20*/  BPT.TRAP 0x1 ;  /* 0x000000040000795c */ /* 0x000fe20000300000 */
.L_x_543:
[----:B------:R-:W-:Y:S01]  /*1bf30*/  VIADD R3, R9, 0x31c40 ;  /* 0x00031c4009037836 */ /* 0x000fe20000000000 */
[----:B------:R-:W-:Y:S01]  /*1bf40*/  SHF.L.U32 R2, R24, 0x1f, RZ ;  /* 0x0000001f18027819 */ /* 0x000fe200000006ff */
[C---:B------:R-:W-:Y:S02]  /*1bf50*/  VIADD R0, R22.reuse, 0x1 ;  /* 0x0000000116007836 */ /* 0x040fe40000000000 */
[----:B------:R-:W-:-:S03]  /*1bf60*/  IMAD R7, R22, 0x8, R3 ;  /* 0x0000000816077824 */ /* 0x000fc600078e0203 */
[C---:B------:R-:W-:Y:S01]  /*1bf70*/  ISETP.NE.AND P1, PT, R0.reuse, 0x2, PT ;  /* 0x000000020000780c */ /* 0x040fe20003f25270 */
[----:B------:R-:W0:Y:S03]  /*1bf80*/  SYNCS.PHASECHK.TRANS64.TRYWAIT P0, [R7+URZ], R2 ;  /* 0x00000002070075a7 */ /* 0x000e26000800017f */
[----:B------:R-:W-:Y:S02]  /*1bf90*/  SEL R5, RZ, 0x1, P1 ;  /* 0x00000001ff057807 */ /* 0x000fe40000800000 */
[----:B------:R-:W-:Y:S02]  /*1bfa0*/  SEL R4, R0, RZ, P1 ;  /* 0x000000ff00047207 */ /* 0x000fe40000800000 */
[----:B------:R-:W-:Y:S02]  /*1bfb0*/  LOP3.LUT R0, R24, R5, RZ, 0x3c, !PT ;  /* 0x0000000518007212 */ /* 0x000fe400078e3cff */
[----:B------:R-:W-:-:S02]  /*1bfc0*/  LEA R3, R4, R3, 0x3 ;  /* 0x0000000304037211 */ /* 0x000fc400078e18ff */
[----:B------:R-:W-:Y:S01]  /*1bfd0*/  SHF.L.U32 R0, R0, 0x1f, RZ ;  /* 0x0000001f00007819 */ /* 0x000fe200000006ff */
[----:B0-----:R-:W-:Y:S06]  /*1bfe0*/  @!P0 BRA `(.L_x_544) ;  /* 0x0000001c00048947 */ /* 0x001fec0003800000 */
.L_x_641:
[----:B------:R-:W2:Y:S02]  /*1bff0*/  SYNCS.PHASECHK.TRANS64.TRYWAIT P0, [R3+URZ], R0 ;  /* 0x00000000030075a7 */ /* 0x000ea4000800017f */
[----:B--2---:R-:W-:Y:S05]  /*1c000*/  @!P0 BRA `(.L_x_545) ;  /* 0x0000001c00108947 */ /* 0x004fea0003800000 */
.L_x_642:
[----:B------:R-:W-:Y:S05]  /*1c010*/  @!P2 BRA `(.L_x_546) ;  /* 0x000000000004a947 */ /* 0x000fea0003800000 */
[----:B------:R-:W-:Y:S01]  /*1c020*/  BPT.TRAP 0x1 ;  /* 0x000000040000795c */ /* 0x000fe20000300000 */
.L_x_546:
[----:B--2---:R-:W-:-:S04]  /*1c030*/  VIADD R3, R9, 0x31c60 ;  /* 0x00031c6009037836 */ /* 0x004fc80000000000 */
[----:B------:R-:W-:-:S04]  /*1c040*/  IMAD R5, R22, 0x8, R3 ;  /* 0x0000000816057824 */ /* 0x000fc800078e0203 */
[----:B------:R-:W2:Y:S02]  /*1c050*/  SYNCS.PHASECHK.TRANS64.TRYWAIT P0, [R5+URZ], R2 ;  /* 0x00000002050075a7 */ /* 0x000ea4000800017f */
[----:B--2---:R-:W-:Y:S05]  /*1c060*/  @!P0 BRA `(.L_x_547) ;  /* 0x0000001c000c8947 */ /* 0x004fea0003800000 */
.L_x_643:
[----:B------:R-:W-:-:S07]  /*1c070*/  IMAD R3, R4, 0x8, R3 ;  /* 0x0000000804037824 */ /* 0x000fce00078e0203 */
.L_x_548:
[----:B---3--:R3:W4:Y:S02]  /*1c080*/  SYNCS.PHASECHK.TRANS64.TRYWAIT P0, [R3+URZ], R0 ;  /* 0x00000000030075a7 */ /* 0x008724000800017f */
[----:B----4-:R-:W-:Y:S05]  /*1c090*/  @!P0 NANOSLEEP.SYNCS 0x989680 ;  /* 0x009896800000895d */ /* 0x010fea0003900000 */
[----:B------:R-:W4:Y:S02]  /*1c0a0*/  @!P0 SYNCS.PHASECHK.TRANS64 P0, [R3+URZ], R0 ;  /* 0x00000000030085a7 */ /* 0x000f24000800007f */
[----:B----4-:R-:W-:Y:S05]  /*1c0b0*/  @!P0 BRA `(.L_x_548) ;  /* 0xfffffffc00f08947 */ /* 0x010fea000383ffff */
.L_x_307:
[----:B------:R-:W-:Y:S05]  /*1c0c0*/  BSYNC B7 ;  /* 0x0000000000077941 */ /* 0x000fea0003800000 */
.L_x_304:
[----:B------:R-:W-:Y:S05]  /*1c0d0*/  EXIT ;  /* 0x000000000000794d */ /* 0x000fea0003800000 */
.L_x_323:
[----:B0-----:R0:W1:Y:S02]  /*1c0e0*/  SYNCS.PHASECHK.TRANS64.TRYWAIT P5, [R20+URZ+0x31c90], R89 ;  /* 0x031c9059140075a7 */ /* 0x00106400080a017f */
[----:B-1----:R-:W-:Y:S05]  /*1c0f0*/  @!P5 NANOSLEEP.SYNCS 0x989680 ;  /* 0x009896800000d95d */ /* 0x002fea0003900000 */
[----:B------:R-:W1:Y:S02]  /*1c100*/  @!P5 SYNCS.PHASECHK.TRANS64 P5, [R20+URZ+0x31c90], R89 ;  /* 0x031c90591400d5a7 */ /* 0x000e6400080a007f */
[----:B-1----:R-:W-:Y:S05]  /*1c110*/  @!P5 BRA `(.L_x_323) ;  /* 0xfffffffc00f0d947 */ /* 0x002fea000383ffff */
[----:B------:R-:W-:Y:S05]  /*1c120*/  BRA `(.L_x_549) ;  /* 0xfffffe7000047947 */ /* 0x000fea000383ffff */
.L_x_351:
[----:B0-----:R0:W1:Y:S02]  /*1c130*/  SYNCS.PHASECHK.TRANS64.TRYWAIT P5, [R20+URZ+0x31c90], R89 ;  /* 0x031c9059140075a7 */ /* 0x00106400080a017f */
[----:B-1----:R-:W-:Y:S05]  /*1c140*/  @!P5 NANOSLEEP.SYNCS 0x989680 ;  /* 0x009896800000d95d */ /* 0x002fea0003900000 */
[----:B------:R-:W1:Y:S02]  /*1c150*/  @!P5 SYNCS.PHASECHK.TRANS64 P5, [R20+URZ+0x31c90], R89 ;  /* 0x031c90591400d5a7 */ /* 0x000e6400080a007f */
[----:B-1----:R-:W-:Y:S05]  /*1c160*/  @!P5 BRA `(.L_x_351) ;  /* 0xfffffffc00f0d947 */ /* 0x002fea000383ffff */
[----:B------:R-:W-:Y:S05]  /*1c170*/  BRA `(.L_x_550) ;  /* 0xfffffe8800807947 */ /* 0x000fea000383ffff */
.L_x_364:
[----:B0-----:R0:W1:Y:S02]  /*1c180*/  SYNCS.PHASECHK.TRANS64.TRYWAIT P4, [R20+URZ+0x31c90], R89 ;  /* 0x031c9059140075a7 */ /* 0x001064000808017f */
[----:B-1----:R-:W-:Y:S05]  /*1c190*/  @!P4 NANOSLEEP.SYNCS 0x989680 ;  /* 0x009896800000c95d */ /* 0x002fea0003900000 */
[----:B------:R-:W1:Y:S02]  /*1c1a0*/  @!P4 SYNCS.PHASECHK.TRANS64 P4, [R20+URZ+0x31c90], R89 ;  /* 0x031c90591400c5a7 */ /* 0x000e64000808007f */
[----:B-1----:R-:W-:Y:S05]  /*1c1b0*/  @!P4 BRA `(.L_x_364) ;  /* 0xfffffffc00f0c947 */ /* 0x002fea000383ffff */
[----:B------:R-:W-:Y:S05]  /*1c1c0*/  BRA `(.L_x_551) ;  /* 0xfffffea400047947 */ /* 0x000fea000383ffff */
.L_x_368:
[----:B--2---:R2:W3:Y:S02]  /*1c1d0*/  SYNCS.PHASECHK.TRANS64.TRYWAIT P3, [R20+URZ+0x31cb0], R89 ;  /* 0x031cb059140075a7 */ /* 0x0044e4000806017f */
[----:B---3--:R-:W-:Y:S05]  /*1c1e0*/  @!P3 NANOSLEEP.SYNCS 0x989680 ;  /* 0x009896800000b95d */ /* 0x008fea0003900000 */
[----:B------:R-:W3:Y:S02]  /*1c1f0*/  @!P3 SYNCS.PHASECHK.TRANS64 P3, [R20+URZ+0x31cb0], R89 ;  /* 0x031cb0591400b5a7 */ /* 0x000ee4000806007f */
[----:B---3--:R-:W-:Y:S05]  /*1c200*/  @!P3 BRA `(.L_x_368) ;  /* 0xfffffffc00f0b947 */ /* 0x008fea000383ffff */
[----:B------:R-:W-:Y:S05]  /*1c210*/  BRA `(.L_x_552) ;  /* 0xfffffea4009c7947 */ /* 0x000fea000383ffff */
.L_x_374:
[----:B------:R-:W0:Y:S01]  /*1c220*/  S2R R4, SR_TID.X ;  /* 0x0000000000047919 */ /* 0x000e220000002100 */
[----:B------:R-:W-:Y:S01]  /*1c230*/  BSSY B0, `(.L_x_553) ;  /* 0x000000c000007945 */ /* 0x000fe20003800000 */
[----:B------:R-:W-:Y:S01]  /*1c240*/  IMAD.MOV.U32 R12, RZ, RZ, RZ ;  /* 0x000000ffff0c7224 */ /* 0x000fe200078e00ff */
[----:B------:R-:W-:Y:S01]  /*1c250*/  MOV R11, 0x1f ;  /* 0x0000001f000b7802 */ /* 0x000fe20000000f00 */
[----:B------:R-:W-:Y:S02]  /*1c260*/  IMAD.MOV.U32 R15, RZ, RZ, -0x1 ;  /* 0xffffffffff0f7424 */ /* 0x000fe400078e00ff */
[----:B0-----:R-:W-:-:S05]  /*1c270*/  VIADD R5, R4, 0xffffff80 ;  /* 0xffffff8004057836 */ /* 0x001fca0000000000 */
[----:B------:R-:W-:-:S04]  /*1c280*/  SHF.R.S32.HI R4, RZ, 0x1f, R5 ;  /* 0x0000001fff047819 */ /* 0x000fc80000011405 */
[----:B------:R-:W-:-:S04]  /*1c290*/  LEA.HI R4, R4, R5, RZ, 0x7 ;  /* 0x0000000504047211 */ /* 0x000fc800078f38ff */
[----:B------:R-:W-:-:S05]  /*1c2a0*/  SHF.R.S32.HI R4, RZ, 0x7, R4 ;  /* 0x00000007ff047819 */ /* 0x000fca0000011404 */
[----:B------:R-:W-:-:S07]  /*1c2b0*/  IMAD.MOV.U32 R13, RZ, RZ, R4 ;  /* 0x000000ffff0d7224 */ /* 0x000fce00078e0004 */
[----:B-----5:R-:W-:Y:S05]  /*1c2c0*/  WARPSYNC.COLLECTIVE R15, `(.L_x_554) ;  /* 0x000000000f087348 */ /* 0x020fea0003c00000 */
[----:B------:R0:W1:Y:S02]  /*1c2d0*/  SHFL.IDX P6, R14, R13, R12, R11 ;  /* 0x0000000c0d0e7389 */ /* 0x00006400000c000b */
[----:B01---5:R-:W-:Y:S01]  /*1c2e0*/  ENDCOLLECTIVE ;  /* 0x000000000000791b */ /* 0x023fe20003800000 */
.L_x_554:
[----:B------:R-:W-:Y:S05]  /*1c2f0*/  BSYNC B0 ;  /* 0x0000000000007941 */ /* 0x000fea0003800000 */
.L_x_553:
[----:B------:R1:W-:Y:S01]  /*1c300*/  STL [R1+0x50], R14 ;  /* 0x0000500e01007387 */ /* 0x0003e20000100800 */
[----:B------:R-:W-:Y:S05]  /*1c310*/  BRA `(.L_x_555) ;  /* 0xfffffea800f87947 */ /* 0x000fea000383ffff */
.L_x_387:
[----:B------:R-:W-:Y:S01]  /*1c320*/  BSSY B1, `(.L_x_556) ;  /* 0x0000008000017945 */ /* 0x000fe20003800000 */
[----:B------:R-:W-:Y:S02]  /*1c330*/  IMAD.MOV.U32 R13, RZ, RZ, R50 ;  /* 0x000000ffff0d7224 */ /* 0x000fe400078e0032 */
[----:B------:R-:W-:Y:S02]  /*1c340*/  IMAD.MOV.U32 R12, RZ, RZ, RZ ;  /* 0x000000ffff0c7224 */ /* 0x000fe400078e00ff */
[----:B------:R-:W-:Y:S02]  /*1c350*/  IMAD.MOV.U32 R11, RZ, RZ, 0x1e1f ;  /* 0x00001e1fff0b7424 */ /* 0x000fe400078e00ff */
[----:B------:R-:W-:-:S07]  /*1c360*/  IMAD.MOV.U32 R15, RZ, RZ, -0x1 ;  /* 0xffffffffff0f7424 */ /* 0x000fce00078e00ff */
[----:B-1----:R-:W-:Y:S05]  /*1c370*/  WARPSYNC.COLLECTIVE R15, `(.L_x_557) ;  /* 0x000000000f087348 */ /* 0x002fea0003c00000 */
[----:B-1----:R0:W1:Y:S02]  /*1c380*/  SHFL.IDX P6, R14, R13, R12, R11 ;  /* 0x0000000c0d0e7389 */ /* 0x00206400000c000b */
[----:B01----:R-:W-:Y:S01]  /*1c390*/  ENDCOLLECTIVE ;  /* 0x000000000000791b */ /* 0x003fe20003800000 */
.L_x_557:
[----:B------:R-:W-:Y:S05]  /*1c3a0*/  BSYNC B1 ;  /* 0x0000000000017941 */ /* 0x000fea0003800000 */
.L_x_556:
[----:B------:R-:W-:Y:S05]  /*1c3b0*/  BRA `(.L_x_558) ;  /* 0xfffffeb400907947 */ /* 0x000fea000383ffff */
.L_x_388:
[----:B------:R-:W-:Y:S01]  /*1c3c0*/  BSSY B1, `(.L_x_559) ;  /* 0x0000008000017945 */ /* 0x000fe20003800000 */
[----:B------:R-:W-:Y:S01]  /*1c3d0*/  IMAD.MOV.U32 R13, RZ, RZ, R44 ;  /* 0x000000ffff0d7224 */ /* 0x000fe200078e002c */
[----:B------:R-:W-:Y:S01]  /*1c3e0*/  MOV R12, RZ ;  /* 0x000000ff000c7202 */ /* 0x000fe20000000f00 */
[----:B------:R-:W-:Y:S02]  /*1c3f0*/  IMAD.MOV.U32 R11, RZ, RZ, 0x1e1f ;  /* 0x00001e1fff0b7424 */ /* 0x000fe400078e00ff */
[----:B------:R-:W-:-:S07]  /*1c400*/  IMAD.MOV.U32 R15, RZ, RZ, -0x1 ;  /* 0xffffffffff0f7424 */ /* 0x000fce00078e00ff */
[----:B-1----:R-:W-:Y:S05]  /*1c410*/  WARPSYNC.COLLECTIVE R15, `(.L_x_560) ;  /* 0x000000000f087348 */ /* 0x002fea0003c00000 */
[----:B-1----:R0:W1:Y:S02]  /*1c420*/  SHFL.IDX P6, R14, R13, R12, R11 ;  /* 0x0000000c0d0e7389 */ /* 0x00206400000c000b */
[----:B01----:R-:W-:Y:S01]  /*1c430*/  ENDCOLLECTIVE ;  /* 0x000000000000791b */ /* 0x003fe20003800000 */
.L_x_560:
[----:B------:R-:W-:Y:S05]  /*1c440*/  BSYNC B1 ;  /* 0x0000000000017941 */ /* 0x000fea0003800000 */
.L_x_559:
[----:B------:R-:W-:Y:S05]  /*1c450*/  BRA `(.L_x_561) ;  /* 0xfffffeb400747947 */ /* 0x000fea000383ffff */
.L_x_389:
        /* <DEDUP_REMOVED lines=8> */
.L_x_563:
[----:B------:R-:W-:Y:S05]  /*1c4e0*/  BSYNC B1 ;  /* 0x0000000000017941 */ /* 0x000fea0003800000 */
.L_x_562:
[----:B------:R-:W-:Y:S05]  /*1c4f0*/  BRA `(.L_x_564) ;  /* 0xfffffeb400587947 */ /* 0x000fea000383ffff */
.L_x_390:
[----:B------:R-:W-:Y:S01]  /*1c500*/  BSSY B1, `(.L_x_565) ;  /* 0x0000008000017945 */ /* 0x000fe20003800000 */
[----:B------:R-:W-:Y:S01]  /*1c510*/  MOV R13, R45 ;  /* 0x0000002d000d7202 */ /* 0x000fe20000000f00 */
[----:B------:R-:W-:Y:S02]  /*1c520*/  IMAD.MOV.U32 R12, RZ, RZ, RZ ;  /* 0x000000ffff0c7224 */ /* 0x000fe400078e00ff */
[----:B------:R-:W-:Y:S02]  /*1c530*/  IMAD.MOV.U32 R11, RZ, RZ, 0x1e1f ;  /* 0x00001e1fff0b7424 */ /* 0x000fe400078e00ff */
[----:B------:R-:W-:-:S07]  /*1c540*/  IMAD.MOV.U32 R15, RZ, RZ, -0x1 ;  /* 0xffffffffff0f7424 */ /* 0x000fce00078e00ff */
[----:B-1----:R-:W-:Y:S05]  /*1c550*/  WARPSYNC.COLLECTIVE R15, `(.L_x_566) ;  /* 0x000000000f087348 */ /* 0x002fea0003c00000 */
[----:B-1----:R0:W1:Y:S02]  /*1c560*/  SHFL.IDX P6, R14, R13, R12, R11 ;  /* 0x0000000c0d0e7389 */ /* 0x00206400000c000b */
[----:B01----:R-:W-:Y:S01]  /*1c570*/  ENDCOLLECTIVE ;  /* 0x000000000000791b */ /* 0x003fe20003800000 */
.L_x_566:
[----:B------:R-:W-:Y:S05]  /*1c580*/  BSYNC B1 ;  /* 0x0000000000017941 */ /* 0x000fea0003800000 */
.L_x_565:
[----:B------:R-:W-:Y:S05]  /*1c590*/  BRA `(.L_x_567) ;  /* 0xfffffeb4003c7947 */ /* 0x000fea000383ffff */
.L_x_392:
[----:B0-----:R0:W1:Y:S02]  /*1c5a0*/  SYNCS.PHASECHK.TRANS64.TRYWAIT P1, [R18+URZ+0x31c00], R3 ;  /* 0x031c0003120075a7 */ /* 0x001064000802017f */
[----:B-1----:R-:W-:Y:S05]  /*1c5b0*/  @!P1 NANOSLEEP.SYNCS 0x989680 ;  /* 0x009896800000995d */ /* 0x002fea0003900000 */
[----:B------:R-:W1:Y:S02]  /*1c5c0*/  @!P1 SYNCS.PHASECHK.TRANS64 P1, [R18+URZ+0x31c00], R3 ;  /* 0x031c0003120095a7 */ /* 0x000e64000802007f */
[----:B-1----:R-:W-:Y:S05]  /*1c5d0*/  @!P1 BRA `(.L_x_392) ;  /* 0xfffffffc00f09947 */ /* 0x002fea000383ffff */
[----:B------:R-:W-:Y:S05]  /*1c5e0*/  BRA `(.L_x_568) ;  /* 0xfffffeb400a87947 */ /* 0x000fea000383ffff */
.L_x_406:
[----:B------:R-:W-:Y:S01]  /*1c5f0*/  BSSY B1, `(.L_x_569) ;  /* 0x0000008000017945 */ /* 0x000fe20003800000 */
[----:B------:R-:W-:Y:S01]  /*1c600*/  IMAD.MOV.U32 R13, RZ, RZ, R50 ;  /* 0x000000ffff0d7224 */ /* 0x000fe200078e0032 */
[----:B------:R-:W-:Y:S01]  /*1c610*/  MOV R15, 0xffffffff ;  /* 0xffffffff000f7802 */ /* 0x000fe20000000f00 */
[----:B------:R-:W-:Y:S02]  /*1c620*/  IMAD.MOV.U32 R12, RZ, RZ, RZ ;  /* 0x000000ffff0c7224 */ /* 0x000fe400078e00ff */
[----:B------:R-:W-:-:S07]  /*1c630*/  IMAD.MOV.U32 R11, RZ, RZ, 0x1e1f ;  /* 0x00001e1fff0b7424 */ /* 0x000fce00078e00ff */
[----:B-1----:R-:W-:Y:S05]  /*1c640*/  WARPSYNC.COLLECTIVE R15, `(.L_x_570) ;  /* 0x000000000f087348 */ /* 0x002fea0003c00000 */
[----:B-1----:R0:W1:Y:S02]  /*1c650*/  SHFL.IDX P6, R14, R13, R12, R11 ;  /* 0x0000000c0d0e7389 */ /* 0x00206400000c000b */
[----:B01----:R-:W-:Y:S01]  /*1c660*/  ENDCOLLECTIVE ;  /* 0x000000000000791b */ /* 0x003fe20003800000 */
.L_x_570:
[----:B------:R-:W-:Y:S05]  /*1c670*/  BSYNC B1 ;  /* 0x0000000000017941 */ /* 0x000fea0003800000 */
.L_x_569:
[----:B------:R-:W-:Y:S05]  /*1c680*/  BRA `(.L_x_571) ;  /* 0xfffffec800e07947 */ /* 0x000fea000383ffff */
.L_x_407:
        /* <DEDUP_REMOVED lines=8> */
.L_x_573:
[----:B------:R-:W-:Y:S05]  /*1c710*/  BSYNC B1 ;  /* 0x0000000000017941 */ /* 0x000fea0003800000 */
.L_x_572:
[----:B------:R-:W-:Y:S05]  /*1c720*/  BRA `(.L_x_574) ;  /* 0xfffffec800c47947 */ /* 0x000fea000383ffff */
.L_x_408:
[----:B------:R-:W-:Y:S01]  /*1c730*/  BSSY B1, `(.L_x_575) ;  /* 0x0000008000017945 */ /* 0x000fe20003800000 */
[----:B------:R-:W-:Y:S01]  /*1c740*/  IMAD.MOV.U32 R13, RZ, RZ, R51 ;  /* 0x000000ffff0d7224 */ /* 0x000fe200078e0033 */
[----:B------:R-:W-:Y:S01]  /*1c750*/  MOV R11, 0x1e1f ;  /* 0x00001e1f000b7802 */ /* 0x000fe20000000f00 */
[----:B------:R-:W-:Y:S02]  /*1c760*/  IMAD.MOV.U32 R12, RZ, RZ, RZ ;  /* 0x000000ffff0c7224 */ /* 0x000fe400078e00ff */
[----:B------:R-:W-:-:S07]  /*1c770*/  IMAD.MOV.U32 R15, RZ, RZ, -0x1 ;  /* 0xffffffffff0f7424 */ /* 0x000fce00078e00ff */
[----:B-1----:R-:W-:Y:S05]  /*1c780*/  WARPSYNC.COLLECTIVE R15, `(.L_x_576) ;  /* 0x000000000f087348 */ /* 0x002fea0003c00000 */
[----:B-1----:R0:W1:Y:S02]  /*1c790*/  SHFL.IDX P6, R14, R13, R12, R11 ;  /* 0x0000000c0d0e7389 */ /* 0x00206400000c000b */
[----:B01----:R-:W-:Y:S01]  /*1c7a0*/  ENDCOLLECTIVE ;  /* 0x000000000000791b */ /* 0x003fe20003800000 */
.L_x_576:
[----:B------:R-:W-:Y:S05]  /*1c7b0*/  BSYNC B1 ;  /* 0x0000000000017941 */ /* 0x000fea0003800000 */
.L_x_575:
[----:B------:R-:W-:Y:S05]  /*1c7c0*/  BRA `(.L_x_577) ;  /* 0xfffffec800a87947 */ /* 0x000fea000383ffff */
.L_x_409:
        /* <DEDUP_REMOVED lines=8> */
.L_x_579:
[----:B------:R-:W-:Y:S05]  /*1c850*/  BSYNC B1 ;  /* 0x0000000000017941 */ /* 0x000fea0003800000 */
.L_x_578:
[----:B------:R-:W-:Y:S05]  /*1c860*/  BRA `(.L_x_580) ;  /* 0xfffffec8008c7947 */ /* 0x000fea000383ffff */
.L_x_411:
[----:B0-----:R0:W2:Y:S02]  /*1c870*/  SYNCS.PHASECHK.TRANS64.TRYWAIT P1, [R18+URZ+0x31c00], R3 ;  /* 0x031c0003120075a7 */ /* 0x0010a4000802017f */
[----:B--2---:R-:W-:Y:S05]  /*1c880*/  @!P1 NANOSLEEP.SYNCS 0x989680 ;  /* 0x009896800000995d */ /* 0x004fea0003900000 */
[----:B------:R-:W2:Y:S02]  /*1c890*/  @!P1 SYNCS.PHASECHK.TRANS64 P1, [R18+URZ+0x31c00], R3 ;  /* 0x031c0003120095a7 */ /* 0x000ea4000802007f */
[----:B--2---:R-:W-:Y:S05]  /*1c8a0*/  @!P1 BRA `(.L_x_411) ;  /* 0xfffffffc00f09947 */ /* 0x004fea000383ffff */
[----:B------:R-:W-:Y:S05]  /*1c8b0*/  BRA `(.L_x_581) ;  /* 0xfffffec800f87947 */ /* 0x000fea000383ffff */
.L_x_419:
[----:B--2---:R2:W4:Y:S02]  /*1c8c0*/  SYNCS.PHASECHK.TRANS64.TRYWAIT P1, [R0+URZ+0x31c30], R5 ;  /* 0x031c3005000075a7 */ /* 0x004524000802017f */
[----:B----4-:R-:W-:Y:S05]  /*1c8d0*/  @!P1 NANOSLEEP.SYNCS 0x989680 ;  /* 0x009896800000995d */ /* 0x010fea0003900000 */
[----:B------:R-:W4:Y:S02]  /*1c8e0*/  @!P1 SYNCS.PHASECHK.TRANS64 P1, [R0+URZ+0x31c30], R5 ;  /* 0x031c3005000095a7 */ /* 0x000f24000802007f */
[----:B----4-:R-:W-:Y:S05]  /*1c8f0*/  @!P1 BRA `(.L_x_419) ;  /* 0xfffffffc00f09947 */ /* 0x010fea000383ffff */
[----:B------:R-:W-:Y:S05]  /*1c900*/  BRA `(.L_x_418) ;  /* 0xfffffee000547947 */ /* 0x000fea000383ffff */
.L_x_425:
[----:B-1----:R1:W2:Y:S02]  /*1c910*/  SYNCS.PHASECHK.TRANS64.TRYWAIT P3, [R14+URZ+0x31c30], R15 ;  /* 0x031c300f0e0075a7 */ /* 0x0022a4000806017f */
[----:B--2---:R-:W-:Y:S05]  /*1c920*/  @!P3 NANOSLEEP.SYNCS 0x989680 ;  /* 0x009896800000b95d */ /* 0x004fea0003900000 */
[----:B------:R-:W2:Y:S02]  /*1c930*/  @!P3 SYNCS.PHASECHK.TRANS64 P3, [R14+URZ+0x31c30], R15 ;  /* 0x031c300f0e00b5a7 */ /* 0x000ea4000806007f */
[----:B--2---:R-:W-:Y:S05]  /*1c940*/  @!P3 BRA `(.L_x_425) ;  /* 0xfffffffc00f0b947 */ /* 0x004fea000383ffff */
[----:B------:R-:W-:Y:S05]  /*1c950*/  BRA `(.L_x_424) ;  /* 0xffffff2c00347947 */ /* 0x000fea000383ffff */
.L_x_429:
[----:B-1----:R1:W2:Y:S02]  /*1c960*/  SYNCS.PHASECHK.TRANS64.TRYWAIT P2, [R15+URZ+0x31c50], R14 ;  /* 0x031c500e0f0075a7 */ /* 0x0022a4000804017f */
[----:B--2---:R-:W-:Y:S05]  /*1c970*/  @!P2 NANOSLEEP.SYNCS 0x989680 ;  /* 0x009896800000a95d */ /* 0x004fea0003900000 */
[----:B------:R-:W2:Y:S02]  /*1c980*/  @!P2 SYNCS.PHASECHK.TRANS64 P2, [R15+URZ+0x31c50], R14 ;  /* 0x031c500e0f00a5a7 */ /* 0x000ea4000804007f */
[----:B--2---:R-:W-:Y:S05]  /*1c990*/  @!P2 BRA `(.L_x_429) ;  /* 0xfffffffc00f0a947 */ /* 0x004fea000383ffff */
[----:B------:R-:W-:Y:S05]  /*1c9a0*/  BRA `(.L_x_426) ;  /* 0xffffff5000507947 */ /* 0x000fea000383ffff */
.L_x_434:
[----:B-1----:R1:W2:Y:S02]  /*1c9b0*/  SYNCS.PHASECHK.TRANS64.TRYWAIT P0, [R9+URZ+0x31c50], R0 ;  /* 0x031c5000090075a7 */ /* 0x0022a4000800017f */
[----:B--2---:R-:W-:Y:S05]  /*1c9c0*/  @!P0 NANOSLEEP.SYNCS 0x989680 ;  /* 0x009896800000895d */ /* 0x004fea0003900000 */
[----:B------:R-:W2:Y:S02]  /*1c9d0*/  @!P0 SYNCS.PHASECHK.TRANS64 P0, [R9+URZ+0x31c50], R0 ;  /* 0x031c5000090085a7 */ /* 0x000ea4000800007f */
[----:B--2---:R-:W-:Y:S05]  /*1c9e0*/  @!P0 BRA `(.L_x_434) ;  /* 0xfffffffc00f08947 */ /* 0x004fea000383ffff */
[----:B------:R-:W-:Y:S05]  /*1c9f0*/  BRA `(.L_x_433) ;  /* 0xffffff7c009c7947 */ /* 0x000fea000383ffff */
.L_x_458:
[----:B------:R-:W0:Y:S01]  /*1ca00*/  S2R R9, SR_TID.X ;  /* 0x0000000000097919 */ /* 0x000e220000002100 */
[----:B------:R-:W-:Y:S01]  /*1ca10*/  BSSY B1, `(.L_x_582) ;  /* 0x000000a000017945 */ /* 0x000fe20003800000 */
[----:B------:R-:W-:Y:S01]  /*1ca20*/  MOV R12, RZ ;  /* 0x000000ff000c7202 */ /* 0x000fe20000000f00 */
[----:B------:R-:W-:Y:S02]  /*1ca30*/  IMAD.MOV.U32 R11, RZ, RZ, 0x1f ;  /* 0x0000001fff0b7424 */ /* 0x000fe400078e00ff */
[----:B------:R-:W-:Y:S01]  /*1ca40*/  IMAD.MOV.U32 R15, RZ, RZ, -0x1 ;  /* 0xffffffffff0f7424 */ /* 0x000fe200078e00ff */
[----:B0-----:R-:W-:-:S04]  /*1ca50*/  SHF.R.U32.HI R9, RZ, 0x5, R9 ;  /* 0x00000005ff097819 */ /* 0x001fc80000011609 */
[----:B------:R-:W-:-:S05]  /*1ca60*/  LOP3.LUT R9, R9, 0x3, RZ, 0xc0, !PT ;  /* 0x0000000309097812 */ /* 0x000fca00078ec0ff */
[----:B------:R-:W-:-:S07]  /*1ca70*/  IMAD.MOV.U32 R13, RZ, RZ, R9 ;  /* 0x000000ffff0d7224 */ /* 0x000fce00078e0009 */
[----:B-1---5:R-:W-:Y:S05]  /*1ca80*/  WARPSYNC.COLLECTIVE R15, `(.L_x_583) ;  /* 0x000000000f087348 */ /* 0x022fea0003c00000 */
[----:B------:R0:W2:Y:S02]  /*1ca90*/  SHFL.IDX P6, R14, R13, R12, R11 ;  /* 0x0000000c0d0e7389 */ /* 0x0000a400000c000b */
[----:B012--5:R-:W-:Y:S01]  /*1caa0*/  ENDCOLLECTIVE ;  /* 0x000000000000791b */ /* 0x027fe20003800000 */
.L_x_583:
[----:B------:R-:W-:Y:S05]  /*1cab0*/  BSYNC B1 ;  /* 0x0000000000017941 */ /* 0x000fea0003800000 */
.L_x_582:
[----:B------:R-:W-:Y:S05]  /*1cac0*/  BRA `(.L_x_584) ;  /* 0xffffffb000907947 */ /* 0x000fea000383ffff */
.L_x_459:
[----:B------:R-:W-:Y:S01]  /*1cad0*/  BSSY B1, `(.L_x_585) ;  /* 0x0000006000017945 */ /* 0x000fe20003800000 */
[----:B------:R-:W-:-:S07]  /*1cae0*/  IMAD.MOV.U32 R15, RZ, RZ, -0x1 ;  /* 0xffffffffff0f7424 */ /* 0x000fce00078e00ff */
[----:B-1---5:R-:W-:Y:S05]  /*1caf0*/  WARPSYNC.COLLECTIVE R15, `(.L_x_586) ;  /* 0x000000000f0c7348 */ /* 0x022fea0003c00000 */
[----:B------:R-:W-:Y:S02]  /*1cb00*/  ELECT P6, UR62, PT ;  /* 0x00000000003e782f */ /* 0x000fe400038c0000 */
[----:B------:R-:W-:Y:S01]  /*1cb10*/  MOV R14, UR62 ;  /* 0x0000003e000e7c02 */ /* 0x000fe20008000f00 */
[----:B-1---5:R-:W-:Y:S10]  /*1cb20*/  ENDCOLLECTIVE ;  /* 0x000000000000791b */ /* 0x022ff40003800000 */
.L_x_586:
[----:B------:R-:W-:Y:S05]  /*1cb30*/  BSYNC B1 ;  /* 0x0000000000017941 */ /* 0x000fea0003800000 */
.L_x_585:
[----:B------:R-:W-:Y:S05]  /*1cb40*/  BRA `(.L_x_587) ;  /* 0xffffffb0007c7947 */ /* 0x000fea000383ffff */
.L_x_461:
[----:B0-----:R0:W2:Y:S02]  /*1cb50*/  SYNCS.PHASECHK.TRANS64.TRYWAIT P0, [R6+URZ+0x31c20], R7 ;  /* 0x031c2007060075a7 */ /* 0x0010a4000800017f */
[----:B--2---:R-:W-:Y:S05]  /*1cb60*/  @!P0 NANOSLEEP.SYNCS 0x989680 ;  /* 0x009896800000895d */ /* 0x004fea0003900000 */
[----:B------:R-:W2:Y:S02]  /*1cb70*/  @!P0 SYNCS.PHASECHK.TRANS64 P0, [R6+URZ+0x31c20], R7 ;  /* 0x031c2007060085a7 */ /* 0x000ea4000800007f */
[----:B--2---:R-:W-:Y:S05]  /*1cb80*/  @!P0 BRA `(.L_x_461) ;  /* 0xfffffffc00f08947 */ /* 0x004fea000383ffff */
[----:B------:R-:W-:Y:S05]  /*1cb90*/  BRA `(.L_x_588) ;  /* 0xffffffb000987947 */ /* 0x000fea000383ffff */
.L_x_464:
[----:B0-----:R0:W2:Y:S02]  /*1cba0*/  SYNCS.PHASECHK.TRANS64.TRYWAIT P0, [R7+URZ+0x31ca0], R8 ;  /* 0x031ca008070075a7 */ /* 0x0010a4000800017f */
[----:B--2---:R-:W-:Y:S05]  /*1cbb0*/  @!P0 NANOSLEEP.SYNCS 0x989680 ;  /* 0x009896800000895d */ /* 0x004fea0003900000 */
[----:B------:R-:W2:Y:S02]  /*1cbc0*/  @!P0 SYNCS.PHASECHK.TRANS64 P0, [R7+URZ+0x31ca0], R8 ;  /* 0x031ca008070085a7 */ /* 0x000ea4000800007f */
[----:B--2---:R-:W-:Y:S05]  /*1cbd0*/  @!P0 BRA `(.L_x_464) ;  /* 0xfffffffc00f08947 */ /* 0x004fea000383ffff */
[----:B------:R-:W-:Y:S05]  /*1cbe0*/  BRA `(.L_x_589) ;  /* 0xffffffb000a07947 */ /* 0x000fea000383ffff */
.L_x_466:
[----:B--2---:R2:W3:Y:S02]  /*1cbf0*/  SYNCS.PHASECHK.TRANS64.TRYWAIT P0, [R7+URZ+0x31cc0], R8 ;  /* 0x031cc008070075a7 */ /* 0x0044e4000800017f */
[----:B---3--:R-:W-:Y:S05]  /*1cc00*/  @!P0 NANOSLEEP.SYNCS 0x989680 ;  /* 0x009896800000895d */ /* 0x008fea0003900000 */
[----:B------:R-:W3:Y:S02]  /*1cc10*/  @!P0 SYNCS.PHASECHK.TRANS64 P0, [R7+URZ+0x31cc0], R8 ;  /* 0x031cc008070085a7 */ /* 0x000ee4000800007f */
[----:B---3--:R-:W-:Y:S05]  /*1cc20*/  @!P0 BRA `(.L_x_466) ;  /* 0xfffffffc00f08947 */ /* 0x008fea000383ffff */
[----:B------:R-:W-:Y:S05]  /*1cc30*/  BRA `(.L_x_590) ;  /* 0xffffffb400207947 */ /* 0x000fea000383ffff */
.L_x_470:
[----:B0-----:R0:W2:Y:S02]  /*1cc40*/  SYNCS.PHASECHK.TRANS64.TRYWAIT P0, [R7+URZ+0x31ca0], R10 ;  /* 0x031ca00a070075a7 */ /* 0x0010a4000800017f */
[----:B--2---:R-:W-:Y:S05]  /*1cc50*/  @!P0 NANOSLEEP.SYNCS 0x989680 ;  /* 0x009896800000895d */ /* 0x004fea0003900000 */
[----:B------:R-:W2:Y:S02]  /*1cc60*/  @!P0 SYNCS.PHASECHK.TRANS64 P0, [R7+URZ+0x31ca0], R10 ;  /* 0x031ca00a070085a7 */ /* 0x000ea4000800007f */
[----:B--2---:R-:W-:Y:S05]  /*1cc70*/  @!P0 BRA `(.L_x_470) ;  /* 0xfffffffc00f08947 */ /* 0x004fea000383ffff */
[----:B------:R-:W-:Y:S05]  /*1cc80*/  BRA `(.L_x_591) ;  /* 0xffffffb400c87947 */ /* 0x000fea000383ffff */
.L_x_472:
[----:B--2---:R2:W3:Y:S02]  /*1cc90*/  SYNCS.PHASECHK.TRANS64.TRYWAIT P1, [R7+URZ+0x31cc0], R10 ;  /* 0x031cc00a070075a7 */ /* 0x0044e4000802017f */
[----:B---3--:R-:W-:Y:S05]  /*1cca0*/  @!P1 NANOSLEEP.SYNCS 0x989680 ;  /* 0x009896800000995d */ /* 0x008fea0003900000 */
[----:B------:R-:W3:Y:S02]  /*1ccb0*/  @!P1 SYNCS.PHASECHK.TRANS64 P1, [R7+URZ+0x31cc0], R10 ;  /* 0x031cc00a070095a7 */ /* 0x000ee4000802007f */
[----:B---3--:R-:W-:Y:S05]  /*1ccc0*/  @!P1 BRA `(.L_x_472) ;  /* 0xfffffffc00f09947 */ /* 0x008fea000383ffff */
[----:B------:R-:W-:Y:S05]  /*1ccd0*/  BRA `(.L_x_592) ;  /* 0xffffffb800447947 */ /* 0x000fea000383ffff */
.L_x_484:
        /* <DEDUP_REMOVED lines=11> */
.L_x_594:
[----:B------:R-:W-:Y:S05]  /*1cd90*/  BSYNC B0 ;  /* 0x0000000000007941 */ /* 0x000fea0003800000 */
.L_x_593:
[----:B------:R-:W-:Y:S05]  /*1cda0*/  BRA `(.L_x_595) ;  /* 0xffffffc400087947 */ /* 0x000fea000383ffff */
.L_x_485:
[----:B------:R-:W-:Y:S01]  /*1cdb0*/  BSSY B0, `(.L_x_596) ;  /* 0x0000006000007945 */ /* 0x000fe20003800000 */
[----:B------:R-:W-:-:S07]  /*1cdc0*/  IMAD.MOV.U32 R15, RZ, RZ, -0x1 ;  /* 0xffffffffff0f7424 */ /* 0x000fce00078e00ff */
[----:B-1----:R-:W-:Y:S05]  /*1cdd0*/  WARPSYNC.COLLECTIVE R15, `(.L_x_597) ;  /* 0x000000000f0c7348 */ /* 0x002fea0003c00000 */
[----:B------:R-:W-:Y:S02]  /*1cde0*/  ELECT P6, UR62, PT ;  /* 0x00000000003e782f */ /* 0x000fe400038c0000 */
[----:B------:R-:W-:Y:S01]  /*1cdf0*/  MOV R14, UR62 ;  /* 0x0000003e000e7c02 */ /* 0x000fe20008000f00 */
[----:B-1----:R-:W-:Y:S10]  /*1ce00*/  ENDCOLLECTIVE ;  /* 0x000000000000791b */ /* 0x002ff40003800000 */
.L_x_597:
[----:B------:R-:W-:Y:S05]  /*1ce10*/  BSYNC B0 ;  /* 0x0000000000007941 */ /* 0x000fea0003800000 */
.L_x_596:
[----:B------:R-:W-:Y:S05]  /*1ce20*/  BRA `(.L_x_598) ;  /* 0xffffffc400007947 */ /* 0x000fea000383ffff */
.L_x_488:
[----:B--2---:R2:W3:Y:S02]  /*1ce30*/  SYNCS.PHASECHK.TRANS64.TRYWAIT P0, [R5+URZ+0x31c40], R4 ;  /* 0x031c4004050075a7 */ /* 0x0044e4000800017f */
[----:B---3--:R-:W-:Y:S05]  /*1ce40*/  @!P0 NANOSLEEP.SYNCS 0x989680 ;  /* 0x009896800000895d */ /* 0x008fea0003900000 */
[----:B------:R-:W3:Y:S02]  /*1ce50*/  @!P0 SYNCS.PHASECHK.TRANS64 P0, [R5+URZ+0x31c40], R4 ;  /* 0x031c4004050085a7 */ /* 0x000ee4000800007f */
[----:B---3--:R-:W-:Y:S05]  /*1ce60*/  @!P0 BRA `(.L_x_488) ;  /* 0xfffffffc00f08947 */ /* 0x008fea000383ffff */
[----:B------:R-:W-:Y:S05]  /*1ce70*/  BRA `(.L_x_599) ;  /* 0xffffffc400547947 */ /* 0x000fea000383ffff */
.L_x_491:
[----:B0-----:R0:W2:Y:S02]  /*1ce80*/  SYNCS.PHASECHK.TRANS64.TRYWAIT P0, [R28+URZ+0x31c20], R5 ;  /* 0x031c20051c0075a7 */ /* 0x0010a4000800017f */
[----:B--2---:R-:W-:Y:S05]  /*1ce90*/  @!P0 NANOSLEEP.SYNCS 0x989680 ;  /* 0x009896800000895d */ /* 0x004fea0003900000 */
[----:B------:R-:W2:Y:S02]  /*1cea0*/  @!P0 SYNCS.PHASECHK.TRANS64 P0, [R28+URZ+0x31c20], R5 ;  /* 0x031c20051c0085a7 */ /* 0x000ea4000800007f */
[----:B--2---:R-:W-:Y:S05]  /*1ceb0*/  @!P0 BRA `(.L_x_491) ;  /* 0xfffffffc00f08947 */ /* 0x004fea000383ffff */
[----:B------:R-:W-:Y:S05]  /*1cec0*/  BRA `(.L_x_600) ;  /* 0xffffffc800847947 */ /* 0x000fea000383ffff */
.L_x_499:
[----:B0-----:R0:W2:Y:S02]  /*1ced0*/  SYNCS.PHASECHK.TRANS64.TRYWAIT P0, [R3+URZ+0x31c40], R2 ;  /* 0x031c4002030075a7 */ /* 0x0010a4000800017f */
[----:B--2---:R-:W-:Y:S05]  /*1cee0*/  @!P0 NANOSLEEP.SYNCS 0x989680 ;  /* 0x009896800000895d */ /* 0x004fea0003900000 */
[----:B------:R-:W2:Y:S02]  /*1cef0*/  @!P0 SYNCS.PHASECHK.TRANS64 P0, [R3+URZ+0x31c40], R2 ;  /* 0x031c4002030085a7 */ /* 0x000ea4000800007f */
[----:B--2---:R-:W-:Y:S05]  /*1cf00*/  @!P0 BRA `(.L_x_499) ;  /* 0xfffffffc00f08947 */ /* 0x004fea000383ffff */
[----:B------:R-:W-:Y:S05]  /*1cf10*/  BRA `(.L_x_601) ;  /* 0xffffffcc00307947 */ /* 0x000fea000383ffff */
.L_x_501:
[----:B0-----:R0:W2:Y:S02]  /*1cf20*/  SYNCS.PHASECHK.TRANS64.TRYWAIT P0, [R2+URZ+0x60], R5 ;  /* 0x00006005020075a7 */ /* 0x0010a4000800017f */
[----:B--2---:R-:W-:Y:S05]  /*1cf30*/  @!P0 NANOSLEEP.SYNCS 0x989680 ;  /* 0x009896800000895d */ /* 0x004fea0003900000 */
[----:B------:R-:W2:Y:S02]  /*1cf40*/  @!P0 SYNCS.PHASECHK.TRANS64 P0, [R2+URZ+0x60], R5 ;  /* 0x00006005020085a7 */ /* 0x000ea4000800007f */
[----:B--2---:R-:W-:Y:S05]  /*1cf50*/  @!P0 BRA `(.L_x_501) ;  /* 0xfffffffc00f08947 */ /* 0x004fea000383ffff */
[----:B------:R-:W-:Y:S05]  /*1cf60*/  BRA `(.L_x_602) ;  /* 0xffffffcc00bc7947 */ /* 0x000fea000383ffff */
.L_x_506:
[----:B---3--:R3:W4:Y:S02]  /*1cf70*/  SYNCS.PHASECHK.TRANS64.TRYWAIT P0, [R3+URZ+0x31c40], R2 ;  /* 0x031c4002030075a7 */ /* 0x008724000800017f */
[----:B----4-:R-:W-:Y:S05]  /*1cf80*/  @!P0 NANOSLEEP.SYNCS 0x989680 ;  /* 0x009896800000895d */ /* 0x010fea0003900000 */
[----:B------:R-:W4:Y:S02]  /*1cf90*/  @!P0 SYNCS.PHASECHK.TRANS64 P0, [R3+URZ+0x31c40], R2 ;  /* 0x031c4002030085a7 */ /* 0x000f24000800007f */
[----:B----4-:R-:W-:Y:S05]  /*1cfa0*/  @!P0 BRA `(.L_x_506) ;  /* 0xfffffffc00f08947 */ /* 0x010fea000383ffff */
[----:B------:R-:W-:Y:S05]  /*1cfb0*/  BRA `(.L_x_603) ;  /* 0xffffffd000f07947 */ /* 0x000fea000383ffff */
.L_x_508:
[----:B0-----:R0:W2:Y:S02]  /*1cfc0*/  SYNCS.PHASECHK.TRANS64.TRYWAIT P1, [R3+URZ+0x60], R24 ;  /* 0x00006018030075a7 */ /* 0x0010a4000802017f */
[----:B--2---:R-:W-:Y:S05]  /*1cfd0*/  @!P1 NANOSLEEP.SYNCS 0x989680 ;  /* 0x009896800000995d */ /* 0x004fea0003900000 */
[----:B------:R-:W2:Y:S02]  /*1cfe0*/  @!P1 SYNCS.PHASECHK.TRANS64 P1, [R3+URZ+0x60], R24 ;  /* 0x00006018030095a7 */ /* 0x000ea4000802007f */
[----:B--2---:R-:W-:Y:S05]  /*1cff0*/  @!P1 BRA `(.L_x_508) ;  /* 0xfffffffc00f09947 */ /* 0x004fea000383ffff */
[----:B------:R-:W-:Y:S05]  /*1d000*/  BRA `(.L_x_604) ;  /* 0xffffffd4007c7947 */ /* 0x000fea000383ffff */
.L_x_513:
[----:B--2---:R2:W3:Y:S02]  /*1d010*/  SYNCS.PHASECHK.TRANS64.TRYWAIT P0, [R2+URZ+0x31c40], R3 ;  /* 0x031c4003020075a7 */ /* 0x0044e4000800017f */
[----:B---3--:R-:W-:Y:S05]  /*1d020*/  @!P0 NANOSLEEP.SYNCS 0x989680 ;  /* 0x009896800000895d */ /* 0x008fea0003900000 */
[----:B------:R-:W3:Y:S02]  /*1d030*/  @!P0 SYNCS.PHASECHK.TRANS64 P0, [R2+URZ+0x31c40], R3 ;  /* 0x031c4003020085a7 */ /* 0x000ee4000800007f */
[----:B---3--:R-:W-:Y:S05]  /*1d040*/  @!P0 BRA `(.L_x_513) ;  /* 0xfffffffc00f08947 */ /* 0x008fea000383ffff */
[----:B------:R-:W-:Y:S05]  /*1d050*/  BRA `(.L_x_605) ;  /* 0xffffffd800847947 */ /* 0x000fea000383ffff */
.L_x_515:
[----:B0-----:R0:W2:Y:S02]  /*1d060*/  SYNCS.PHASECHK.TRANS64.TRYWAIT P1, [R2+URZ+0x60], R3 ;  /* 0x00006003020075a7 */ /* 0x0010a4000802017f */
[----:B--2---:R-:W-:Y:S05]  /*1d070*/  @!P1 NANOSLEEP.SYNCS 0x989680 ;  /* 0x009896800000995d */ /* 0x004fea0003900000 */
[----:B------:R-:W2:Y:S02]  /*1d080*/  @!P1 SYNCS.PHASECHK.TRANS64 P1, [R2+URZ+0x60], R3 ;  /* 0x00006003020095a7 */ /* 0x000ea4000802007f */
[----:B--2---:R-:W-:Y:S05]  /*1d090*/  @!P1 BRA `(.L_x_515) ;  /* 0xfffffffc00f09947 */ /* 0x004fea000383ffff */
[----:B------:R-:W-:Y:S05]  /*1d0a0*/  BRA `(.L_x_606) ;  /* 0xffffffdc00187947 */ /* 0x000fea000383ffff */
.L_x_522:
[----:B--2---:R2:W3:Y:S02]  /*1d0b0*/  SYNCS.PHASECHK.TRANS64.TRYWAIT P0, [R3+URZ+0x31c60], R2 ;  /* 0x031c6002030075a7 */ /* 0x0044e4000800017f */
[----:B---3--:R-:W-:Y:S05]  /*1d0c0*/  @!P0 NANOSLEEP.SYNCS 0x989680 ;  /* 0x009896800000895d */ /* 0x008fea0003900000 */
[----:B------:R-:W3:Y:S02]  /*1d0d0*/  @!P0 SYNCS.PHASECHK.TRANS64 P0, [R3+URZ+0x31c60], R2 ;  /* 0x031c6002030085a7 */ /* 0x000ee4000800007f */
[----:B---3--:R-:W-:Y:S05]  /*1d0e0*/  @!P0 BRA `(.L_x_522) ;  /* 0xfffffffc00f08947 */ /* 0x008fea000383ffff */
[----:B------:R-:W-:Y:S05]  /*1d0f0*/  BRA `(.L_x_607) ;  /* 0xffffffe000007947 */ /* 0x000fea000383ffff */
.L_x_524:
[----:B------:R-:W-:Y:S01]  /*1d100*/  BSSY B0, `(.L_x_608) ;  /* 0x0000008000007945 */ /* 0x000fe20003800000 */
[----:B------:R-:W-:Y:S02]  /*1d110*/  IMAD.MOV.U32 R13, RZ, RZ, R16 ;  /* 0x000000ffff0d7224 */ /* 0x000fe400078e0010 */
[----:B------:R-:W-:Y:S02]  /*1d120*/  IMAD.MOV.U32 R12, RZ, RZ, RZ ;  /* 0x000000ffff0c7224 */ /* 0x000fe400078e00ff */
[----:B------:R-:W-:Y:S02]  /*1d130*/  IMAD.MOV.U32 R11, RZ, RZ, 0x1f ;  /* 0x0000001fff0b7424 */ /* 0x000fe400078e00ff */
[----:B------:R-:W-:-:S07]  /*1d140*/  IMAD.MOV.U32 R15, RZ, RZ, -0x1 ;  /* 0xffffffffff0f7424 */ /* 0x000fce00078e00ff */
[----:B01---5:R-:W-:Y:S05]  /*1d150*/  WARPSYNC.COLLECTIVE R15, `(.L_x_609) ;  /* 0x000000000f087348 */ /* 0x023fea0003c00000 */
[----:B------:R2:W3:Y:S02]  /*1d160*/  SHFL.IDX P6, R14, R13, R12, R11 ;  /* 0x0000000c0d0e7389 */ /* 0x0004e400000c000b */
[----:B0123-5:R-:W-:Y:S01]  /*1d170*/  ENDCOLLECTIVE ;  /* 0x000000000000791b */ /* 0x02ffe20003800000 */
.L_x_609:
[----:B------:R-:W-:Y:S05]  /*1d180*/  BSYNC B0 ;  /* 0x0000000000007941 */ /* 0x000fea0003800000 */
.L_x_608:
        /* <DEDUP_REMOVED lines=8> */
.L_x_610:
[----:B------:R-:W-:Y:S01]  /*1d210*/  IMAD.MOV.U32 R4, RZ, RZ, R14 ;  /* 0x000000ffff047224 */ /* 0x000fe200078e000e */
[----:B------:R-:W-:Y:S06]  /*1d220*/  BRA `(.L_x_611) ;  /* 0xffffffe000747947 */ /* 0x000fec000383ffff */
.L_x_527:
        /* <DEDUP_REMOVED lines=8> */
.L_x_613:
[----:B------:R-:W-:Y:S05]  /*1d2b0*/  BSYNC B0 ;  /* 0x0000000000007941 */ /* 0x000fea0003800000 */
.L_x_612:
        /* <DEDUP_REMOVED lines=10> */
.L_x_614:
        /* <DEDUP_REMOVED lines=8> */
.L_x_615:
        /* <DEDUP_REMOVED lines=8> */
.L_x_616:
        /* <DEDUP_REMOVED lines=8> */
.L_x_617:
        /* <DEDUP_REMOVED lines=8> */
.L_x_618:
[----:B------:R-:W-:Y:S05]  /*1d560*/  BRA `(.L_x_619) ;  /* 0xffffffe000307947 */ /* 0x000fea000383ffff */
.L_x_532:
        /* <DEDUP_REMOVED lines=8> */
.L_x_621:
[----:B------:R-:W-:Y:S05]  /*1d5f0*/  BSYNC B0 ;  /* 0x0000000000007941 */ /* 0x000fea0003800000 */
.L_x_620:
        /* <DEDUP_REMOVED lines=10> */
.L_x_622:
        /* <DEDUP_REMOVED lines=8> */
.L_x_623:
        /* <DEDUP_REMOVED lines=8> */
.L_x_624:
        /* <DEDUP_REMOVED lines=8> */
.L_x_625:
        /* <DEDUP_REMOVED lines=8> */
.L_x_626:
[----:B------:R-:W-:Y:S05]  /*1d8a0*/  BRA `(.L_x_627) ;  /* 0xffffffe0000c7947 */ /* 0x000fea000383ffff */
.L_x_534:
[----:B------:R-:W-:Y:S01]  /*1d8b0*/  BSSY B0, `(.L_x_628) ;  /* 0x0000006000007945 */ /* 0x000fe20003800000 */
[----:B------:R-:W-:Y:S01]  /*1d8c0*/  PLOP3.LUT P6, PT, P6, PT, PT, 0x8, 0x0 ;  /* 0x000000000000781c */ /* 0x000fe200037ce170 */
[----:B------:R-:W-:-:S12]  /*1d8d0*/  IMAD.MOV.U32 R15, RZ, RZ, -0x1 ;  /* 0xffffffffff0f7424 */ /* 0x000fd800078e00ff */
[----:B01----:R-:W-:Y:S05]  /*1d8e0*/  WARPSYNC.COLLECTIVE R15, `(.L_x_629) ;  /* 0x000000000f087348 */ /* 0x003fea0003c00000 */
[----:B------:R-:W-:Y:S01]  /*1d8f0*/  VOTE.ANY R14, PT, P6 ;  /* 0x00000000000e7806 */ /* 0x000fe200030e0100 */
[----:B01----:R-:W-:Y:S06]  /*1d900*/  ENDCOLLECTIVE ;  /* 0x000000000000791b */ /* 0x003fec0003800000 */
.L_x_629:
[----:B------:R-:W-:Y:S05]  /*1d910*/  BSYNC B0 ;  /* 0x0000000000007941 */ /* 0x000fea0003800000 */
.L_x_628:
        /* <DEDUP_REMOVED lines=9> */
.L_x_630:
[----:B------:R-:W-:Y:S01]  /*1d9b0*/  IMAD.MOV.U32 R17, RZ, RZ, R14 ;  /* 0x000000ffff117224 */ /* 0x000fe200078e000e */
[----:B------:R-:W-:Y:S06]  /*1d9c0*/  BRA `(.L_x_631) ;  /* 0xffffffdc00fc7947 */ /* 0x000fec000383ffff */
.L_x_536:
[----:B------:R-:W-:Y:S01]  /*1d9d0*/  BSSY B0, `(.L_x_632) ;  /* 0x0000007000007945 */ /* 0x000fe20003800000 */
[----:B------:R-:W-:Y:S01]  /*1d9e0*/  IMAD.MOV.U32 R13, RZ, RZ, R3 ;  /* 0x000000ffff0d7224 */ /* 0x000fe200078e0003 */
[----:B------:R-:W-:Y:S01]  /*1d9f0*/  MOV R15, 0xffffffff ;  /* 0xffffffff000f7802 */ /* 0x000fe20000000f00 */
[----:B------:R-:W-:-:S07]  /*1da00*/  IMAD.MOV.U32 R11, RZ, RZ, 0x1f ;  /* 0x0000001fff0b7424 */ /* 0x000fce00078e00ff */
[----:B0123--:R-:W-:Y:S05]  /*1da10*/  WARPSYNC.COLLECTIVE R15, `(.L_x_633) ;  /* 0x000000000f087348 */ /* 0x00ffea0003c00000 */
[----:B------:R4:W0:Y:S02]  /*1da20*/  SHFL.IDX P6, R14, R13, R12, R11 ;  /* 0x0000000c0d0e7389 */ /* 0x00082400000c000b */
[----:B01234-:R-:W-:Y:S01]  /*1da30*/  ENDCOLLECTIVE ;  /* 0x000000000000791b */ /* 0x01ffe20003800000 */
.L_x_633:
[----:B------:R-:W-:Y:S05]  /*1da40*/  BSYNC B0 ;  /* 0x0000000000007941 */ /* 0x000fea0003800000 */
.L_x_632:
[----:B------:R-:W-:Y:S05]  /*1da50*/  BRA `(.L_x_535) ;  /* 0xffffffdc00f47947 */ /* 0x000fea000383ffff */
.L_x_540:
[----:B0-----:R0:W2:Y:S02]  /*1da60*/  SYNCS.PHASECHK.TRANS64.TRYWAIT P0, [R9+URZ+0x31c20], R0 ;  /* 0x031c2000090075a7 */ /* 0x0010a4000800017f */
[----:B--2---:R-:W-:Y:S05]  /*1da70*/  @!P0 NANOSLEEP.SYNCS 0x989680 ;  /* 0x009896800000895d */ /* 0x004fea0003900000 */
[----:B------:R-:W2:Y:S02]  /*1da80*/  @!P0 SYNCS.PHASECHK.TRANS64 P0, [R9+URZ+0x31c20], R0 ;  /* 0x031c2000090085a7 */ /* 0x000ea4000800007f */
[----:B--2---:R-:W-:Y:S05]  /*1da90*/  @!P0 BRA `(.L_x_540) ;  /* 0xfffffffc00f08947 */ /* 0x004fea000383ffff */
[----:B------:R-:W-:Y:S05]  /*1daa0*/  BRA `(.L_x_634) ;  /* 0xffffffe000d07947 */ /* 0x000fea000383ffff */
.L_x_541:
        /* <DEDUP_REMOVED lines=11> */
.L_x_636:
[----:B------:R-:W-:Y:S05]  /*1db60*/  BSYNC B0 ;  /* 0x0000000000007941 */ /* 0x000fea0003800000 */
.L_x_635:
[----:B------:R-:W-:Y:S05]  /*1db70*/  BRA `(.L_x_637) ;  /* 0xffffffe000b87947 */ /* 0x000fea000383ffff */
.L_x_542:
[----:B------:R-:W-:Y:S01]  /*1db80*/  BSSY B0, `(.L_x_638) ;  /* 0x0000006000007945 */ /* 0x000fe20003800000 */
[----:B------:R-:W-:-:S07]  /*1db90*/  IMAD.MOV.U32 R15, RZ, RZ, -0x1 ;  /* 0xffffffffff0f7424 */ /* 0x000fce00078e00ff */
[----:B01----:R-:W-:Y:S05]  /*1dba0*/  WARPSYNC.COLLECTIVE R15, `(.L_x_639) ;  /* 0x000000000f0c7348 */ /* 0x003fea0003c00000 */
[----:B------:R-:W-:Y:S02]  /*1dbb0*/  ELECT P6, UR62, PT ;  /* 0x00000000003e782f */ /* 0x000fe400038c0000 */
[----:B------:R-:W-:Y:S01]  /*1dbc0*/  MOV R14, UR62 ;  /* 0x0000003e000e7c02 */ /* 0x000fe20008000f00 */
[----:B01----:R-:W-:Y:S10]  /*1dbd0*/  ENDCOLLECTIVE ;  /* 0x000000000000791b */ /* 0x003ff40003800000 */
.L_x_639:
[----:B------:R-:W-:Y:S05]  /*1dbe0*/  BSYNC B0 ;  /* 0x0000000000007941 */ /* 0x000fea0003800000 */
.L_x_638:
[----:B------:R-:W-:Y:S05]  /*1dbf0*/  BRA `(.L_x_640) ;  /* 0xffffffe000ac7947 */ /* 0x000fea000383ffff */
.L_x_544:
[----:B0-----:R0:W2:Y:S02]  /*1dc00*/  SYNCS.PHASECHK.TRANS64.TRYWAIT P0, [R7+URZ], R2 ;  /* 0x00000002070075a7 */ /* 0x0010a4000800017f */
[----:B--2---:R-:W-:Y:S05]  /*1dc10*/  @!P0 NANOSLEEP.SYNCS 0x989680 ;  /* 0x009896800000895d */ /* 0x004fea0003900000 */
[----:B------:R-:W2:Y:S02]  /*1dc20*/  @!P0 SYNCS.PHASECHK.TRANS64 P0, [R7+URZ], R2 ;  /* 0x00000002070085a7 */ /* 0x000ea4000800007f */
[----:B--2---:R-:W-:Y:S05]  /*1dc30*/  @!P0 BRA `(.L_x_544) ;  /* 0xfffffffc00f08947 */ /* 0x004fea000383ffff */
[----:B------:R-:W-:Y:S05]  /*1dc40*/  BRA `(.L_x_641) ;  /* 0xffffffe000e87947 */ /* 0x000fea000383ffff */
.L_x_545:
[----:B--2---:R2:W3:Y:S02]  /*1dc50*/  SYNCS.PHASECHK.TRANS64.TRYWAIT P0, [R3+URZ], R0 ;  /* 0x00000000030075a7 */ /* 0x0044e4000800017f */
[----:B---3--:R-:W-:Y:S05]  /*1dc60*/  @!P0 NANOSLEEP.SYNCS 0x989680 ;  /* 0x009896800000895d */ /* 0x008fea0003900000 */
[----:B------:R-:W3:Y:S02]  /*1dc70*/  @!P0 SYNCS.PHASECHK.TRANS64 P0, [R3+URZ], R0 ;  /* 0x00000000030085a7 */ /* 0x000ee4000800007f */
[----:B---3--:R-:W-:Y:S05]  /*1dc80*/  @!P0 BRA `(.L_x_545) ;  /* 0xfffffffc00f08947 */ /* 0x008fea000383ffff */
[----:B------:R-:W-:Y:S05]  /*1dc90*/  BRA `(.L_x_642) ;  /* 0xffffffe000dc7947 */ /* 0x000fea000383ffff */
.L_x_547:
[----:B--2---:R2:W3:Y:S02]  /*1dca0*/  SYNCS.PHASECHK.TRANS64.TRYWAIT P0, [R5+URZ], R2 ;  /* 0x00000002050075a7 */ /* 0x0044e4000800017f */
[----:B---3--:R-:W-:Y:S05]  /*1dcb0*/  @!P0 NANOSLEEP.SYNCS 0x989680 ;  /* 0x009896800000895d */ /* 0x008fea0003900000 */
[----:B------:R-:W3:Y:S02]  /*1dcc0*/  @!P0 SYNCS.PHASECHK.TRANS64 P0, [R5+URZ], R2 ;  /* 0x00000002050085a7 */ /* 0x000ee4000800007f */
[----:B---3--:R-:W-:Y:S05]  /*1dcd0*/  @!P0 BRA `(.L_x_547) ;  /* 0xfffffffc00f08947 */ /* 0x008fea000383ffff */
[----:B------:R-:W-:Y:S05]  /*1dce0*/  BRA `(.L_x_643) ;  /* 0xffffffe000e07947 */ /* 0x000fea000383ffff */
.L_x_644:
        /* <DEDUP_REMOVED lines=9> */
.L_x_2206:


//--------------------- .text._ZN7cutlass13device_kernelIN5flash11enable_sm90INS1_16FlashAttnFwdSm90INS1_25CollectiveMainloopFwdSm90ILi2EN4cute5tupleIJNS5_1CILi1EEES8_S8_EEENS6_IJNS7_ILi192EEENS7_ILi128EEENS7_ILi96EEEEEELi96ENS_6half_tEfNS_4arch4Sm90ELb0ELb1ELb1ELb0ELb0ELb0ELb0ELb0ELb1ELb0ELb0ELb0EEENS1_21CollectiveEpilogueFwdINS6_IJSA_SC_SB_EEES9_SE_SG_Li384ELb0ELb0ELb0ELb0EEENS1_30DynamicPersistentTileSchedulerILi384ELi32ELb0ELb0ELb1EEEEEEEEEvNT_6ParamsE --------------------------
	.section	.text._ZN7cutlass13device_kernelIN5flash11enable_sm90INS1_16FlashAttnFwdSm90INS1_25CollectiveMainloopFwdSm90ILi2EN4cute5tupleIJNS5_1CILi1EEES8_S8_EEENS6_IJNS7_ILi192EEENS7_ILi128EEENS7_ILi96EEEEEELi96ENS_6half_tEfNS_4arch4Sm90ELb0ELb1ELb1ELb0ELb0ELb0ELb0ELb0ELb1ELb0ELb0ELb0EEENS1_21CollectiveEpilogueFwdINS6_IJSA_SC_SB_EEES9_SE_SG_Li384ELb0ELb0ELb0ELb0EEENS1_30DynamicPersistentTileSchedulerILi384ELi32ELb0ELb0ELb1EEEEEEEEEvNT_6ParamsE,"ax",@progbits
	.align	128
.text._ZN7cutlass13device_kernelIN5flash11enable_sm90INS1_16FlashAttnFwdSm90INS1_25CollectiveMainloopFwdSm90ILi2EN4cute5tupleIJNS5_1CILi1EEES8_S8_EEENS6_IJNS7_ILi192EEENS7_ILi128EEENS7_ILi96EEEEEELi96ENS_6half_tEfNS_4arch4Sm90ELb0ELb1ELb1ELb0ELb0ELb0ELb0ELb0ELb1ELb0ELb0ELb0EEENS1_21CollectiveEpilogueFwdINS6_IJSA_SC_SB_EEES9_SE_SG_Li384ELb0ELb0ELb0ELb0EEENS1_30DynamicPersistentTileSchedulerILi384ELi32ELb0ELb0ELb1EEEEEEEEEvNT_6ParamsE:
        .type           _ZN7cutlass13device_kernelIN5flash11enable_sm90INS1_16FlashAttnFwdSm90INS1_25CollectiveMainloopFwdSm90ILi2EN4cute5tupleIJNS5_1CILi1EEES8_S8_EEENS6_IJNS7_ILi192EEENS7_ILi128EEENS7_ILi96EEEEEELi96ENS_6half_tEfNS_4arch4Sm90ELb0ELb1ELb1ELb0ELb0ELb0ELb0ELb0ELb1ELb0ELb0ELb0EEENS1_21CollectiveEpilogueFwdINS6_IJSA_SC_SB_EEES9_SE_SG_Li384ELb0ELb0ELb0ELb0EEENS1_30DynamicPersistentTileSchedulerILi384ELi32ELb0ELb0ELb1EEEEEEEEEvNT_6ParamsE,@function
        .size           _ZN7cutlass13device_kernelIN5flash11enable_sm90INS1_16FlashAttnFwdSm90INS1_25CollectiveMainloopFwdSm90ILi2EN4cute5tupleIJNS5_1CILi1EEES8_S8_EEENS6_IJNS7_ILi192EEENS7_ILi128EEENS7_ILi96EEEEEELi96ENS_6half_tEfNS_4arch4Sm90ELb0ELb1ELb1ELb0ELb0ELb0ELb0ELb0ELb1ELb0ELb0ELb0EEENS1_21CollectiveEpilogueFwdINS6_IJSA_SC_SB_EEES9_SE_SG_Li384ELb0ELb0ELb0ELb0EEENS1_30DynamicPersistentTileSchedulerILi384ELi32ELb0ELb0ELb1EEEEEEEEEvNT_6ParamsE,(.L_x_2207 - _ZN7cutlass13device_kernelIN5flash11enable_sm90INS1_16FlashAttnFwdSm90INS1_25CollectiveMainloopFwdSm90ILi2EN4cute5tupleIJNS5_1CILi1EEES8_S8_EEENS6_IJNS7_ILi192EEENS7_ILi128EEENS7_ILi96EEEEEELi96ENS_6half_tEfNS_4arch4Sm90ELb0ELb1ELb1ELb0ELb0ELb0ELb0ELb0ELb1ELb0ELb0ELb0EEENS1_21CollectiveEpilogueFwdINS6_IJSA_SC_SB_EEES9_SE_SG_Li384ELb0ELb0ELb0ELb0EEENS1_30DynamicPersistentTileSchedulerILi384ELi32ELb0ELb0ELb1EEEEEEEEEvNT_6ParamsE)
        .other          _ZN7cutlass13device_kernelIN5flash11enable_sm90INS1_16FlashAttnFwdSm90INS1_25CollectiveMainloopFwdSm90ILi2EN4cute5tupleIJNS5_1CILi1EEES8_S8_EEENS6_IJNS7_ILi192EEENS7_ILi128EEENS7_ILi96EEEEEELi96ENS_6half_tEfNS_4arch4Sm90ELb0ELb1ELb1ELb0ELb0ELb0ELb0ELb0ELb1ELb0ELb0ELb0EEENS1_21CollectiveEpilogueFwdINS6_IJSA_SC_SB_EEES9_SE_SG_Li384ELb0ELb0ELb0ELb0EEENS1_30DynamicPersistentTileSchedulerILi384ELi32ELb0ELb0ELb1EEEEEEEEEvNT_6ParamsE,@"STO_CUDA_ENTRY STV_DEFAULT"
_ZN7cutlass13device_kernelIN5flash11enable_sm90INS1_16FlashAttnFwdSm90INS1_25CollectiveMainloopFwdSm90ILi2EN4cute5tupleIJNS5_1CILi1EEES8_S8_EEENS6_IJNS7_ILi192EEENS7_ILi128EEENS7_ILi96EEEEEELi96ENS_6half_tEfNS_4arch4Sm90ELb0ELb1ELb1ELb0ELb0ELb0ELb0ELb0ELb1ELb0ELb0ELb0EEENS1_21CollectiveEpilogueFwdINS6_IJSA_SC_SB_EEES9_SE_SG_Li384ELb0ELb0ELb0ELb0EEENS1_30DynamicPersistentTileSchedulerILi384ELi32ELb0ELb0ELb1EEEEEEEEEvNT_6ParamsE:
[----:B------:R-:W1:Y:S01]  /*0000*/  LDC R1, c[0x0][0x28] ;  /* 0x00000a00ff017b82 */ /* 0x000e620000000800 */
[----:B------:R-:W2:Y:S01]  /*0010*/  S2R R2, SR_TID.X ;  /* 0x0000000000027919 */ /* 0x000ea20000002100 */
[----:B------:R-:W-:Y:S01]  /*0020*/  ELECT P0, URZ, PT ;  /* 0x00000000003f782f */ /* 0x000fe20003800000 */
[----:B------:R-:W-:Y:S01]  /*0030*/  BSSY B0, `(.L_x_645) ;  /* 0x0000014000007945 */ /* 0x000fe20003800000 */
[--C-:B--2---:R-:W-:Y:S02]  /*0040*/  SHF.R.U32.HI R0, RZ, 0x5, R2.reuse ;  /* 0x00000005ff007819 */ /* 0x104fe40000011602 */
[----:B------:R-:W-:-:S03]  /*0050*/  SHF.R.U32.HI R16, RZ, 0x7, R2 ;  /* 0x00000007ff107819 */ /* 0x000fc60000011602 */
[----:B------:R-:W2:Y:S02]  /*0060*/  SHFL.IDX PT, R3, R0, RZ, 0x1f ;  /* 0x00001fff00037589 */ /* 0x000ea400000e0000 */
[----:B--2---:R-:W-:-:S13]  /*0070*/  ISETP.EQ.AND P0, PT, R3, RZ, P0 ;  /* 0x000000ff0300720c */ /* 0x004fda0000702270 */
[----:B-1----:R-:W-:Y:S05]  /*0080*/  @!P0 BRA `(.L_x_646) ;  /* 0x0000000000388947 */ /* 0x002fea0003800000 */
        /* <DEDUP_REMOVED lines=14> */
.L_x_646:
[----:B------:R-:W-:Y:S05]  /*0170*/  BSYNC B0 ;  /* 0x0000000000007941 */ /* 0x000fea0003800000 */
.L_x_645:
[----:B------:R-:W-:Y:S01]  /*0180*/  VOTEU.ANY UP0, P0 ;  /* 0x00000000003f7886 */ /* 0x000fe20000000100 */
[----:B------:R-:W1:Y:S01]  /*0190*/  SHFL.IDX PT, R4, R16, RZ, 0x1f ;  /* 0x00001fff10047589 */ /* 0x000e6200000e0000 */
[----:B------:R-:W-:Y:S01]  /*01a0*/  UMOV UR4, 0x1 ;  /* 0x0000000100047882 */ /* 0x000fe20000000000 */
[----:B------:R-:W-:Y:S01]  /*01b0*/  VOTEU.ANY UP1, P0 ;  /* 0x00000000003f7886 */ /* 0x000fe20000020100 */
[----:B------:R-:W-:Y:S01]  /*01c0*/  VOTEU.ANY UP2, P0 ;  /* 0x00000000003f7886 */ /* 0x000fe20000040100 */
[----:B------:R-:W2:Y:S01]  /*01d0*/  @UP0 S2UR UR7, SR_CgaCtaId ;  /* 0x00000000000709c3 */ /* 0x000ea20000008800 */
[----:B------:R-:W3:Y:S01]  /*01e0*/  SHFL.IDX PT, R3, R0, RZ, 0x1f ;  /* 0x00001fff00037589 */ /* 0x000ee200000e0000 */
[----:B------:R-:W-:Y:S01]  /*01f0*/  @UP0 UMOV UR6, 0x400 ;  /* 0x0000040000060882 */ /* 0x000fe20000000000 */
[----:B------:R-:W-:-:S04]  /*0200*/  @UP0 UIADD3 UR4, -UR4, 0x100000, URZ ;  /* 0x0010000004040890 */ /* 0x000fc8000fffe13f */
[----:B------:R-:W-:Y:S02]  /*0210*/  @UP0 USHF.L.U32 UR5, UR4, 0xb, URZ ;  /* 0x0000000b04050899 */ /* 0x000fe4000800063f */
[----:B------:R-:W-:Y:S01]  /*0220*/  @UP0 USHF.L.U32 UR4, UR4, 0x1, URZ ;  /* 0x0000000104040899 */ /* 0x000fe2000800063f */
[----:B-1----:R-:W-:Y:S01]  /*0230*/  R2UR UR8, R4 ;  /* 0x00000000040872ca */ /* 0x002fe200000e0000 */
[----:B--2---:R-:W-:Y:S01]  /*0240*/  @UP0 ULEA UR6, UR7, UR6, 0x18 ;  /* 0x0000000607060291 */ /* 0x004fe2000f8ec03f */
[----:B---3--:R-:W-:-:S11]  /*0250*/  ISETP.NE.AND P1, PT, R3, RZ, PT ;  /* 0x000000ff0300720c */ /* 0x008fd60003f25270 */
[----:B------:R-:W-:Y:S01]  /*0260*/  UISETP.NE.AND UP0, UPT, UR8, URZ, UPT ;  /* 0x0000003f0800728c */ /* 0x000fe2000bf05270 */
[----:B------:R-:W1:Y:S02]  /*0270*/  FENCE.VIEW.ASYNC.S ;  /* 0x00000000000073c6 */ /* 0x000e640000000000 */
[----:B-1----:R1:W2:Y:S01]  /*0280*/  @UP1 SYNCS.EXCH.64 URZ, [UR6+0x2d800], UR4 ;  /* 0x02d80004063f15b2 */ /* 0x0022a20008000100 */
[----:B------:R1:W3:Y:S01]  /*0290*/  @UP2 SYNCS.EXCH.64 URZ, [UR6+0x2d820], UR4 ;  /* 0x02d82004063f25b2 */ /* 0x0002e20008000100 */
[----:B------:R-:W-:Y:S06]  /*02a0*/  @P1 BRA `(.L_x_647) ;  /* 0x0000000000481947 */ /* 0x000fec0003800000 */
[----:B-1----:R-:W1:Y:S01]  /*02b0*/  S2UR UR5, SR_CgaCtaId ;  /* 0x00000000000579c3 */ /* 0x002e620000008800 */
        /* <DEDUP_REMOVED lines=15> */
[----:B------:R4:W1:Y:S02]  /*03b0*/  SYNCS.EXCH.64 URZ, [UR8+0x2d848], UR4 ;  /* 0x02d84804083f75b2 */ /* 0x0008640008000100 */
[----:B----4-:R-:W-:Y:S01]  /*03c0*/  NOP ;  /* 0x0000000000007918 */ /* 0x010fe20000000000 */
.L_x_647:
[----:B------:R-:W4:Y:S01]  /*03d0*/  SHFL.IDX PT, R3, R0, RZ, 0x1f ;  /* 0x00001fff00037589 */ /* 0x000f2200000e0000 */
[----:B------:R-:W-:Y:S01]  /*03e0*/  NOP ;  /* 0x0000000000007918 */ /* 0x000fe20000000000 */
[----:B----4-:R-:W-:-:S13]  /*03f0*/  ISETP.NE.AND P0, PT, R3, RZ, PT ;  /* 0x000000ff0300720c */ /* 0x010fda0003f05270 */
        /* <DEDUP_REMOVED lines=19> */
.L_x_648:
[----:B------:R-:W4:Y:S01]  /*0530*/  SHFL.IDX PT, R3, R0, RZ, 0x1f ;  /* 0x00001fff00037589 */ /* 0x000f2200000e0000 */
[----:B------:R-:W-:Y:S01]  /*0540*/  NOP ;  /* 0x0000000000007918 */ /* 0x000fe20000000000 */
[----:B----4-:R-:W-:-:S13]  /*0550*/  ISETP.NE.AND P0, PT, R3, RZ, PT ;  /* 0x000000ff0300720c */ /* 0x010fda0003f05270 */
        /* <DEDUP_REMOVED lines=13> */
[----:B------:R4:W1:Y:S02]  /*0630*/  SYNCS.EXCH.64 URZ, [UR6+0x2d888], UR4 ;  /* 0x02d88804063f75b2 */ /* 0x0008640008000100 */
[----:B----4-:R-:W-:Y:S01]  /*0640*/  NOP ;  /* 0x0000000000007918 */ /* 0x010fe20000000000 */
.L_x_649:
        /* <DEDUP_REMOVED lines=22> */
.L_x_650:
        /* <DEDUP_REMOVED lines=22> */
.L_x_651:
[----:B------:R-:W-:Y:S01]  /*0910*/  PLOP3.LUT P0, PT, PT, PT, UP0, 0x80, 0x0 ;  /* 0x000000000000781c */ /* 0x000fe20003f0f008 */
[----:B------:R-:W-:Y:S01]  /*0920*/  UMOV UR46, 0x1 ;  /* 0x00000001002e7882 */ /* 0x000fe20000000000 */
[----:B------:R-:W-:Y:S01]  /*0930*/  NOP ;  /* 0x0000000000007918 */ /* 0x000fe20000000000 */
[----:B------:R-:W-:Y:S01]  /*0940*/  USEL UR46, UR46, 0x2, !UP0 ;  /* 0x000000022e2e7887 */ /* 0x000fe2000c000000 */
[----:B------:R-:W-:Y:S01]  /*0950*/  LOP3.LUT R17, R2, 0x7f, RZ, 0xc0, !PT ;  /* 0x0000007f02117812 */ /* 0x000fe200078ec0ff */
[----:B------:R-:W-:Y:S01]  /*0960*/  ULDC.64 UR50, c[0x0][0x208] ;  /* 0x0000820000327ab9 */ /* 0x000fe20000000a00 */
[----:B-123--:R-:W-:Y:S07]  /*0970*/  BAR.SYNC.DEFER_BLOCKING 0x0 ;  /* 0x0000000000007b1d */ /* 0x00efee0000010000 */
[----:B------:R-:W-:Y:S05]  /*0980*/  @!P0 BRA `(.L_x_652) ;  /* 0x0000010000488947 */ /* 0x000fea0003800000 */
.L_x_653:
[----:B------:R-:W-:-:S08]  /*0990*/  NOP ;  /* 0x0000000000007918 */ /* 0x000fd00000000000 */
[----:B------:R-:W1:Y:S02]  /*09a0*/  USETMAXREG.TRY_ALLOC.CTAPOOL UP0, 0xa0 ;  /* 0x000000a0000079c8 */ /* 0x000e640008000600 */
[----:B-1----:R-:W-:-:S13]  /*09b0*/  PLOP3.LUT P0, PT, PT, PT, UP0, 0x80, 0x0 ;  /* 0x000000000000781c */ /* 0x002fda0003f0f008 */
[----:B------:R-:W-:Y:S05]  /*09c0*/  @!P0 BRA `(.L_x_653) ;  /* 0xfffffffc00f08947 */ /* 0x000fea000383ffff */
[----:B------:R-:W-:Y:S01]  /*09d0*/  LOP3.LUT R0, R2, 0xffffff80, RZ, 0xc0, !PT ;  /* 0xffffff8002007812 */ /* 0x000fe200078ec0ff */
[----:B------:R-:W1:Y:S08]  /*09e0*/  S2UR UR7, SR_CTAID.X ;  /* 0x00000000000779c3 */ /* 0x000e700000002500 */
[----:B------:R-:W-:Y:S08]  /*09f0*/  BAR.ARV 0x4, 0x1a0 ;  /* 0x0106800000007b1d */ /* 0x000ff00000002000 */
[----:B------:R-:W-:Y:S06]  /*0a00*/  BAR.ARV 0x8, 0x1a0 ;  /* 0x0206800000007b1d */ /* 0x000fec0000002000 */
[----:B------:R-:W-:-:S02]  /*0a10*/  ISETP.NE.AND P0, PT, R0, 0x80, PT ;  /* 0x000000800000780c */ /* 0x000fc40003f05270 */
[----:B------:R-:W1:Y:S11]  /*0a20*/  LDC R0, c[0x0][0xda8] ;  /* 0x00036a00ff007b82 */ /* 0x000e760000000800 */
[----:B------:R-:W-:Y:S06]  /*0a30*/  @!P0 BAR.ARV 0x9, 0x100 ;  /* 0x0244000000008b1d */ /* 0x000fec0000002000 */
[----:B-1----:R-:W-:-:S13]  /*0a40*/  ISETP.LE.AND P0, PT, R0, UR7, PT ;  /* 0x0000000700007c0c */ /* 0x002fda000bf03270 */
[----:B------:R-:W-:Y:S05]  /*0a50*/  @P0 EXIT ;  /* 0x000000000000094d */ /* 0x000fea0003800000 */
[----:B------:R-:W-:Y:S01]  /*0a60*/  VIADD R0, R2, 0xffffff80 ;  /* 0xffffff8002007836 */ /* 0x000fe20000000000 */
[----:B------:R-:W1:Y:S01]  /*0a70*/  S2UR UR4, SR_CgaCtaId ;  /* 0x00000000000479c3 */ /* 0x000e620000008800 */
[----:B------:R-:W-:Y:S01]  /*0a80*/  UMOV UR39, 0x400 ;  /* 0x0000040000277882 */ /* 0x000fe20000000000 */
[----:B------:R-:W-:Y:S01]  /*0a90*/  IMAD.MOV.U32 R18, RZ, RZ, 0x40 ;  /* 0x00000040ff127424 */ /* 0x000fe200078e00ff */
[----:B------:R-:W-:Y:S01]  /*0aa0*/  ULOP3.LUT UR38, UR46, 0x1, URZ, 0xfc, !UPT ;  /* 0x000000012e267892 */ /* 0x000fe2000f8efc3f */
[----:B------:R-:W-:Y:S01]  /*0ab0*/  SHF.R.S32.HI R3, RZ, 0x1f, R0 ;  /* 0x0000001fff037819 */ /* 0x000fe20000011400 */
[----:B------:R-:W-:Y:S01]  /*0ac0*/  UMOV UR37, URZ ;  /* 0x0000003f00257c82 */ /* 0x000fe20008000000 */
[----:B------:R-:W-:Y:S01]  /*0ad0*/  UMOV UR49, URZ ;  /* 0x0000003f00317c82 */ /* 0x000fe20008000000 */
[----:B------:R-:W-:Y:S01]  /*0ae0*/  UMOV UR36, URZ ;  /* 0x0000003f00247c82 */ /* 0x000fe20008000000 */
[CC--:B------:R-:W-:Y:S01]  /*0af0*/  LEA.HI R6, R3.reuse, R0.reuse, RZ, 0x4 ;  /* 0x0000000003067211 */ /* 0x0c0fe200078f20ff */
[----:B------:R-:W2:Y:S01]  /*0b00*/  S2UR UR6, SR_SWINHI ;  /* 0x00000000000679c3 */ /* 0x000ea20000002f00 */
[----:B------:R-:W-:-:S02]  /*0b10*/  LEA.HI R4, R3, R0, RZ, 0x7 ;  /* 0x0000000003047211 */ /* 0x000fc400078f38ff */
[----:B------:R-:W-:Y:S02]  /*0b20*/  LOP3.LUT R5, R6, 0xfffffff0, RZ, 0xc0, !PT ;  /* 0xfffffff006057812 */ /* 0x000fe400078ec0ff */
[----:B------:R-:W-:Y:S02]  /*0b30*/  LOP3.LUT R11, R4, 0xffffff80, RZ, 0xc0, !PT ;  /* 0xffffff80040b7812 */ /* 0x000fe400078ec0ff */
[----:B------:R-:W-:Y:S01]  /*0b40*/  SHF.R.S32.HI R9, RZ, 0x4, R6 ;  /* 0x00000004ff097819 */ /* 0x000fe20000011406 */
[C---:B------:R-:W-:Y:S01]  /*0b50*/  IMAD.IADD R7, R0.reuse, 0x1, -R5 ;  /* 0x0000000100077824 */ /* 0x040fe200078e0a05 */
[----:B------:R-:W-:Y:S01]  /*0b60*/  SHF.R.S32.HI R5, RZ, 0x7, R4 ;  /* 0x00000007ff057819 */ /* 0x000fe20000011404 */
[----:B------:R-:W-:Y:S01]  /*0b70*/  IMAD.IADD R11, R0, 0x1, -R11 ;  /* 0x00000001000b7824 */ /* 0x000fe200078e0a0b */
[----:B------:R-:W-:Y:S02]  /*0b80*/  LEA.HI R3, R3, R0, RZ, 0x5 ;  /* 0x0000000003037211 */ /* 0x000fe400078f28ff */
[----:B------:R-:W-:Y:S01]  /*0b90*/  SHF.R.S32.HI R4, RZ, 0x1f, R7 ;  /* 0x0000001fff047819 */ /* 0x000fe20000011407 */
[----:B------:R-:W-:Y:S01]  /*0ba0*/  IMAD.HI R8, R5, 0x55555556, RZ ;  /* 0x5555555605087827 */ /* 0x000fe200078e02ff */
[----:B------:R-:W-:Y:S01]  /*0bb0*/  LEA.HI R6, R6, R9, RZ, 0x1 ;  /* 0x0000000906067211 */ /* 0x000fe200078f08ff */
[----:B-1----:R-:W-:Y:S01]  /*0bc0*/  ULEA UR39, UR4, UR39, 0x18 ;  /* 0x0000002704277291 */ /* 0x002fe2000f8ec03f */
[----:B------:R-:W-:-:S02]  /*0bd0*/  LEA.HI R4, R4, R7, RZ, 0x3 ;  /* 0x0000000704047211 */ /* 0x000fc400078f18ff */
[----:B------:R-:W-:Y:S02]  /*0be0*/  LEA.HI R8, R8, R8, RZ, 0x1 ;  /* 0x0000000808087211 */ /* 0x000fe400078f08ff */
[C---:B------:R-:W-:Y:S01]  /*0bf0*/  LOP3.LUT R0, R4.reuse, 0xfffffff8, RZ, 0xc0, !PT ;  /* 0xfffffff804007812 */ /* 0x040fe200078ec0ff */
[----:B------:R-:W-:Y:S01]  /*0c00*/  IMAD.SHL.U32 R4, R4, 0x40, RZ ;  /* 0x0000004004047824 */ /* 0x000fe200078e00ff */
[----:B------:R-:W-:Y:S01]  /*0c10*/  LOP3.LUT R6, R6, 0x1ffffffe, RZ, 0xc0, !PT ;  /* 0x1ffffffe06067812 */ /* 0x000fe200078ec0ff */
[----:B------:R-:W-:Y:S01]  /*0c20*/  IMAD R137, R8, -0x3, R5 ;  /* 0xfffffffd08897824 */ /* 0x000fe200078e0205 */
[----:B------:R-:W-:Y:S01]  /*0c30*/  SHF.R.S32.HI R8, RZ, 0x5, R3 ;  /* 0x00000005ff087819 */ /* 0x000fe20000011403 */
[----:B------:R-:W-:Y:S01]  /*0c40*/  IMAD.IADD R0, R7, 0x1, -R0 ;  /* 0x0000000107007824 */ /* 0x000fe200078e0a00 */
[----:B------:R-:W-:Y:S01]  /*0c50*/  SHF.R.S32.HI R10, RZ, 0x1f, R11 ;  /* 0x0000001fff0a7819 */ /* 0x000fe2000001140b */
[----:B------:R-:W-:Y:S01]  /*0c60*/  IMAD.IADD R6, R9, 0x1, -R6 ;  /* 0x0000000109067824 */ /* 0x000fe200078e0a06 */
[----:B------:R-:W-:Y:S01]  /*0c70*/  LOP3.LUT R5, R4, 0x7ffffe00, RZ, 0xc0, !PT ;  /* 0x7ffffe0004057812 */ /* 0x000fe200078ec0ff */
[C---:B------:R-:W-:Y:S01]  /*0c80*/  IMAD.SHL.U32 R3, R0.reuse, 0x40, RZ ;  /* 0x0000004000037824 */ /* 0x040fe200078e00ff */
[----:B------:R-:W-:Y:S01]  /*0c90*/  R2P PR, R0, 0x6 ;  /* 0x0000000600007804 */ /* 0x000fe20000000000 */
[----:B------:R-:W-:Y:S01]  /*0ca0*/  IMAD.SHL.U32 R6, R6, 0x8, RZ ;  /* 0x0000000806067824 */ /* 0x000fe200078e00ff */
[----:B------:R-:W-:Y:S01]  /*0cb0*/  UMOV UR4, UR39 ;  /* 0x0000002700047c82 */ /* 0x000fe20008000000 */
[----:B--2---:R-:W-:Y:S01]  /*0cc0*/  UMOV UR5, UR6 ;  /* 0x0000000600057c82 */ /* 0x004fe20008000000 */
[C---:B------:R-:W-:Y:S01]  /*0cd0*/  IMAD R13, R8.reuse, 0x10, R7 ;  /* 0x00000010080d7824 */ /* 0x040fe200078e0207 */
[----:B------:R-:W-:Y:S01]  /*0ce0*/  LOP3.LUT R3, R3, 0x1c0, RZ, 0xc0, !PT ;  /* 0x000001c003037812 */ /* 0x000fe200078ec0ff */
[----:B------:R-:W-:Y:S01]  /*0cf0*/  IMAD R5, R8, 0x400, R5 ;  /* 0x0000040008057824 */ /* 0x000fe200078e0205 */
[----:B------:R-:W-:Y:S01]  /*0d00*/  LEA.HI R7, R10, R11, RZ, 0x2 ;  /* 0x0000000b0a077211 */ /* 0x000fe200078f10ff */
[----:B------:R-:W-:Y:S01]  /*0d10*/  IMAD.U32 R140, RZ, RZ, UR4 ;  /* 0x00000004ff8c7e24 */ /* 0x000fe2000f8e00ff */
[----:B------:R-:W-:Y:S01]  /*0d20*/  LOP3.LUT R4, R3, 0x8, R6, 0xf8, !PT ;  /* 0x0000000803047812 */ /* 0x000fe200078ef806 */
[----:B------:R-:W-:Y:S01]  /*0d30*/  IMAD.U32 R141, RZ, RZ, UR5 ;  /* 0x00000005ff8d7e24 */ /* 0x000fe2000f8e00ff */
[----:B------:R-:W-:Y:S01]  /*0d40*/  SHF.R.U32.HI R3, RZ, 0x3, R3 ;  /* 0x00000003ff037819 */ /* 0x000fe20000011603 */
[----:B------:R-:W-:Y:S01]  /*0d50*/  UMOV UR4, UR7 ;  /* 0x0000000700047c82 */ /* 0x000fe20008000000 */
[----:B------:R-:W-:-:S02]  /*0d60*/  SHF.R.S32.HI R9, RZ, 0x2, R7 ;  /* 0x00000002ff097819 */ /* 0x000fc40000011407 */
[----:B------:R-:W-:Y:S01]  /*0d70*/  LOP3.LUT R4, R4, R3, RZ, 0x3c, !PT ;  /* 0x0000000304047212 */ /* 0x000fe200078e3cff */
[----:B------:R-:W-:Y:S01]  /*0d80*/  IMAD.U32 R3, R13, 0x20, R6 ;  /* 0x000000200d037824 */ /* 0x000fe200078e0006 */
[----:B------:R-:W-:Y:S02]  /*0d90*/  SHF.R.S32.HI R12, RZ, 0x1f, R7 ;  /* 0x0000001fff0c7819 */ /* 0x000fe40000011407 */
[----:B------:R-:W-:Y:S01]  /*0da0*/  LEA.HI R10, R10, R11, RZ, 0x5 ;  /* 0x0000000b0a0a7211 */ /* 0x000fe200078f28ff */
[----:B------:R-:W-:Y:S01]  /*0db0*/  IMAD.IADD R4, R5, 0x1, R4 ;  /* 0x0000000105047824 */ /* 0x000fe200078e0204 */
[----:B------:R-:W-:Y:S01]  /*0dc0*/  LEA.HI R12, R12, R9, RZ, 0x3 ;  /* 0x000000090c0c7211 */ /* 0x000fe200078f18ff */
[----:B------:R-:W-:Y:S01]  /*0dd0*/  IMAD.WIDE R140, R3, 0x2, R140 ;  /* 0x00000002038c7825 */ /* 0x000fe200078e028c */
[----:B------:R-:W-:Y:S02]  /*0de0*/  SHF.R.S32.HI R10, RZ, 0x5, R10 ;  /* 0x00000005ff0a7819 */ /* 0x000fe4000001140a */
[----:B------:R-:W-:-:S02]  /*0df0*/  LOP3.LUT R12, R12, 0xfffffff8, RZ, 0xc0, !PT ;  /* 0xfffffff80c0c7812 */ /* 0x000fc400078ec0ff */
[----:B------:R-:W-:Y:S02]  /*0e00*/  LEA R136, R4, UR39, 0x1 ;  /* 0x0000002704887c11 */ /* 0x000fe4000f8e08ff */
[----:B------:R-:W-:Y:S01]  /*0e10*/  SEL R18, R18, 0xffffffc0, !P2 ;  /* 0xffffffc012127807 */ /* 0x000fe20005000000 */
[----:B------:R-:W-:Y:S01]  /*0e20*/  IMAD.IADD R9, R9, 0x1, -R12 ;  /* 0x0000000109097824 */ /* 0x000fe200078e0a0c */
[----:B------:R-:W-:Y:S01]  /*0e30*/  LOP3.LUT R0, R7, 0x7ffffffc, RZ, 0xc0, !PT ;  /* 0x7ffffffc07007812 */ /* 0x000fe200078ec0ff */
[C---:B------:R-:W-:Y:S02]  /*0e40*/  VIADD R22, R136.reuse, 0x21800 ;  /* 0x0002180088167836 */ /* 0x040fe40000000000 */
[----:B------:R-:W-:Y:S02]  /*0e50*/  VIADD R23, R136, 0x21820 ;  /* 0x0002182088177836 */ /* 0x000fe40000000000 */
[----:B------:R-:W-:Y:S02]  /*0e60*/  IMAD R10, R10, 0x10, R9 ;  /* 0x000000100a0a7824 */ /* 0x000fe400078e0209 */
[----:B------:R-:W-:-:S02]  /*0e70*/  @P1 VIADD R23, R22, 0xffffffe0 ;  /* 0xffffffe016171836 */ /* 0x000fc40000000000 */
[----:B------:R-:W-:Y:S02]  /*0e80*/  IMAD.IADD R22, R22, 0x1, R18 ;  /* 0x0000000116167824 */ /* 0x000fe400078e0212 */
[----:B------:R-:W-:Y:S02]  /*0e90*/  IMAD.IADD R19, R11, 0x1, -R0 ;  /* 0x000000010b137824 */ /* 0x000fe400078e0a00 */
[----:B------:R-:W-:Y:S02]  /*0ea0*/  IMAD R137, R137, 0x40, R10 ;  /* 0x0000004089897824 */ /* 0x000fe400078e020a */
[----:B------:R-:W-:Y:S02]  /*0eb0*/  IMAD.IADD R18, R18, 0x1, R23 ;  /* 0x0000000112127824 */ /* 0x000fe400078e0217 */
[----:B------:R-:W-:-:S07]  /*0ec0*/  VIADD R17, R23, 0x6000 ;  /* 0x0000600017117836 */ /* 0x000fce0000000000 */
.L_x_742:
[----:B------:R-:W-:Y:S01]  /*0ed0*/  ULDC UR5, c[0x0][0xdd0] ;  /* 0x0003740000057ab9 */ /* 0x000fe20000000800 */
[----:B-1----:R-:W1:Y:S01]  /*0ee0*/  LDC R0, c[0x0][0xde8] ;  /* 0x00037a00ff007b82 */ /* 0x002e620000000800 */
[----:B------:R-:W-:Y:S01]  /*0ef0*/  UISETP.NE.AND UP0, UPT, UR5, 0x1, UPT ;  /* 0x000000010500788c */ /* 0x000fe2000bf05270 */
[----:B------:R-:W-:-:S10]  /*0f00*/  UMOV UR8, UR4 ;  /* 0x0000000400087c82 */ /* 0x000fd40008000000 */
[----:B------:R-:W-:Y:S01]  /*0f10*/  @UP0 ULDC UR6, c[0x0][0xdd4] ;  /* 0x0003750000060ab9 */ /* 0x000fe20000000800 */
[----:B------:R-:W-:Y:S01]  /*0f20*/  @UP0 ULDC UR9, c[0x0][0xdd8] ;  /* 0x0003760000090ab9 */ /* 0x000fe20000000800 */
[----:B------:R-:W-:-:S04]  /*0f30*/  UIMAD.WIDE.U32 UR6, UR4, UR6, URZ ;  /* 0x00000006040672a5 */ /* 0x000fc8000f8e003f */
[----:B------:R-:W-:-:S04]  /*0f40*/  @UP0 USHF.R.U32.HI UR8, URZ, UR9, UR7 ;  /* 0x000000093f080299 */ /* 0x000fc80008011607 */
[----:B------:R-:W-:Y:S02]  /*0f50*/  UIADD3 UR6, -UR8, URZ, URZ ;  /* 0x0000003f08067290 */ /* 0x000fe4000fffe13f */
[----:B-1----:R-:W-:Y:S02]  /*0f60*/  ISETP.LE.AND P0, PT, R0, UR8, PT ;  /* 0x0000000800007c0c */ /* 0x002fe4000bf03270 */
[----:B------:R-:W-:-:S11]  /*0f70*/  UIMAD UR7, UR5, UR6, UR4 ;  /* 0x00000006050772a4 */ /* 0x000fd6000f8e0204 */
[----:B--2---:R-:W-:Y:S05]  /*0f80*/  @!P0 BRA `(.L_x_654) ;  /* 0x0000000000208947 */ /* 0x004fea0003800000 */
[----:B------:R-:W-:Y:S01]  /*0f90*/  ULDC UR6, c[0x0][0xddc] ;  /* 0x0003770000067ab9 */ /* 0x000fe20000000800 */
[----:B------:R-:W-:Y:S01]  /*0fa0*/  UMOV UR48, UR7 ;  /* 0x0000000700307c82 */ /* 0x000fe20008000000 */
[----:B------:R-:W-:-:S11]  /*0fb0*/  UISETP.NE.AND UP0, UPT, UR6, 0x1, UPT ;  /* 0x000000010600788c */ /* 0x000fd6000bf05270 */
[----:B------:R-:W-:Y:S02]  /*0fc0*/  @UP0 ULDC.64 UR10, c[0x0][0xde0] ;  /* 0x00037800000a0ab9 */ /* 0x000fe40000000a00 */
[----:B------:R-:W-:-:S04]  /*0fd0*/  UIMAD.WIDE.U32 UR4, UR7, UR10, URZ ;  /* 0x0000000a070472a5 */ /* 0x000fc8000f8e003f */
[----:B------:R-:W-:-:S04]  /*0fe0*/  @UP0 USHF.R.U32.HI UR48, URZ, UR11, UR5 ;  /* 0x0000000b3f300299 */ /* 0x000fc80008011605 */
[----:B------:R-:W-:Y:S01]  /*0ff0*/  UIMAD UR4, UR48, UR6, URZ ;  /* 0x00000006300472a4 */ /* 0x000fe2000f8e023f */
[----:B------:R-:W-:Y:S11]  /*1000*/  BRA `(.L_x_655) ;  /* 0x00000000001c7947 */ /* 0x000ff60003800000 */
.L_x_654:
[----:B------:R-:W-:Y:S01]  /*1010*/  ULDC UR6, c[0x0][0xdc4] ;  /* 0x0003710000067ab9 */ /* 0x000fe20000000800 */
[----:B------:R-:W-:Y:S01]  /*1020*/  UMOV UR48, UR7 ;  /* 0x0000000700307c82 */ /* 0x000fe20008000000 */
[----:B------:R-:W-:-:S11]  /*1030*/  UISETP.NE.AND UP0, UPT, UR6, 0x1, UPT ;  /* 0x000000010600788c */ /* 0x000fd6000bf05270 */
[----:B------:R-:W-:Y:S02]  /*1040*/  @UP0 ULDC.64 UR10, c[0x0][0xdc8] ;  /* 0x00037200000a0ab9 */ /* 0x000fe40000000a00 */
[----:B------:R-:W-:-:S04]  /*1050*/  UIMAD.WIDE.U32 UR4, UR7, UR10, URZ ;  /* 0x0000000a070472a5 */ /* 0x000fc8000f8e003f */
[----:B------:R-:W-:-:S04]  /*1060*/  @UP0 USHF.R.U32.HI UR48, URZ, UR11, UR5 ;  /* 0x0000000b3f300299 */ /* 0x000fc80008011605 */
[----:B------:R-:W-:-:S12]  /*1070*/  UIMAD UR4, UR48, UR6, URZ ;  /* 0x00000006300472a4 */ /* 0x000fd8000f8e023f */
.L_x_655:
[----:B------:R-:W-:Y:S01]  /*1080*/  UIADD3 UR6, UR7, -UR4, URZ ;  /* 0x8000000407067290 */ /* 0x000fe2000fffe03f */
[----:B------:R-:W-:Y:S01]  /*1090*/  ULDC UR43, c[0x0][0xdb8] ;  /* 0x00036e00002b7ab9 */ /* 0x000fe20000000800 */
[----:B------:R-:W-:Y:S02]  /*10a0*/  ULOP3.LUT UR7, URZ, UR48, URZ, 0x33, !UPT ;  /* 0x000000303f077292 */ /* 0x000fe4000f8e333f */
[----:B------:R-:W-:Y:S01]  /*10b0*/  UISETP.NE.AND UP1, UPT, UR43, 0x1, UPT ;  /* 0x000000012b00788c */ /* 0x000fe2000bf25270 */
[----:B------:R-:W-:Y:S01]  /*10c0*/  ULDC.64 UR12, c[0x0][0x3f8] ;  /* 0x0000fe00000c7ab9 */ /* 0x000fe20000000a00 */
[----:B------:R-:W-:Y:S01]  /*10d0*/  ULDC UR42, c[0x0][0xdac] ;  /* 0x00036b00002a7ab9 */ /* 0x000fe20000000800 */
[----:B------:R-:W-:Y:S02]  /*10e0*/  UISETP.NE.U32.AND UP0, UPT, UR12, URZ, UPT ;  /* 0x0000003f0c00728c */ /* 0x000fe4000bf05070 */
[----:B------:R-:W-:Y:S01]  /*10f0*/  UIADD3 UR42, UR7, UR42, URZ ;  /* 0x0000002a072a7290 */ /* 0x000fe2000fffe03f */
[----:B------:R-:W-:Y:S01]  /*1100*/  ULDC.64 UR4, c[0x0][0x9e0] ;  /* 0x0002780000047ab9 */ /* 0x000fe20000000a00 */
[----:B------:R-:W-:Y:S01]  /*1110*/  ULDC UR11, c[0x0][0xdc4] ;  /* 0x00037100000b7ab9 */ /* 0x000fe20000000800 */
[----:B------:R-:W-:-:S02]  /*1120*/  UISETP.NE.AND.EX UP0, UPT, UR13, URZ, UPT, UP0 ;  /* 0x0000003f0d00728c */ /* 0x000fc4000bf05300 */
[----:B------:R-:W-:Y:S02]  /*1130*/  UISETP.GE.AND UP2, UPT, UR5, 0x1, UPT ;  /* 0x000000010500788c */ /* 0x000fe4000bf46270 */
[----:B------:R-:W-:Y:S01]  /*1140*/  UIMAD UR42, UR42, 0xc0, URZ ;  /* 0x000000c02a2a78a4 */ /* 0x000fe2000f8e023f */
[----:B------:R-:W-:Y:S01]  /*1150*/  ULDC UR47, c[0x0][0x404] ;  /* 0x00010100002f7ab9 */ /* 0x000fe20000000800 */
[----:B------:R-:W-:Y:S01]  /*1160*/  ULDC UR9, c[0x0][0x288] ;  /* 0x0000a20000097ab9 */ /* 0x000fe20000000800 */
[----:B------:R-:W-:Y:S01]  /*1170*/  UIMAD UR8, UR8, UR11, UR6 ;  /* 0x0000000b080872a4 */ /* 0x000fe2000f8e0206 */
[----:B------:R-:W-:Y:S01]  /*1180*/  PLOP3.LUT P1, PT, PT, PT, UP2, 0x80, 0x0 ;  /* 0x000000000000781c */ /* 0x000fe20003f2f028 */
[----:B------:R-:W-:Y:S01]  /*1190*/  USEL UR47, UR47, 0x1, UP0 ;  /* 0x000000012f2f7887 */ /* 0x000fe20008000000 */
[----:B------:R-:W-:Y:S01]  /*11a0*/  @UP1 ULDC UR6, c[0x0][0xdbc] ;  /* 0x00036f0000061ab9 */ /* 0x000fe20000000800 */
[----:B------:R-:W-:Y:S01]  /*11b0*/  UIADD3 UR53, UR42, 0xc0, -UR9 ;  /* 0x000000c02a357890 */ /* 0x000fe2000fffe809 */
[----:B------:R-:W-:Y:S01]  /*11c0*/  ULDC UR10, c[0x0][0x2e0] ;  /* 0x0000b800000a7ab9 */ /* 0x000fe20000000800 */
[----:B------:R-:W-:Y:S01]  /*11d0*/  UIMAD.WIDE.U32 UR6, UR8, UR6, URZ ;  /* 0x00000006080672a5 */ /* 0x000fe2000f8e003f */
[----:B------:R-:W-:Y:S01]  /*11e0*/  @UP1 ULDC UR11, c[0x0][0xdc0] ;  /* 0x00037000000b1ab9 */ /* 0x000fe20000000800 */
[----:B------:R-:W-:Y:S01]  /*11f0*/  UIMAD UR53, UR47, UR10, UR53 ;  /* 0x0000000a2f3572a4 */ /* 0x000fe2000f8e0235 */
[----:B------:R-:W-:Y:S01]  /*1200*/  UMOV UR44, UR8 ;  /* 0x00000008002c7c82 */ /* 0x000fe20008000000 */
[----:B------:R-:W-:-:S02]  /*1210*/  @UP1 USHF.R.U32.HI UR44, URZ, UR11, UR7 ;  /* 0x0000000b3f2c1299 */ /* 0x000fc40008011607 */
[----:B------:R-:W-:Y:S02]  /*1220*/  UIADD3 UR4, UR53, UR4, URZ ;  /* 0x0000000435047290 */ /* 0x000fe4000fffe03f */
[----:B------:R-:W-:-:S04]  /*1230*/  UIADD3 UR6, -UR44, URZ, URZ ;  /* 0x0000003f2c067290 */ /* 0x000fc8000fffe13f */
[----:B------:R-:W-:Y:S01]  /*1240*/  UIMAD UR43, UR43, UR6, UR8 ;  /* 0x000000062b2b72a4 */ /* 0x000fe2000f8e0208 */
[----:B------:R-:W-:Y:S01]  /*1250*/  IMAD.U32 R0, RZ, RZ, UR4 ;  /* 0x00000004ff007e24 */ /* 0x000fe2000f8e00ff */
[----:B------:R-:W-:Y:S10]  /*1260*/  @!P1 BRA `(.L_x_656) ;  /* 0x0000000000409947 */ /* 0x000ff40003800000 */
[----:B------:R-:W-:Y:S01]  /*1270*/  ISETP.LT.AND P0, PT, RZ, UR53, PT ;  /* 0x00000035ff007c0c */ /* 0x000fe2000bf01270 */
[----:B------:R-:W-:-:S12]  /*1280*/  UIADD3 UR4, UR53, -0x1, URZ ;  /* 0xffffffff35047890 */ /* 0x000fd8000fffe03f */
[----:B------:R-:W-:Y:S05]  /*1290*/  @P0 BRA `(.L_x_657) ;  /* 0x00000000001c0947 */ /* 0x000fea0003800000 */
[----:B------:R-:W-:Y:S02]  /*12a0*/  UISETP.NE.AND UP0, UPT, UR5, 0x1, UPT ;  /* 0x000000010500788c */ /* 0x000fe4000bf05270 */
[----:B------:R-:W-:-:S09]  /*12b0*/  UIADD3 UR4, -UR53, URZ, URZ ;  /* 0x0000003f35047290 */ /* 0x000fd2000fffe13f */
[----:B------:R-:W-:Y:S02]  /*12c0*/  @UP0 ULDC.64 UR12, c[0x0][0x9e8] ;  /* 0x00027a00000c0ab9 */ /* 0x000fe40000000a00 */
[----:B------:R-:W-:-:S04]  /*12d0*/  UIMAD.WIDE.U32 UR6, UR4, UR12, URZ ;  /* 0x0000000c040672a5 */ /* 0x000fc8000f8e003f */
[----:B------:R-:W-:-:S04]  /*12e0*/  @UP0 USHF.R.U32.HI UR4, URZ, UR13, UR7 ;  /* 0x0000000d3f040299 */ /* 0x000fc80008011607 */
[----:B------:R-:W-:Y:S01]  /*12f0*/  ULOP3.LUT UR4, URZ, UR4, URZ, 0x33, !UPT ;  /* 0x000000043f047292 */ /* 0x000fe2000f8e333f */
[----:B------:R-:W-:Y:S11]  /*1300*/  BRA `(.L_x_658) ;  /* 0x0000000000107947 */ /* 0x000ff60003800000 */
.L_x_657:
[----:B------:R-:W-:-:S11]  /*1310*/  UISETP.NE.AND UP0, UPT, UR5, 0x1, UPT ;  /* 0x000000010500788c */ /* 0x000fd6000bf05270 */
[----:B------:R-:W-:Y:S02]  /*1320*/  @UP0 ULDC.64 UR12, c[0x0][0x9e8] ;  /* 0x00027a00000c0ab9 */ /* 0x000fe40000000a00 */
[----:B------:R-:W-:-:S04]  /*1330*/  UIMAD.WIDE.U32 UR6, UR4, UR12, URZ ;  /* 0x0000000c040672a5 */ /* 0x000fc8000f8e003f */
[----:B------:R-:W-:-:S12]  /*1340*/  @UP0 USHF.R.U32.HI UR4, URZ, UR13, UR7 ;  /* 0x0000000d3f040299 */ /* 0x000fd80008011607 */
.L_x_658:
[----:B------:R-:W-:-:S06]  /*1350*/  UIMAD UR4, UR4, UR5, UR5 ;  /* 0x00000005040472a4 */ /* 0x000fcc000f8e0205 */
[----:B------:R-:W-:-:S07]  /*1360*/  VIMNMX R0, R0, UR4, PT ;  /* 0x0000000400007c48 */ /* 0x000fce000bfe0100 */
.L_x_656:
[----:B------:R-:W-:Y:S01]  /*1370*/  UIMAD UR4, UR47, UR10, 0x7f ;  /* 0x0000007f2f0474a4 */ /* 0x000fe2000f8e020a */
[----:B------:R-:W-:Y:S01]  /*1380*/  VIADD R0, R0, 0x7f ;  /* 0x0000007f00007836 */ /* 0x000fe20000000000 */
[----:B------:R-:W-:Y:S02]  /*1390*/  UIADD3 UR7, UR42, -UR9, URZ ;  /* 0x800000092a077290 */ /* 0x000fe4000fffe03f */
[----:B------:R-:W-:Y:S02]  /*13a0*/  USHF.R.S32.HI UR6, URZ, 0x1f, UR4 ;  /* 0x0000001f3f067899 */ /* 0x000fe40008011404 */
[----:B------:R-:W-:Y:S01]  /*13b0*/  SHF.R.S32.HI R3, RZ, 0x1f, R0 ;  /* 0x0000001fff037819 */ /* 0x000fe20000011400 */
[----:B------:R-:W-:Y:S02]  /*13c0*/  UIMAD UR7, UR47, UR10, UR7 ;  /* 0x0000000a2f0772a4 */ /* 0x000fe4000f8e0207 */
[----:B------:R-:W-:Y:S01]  /*13d0*/  ULEA.HI UR6, UR6, UR4, URZ, 0x7 ;  /* 0x0000000406067291 */ /* 0x000fe2000f8f383f */
[----:B------:R-:W-:Y:S01]  /*13e0*/  LEA.HI R3, R3, R0, RZ, 0x7 ;  /* 0x0000000003037211 */ /* 0x000fe200078f38ff */
[----:B------:R-:W-:-:S02]  /*13f0*/  ULDC UR8, c[0x0][0x9dc] ;  /* 0x0002770000087ab9 */ /* 0x000fc40000000800 */
[----:B------:R-:W-:Y:S01]  /*1400*/  USHF.R.S32.HI UR6, URZ, 0x7, UR6 ;  /* 0x000000073f067899 */ /* 0x000fe20008011406 */
[----:B------:R-:W-:Y:S01]  /*1410*/  SHF.R.S32.HI R3, RZ, 0x7, R3 ;  /* 0x00000007ff037819 */ /* 0x000fe20000011403 */
[----:B------:R-:W-:-:S04]  /*1420*/  UIADD3 UR8, UR7, -UR8, URZ ;  /* 0x8000000807087290 */ /* 0x000fc8000fffe03f */
[----:B------:R-:W-:Y:S01]  /*1430*/  VIMNMX R88, R3, UR6, PT ;  /* 0x0000000603587c48 */ /* 0x000fe2000bfe0100 */
[----:B------:R-:W-:Y:S07]  /*1440*/  @!P1 BRA `(.L_x_659) ;  /* 0x0000000000489947 */ /* 0x000fee0003800000 */
[----:B------:R-:W-:Y:S02]  /*1450*/  UMOV UR4, UR7 ;  /* 0x0000000700047c82 */ /* 0x000fe40008000000 */
[----:B------:R-:W-:-:S06]  /*1460*/  UISETP.GT.AND UP0, UPT, UR4, -0x1, UPT ;  /* 0xffffffff0400788c */ /* 0x000fcc000bf04270 */
[----:B------:R-:W-:-:S13]  /*1470*/  PLOP3.LUT P0, PT, PT, PT, UP0, 0x80, 0x0 ;  /* 0x000000000000781c */ /* 0x000fda0003f0f008 */
[----:B------:R-:W-:Y:S05]  /*1480*/  @P0 BRA `(.L_x_660) ;  /* 0x00000000001c0947 */ /* 0x000fea0003800000 */
[----:B------:R-:W-:Y:S02]  /*1490*/  UISETP.NE.AND UP0, UPT, UR5, 0x1, UPT ;  /* 0x000000010500788c */ /* 0x000fe4000bf05270 */
[----:B------:R-:W-:-:S09]  /*14a0*/  ULOP3.LUT UR4, URZ, UR4, URZ, 0x33, !UPT ;  /* 0x000000043f047292 */ /* 0x000fd2000f8e333f */
[----:B------:R-:W-:Y:S02]  /*14b0*/  @UP0 ULDC.64 UR10, c[0x0][0x9e8] ;  /* 0x00027a00000a0ab9 */ /* 0x000fe40000000a00 */
[----:B------:R-:W-:-:S04]  /*14c0*/  UIMAD.WIDE.U32 UR6, UR4, UR10, URZ ;  /* 0x0000000a040672a5 */ /* 0x000fc8000f8e003f */
[----:B------:R-:W-:-:S04]  /*14d0*/  @UP0 USHF.R.U32.HI UR4, URZ, UR11, UR7 ;  /* 0x0000000b3f040299 */ /* 0x000fc80008011607 */
[----:B------:R-:W-:Y:S01]  /*14e0*/  ULOP3.LUT UR4, URZ, UR4, URZ, 0x33, !UPT ;  /* 0x000000043f047292 */ /* 0x000fe2000f8e333f */
[----:B------:R-:W-:Y:S11]  /*14f0*/  BRA `(.L_x_661) ;  /* 0x0000000000107947 */ /* 0x000ff60003800000 */
.L_x_660:
[----:B------:R-:W-:-:S11]  /*1500*/  UISETP.NE.AND UP0, UPT, UR5, 0x1, UPT ;  /* 0x000000010500788c */ /* 0x000fd6000bf05270 */
[----:B------:R-:W-:Y:S02]  /*1510*/  @UP0 ULDC.64 UR10, c[0x0][0x9e8] ;  /* 0x00027a00000a0ab9 */ /* 0x000fe40000000a00 */
[----:B------:R-:W-:-:S04]  /*1520*/  UIMAD.WIDE.U32 UR6, UR4, UR10, URZ ;  /* 0x0000000a040672a5 */ /* 0x000fc8000f8e003f */
[----:B------:R-:W-:-:S12]  /*1530*/  @UP0 USHF.R.U32.HI UR4, URZ, UR11, UR7 ;  /* 0x0000000b3f040299 */ /* 0x000fd80008011607 */
.L_x_661:
[----:B------:R-:W-:-:S04]  /*1540*/  UIMAD UR4, UR4, UR5, URZ ;  /* 0x00000005040472a4 */ /* 0x000fc8000f8e023f */
[----:B------:R-:W-:-:S04]  /*1550*/  UISETP.LT.AND UP0, UPT, UR8, UR4, UPT ;  /* 0x000000040800728c */ /* 0x000fc8000bf01270 */
[----:B------:R-:W-:-:S12]  /*1560*/  USEL UR8, UR8, UR4, !UP0 ;  /* 0x0000000408087287 */ /* 0x000fd8000c000000 */
.L_x_659:
[----:B------:R-:W-:Y:S01]  /*1570*/  USHF.R.S32.HI UR4, URZ, 0x1f, UR8 ;  /* 0x0000001f3f047899 */ /* 0x000fe20008011408 */
[----:B------:R-:W-:Y:S01]  /*1580*/  PLOP3.LUT P0, PT, PT, PT, PT, 0x80, 0x0 ;  /* 0x000000000000781c */ /* 0x000fe20003f0f070 */
[----:B------:R-:W-:Y:S01]  /*1590*/  IMAD.MOV.U32 R0, RZ, RZ, RZ ;  /* 0x000000ffff007224 */ /* 0x000fe200078e00ff */
[----:B------:R-:W-:Y:S01]  /*15a0*/  CS2R R134, SRZ ;  /* 0x0000000000867805 */ /* 0x000fe2000001ff00 */
[----:B------:R-:W-:Y:S01]  /*15b0*/  ULEA.HI UR4, UR4, UR8, URZ, 0x7 ;  /* 0x0000000804047291 */ /* 0x000fe2000f8f383f */
[----:B------:R-:W-:Y:S01]  /*15c0*/  IMAD.MOV.U32 R3, RZ, RZ, RZ ;  /* 0x000000ffff037224 */ /* 0x000fe200078e00ff */
[----:B------:R-:W-:Y:S02]  /*15d0*/  CS2R R132, SRZ ;  /* 0x0000000000847805 */ /* 0x000fe4000001ff00 */
[----:B------:R-:W-:Y:S01]  /*15e0*/  CS2R R130, SRZ ;  /* 0x0000000000827805 */ /* 0x000fe2000001ff00 */
[----:B------:R-:W-:Y:S01]  /*15f0*/  USHF.R.S32.HI UR4, URZ, 0x7, UR4 ;  /* 0x000000073f047899 */ /* 0x000fe20008011404 */
[----:B------:R-:W-:Y:S01]  /*1600*/  CS2R R128, SRZ ;  /* 0x0000000000807805 */ /* 0x000fe2000001ff00 */
[----:B------:R-:W-:Y:S01]  /*1610*/  IMAD.MOV.U32 R123, RZ, RZ, RZ ;  /* 0x000000ffff7b7224 */ /* 0x000fe200078e00ff */
[----:B------:R-:W-:Y:S01]  /*1620*/  CS2R R124, SRZ ;  /* 0x00000000007c7805 */ /* 0x000fe2000001ff00 */
[----:B------:R-:W-:Y:S01]  /*1630*/  UISETP.LT.AND UP0, UPT, URZ, UR4, UPT ;  /* 0x000000043f00728c */ /* 0x000fe2000bf01270 */
[----:B------:R-:W-:Y:S01]  /*1640*/  IMAD.MOV.U32 R126, RZ, RZ, RZ ;  /* 0x000000ffff7e7224 */ /* 0x000fe200078e00ff */
[----:B------:R-:W-:-:S02]  /*1650*/  CS2R R26, SRZ ;  /* 0x00000000001a7805 */ /* 0x000fc4000001ff00 */
[----:B------:R-:W-:Y:S01]  /*1660*/  CS2R R120, SRZ ;  /* 0x0000000000787805 */ /* 0x000fe2000001ff00 */
[----:B------:R-:W-:Y:S01]  /*1670*/  USEL UR40, URZ, UR4, !UP0 ;  /* 0x000000043f287287 */ /* 0x000fe2000c000000 */
[----:B------:R-:W-:Y:S01]  /*1680*/  CS2R R14, SRZ ;  /* 0x00000000000e7805 */ /* 0x000fe2000001ff00 */
[----:B------:R-:W-:Y:S01]  /*1690*/  IMAD.MOV.U32 R118, RZ, RZ, RZ ;  /* 0x000000ffff767224 */ /* 0x000fe200078e00ff */
[----:B------:R-:W-:Y:S01]  /*16a0*/  CS2R R114, SRZ ;  /* 0x0000000000727805 */ /* 0x000fe2000001ff00 */
[----:B------:R-:W-:Y:S01]  /*16b0*/  IMAD.MOV.U32 R117, RZ, RZ, RZ ;  /* 0x000000ffff757224 */ /* 0x000fe200078e00ff */
[----:B------:R-:W-:Y:S02]  /*16c0*/  CS2R R112, SRZ ;  /* 0x0000000000707805 */ /* 0x000fe4000001ff00 */
[----:B------:R-:W-:Y:S02]  /*16d0*/  ISETP.GT.AND P1, PT, R88, UR40, PT ;  /* 0x0000002858007c0c */ /* 0x000fe4000bf24270 */
        /* <DEDUP_REMOVED lines=9> */
[----:B------:R-:W-:Y:S01]  /*1770*/  IMAD.MOV.U32 R94, RZ, RZ, RZ ;  /* 0x000000ffff5e7224 */ /* 0x000fe200078e00ff */
[----:B------:R-:W-:Y:S01]  /*1780*/  CS2R R90, SRZ ;  /* 0x00000000005a7805 */ /* 0x000fe2000001ff00 */
[----:B------:R-:W-:Y:S02]  /*1790*/  IMAD.MOV.U32 R9, RZ, RZ, RZ ;  /* 0x000000ffff097224 */ /* 0x000fe400078e00ff */
[----:B------:R-:W-:Y:S02]  /*17a0*/  IMAD.MOV.U32 R89, RZ, RZ, RZ ;  /* 0x000000ffff597224 */ /* 0x000fe400078e00ff */
[----:B------:R-:W-:Y:S01]  /*17b0*/  IMAD.MOV.U32 R28, RZ, RZ, RZ ;  /* 0x000000ffff1c7224 */ /* 0x000fe200078e00ff */
[----:B------:R-:W-:Y:S06]  /*17c0*/  @!P1 BRA `(.L_x_662) ;  /* 0x000000e000cc9947 */ /* 0x000fec0003800000 */
[----:B------:R-:W-:-:S05]  /*17d0*/  VIADD R0, R2, 0xffffff80 ;  /* 0xffffff8002007836 */ /* 0x000fca0000000000 */
[----:B------:R-:W-:-:S04]  /*17e0*/  SHF.R.S32.HI R3, RZ, 0x1f, R0 ;  /* 0x0000001fff037819 */ /* 0x000fc80000011400 */
[----:B------:R-:W-:-:S04]  /*17f0*/  LEA.HI R3, R3, R0, RZ, 0x7 ;  /* 0x0000000003037211 */ /* 0x000fc800078f38ff */
[----:B------:R-:W-:-:S06]  /*1800*/  SHF.R.S32.HI R3, RZ, 0x7, R3 ;  /* 0x00000007ff037819 */ /* 0x000fcc0000011403 */
[----:B------:R-:W1:Y:S02]  /*1810*/  SHFL.IDX PT, R3, R3, RZ, 0x1f ;  /* 0x00001fff03037589 */ /* 0x000e6400000e0000 */
[----:B-1----:R-:W-:-:S13]  /*1820*/  R2UR UR45, R3 ;  /* 0x00000000032d72ca */ /* 0x002fda00000e0000 */
[----:B------:R-:W-:-:S04]  /*1830*/  UIMAD.WIDE UR4, UR45, 0x55555556, URZ ;  /* 0x555555562d0478a5 */ /* 0x000fc8000f8e023f */
[----:B------:R-:W-:Y:S02]  /*1840*/  ULEA.HI UR52, UR5, UR5, URZ, 0x1 ;  /* 0x0000000505347291 */ /* 0x000fe4000f8f083f */
[----:B------:R-:W-:Y:S02]  /*1850*/  UIADD3 UR5, UR39, 0x21800, URZ ;  /* 0x0002180027057890 */ /* 0x000fe4000fffe03f */
[----:B------:R-:W-:Y:S02]  /*1860*/  UIMAD UR52, UR52, -0x3, UR45 ;  /* 0xfffffffd343478a4 */ /* 0x000fe4000f8e022d */
[----:B------:R-:W-:Y:S02]  /*1870*/  ULOP3.LUT UP0, URZ, UR5, 0x3ff, URZ, 0xc0, !UPT ;  /* 0x000003ff053f7892 */ /* 0x000fe4000f80c03f */
[----:B------:R-:W-:Y:S02]  /*1880*/  ULEA UR4, UR52, UR39, 0xc ;  /* 0x0000002734047291 */ /* 0x000fe4000f8e603f */
[----:B------:R-:W-:-:S02]  /*1890*/  ULEA UR5, UR52, UR5, 0xd ;  /* 0x0000000534057291 */ /* 0x000fc4000f8e683f */
[----:B------:R-:W-:Y:S01]  /*18a0*/  PLOP3.LUT P0, PT, PT, PT, UP0, 0x80, 0x0 ;  /* 0x000000000000781c */ /* 0x000fe20003f0f008 */
[----:B------:R-:W-:Y:S02]  /*18b0*/  UIADD3 UR4, UR4, 0xc400, URZ ;  /* 0x0000c40004047890 */ /* 0x000fe4000fffe03f */
[----:B------:R-:W-:Y:S02]  /*18c0*/  USHF.R.U32.HI UR5, URZ, 0x4, UR5 ;  /* 0x000000043f057899 */ /* 0x000fe40008011605 */
[----:B------:R-:W-:Y:S02]  /*18d0*/  USHF.R.U32.HI UR4, URZ, 0x4, UR4 ;  /* 0x000000043f047899 */ /* 0x000fe40008011604 */
[----:B------:R-:W-:Y:S02]  /*18e0*/  ULOP3.LUT UR41, UR5, 0x3fff, URZ, 0xc0, !UPT ;  /* 0x00003fff05297892 */ /* 0x000fe4000f8ec03f */
[----:B------:R-:W-:-:S04]  /*18f0*/  ULOP3.LUT UR54, UR4, 0x3fff, URZ, 0xc0, !UPT ;  /* 0x00003fff04367892 */ /* 0x000fc8000f8ec03f */
[----:B------:R-:W-:Y:S08]  /*1900*/  @!P0 BRA `(.L_x_663) ;  /* 0x0000000000408947 */ /* 0x000ff00003800000 */
[----:B------:R-:W-:Y:S01]  /*1910*/  MOV R0, 0x0 ;  /* 0x0000000000007802 */ /* 0x000fe20000000f00 */
[----:B------:R-:W-:Y:S01]  /*1920*/  ULDC.64 UR4, c[0x4][0xa8] ;  /* 0x01002a0000047ab9 */ /* 0x000fe20000000a00 */
[----:B------:R-:W-:Y:S01]  /*1930*/  ULDC.64 UR6, c[0x4][0x48] ;  /* 0x0100120000067ab9 */ /* 0x000fe20000000a00 */
[----:B------:R-:W-:Y:S01]  /*1940*/  IMAD.U32 R4, RZ, RZ, UR4 ;  /* 0x00000004ff047e24 */ /* 0x000fe2000f8e00ff */
[----:B------:R1:W2:Y:S01]  /*1950*/  LDC.64 R14, c[0x4][R0] ;  /* 0x01000000000e7b82 */ /* 0x0002a20000000a00 */
[----:B------:R-:W-:Y:S01]  /*1960*/  IMAD.U32 R5, RZ, RZ, UR5 ;  /* 0x00000005ff057e24 */ /* 0x000fe2000f8e00ff */
[----:B------:R-:W-:Y:S01]  /*1970*/  ULDC.64 UR4, c[0x4][0xb0] ;  /* 0x01002c0000047ab9 */ /* 0x000fe20000000a00 */
[----:B------:R-:W-:Y:S02]  /*1980*/  IMAD.U32 R10, RZ, RZ, UR6 ;  /* 0x00000006ff0a7e24 */ /* 0x000fe4000f8e00ff */
[----:B------:R-:W-:Y:S02]  /*1990*/  IMAD.U32 R6, RZ, RZ, UR4 ;  /* 0x00000004ff067e24 */ /* 0x000fe4000f8e00ff */
[----:B------:R-:W-:-:S02]  /*19a0*/  IMAD.U32 R7, RZ, RZ, UR5 ;  /* 0x00000005ff077e24 */ /* 0x000fc4000f8e00ff */
[----:B------:R-:W-:Y:S02]  /*19b0*/  IMAD.U32 R11, RZ, RZ, UR7 ;  /* 0x00000007ff0b7e24 */ /* 0x000fe4000f8e00ff */
[----:B------:R-:W-:Y:S02]  /*19c0*/  IMAD.MOV.U32 R8, RZ, RZ, 0x70 ;  /* 0x00000070ff087424 */ /* 0x000fe400078e00ff */
[----:B------:R-:W-:Y:S02]  /*19d0*/  IMAD.MOV.U32 R12, RZ, RZ, 0x1 ;  /* 0x00000001ff0c7424 */ /* 0x000fe400078e00ff */
[----:B-1----:R-:W-:-:S07]  /*19e0*/  IMAD.MOV.U32 R13, RZ, RZ, RZ ;  /* 0x000000ffff0d7224 */ /* 0x002fce00078e00ff */
[----:B------:R-:W-:-:S07]  /*19f0*/  LEPC R20, `(.L_x_663) ;  /* 0x000000001014794e */ /* 0x000fce0000000000 */
[----:B--2---:R-:W-:Y:S05]  /*1a00*/  CALL.ABS.NOINC R14 ;  /* 0x000000000e007343 */ /* 0x004fea0003c00000 */
.L_x_663:
[----:B------:R-:W-:Y:S01]  /*1a10*/  ULEA.HI UR4, UR37, UR37, URZ, 0x1 ;  /* 0x0000002525047291 */ /* 0x000fe2000f8f083f */
[----:B------:R-:W-:-:S03]  /*1a20*/  IMAD.U32 R3, RZ, RZ, UR38 ;  /* 0x00000026ff037e24 */ /* 0x000fc6000f8e00ff */
[----:B------:R-:W-:Y:S02]  /*1a30*/  ULOP3.LUT UR4, UR4, 0xfffffffe, URZ, 0xc0, !UPT ;  /* 0xfffffffe04047892 */ /* 0x000fe4000f8ec03f */
[----:B------:R-:W-:Y:S02]  /*1a40*/  ISETP.NE.AND P0, PT, R3, 0x3, PT ;  /* 0x000000030300780c */ /* 0x000fe40003f05270 */
[----:B------:R-:W-:-:S06]  /*1a50*/  UIADD3 UR4, UR37, -UR4, URZ ;  /* 0x8000000425047290 */ /* 0x000fcc000fffe03f */
[----:B------:R-:W-:-:S05]  /*1a60*/  IMAD.U32 R0, RZ, RZ, UR4 ;  /* 0x00000004ff007e24 */ /* 0x000fca000f8e00ff */
[----:B------:R-:W-:-:S04]  /*1a70*/  SHF.L.U32 R0, R0, 0x1f, RZ ;  /* 0x0000001f00007819 */ /* 0x000fc800000006ff */
[----:B------:R-:W1:Y:S02]  /*1a80*/  SYNCS.PHASECHK.TRANS64.TRYWAIT P1, [UR39+0x2d800], R0 ;  /* 0x02d80000ff0075a7 */ /* 0x000e640008020167 */
[----:B-1----:R-:W-:Y:S05]  /*1a90*/  @!P1 BRA `(.L_x_664) ;  /* 0x0000012000d49947 */ /* 0x002fea0003800000 */
.L_x_807:
[----:B------:R-:W-:Y:S05]  /*1aa0*/  @!P0 BRA `(.L_x_665) ;  /* 0x0000000000048947 */ /* 0x000fea0003800000 */
[----:B------:R-:W-:Y:S01]  /*1ab0*/  BPT.TRAP 0x1 ;  /* 0x000000040000795c */ /* 0x000fe20000300000 */
.L_x_665:
[----:B-1----:R-:W-:Y:S02]  /*1ac0*/  IMAD.U32 R3, RZ, RZ, UR36 ;  /* 0x00000024ff037e24 */ /* 0x002fe4000f8e00ff */
[----:B------:R-:W-:-:S03]  /*1ad0*/  IMAD.U32 R0, RZ, RZ, UR49 ;  /* 0x00000031ff007e24 */ /* 0x000fc6000f8e00ff */
[----:B------:R-:W-:Y:S02]  /*1ae0*/  LEA R3, R3, UR39, 0x3 ;  /* 0x0000002703037c11 */ /* 0x000fe4000f8e18ff */
[----:B------:R-:W-:-:S04]  /*1af0*/  SHF.L.U32 R0, R0, 0x1f, RZ ;  /* 0x0000001f00007819 */ /* 0x000fc800000006ff */
[----:B------:R1:W2:Y:S01]  /*1b00*/  SYNCS.PHASECHK.TRANS64.TRYWAIT P2, [R3+URZ+0x2d830], R0 ;  /* 0x02d83000030075a7 */ /* 0x0002a2000804017f */
[----:B------:R-:W-:Y:S05]  /*1b10*/  @!P0 BRA `(.L_x_666) ;  /* 0x0000000000048947 */ /* 0x000fea0003800000 */
[----:B------:R-:W-:Y:S01]  /*1b20*/  BPT.TRAP 0x1 ;  /* 0x000000040000795c */ /* 0x000fe20000300000 */
.L_x_666:
[----:B------:R-:W-:Y:S01]  /*1b30*/  LOP3.LUT P1, RZ, R2, 0x7f, RZ, 0xc0, !PT ;  /* 0x0000007f02ff7812 */ /* 0x000fe2000782c0ff */
[----:B--2---:R-:W-:-:S12]  /*1b40*/  @P2 BRA `(.L_x_667) ;  /* 0x0000000000082947 */ /* 0x004fd80003800000 */
[----:B------:R-:W2:Y:S02]  /*1b50*/  SYNCS.PHASECHK.TRANS64.TRYWAIT P2, [R3+URZ+0x2d830], R0 ;  /* 0x02d83000030075a7 */ /* 0x000ea4000804017f */
[----:B--2---:R-:W-:Y:S05]  /*1b60*/  @!P2 BRA `(.L_x_668) ;  /* 0x0000012000b8a947 */ /* 0x004fea0003800000 */
.L_x_667:
[----:B------:R-:W-:Y:S05]  /*1b70*/  WARPSYNC.ALL ;  /* 0x0000000000007948 */ /* 0x000fea0003800000 */
[----:B------:R-:W-:Y:S01]  /*1b80*/  UIADD3 UR4, UR39, 0x15400, URZ ;  /* 0x0001540027047890 */ /* 0x000fe2000fffe03f */
[----:B------:R-:W-:Y:S01]  /*1b90*/  WARPGROUP.ARRIVE ;  /* 0x00000000000079c5 */ /* 0x000fe20000000000 */
[----:B------:R-:W-:Y:S01]  /*1ba0*/  UMOV UR5, 0x80000020 ;  /* 0x8000002000057882 */ /* 0x000fe20000000000 */
[----:B------:R-:W-:Y:S01]  /*1bb0*/  UMOV UR7, 0x80000020 ;  /* 0x8000002000077882 */ /* 0x000fe20000000000 */
[----:B------:R-:W-:Y:S01]  /*1bc0*/  USHF.R.U32.HI UR4, URZ, 0x4, UR4 ;  /* 0x000000043f047899 */ /* 0x000fe20008011604 */
[----:B------:R-:W3:Y:S01]  /*1bd0*/  LDC R9, c[0x0][0x2e0] ;  /* 0x0000b800ff097b82 */ /* 0x000ee20000000800 */
[----:B------:R-:W-:Y:S01]  /*1be0*/  UMOV UR9, 0x80000020 ;  /* 0x8000002000097882 */ /* 0x000fe20000000000 */
[----:B------:R-:W-:Y:S01]  /*1bf0*/  UMOV UR11, 0x80000020 ;  /* 0x80000020000b7882 */ /* 0x000fe20000000000 */
[----:B------:R-:W-:Y:S01]  /*1c00*/  ULOP3.LUT UR4, UR4, 0x3fff, URZ, 0xc0, !UPT ;  /* 0x00003fff04047892 */ /* 0x000fe2000f8ec03f */
[----:B-12---:R-:W-:Y:S01]  /*1c10*/  @!P1 VIADD R3, R3, 0x2d840 ;  /* 0x0002d84003039836 */ /* 0x006fe20000000000 */
[----:B------:R-:W-:Y:S01]  /*1c20*/  UMOV UR13, 0x80000020 ;  /* 0x80000020000d7882 */ /* 0x000fe20000000000 */
[----:B------:R-:W-:Y:S01]  /*1c30*/  UMOV UR15, 0x80000020 ;  /* 0x80000020000f7882 */ /* 0x000fe20000000000 */
[----:B------:R-:W-:Y:S01]  /*1c40*/  ULOP3.LUT UR32, UR4, 0x10000, URZ, 0xfc, !UPT ;  /* 0x0001000004207892 */ /* 0x000fe2000f8efc3f */
[----:B------:R-:W1:Y:S01]  /*1c50*/  LDC R10, c[0x0][0x288] ;  /* 0x0000a200ff0a7b82 */ /* 0x000e620000000800 */
[----:B------:R-:W-:Y:S01]  /*1c60*/  ULOP3.LUT UR4, UR54, 0x10000, URZ, 0xfc, !UPT ;  /* 0x0001000036047892 */ /* 0x000fe2000f8efc3f */
[----:B------:R-:W-:Y:S01]  /*1c70*/  @!P1 PRMT R3, RZ, 0x654, R3 ;  /* 0x00000654ff039816 */ /* 0x000fe20000000003 */
[----:B------:R-:W-:-:S02]  /*1c80*/  UIMAD UR6, UR36, 0x600, UR32 ;  /* 0x00000600240678a4 */ /* 0x000fc4000f8e0220 */
[----:B------:R-:W-:Y:S02]  /*1c90*/  UIADD3 UR8, UR4, 0x2, URZ ;  /* 0x0000000204087890 */ /* 0x000fe4000fffe03f */
[----:B------:R-:W-:Y:S02]  /*1ca0*/  UIADD3 UR10, UR6, 0x2, URZ ;  /* 0x00000002060a7890 */ /* 0x000fe4000fffe03f */
[----:B------:R-:W-:Y:S02]  /*1cb0*/  UIADD3 UR12, UR4, 0x300, URZ ;  /* 0x00000300040c7890 */ /* 0x000fe4000fffe03f */
[----:B------:R-:W-:Y:S02]  /*1cc0*/  UIADD3 UR14, UR6, 0x200, URZ ;  /* 0x00000200060e7890 */ /* 0x000fe4000fffe03f */
[----:B------:R-:W-:Y:S01]  /*1cd0*/  HGMMA.64x128x16.F32 R24, gdesc[UR4], RZ, !UPT, gsb0 ;  /* 0x01e00000041879f0 */ /* 0x000fe2000c0008ff */
        /* <DEDUP_REMOVED lines=8> */
[----:B------:R-:W-:Y:S02]  /*1d60*/  UIADD3 UR24, UR4, 0x602, URZ ;  /* 0x0000060204187890 */ /* 0x000fe4000fffe03f */
[----:B------:R-:W-:Y:S01]  /*1d70*/  UIADD3 UR26, UR6, 0x402, URZ ;  /* 0x00000402061a7890 */ /* 0x000fe2000fffe03f */
[----:B------:R-:W-:Y:S01]  /*1d80*/  UMOV UR25, 0x80000020 ;  /* 0x8000002000197882 */ /* 0x000fe20000000000 */
[----:B------:R-:W-:Y:S01]  /*1d90*/  UMOV UR27, 0x80000020 ;  /* 0x80000020001b7882 */ /* 0x000fe20000000000 */
[----:B------:R-:W-:Y:S02]  /*1da0*/  ULDC.64 UR6, c[0x0][0x9e0] ;  /* 0x0002780000067ab9 */ /* 0x000fe40000000a00 */
[----:B------:R-:W-:-:S06]  /*1db0*/  UISETP.GE.AND UP0, UPT, UR7, 0x1, UPT ;  /* 0x000000010700788c */ /* 0x000fcc000bf06270 */
[----:B------:R-:W-:Y:S01]  /*1dc0*/  PLOP3.LUT P2, PT, PT, PT, UP0, 0x40, 0x0 ;  /* 0x000000000000781c */ /* 0x000fe20003f4e808 */
[----:B------:R-:W-:Y:S02]  /*1dd0*/  WARPGROUP.DEPBAR.LE gsb0, 0x0 ;  /* 0x00008000000079c5 */ /* 0x000fe40000010000 */
[----:B------:R-:W-:-:S06]  /*1de0*/  WARPGROUP.ARRIVE ;  /* 0x00000000000079c5 */ /* 0x000fcc0000000000 */
[----:B------:R-:W-:Y:S01]  /*1df0*/  HGMMA.64x128x16.F32 R24, gdesc[UR8], R24, gsb0 ;  /* 0x01e00000081879f0 */ /* 0x000fe20008000818 */
[----:B------:R-:W-:Y:S02]  /*1e00*/  ULDC.64 UR10, c[0x0][0x9d8] ;  /* 0x00027600000a7ab9 */ /* 0x000fe40000000a00 */
[----:B------:R-:W-:Y:S01]  /*1e10*/  ULOP3.LUT UR33, URZ, UR11, URZ, 0x33, !UPT ;  /* 0x0000000b3f217292 */ /* 0x000fe2000f8e333f */
[----:B------:R-:W-:Y:S02]  /*1e20*/  WARPGROUP.DEPBAR.LE gsb0, 0x0 ;  /* 0x00008000000079c5 */ /* 0x000fe40000010000 */
[----:B------:R-:W-:-:S06]  /*1e30*/  WARPGROUP.ARRIVE ;  /* 0x00000000000079c5 */ /* 0x000fcc0000000000 */
[----:B------:R-:W-:Y:S03]  /*1e40*/  HGMMA.64x128x16.F32 R24, gdesc[UR12], R24, gsb0 ;  /* 0x01e000000c1879f0 */ /* 0x000fe60008000818 */
[----:B------:R-:W-:Y:S02]  /*1e50*/  WARPGROUP.DEPBAR.LE gsb0, 0x0 ;  /* 0x00008000000079c5 */ /* 0x000fe40000010000 */
[----:B------:R-:W-:-:S07]  /*1e60*/  WARPGROUP.ARRIVE ;  /* 0x00000000000079c5 */ /* 0x000fce0000000000 */
        /* <DEDUP_REMOVED lines=8> */
[----:B------:R-:W-:Y:S01]  /*1ef0*/  FMUL.FTZ R5, R27, UR10 ;  /* 0x0000000a1b057c20 */ /* 0x000fe20008410000 */
[----:B------:R-:W-:Y:S02]  /*1f00*/  IMAD.MOV.U32 R27, RZ, RZ, -0x80 ;  /* 0xffffff80ff1b7424 */ /* 0x000fe400078e00ff */
[----:B------:R-:W-:Y:S01]  /*1f10*/  FMUL.FTZ R0, R24, UR10 ;  /* 0x0000000a18007c20 */ /* 0x000fe20008410000 */
[----:B------:R-:W-:Y:S01]  /*1f20*/  FMUL.FTZ R92, R33, UR10 ;  /* 0x0000000a215c7c20 */ /* 0x000fe20008410000 */
[----:B------:R-:W-:Y:S01]  /*1f30*/  FMUL.FTZ R24, R82, UR10 ;  /* 0x0000000a52187c20 */ /* 0x000fe20008410000 */
[----:B------:R-:W-:Y:S01]  /*1f40*/  FMUL.FTZ R33, R55, UR10 ;  /* 0x0000000a37217c20 */ /* 0x000fe20008410000 */
[----:B------:R-:W-:-:S02]  /*1f50*/  IMAD R82, R88, R27, 0x80 ;  /* 0x0000008058527424 */ /* 0x000fc400078e021b */
        /* <DEDUP_REMOVED lines=27> */
[----:B---3--:R-:W-:-:S02]  /*2110*/  IMAD R60, R9, UR47, R82 ;  /* 0x0000002f093c7c24 */ /* 0x008fc4000f8e0252 */
        /* <DEDUP_REMOVED lines=30> */
[----:B-1----:R-:W-:Y:S01]  /*2300*/  IADD3 R62, R60, 0x1, -R10 ;  /* 0x000000013c3e7810 */ /* 0x002fe20007ffe80a */
[----:B------:R-:W1:Y:S01]  /*2310*/  MUFU.TANH R0, R0 ;  /* 0x0000000000007308 */ /* 0x000e620000002400 */
[----:B------:R2:W-:Y:S01]  /*2320*/  @!P1 SYNCS.ARRIVE.TRANS64.RED.A1T0 RZ, [R3+URZ], RZ ;  /* 0x000000ff03ff99a7 */ /* 0x0005e2000810043f */
[----:B------:R-:W-:Y:S01]  /*2330*/  FMUL.FTZ R72, R72, UR10 ;  /* 0x0000000a48487c20 */ /* 0x000fe20008410000 */
[----:B------:R-:W-:Y:S01]  /*2340*/  FMUL.FTZ R73, R73, UR10 ;  /* 0x0000000a49497c20 */ /* 0x000fe20008410000 */
[C---:B------:R-:W-:Y:S01]  /*2350*/  IMAD R62, R19.reuse, -0x2, R62 ;  /* 0xfffffffe133e7824 */ /* 0x040fe200078e023e */
[----:B------:R-:W-:Y:S01]  /*2360*/  LEA R78, R88, 0xffffff80, 0x7 ;  /* 0xffffff80584e7811 */ /* 0x000fe200078e38ff */
[----:B------:R-:W-:-:S02]  /*2370*/  IMAD R79, R19, -0x2, R60 ;  /* 0xfffffffe134f7824 */ /* 0x000fc400078e023c */
[----:B------:R-:W3:Y:S01]  /*2380*/  MUFU.TANH R89, R89 ;  /* 0x0000005900597308 */ /* 0x000ee20000002400 */
[----:B--2---:R-:W-:Y:S02]  /*2390*/  VIADD R3, R137, UR42 ;  /* 0x0000002a89037c36 */ /* 0x004fe40008000000 */
[C---:B------:R-:W-:Y:S02]  /*23a0*/  VIADD R86, R62.reuse, UR6 ;  /* 0x000000063e567c36 */ /* 0x040fe40008000000 */
[----:B------:R-:W-:-:S03]  /*23b0*/  VIADD R83, R62, UR33 ;  /* 0x000000213e537c36 */ /* 0x000fc60008000000 */
[----:B------:R-:W2:Y:S08]  /*23c0*/  MUFU.TANH R4, R4 ;  /* 0x0000000400047308 */ /* 0x000eb00000002400 */
[----:B------:R-:W4:Y:S08]  /*23d0*/  MUFU.TANH R5, R5 ;  /* 0x0000000500057308 */ /* 0x000f300000002400 */
[----:B------:R-:W1:Y:S08]  /*23e0*/  MUFU.TANH R90, R90 ;  /* 0x0000005a005a7308 */ /* 0x000e700000002400 */
        /* <DEDUP_REMOVED lines=57> */
[----:B------:R5:W1:Y:S08]  /*2780*/  MUFU.TANH R96, R72 ;  /* 0x0000004800607308 */ /* 0x000a700000002400 */
[----:B------:R3:W1:Y:S01]  /*2790*/  MUFU.TANH R97, R73 ;  /* 0x0000004900617308 */ /* 0x0006620000002400 */
[----:B-----5:R-:W-:Y:S01]  /*27a0*/  VIADDMNMX R72, R3, R86, R79, PT ;  /* 0x0000005603487246 */ /* 0x020fe2000380014f */
[----:B---3--:R-:W-:Y:S01]  /*27b0*/  IMAD.IADD R73, R83, 0x1, R3 ;  /* 0x0000000153497824 */ /* 0x008fe200078e0203 */
[----:B--2-4-:R-:W-:Y:S06]  /*27c0*/  @P2 BRA `(.L_x_669) ;  /* 0x00000000005c2947 */ /* 0x014fec0003800000 */
[----:B------:R-:W-:Y:S01]  /*27d0*/  IMAD R61, R9, UR47, R3 ;  /* 0x0000002f093d7c24 */ /* 0x000fe2000f8e0203 */
[----:B------:R-:W-:Y:S03]  /*27e0*/  BSSY B0, `(.L_x_670) ;  /* 0x0000011000007945 */ /* 0x000fe60003800000 */
[----:B------:R-:W-:-:S05]  /*27f0*/  IMAD.IADD R61, R61, 0x1, -R10 ;  /* 0x000000013d3d7824 */ /* 0x000fca00078e0a0a */
[----:B------:R-:W-:-:S13]  /*2800*/  ISETP.GT.AND P2, PT, R61, -0x1, PT ;  /* 0xffffffff3d00780c */ /* 0x000fda0003f44270 */
[----:B------:R-:W-:Y:S05]  /*2810*/  @P2 BRA `(.L_x_671) ;  /* 0x0000000000202947 */ /* 0x000fea0003800000 */
[----:B------:R-:W-:Y:S01]  /*2820*/  UISETP.NE.AND UP1, UPT, UR7, 0x1, UPT ;  /* 0x000000010700788c */ /* 0x000fe2000bf25270 */
[----:B------:R-:W-:-:S05]  /*2830*/  LOP3.LUT R61, RZ, R61, RZ, 0x33, !PT ;  /* 0x0000003dff3d7212 */ /* 0x000fca00078e33ff */
[----:B------:R-:W-:-:S05]  /*2840*/  PLOP3.LUT P2, PT, PT, PT, UP1, 0x80, 0x0 ;  /* 0x000000000000781c */ /* 0x000fca0003f4f018 */
[----:B------:R-:W-:-:S08]  /*2850*/  @UP1 ULDC.64 UR10, c[0x0][0x9e8] ;  /* 0x00027a00000a1ab9 */ /* 0x000fd00000000a00 */
[----:B------:R-:W-:-:S05]  /*2860*/  @P2 IMAD.HI.U32 R60, R61, UR10, RZ ;  /* 0x0000000a3d3c2c27 */ /* 0x000fca000f8e00ff */
[----:B------:R-:W-:-:S04]  /*2870*/  @P2 SHF.R.U32.HI R61, RZ, UR11, R60 ;  /* 0x0000000bff3d2c19 */ /* 0x000fc8000801163c */
[----:B------:R-:W-:Y:S01]  /*2880*/  LOP3.LUT R61, RZ, R61, RZ, 0x33, !PT ;  /* 0x0000003dff3d7212 */ /* 0x000fe200078e33ff */
[----:B------:R-:W-:Y:S06]  /*2890*/  BRA `(.L_x_672) ;  /* 0x0000000000147947 */ /* 0x000fec0003800000 */
.L_x_671:
[----:B------:R-:W-:-:S06]  /*28a0*/  UISETP.NE.AND UP1, UPT, UR7, 0x1, UPT ;  /* 0x000000010700788c */ /* 0x000fcc000bf25270 */
[----:B------:R-:W-:-:S05]  /*28b0*/  PLOP3.LUT P2, PT, PT, PT, UP1, 0x80, 0x0 ;  /* 0x000000000000781c */ /* 0x000fca0003f4f018 */
[----:B------:R-:W-:-:S08]  /*28c0*/  @UP1 ULDC.64 UR10, c[0x0][0x9e8] ;  /* 0x00027a00000a1ab9 */ /* 0x000fd00000000a00 */
[----:B------:R-:W-:-:S05]  /*28d0*/  @P2 IMAD.HI.U32 R60, R61, UR10, RZ ;  /* 0x0000000a3d3c2c27 */ /* 0x000fca000f8e00ff */
[----:B------:R-:W-:-:S07]  /*28e0*/  @P2 SHF.R.U32.HI R61, RZ, UR11, R60 ;  /* 0x0000000bff3d2c19 */ /* 0x000fce000801163c */
.L_x_672:
[----:B------:R-:W-:Y:S05]  /*28f0*/  BSYNC B0 ;  /* 0x0000000000007941 */ /* 0x000fea0003800000 */
.L_x_670:
[----:B------:R-:W-:-:S04]  /*2900*/  IMAD R60, R61, UR7, -R78 ;  /* 0x000000073d3c7c24 */ /* 0x000fc8000f8e0a4e */
[----:B------:R-:W-:-:S05]  /*2910*/  IMAD R60, R19, -0x2, R60 ;  /* 0xfffffffe133c7824 */ /* 0x000fca00078e023c */
[----:B------:R-:W-:Y:S02]  /*2920*/  VIMNMX R73, R73, R60, !PT ;  /* 0x0000003c49497248 */ /* 0x000fe40007fe0100 */
[----:B------:R-:W-:-:S07]  /*2930*/  VIADDMNMX R72, R60, UR7, R72, PT ;  /* 0x000000073c487c46 */ /* 0x000fce000b800148 */
.L_x_669:
[C---:B------:R-:W-:Y:S02]  /*2940*/  ISETP.GE.AND P4, PT, R82.reuse, 0x9, PT ;  /* 0x000000095200780c */ /* 0x040fe40003f86270 */
[C---:B------:R-:W-:Y:S02]  /*2950*/  ISETP.GE.AND P2, PT, R82.reuse, 0x2, PT ;  /* 0x000000025200780c */ /* 0x040fe40003f46270 */
[----:B------:R-:W-:Y:S02]  /*2960*/  ISETP.GE.AND P5, PT, R82, 0xa, PT ;  /* 0x0000000a5200780c */ /* 0x000fe40003fa6270 */
[----:B------:R-:W-:Y:S02]  /*2970*/  LOP3.LUT R138, R138, 0xfffffffd, RZ, 0xc0, !PT ;  /* 0xfffffffd8a8a7812 */ /* 0x000fe400078ec0ff */
[----:B------:R-:W-:-:S04]  /*2980*/  ISETP.GT.AND P3, PT, R73, 0x1, !P2 ;  /* 0x000000014900780c */ /* 0x000fc80005764270 */
[----:B------:R-:W-:Y:S02]  /*2990*/  ISETP.LT.OR P3, PT, R72, 0x2, P3 ;  /* 0x000000024800780c */ /* 0x000fe40001f61670 */
[----:B------:R-:W-:Y:S02]  /*29a0*/  @P4 LOP3.LUT R138, R138, 0x2, RZ, 0xfc, !PT ;  /* 0x000000028a8a4812 */ /* 0x000fe400078efcff */
[----:B------:R-:W-:Y:S02]  /*29b0*/  FSEL R89, R89, -INF , !P3 ;  /* 0xff80000059597808 */ /* 0x000fe40005800000 */
[----:B------:R-:W-:Y:S02]  /*29c0*/  LOP3.LUT R138, R138, 0xfffffffb, RZ, 0xc0, !PT ;  /* 0xfffffffb8a8a7812 */ /* 0x000fe400078ec0ff */
[----:B------:R-:W-:Y:S02]  /*29d0*/  ISETP.GT.AND P4, PT, R73, 0x8, !P4 ;  /* 0x000000084900780c */ /* 0x000fe40006784270 */
[----:B------:R-:W-:-:S02]  /*29e0*/  @P5 LOP3.LUT R138, R138, 0x4, RZ, 0xfc, !PT ;  /* 0x000000048a8a5812 */ /* 0x000fc400078efcff */
[----:B------:R-:W-:Y:S02]  /*29f0*/  ISETP.GT.AND P3, PT, R73, 0x9, !P5 ;  /* 0x000000094900780c */ /* 0x000fe40006f64270 */
[----:B------:R-:W-:Y:S02]  /*2a00*/  ISETP.GE.AND P5, PT, R82, 0x11, PT ;  /* 0x000000115200780c */ /* 0x000fe40003fa6270 */
[C---:B------:R-:W-:Y:S02]  /*2a10*/  ISETP.LT.OR P4, PT, R72.reuse, 0x9, P4 ;  /* 0x000000094800780c */ /* 0x040fe40002781670 */
[----:B------:R-:W-:Y:S02]  /*2a20*/  ISETP.LT.OR P3, PT, R72, 0xa, P3 ;  /* 0x0000000a4800780c */ /* 0x000fe40001f61670 */
[----:B-1----:R-:W-:Y:S02]  /*2a30*/  FSEL R90, R90, -INF , !P4 ;  /* 0xff8000005a5a7808 */ /* 0x002fe40006000000 */
[----:B------:R-:W-:-:S02]  /*2a40*/  ISETP.GE.AND P4, PT, R82, 0x12, PT ;  /* 0x000000125200780c */ /* 0x000fc40003f86270 */
[----:B------:R-:W-:Y:S02]  /*2a50*/  LOP3.LUT R138, R138, 0xfffffff7, RZ, 0xc0, !PT ;  /* 0xfffffff78a8a7812 */ /* 0x000fe400078ec0ff */
[----:B------:R-:W-:Y:S02]  /*2a60*/  FSEL R91, R91, -INF , !P3 ;  /* 0xff8000005b5b7808 */ /* 0x000fe40005800000 */
[----:B------:R-:W-:Y:S02]  /*2a70*/  ISETP.GT.AND P3, PT, R73, 0x10, !P5 ;  /* 0x000000104900780c */ /* 0x000fe40006f64270 */
[----:B------:R-:W-:Y:S02]  /*2a80*/  @P5 LOP3.LUT R138, R138, 0x8, RZ, 0xfc, !PT ;  /* 0x000000088a8a5812 */ /* 0x000fe400078efcff */
[----:B------:R-:W-:Y:S02]  /*2a90*/  ISETP.LT.OR P3, PT, R72, 0x11, P3 ;  /* 0x000000114800780c */ /* 0x000fe40001f61670 */
[----:B------:R-:W-:-:S02]  /*2aa0*/  LOP3.LUT R138, R138, 0xfdffffff, RZ, 0xc0, !PT ;  /* 0xfdffffff8a8a7812 */ /* 0x000fc400078ec0ff */
[----:B------:R-:W-:Y:S02]  /*2ab0*/  FSEL R74, R32, -INF , !P3 ;  /* 0xff800000204a7808 */ /* 0x000fe40005800000 */
[----:B------:R-:W-:Y:S02]  /*2ac0*/  @P4 LOP3.LUT R138, R138, 0x2000000, RZ, 0xfc, !PT ;  /* 0x020000008a8a4812 */ /* 0x000fe400078efcff */
[----:B------:R-:W-:Y:S02]  /*2ad0*/  ISETP.GT.AND P3, PT, R73, 0x11, !P4 ;  /* 0x000000114900780c */ /* 0x000fe40006764270 */
[----:B------:R-:W-:Y:S02]  /*2ae0*/  ISETP.GE.AND P4, PT, R82, 0x19, PT ;  /* 0x000000195200780c */ /* 0x000fe40003f86270 */
[----:B------:R-:W-:Y:S02]  /*2af0*/  ISETP.LT.OR P3, PT, R72, 0x12, P3 ;  /* 0x000000124800780c */ /* 0x000fe40001f61670 */
[----:B------:R-:W-:-:S02]  /*2b00*/  LOP3.LUT R138, R138, 0xfeffffff, RZ, 0xc0, !PT ;  /* 0xfeffffff8a8a7812 */ /* 0x000fc400078ec0ff */
[----:B------:R-:W-:Y:S02]  /*2b10*/  FSEL R92, R92, -INF , !P3 ;  /* 0xff8000005c5c7808 */ /* 0x000fe40005800000 */
[----:B------:R-:W-:-:S04]  /*2b20*/  ISETP.GT.AND P3, PT, R73, 0x18, !P4 ;  /* 0x000000184900780c */ /* 0x000fc80006764270 */
[----:B------:R-:W-:Y:S02]  /*2b30*/  ISETP.LT.OR P3, PT, R72, 0x19, P3 ;  /* 0x000000194800780c */ /* 0x000fe40001f61670 */
[----:B------:R-:W-:Y:S02]  /*2b40*/  @P4 LOP3.LUT R138, R138, 0x1000000, RZ, 0xfc, !PT ;  /* 0x010000008a8a4812 */ /* 0x000fe400078efcff */
[----:B------:R-:W-:Y:S02]  /*2b50*/  ISETP.GE.AND P4, PT, R82, 0x1a, PT ;  /* 0x0000001a5200780c */ /* 0x000fe40003f86270 */
[----:B------:R-:W-:Y:S02]  /*2b60*/  LOP3.LUT R138, R138, 0xff7fffff, RZ, 0xc0, !PT ;  /* 0xff7fffff8a8a7812 */ /* 0x000fe400078ec0ff */
[----:B------:R-:W-:Y:S02]  /*2b70*/  FSEL R71, R35, -INF , !P3 ;  /* 0xff80000023477808 */ /* 0x000fe40005800000 */
[----:B------:R-:W-:-:S04]  /*2b80*/  ISETP.GT.AND P3, PT, R73, 0x19, !P4 ;  /* 0x000000194900780c */ /* 0x000fc80006764270 */
[----:B------:R-:W-:-:S03]  /*2b90*/  ISETP.LT.OR P3, PT, R72, 0x1a, P3 ;  /* 0x0000001a4800780c */ /* 0x000fc60001f61670 */
        /* <DEDUP_REMOVED lines=110> */
[----:B------:R-:W-:Y:S02]  /*3280*/  FSEL R45, R97, -INF , !P3 ;  /* 0xff800000612d7808 */ /* 0x000fe40005800000 */
[----:B------:R-:W-:Y:S02]  /*3290*/  LOP3.LUT R138, R138, 0xffffffef, RZ, 0xc0, !PT ;  /* 0xffffffef8a8a7812 */ /* 0x000fe400078ec0ff */
[----:B------:R-:W-:-:S04]  /*32a0*/  ISETP.GT.AND P3, PT, R73, 0x68, !P4 ;  /* 0x000000684900780c */ /* 0x000fc80006764270 */
[----:B------:R-:W-:-:S03]  /*32b0*/  ISETP.LT.OR P3, PT, R72, 0x69, P3 ;  /* 0x000000694800780c */ /* 0x000fc60001f61670 */
[----:B------:R-:W-:Y:S02]  /*32c0*/  @P4 LOP3.LUT R138, R138, 0x10, RZ, 0xfc, !PT ;  /* 0x000000108a8a4812 */ /* 0x000fe400078efcff */
[----:B------:R-:W-:Y:S02]  /*32d0*/  ISETP.GE.AND P4, PT, R82, 0x6a, PT ;  /* 0x0000006a5200780c */ /* 0x000fe40003f86270 */
[----:B------:R-:W-:Y:S02]  /*32e0*/  FSEL R43, R76, -INF , !P3 ;  /* 0xff8000004c2b7808 */ /* 0x000fe40005800000 */
[----:B------:R-:W-:Y:S02]  /*32f0*/  ISETP.GT.AND P3, PT, R73, 0x69, !P4 ;  /* 0x000000694900780c */ /* 0x000fe40006764270 */
[----:B------:R-:W-:Y:S02]  /*3300*/  LOP3.LUT R138, R138, 0xfbffffff, RZ, 0xc0, !PT ;  /* 0xfbffffff8a8a7812 */ /* 0x000fe400078ec0ff */
[----:B------:R-:W-:-:S04]  /*3310*/  ISETP.LT.OR P3, PT, R72, 0x6a, P3 ;  /* 0x0000006a4800780c */ /* 0x000fc80001f61670 */
[----:B------:R-:W-:Y:S02]  /*3320*/  FSEL R41, R77, -INF , !P3 ;  /* 0xff8000004d297808 */ /* 0x000fe40005800000 */
[----:B------:R-:W-:Y:S02]  /*3330*/  ISETP.GE.AND P3, PT, R82, 0x71, PT ;  /* 0x000000715200780c */ /* 0x000fe40003f66270 */
[----:B------:R-:W-:Y:S02]  /*3340*/  @P4 LOP3.LUT R138, R138, 0x4000000, RZ, 0xfc, !PT ;  /* 0x040000008a8a4812 */ /* 0x000fe400078efcff */
[----:B------:R-:W-:Y:S02]  /*3350*/  ISETP.GT.AND P4, PT, R73, 0x70, !P3 ;  /* 0x000000704900780c */ /* 0x000fe40005f84270 */
[----:B------:R-:W-:Y:S02]  /*3360*/  LOP3.LUT R138, R138, 0xfffffffe, RZ, 0xc0, !PT ;  /* 0xfffffffe8a8a7812 */ /* 0x000fe400078ec0ff */
[----:B------:R-:W-:-:S04]  /*3370*/  ISETP.LT.OR P4, PT, R72, 0x71, P4 ;  /* 0x000000714800780c */ /* 0x000fc80002781670 */
[----:B------:R-:W-:Y:S02]  /*3380*/  FSEL R39, R80, -INF , !P4 ;  /* 0xff80000050277808 */ /* 0x000fe40006000000 */
[----:B------:R-:W-:-:S04]  /*3390*/  ISETP.GE.AND P4, PT, R82, 0x72, PT ;  /* 0x000000725200780c */ /* 0x000fc80003f86270 */
[----:B------:R-:W-:-:S04]  /*33a0*/  ISETP.GT.AND P5, PT, R73, 0x71, !P4 ;  /* 0x000000714900780c */ /* 0x000fc800067a4270 */
[----:B------:R-:W-:-:S04]  /*33b0*/  ISETP.LT.OR P5, PT, R72, 0x72, P5 ;  /* 0x000000724800780c */ /* 0x000fc80002fa1670 */
[----:B------:R-:W-:Y:S02]  /*33c0*/  FSEL R37, R81, -INF , !P5 ;  /* 0xff80000051257808 */ /* 0x000fe40006800000 */
[----:B------:R-:W-:-:S04]  /*33d0*/  ISETP.GE.AND P5, PT, R82, 0x79, PT ;  /* 0x000000795200780c */ /* 0x000fc80003fa6270 */
[----:B------:R-:W-:-:S04]  /*33e0*/  ISETP.GT.AND P6, PT, R73, 0x78, !P5 ;  /* 0x000000784900780c */ /* 0x000fc80006fc4270 */
[----:B------:R-:W-:-:S04]  /*33f0*/  ISETP.LT.OR P6, PT, R72, 0x79, P6 ;  /* 0x000000794800780c */ /* 0x000fc800037c1670 */
[----:B------:R-:W-:Y:S02]  /*3400*/  FSEL R32, R84, -INF , !P6 ;  /* 0xff80000054207808 */ /* 0x000fe40007000000 */
[----:B------:R-:W-:-:S13]  /*3410*/  ISETP.GE.AND P6, PT, R82, 0x1, PT ;  /* 0x000000015200780c */ /* 0x000fda0003fc6270 */
[----:B------:R-:W-:Y:S02]  /*3420*/  @P6 LOP3.LUT R138, R138, 0x1, RZ, 0xfc, !PT ;  /* 0x000000018a8a6812 */ /* 0x000fe400078efcff */
[----:B------:R-:W-:Y:S02]  /*3430*/  ISETP.GT.AND P6, PT, R73, RZ, !P6 ;  /* 0x000000ff4900720c */ /* 0x000fe400077c4270 */
[----:B------:R-:W-:Y:S02]  /*3440*/  LOP3.LUT R138, R138, 0xf7ffffff, RZ, 0xc0, !PT ;  /* 0xf7ffffff8a8a7812 */ /* 0x000fe400078ec0ff */
[----:B------:R-:W-:-:S04]  /*3450*/  ISETP.LT.OR P6, PT, R72, 0x1, P6 ;  /* 0x000000014800780c */ /* 0x000fc800037c1670 */
[----:B------:R-:W-:Y:S01]  /*3460*/  FSEL R75, R0, -INF , !P6 ;  /* 0xff800000004b7808 */ /* 0x000fe20007000000 */
[----:B------:R-:W-:Y:S01]  /*3470*/  VIADD R0, R3, 0x8 ;  /* 0x0000000803007836 */ /* 0x000fe20000000000 */
[----:B------:R-:W-:-:S13]  /*3480*/  ISETP.GE.AND P6, PT, R82, 0x7a, PT ;  /* 0x0000007a5200780c */ /* 0x000fda0003fc6270 */
[----:B------:R-:W-:Y:S02]  /*3490*/  @P6 LOP3.LUT R138, R138, 0x8000000, RZ, 0xfc, !PT ;  /* 0x080000008a8a6812 */ /* 0x000fe400078efcff */
[----:B------:R-:W-:Y:S01]  /*34a0*/  ISETP.GT.AND P6, PT, R73, 0x79, !P6 ;  /* 0x000000794900780c */ /* 0x000fe200077c4270 */
[----:B------:R-:W-:-:S03]  /*34b0*/  IMAD.IADD R73, R83, 0x1, R0 ;  /* 0x0000000153497824 */ /* 0x000fc600078e0200 */
[----:B------:R-:W-:Y:S02]  /*34c0*/  ISETP.LT.OR P6, PT, R72, 0x7a, P6 ;  /* 0x0000007a4800780c */ /* 0x000fe400037c1670 */
[----:B------:R-:W-:Y:S02]  /*34d0*/  VIADDMNMX R72, R0, R86, R79, PT ;  /* 0x0000005600487246 */ /* 0x000fe4000380014f */
[----:B------:R-:W-:Y:S02]  /*34e0*/  FSEL R35, R85, -INF , !P6 ;  /* 0xff80000055237808 */ /* 0x000fe40007000000 */
[----:B------:R-:W-:-:S13]  /*34f0*/  PLOP3.LUT P6, PT, PT, PT, UP0, 0x40, 0x0 ;  /* 0x000000000000781c */ /* 0x000fda0003fce808 */
[----:B------:R-:W-:Y:S05]  /*3500*/  @P6 BRA `(.L_x_673) ;  /* 0x0000000000646947 */ /* 0x000fea0003800000 */
        /* <DEDUP_REMOVED lines=9> */
[----:B------:R-:W-:Y:S01]  /*35a0*/  @P6 IMAD.HI.U32 R58, R59, UR10, RZ ;  /* 0x0000000a3b3a6c27 */ /* 0x000fe2000f8e00ff */
[----:B------:R-:W-:-:S13]  /*35b0*/  PLOP3.LUT P6, PT, PT, PT, UP1, 0x80, 0x0 ;  /* 0x000000000000781c */ /* 0x000fda0003fcf018 */
[----:B------:R-:W-:-:S04]  /*35c0*/  @P6 SHF.R.U32.HI R59, RZ, UR11, R58 ;  /* 0x0000000bff3b6c19 */ /* 0x000fc8000801163a */
[----:B------:R-:W-:Y:S01]  /*35d0*/  LOP3.LUT R59, RZ, R59, RZ, 0x33, !PT ;  /* 0x0000003bff3b7212 */ /* 0x000fe200078e33ff */
[----:B------:R-:W-:Y:S06]  /*35e0*/  BRA `(.L_x_676) ;  /* 0x0000000000187947 */ /* 0x000fec0003800000 */
.L_x_675:
[----:B------:R-:W-:-:S06]  /*35f0*/  UISETP.NE.AND UP1, UPT, UR7, 0x1, UPT ;  /* 0x000000010700788c */ /* 0x000fcc000bf25270 */
[----:B------:R-:W-:-:S05]  /*3600*/  PLOP3.LUT P6, PT, PT, PT, UP1, 0x80, 0x0 ;  /* 0x000000000000781c */ /* 0x000fca0003fcf018 */
[----:B------:R-:W-:-:S08]  /*3610*/  @UP1 ULDC.64 UR10, c[0x0][0x9e8] ;  /* 0x00027a00000a1ab9 */ /* 0x000fd00000000a00 */
[----:B------:R-:W-:Y:S01]  /*3620*/  @P6 IMAD.HI.U32 R58, R59, UR10, RZ ;  /* 0x0000000a3b3a6c27 */ /* 0x000fe2000f8e00ff */
[----:B------:R-:W-:-:S13]  /*3630*/  PLOP3.LUT P6, PT, PT, PT, UP1, 0x80, 0x0 ;  /* 0x000000000000781c */ /* 0x000fda0003fcf018 */
[----:B------:R-:W-:-:S07]  /*3640*/  @P6 SHF.R.U32.HI R59, RZ, UR11, R58 ;  /* 0x0000000bff3b6c19 */ /* 0x000fce000801163a */
.L_x_676:
[----:B------:R-:W-:Y:S05]  /*3650*/  BSYNC B0 ;  /* 0x0000000000007941 */ /* 0x000fea0003800000 */
.L_x_674:
[----:B------:R-:W-:-:S04]  /*3660*/  IMAD R58, R59, UR7, -R78 ;  /* 0x000000073b3a7c24 */ /* 0x000fc8000f8e0a4e */
[----:B------:R-:W-:-:S05]  /*3670*/  IMAD R58, R19, -0x2, R58 ;  /* 0xfffffffe133a7824 */ /* 0x000fca00078e023a */
[----:B------:R-:W-:Y:S02]  /*3680*/  VIMNMX R73, R73, R58, !PT ;  /* 0x0000003a49497248 */ /* 0x000fe40007fe0100 */
[----:B------:R-:W-:-:S07]  /*3690*/  VIADDMNMX R72, R58, UR7, R72, PT ;  /* 0x000000073a487c46 */ /* 0x000fce000b800148 */
.L_x_673:
[C---:B------:R-:W-:Y:S01]  /*36a0*/  ISETP.GT.AND P2, PT, R73.reuse, 0x1, !P2 ;  /* 0x000000014900780c */ /* 0x040fe20005744270 */
[----:B------:R-:W-:Y:S01]  /*36b0*/  ULDC UR34, c[0x0][0x988] ;  /* 0x0002620000227ab9 */ /* 0x000fe20000000800 */
[----:B------:R-:W-:Y:S02]  /*36c0*/  LOP3.LUT P6, RZ, R138, 0x8, RZ, 0xc0, !PT ;  /* 0x000000088aff7812 */ /* 0x000fe400078cc0ff */
[----:B------:R-:W-:Y:S02]  /*36d0*/  ISETP.LT.OR P2, PT, R72, 0x2, P2 ;  /* 0x000000024800780c */ /* 0x000fe40001741670 */
[----:B------:R-:W-:Y:S02]  /*36e0*/  ISETP.GT.AND P3, PT, R73, 0x70, !P3 ;  /* 0x000000704900780c */ /* 0x000fe40005f64270 */
[----:B------:R-:W-:Y:S02]  /*36f0*/  FSEL R5, R5, -INF , !P2 ;  /* 0xff80000005057808 */ /* 0x000fe40005000000 */
[----:B------:R-:W-:-:S02]  /*3700*/  LOP3.LUT P2, RZ, R138, 0x2, RZ, 0xc0, !PT ;  /* 0x000000028aff7812 */ /* 0x000fc4000784c0ff */
[C---:B------:R-:W-:Y:S02]  /*3710*/  ISETP.GT.AND P4, PT, R73.reuse, 0x71, !P4 ;  /* 0x000000714900780c */ /* 0x040fe40006784270 */
[C---:B------:R-:W-:Y:S02]  /*3720*/  ISETP.GT.AND P2, PT, R73.reuse, 0x8, !P2 ;  /* 0x000000084900780c */ /* 0x040fe40005744270 */
[----:B------:R-:W-:Y:S02]  /*3730*/  ISETP.GT.AND P5, PT, R73, 0x78, !P5 ;  /* 0x000000784900780c */ /* 0x000fe40006fa4270 */
[C---:B------:R-:W-:Y:S02]  /*3740*/  ISETP.LT.OR P2, PT, R72.reuse, 0x9, P2 ;  /* 0x000000094800780c */ /* 0x040fe40001741670 */
[----:B------:R-:W-:Y:S02]  /*3750*/  ISETP.LT.OR P3, PT, R72, 0x71, P3 ;  /* 0x000000714800780c */ /* 0x000fe40001f61670 */
[----:B------:R-:W-:-:S02]  /*3760*/  FSEL R7, R7, -INF , !P2 ;  /* 0xff80000007077808 */ /* 0x000fc40005000000 */
[----:B------:R-:W-:Y:S02]  /*3770*/  LOP3.LUT P2, RZ, R138, 0x4, RZ, 0xc0, !PT ;  /* 0x000000048aff7812 */ /* 0x000fe4000784c0ff */
[----:B------:R-:W-:Y:S02]  /*3780*/  ISETP.LT.OR P4, PT, R72, 0x72, P4 ;  /* 0x000000724800780c */ /* 0x000fe40002781670 */
[----:B------:R-:W-:Y:S02]  /*3790*/  ISETP.GT.AND P2, PT, R73, 0x9, !P2 ;  /* 0x000000094900780c */ /* 0x000fe40005744270 */
[----:B------:R-:W-:Y:S02]  /*37a0*/  FSEL R24, R24, -INF , !P3 ;  /* 0xff80000018187808 */ /* 0x000fe40005800000 */
[C---:B------:R-:W-:Y:S02]  /*37b0*/  ISETP.LT.OR P2, PT, R72.reuse, 0xa, P2 ;  /* 0x0000000a4800780c */ /* 0x040fe40001741670 */
[----:B------:R-:W-:-:S02]  /*37c0*/  ISETP.LT.OR P5, PT, R72, 0x79, P5 ;  /* 0x000000794800780c */ /* 0x000fc40002fa1670 */
[----:B------:R-:W-:Y:S02]  /*37d0*/  FSEL R6, R6, -INF , !P2 ;  /* 0xff80000006067808 */ /* 0x000fe40005000000 */
[----:B------:R-:W-:Y:S02]  /*37e0*/  ISETP.GT.AND P2, PT, R73, 0x10, !P6 ;  /* 0x000000104900780c */ /* 0x000fe40007744270 */
[----:B------:R-:W-:Y:S02]  /*37f0*/  LOP3.LUT P6, RZ, R138, 0x8000, RZ, 0xc0, !PT ;  /* 0x000080008aff7812 */ /* 0x000fe400078cc0ff */
[----:B------:R-:W-:Y:S02]  /*3800*/  ISETP.LT.OR P2, PT, R72, 0x11, P2 ;  /* 0x000000114800780c */ /* 0x000fe40001741670 */
[----:B------:R-:W-:Y:S02]  /*3810*/  FSEL R81, R15, -INF , !P4 ;  /* 0xff8000000f517808 */ /* 0x000fe40006000000 */
[----:B------:R-:W-:-:S02]  /*3820*/  FSEL R58, R11, -INF , !P2 ;  /* 0xff8000000b3a7808 */ /* 0x000fc40005000000 */
[----:B------:R-:W-:Y:S02]  /*3830*/  LOP3.LUT P2, RZ, R138, 0x2000000, RZ, 0xc0, !PT ;  /* 0x020000008aff7812 */ /* 0x000fe4000784c0ff */
[----:B------:R-:W-:Y:S02]  /*3840*/  FMNMX.FTZ R11, R75, R89, !PT ;  /* 0x000000594b0b7209 */ /* 0x000fe40007810000 */
[----:B------:R-:W-:Y:S02]  /*3850*/  ISETP.GT.AND P2, PT, R73, 0x11, !P2 ;  /* 0x000000114900780c */ /* 0x000fe40005744270 */
[----:B------:R-:W-:Y:S02]  /*3860*/  FSEL R28, R28, -INF , !P5 ;  /* 0xff8000001c1c7808 */ /* 0x000fe40006800000 */
[----:B------:R-:W-:-:S04]  /*3870*/  ISETP.LT.OR P2, PT, R72, 0x12, P2 ;  /* 0x000000124800780c */ /* 0x000fc80001741670 */
[----:B------:R-:W-:Y:S02]  /*3880*/  FSEL R59, R8, -INF , !P2 ;  /* 0xff800000083b7808 */ /* 0x000fe40005000000 */
[----:B------:R-:W-:Y:S02]  /*3890*/  LOP3.LUT P2, RZ, R138, 0x1000000, RZ, 0xc0, !PT ;  /* 0x010000008aff7812 */ /* 0x000fe4000784c0ff */
[----:B------:R-:W-:Y:S02]  /*38a0*/  FMNMX.FTZ R8, R90, R11, !PT ;  /* 0x0000000b5a087209 */ /* 0x000fe40007810000 */
[----:B------:R-:W-:Y:S02]  /*38b0*/  ISETP.GT.AND P2, PT, R73, 0x18, !P2 ;  /* 0x000000184900780c */ /* 0x000fe40005744270 */
[----:B------:R-:W-:Y:S02]  /*38c0*/  FMNMX.FTZ R11, R91, R8, !PT ;  /* 0x000000085b0b7209 */ /* 0x000fe40007810000 */
[----:B------:R-:W-:-:S02]  /*38d0*/  ISETP.LT.OR P2, PT, R72, 0x19, P2 ;  /* 0x000000194800780c */ /* 0x000fc40001741670 */
[----:B------:R-:W-:Y:S02]  /*38e0*/  FMNMX.FTZ R11, R74, R11, !PT ;  /* 0x0000000b4a0b7209 */ /* 0x000fe40007810000 */
[----:B------:R-:W-:Y:S02]  /*38f0*/  FSEL R13, R13, -INF , !P2 ;  /* 0xff8000000d0d7808 */ /* 0x000fe40005000000 */
[----:B------:R-:W-:Y:S02]  /*3900*/  LOP3.LUT P2, RZ, R138, 0x800000, RZ, 0xc0, !PT ;  /* 0x008000008aff7812 */ /* 0x000fe4000784c0ff */
[----:B------:R-:W-:Y:S02]  /*3910*/  FMNMX.FTZ R8, R92, R11, !PT ;  /* 0x0000000b5c087209 */ /* 0x000fe40007810000 */
[----:B------:R-:W-:Y:S02]  /*3920*/  ISETP.GT.AND P2, PT, R73, 0x19, !P2 ;  /* 0x000000194900780c */ /* 0x000fe40005744270 */
[----:B------:R-:W-:-:S02]  /*3930*/  FMNMX.FTZ R11, R71, R8, !PT ;  /* 0x00000008470b7209 */ /* 0x000fc40007810000 */
[----:B------:R-:W-:Y:S02]  /*3940*/  ISETP.LT.OR P2, PT, R72, 0x1a, P2 ;  /* 0x0000001a4800780c */ /* 0x000fe40001741670 */
[----:B------:R-:W-:Y:S02]  /*3950*/  FMNMX.FTZ R11, R62, R11, !PT ;  /* 0x0000000b3e0b7209 */ /* 0x000fe40007810000 */
[----:B------:R-:W-:Y:S02]  /*3960*/  FSEL R12, R12, -INF , !P2 ;  /* 0xff8000000c0c7808 */ /* 0x000fe40005000000 */
[----:B------:R-:W-:Y:S02]  /*3970*/  LOP3.LUT P2, RZ, R138, 0x400000, RZ, 0xc0, !PT ;  /* 0x004000008aff7812 */ /* 0x000fe4000784c0ff */
[----:B------:R-:W-:Y:S02]  /*3980*/  FMNMX.FTZ R8, R70, R11, !PT ;  /* 0x0000000b46087209 */ /* 0x000fe40007810000 */
[----:B------:R-:W-:-:S02]  /*3990*/  ISETP.GT.AND P2, PT, R73, 0x20, !P2 ;  /* 0x000000204900780c */ /* 0x000fc40005744270 */
[----:B------:R-:W-:Y:S02]  /*39a0*/  FMNMX.FTZ R8, R67, R8, !PT ;  /* 0x0000000843087209 */ /* 0x000fe40007810000 */
[----:B------:R-:W-:Y:S02]  /*39b0*/  ISETP.LT.OR P2, PT, R72, 0x21, P2 ;  /* 0x000000214800780c */ /* 0x000fe40001741670 */
[----:B------:R-:W-:Y:S02]  /*39c0*/  FMNMX.FTZ R11, R69, R8, !PT ;  /* 0x00000008450b7209 */ /* 0x000fe40007810000 */
[----:B------:R-:W-:Y:S02]  /*39d0*/  FSEL R21, R21, -INF , !P2 ;  /* 0xff80000015157808 */ /* 0x000fe40005000000 */
[----:B------:R-:W-:Y:S02]  /*39e0*/  LOP3.LUT P2, RZ, R138, 0x200000, RZ, 0xc0, !PT ;  /* 0x002000008aff7812 */ /* 0x000fe4000784c0ff */
[----:B------:R-:W-:-:S02]  /*39f0*/  FMNMX.FTZ R11, R68, R11, !PT ;  /* 0x0000000b440b7209 */ /* 0x000fc40007810000 */
[----:B------:R-:W-:Y:S02]  /*3a00*/  ISETP.GT.AND P2, PT, R73, 0x21, !P2 ;  /* 0x000000214900780c */ /* 0x000fe40005744270 */
[----:B------:R-:W-:Y:S02]  /*3a10*/  FMNMX.FTZ R8, R66, R11, !PT ;  /* 0x0000000b42087209 */ /* 0x000fe40007810000 */
[----:B------:R-:W-:Y:S02]  /*3a20*/  ISETP.LT.OR P2, PT, R72, 0x22, P2 ;  /* 0x000000224800780c */ /* 0x000fe40001741670 */
[----:B------:R-:W-:Y:S02]  /*3a30*/  FMNMX.FTZ R8, R63, R8, !PT ;  /* 0x000000083f087209 */ /* 0x000fe40007810000 */
[----:B------:R-:W-:Y:S02]  /*3a40*/  FSEL R20, R20, -INF , !P2 ;  /* 0xff80000014147808 */ /* 0x000fe40005000000 */
[----:B------:R-:W-:-:S02]  /*3a50*/  LOP3.LUT P2, RZ, R138, 0x100000, RZ, 0xc0, !PT ;  /* 0x001000008aff7812 */ /* 0x000fc4000784c0ff */
[----:B------:R-:W-:Y:S02]  /*3a60*/  FMNMX.FTZ R11, R65, R8, !PT ;  /* 0x00000008410b7209 */ /* 0x000fe40007810000 */
[----:B------:R-:W-:Y:S02]  /*3a70*/  ISETP.GT.AND P2, PT, R73, 0x28, !P2 ;  /* 0x000000284900780c */ /* 0x000fe40005744270 */
[----:B------:R-:W-:Y:S02]  /*3a80*/  FMNMX.FTZ R8, R64, R11, !PT ;  /* 0x0000000b40087209 */ /* 0x000fe40007810000 */
[----:B------:R-:W-:Y:S02]  /*3a90*/  ISETP.LT.OR P2, PT, R72, 0x29, P2 ;  /* 0x000000294800780c */ /* 0x000fe40001741670 */
[----:B------:R-:W-:Y:S02]  /*3aa0*/  FMNMX.FTZ R11, R61, R8, !PT ;  /* 0x000000083d0b7209 */ /* 0x000fe40007810000 */
[----:B------:R-:W-:-:S02]  /*3ab0*/  FSEL R26, R26, -INF , !P2 ;  /* 0xff8000001a1a7808 */ /* 0x000fc40005000000 */
[----:B------:R-:W-:Y:S02]  /*3ac0*/  LOP3.LUT P2, RZ, R138, 0x80000, RZ, 0xc0, !PT ;  /* 0x000800008aff7812 */ /* 0x000fe4000784c0ff */
[----:B------:R-:W-:Y:S02]  /*3ad0*/  FMNMX.FTZ R8, R60, R11, !PT ;  /* 0x0000000b3c087209 */ /* 0x000fe40007810000 */
[----:B------:R-:W-:Y:S02]  /*3ae0*/  ISETP.GT.AND P2, PT, R73, 0x29, !P2 ;  /* 0x000000294900780c */ /* 0x000fe40005744270 */
[----:B------:R-:W-:Y:S02]  /*3af0*/  FMNMX.FTZ R8, R57, R8, !PT ;  /* 0x0000000839087209 */ /* 0x000fe40007810000 */
[----:B------:R-:W-:Y:S02]  /*3b00*/  ISETP.LT.OR P2, PT, R72, 0x2a, P2 ;  /* 0x0000002a4800780c */ /* 0x000fe40001741670 */
[----:B------:R-:W-:-:S02]  /*3b10*/  FMNMX.FTZ R8, R49, R8, !PT ;  /* 0x0000000831087209 */ /* 0x000fc40007810000 */
        /* <DEDUP_REMOVED lines=30> */
[----:B------:R-:W-:Y:S01]  /*3d00*/  LOP3.LUT P6, RZ, R138, 0x10, RZ, 0xc0, !PT ;  /* 0x000000108aff7812 */ /* 0x000fe200078cc0ff */
[----:B------:R-:W1:Y:S01]  /*3d10*/  SHFL.BFLY PT, R8, R11, 0x2, 0x1f ;  /* 0x0c401f000b087f89 */ /* 0x000e6200000e0000 */
[----:B------:R-:W-:-:S04]  /*3d20*/  ISETP.LT.OR P2, PT, R72, 0x41, P2 ;  /* 0x000000414800780c */ /* 0x000fc80001741670 */
[----:B------:R-:W-:Y:S02]  /*3d30*/  FSEL R34, R34, -INF , !P2 ;  /* 0xff80000022227808 */ /* 0x000fe40005000000 */
[----:B------:R-:W-:-:S04]  /*3d40*/  LOP3.LUT P2, RZ, R138, 0x2000, RZ, 0xc0, !PT ;  /* 0x000020008aff7812 */ /* 0x000fc8000784c0ff */
[----:B------:R-:W-:-:S04]  /*3d50*/  ISETP.GT.AND P2, PT, R73, 0x41, !P2 ;  /* 0x000000414900780c */ /* 0x000fc80005744270 */
[----:B------:R-:W-:-:S04]  /*3d60*/  ISETP.LT.OR P2, PT, R72, 0x42, P2 ;  /* 0x000000424800780c */ /* 0x000fc80001741670 */
[----:B------:R-:W-:Y:S02]  /*3d70*/  FSEL R36, R36, -INF , !P2 ;  /* 0xff80000024247808 */ /* 0x000fe40005000000 */
[----:B------:R-:W-:Y:S02]  /*3d80*/  LOP3.LUT P2, RZ, R138, 0x1000, RZ, 0xc0, !PT ;  /* 0x000010008aff7812 */ /* 0x000fe4000784c0ff */
[----:B-1----:R-:W-:Y:S02]  /*3d90*/  FMNMX.FTZ R76, R11, R8, !PT ;  /* 0x000000080b4c7209 */ /* 0x002fe40007810000 */
[----:B------:R-:W-:-:S03]  /*3da0*/  ISETP.GT.AND P2, PT, R73, 0x48, !P2 ;  /* 0x000000484900780c */ /* 0x000fc60005744270 */
        /* <DEDUP_REMOVED lines=10> */
[----:B------:R-:W-:Y:S01]  /*3e50*/  FMUL.FTZ R80, R8, UR34 ;  /* 0x0000002208507c20 */ /* 0x000fe20008410000 */
[----:B------:R-:W-:-:S04]  /*3e60*/  ISETP.LT.OR P2, PT, R72, 0x51, P2 ;  /* 0x000000514800780c */ /* 0x000fc80001741670 */
[----:B------:R-:W-:Y:S02]  /*3e70*/  FSEL R42, R42, -INF , !P2 ;  /* 0xff8000002a2a7808 */ /* 0x000fe40005000000 */
[----:B------:R-:W-:-:S04]  /*3e80*/  LOP3.LUT P2, RZ, R138, 0x200, RZ, 0xc0, !PT ;  /* 0x000002008aff7812 */ /* 0x000fc8000784c0ff */
[----:B------:R-:W-:-:S04]  /*3e90*/  ISETP.GT.AND P2, PT, R73, 0x51, !P2 ;  /* 0x000000514900780c */ /* 0x000fc80005744270 */
        /* <DEDUP_REMOVED lines=18> */
[----:B------:R-:W-:Y:S02]  /*3fc0*/  ISETP.GT.AND P2, PT, R73, 0x68, !P6 ;  /* 0x000000684900780c */ /* 0x000fe40007744270 */
[----:B------:R-:W-:Y:S02]  /*3fd0*/  LOP3.LUT P6, RZ, R138, 0x1, RZ, 0xc0, !PT ;  /* 0x000000018aff7812 */ /* 0x000fe400078cc0ff */
[----:B------:R-:W-:-:S04]  /*3fe0*/  ISETP.LT.OR P2, PT, R72, 0x69, P2 ;  /* 0x000000694800780c */ /* 0x000fc80001741670 */
[----:B------:R-:W-:Y:S02]  /*3ff0*/  FSEL R54, R54, -INF , !P2 ;  /* 0xff80000036367808 */ /* 0x000fe40005000000 */
[----:B------:R-:W-:-:S04]  /*4000*/  FSETP.NEU.FTZ.AND P2, PT, R8, -INF , PT ;  /* 0xff8000000800780b */ /* 0x000fc80003f5d000 */
[----:B------:R-:W-:Y:S02]  /*4010*/  FSEL R80, R80, RZ, P2 ;  /* 0x000000ff50507208 */ /* 0x000fe40001000000 */
[----:B------:R-:W-:Y:S02]  /*4020*/  ISETP.GT.AND P2, PT, R73, RZ, !P6 ;  /* 0x000000ff4900720c */ /* 0x000fe40007744270 */
[----:B------:R-:W-:Y:S01]  /*4030*/  LOP3.LUT P6, RZ, R138, 0x8000000, RZ, 0xc0, !PT ;  /* 0x080000008aff7812 */ /* 0x000fe200078cc0ff */
[--C-:B------:R-:W-:Y:S01]  /*4040*/  FFMA.FTZ R75, R75, UR34, -R80.reuse ;  /* 0x000000224b4b7c23 */ /* 0x100fe20008010850 */
[----:B------:R-:W-:Y:S01]  /*4050*/  ISETP.LT.OR P2, PT, R72, 0x1, P2 ;  /* 0x000000014800780c */ /* 0x000fe20001741670 */
[--C-:B------:R-:W-:Y:S01]  /*4060*/  FFMA.FTZ R76, R89, UR34, -R80.reuse ;  /* 0x00000022594c7c23 */ /* 0x100fe20008010850 */
[----:B------:R-:W-:Y:S01]  /*4070*/  ISETP.GT.AND P6, PT, R73, 0x79, !P6 ;  /* 0x000000794900780c */ /* 0x000fe200077c4270 */
[--C-:B------:R-:W-:Y:S01]  /*4080*/  FFMA.FTZ R77, R90, UR34, -R80.reuse ;  /* 0x000000225a4d7c23 */ /* 0x100fe20008010850 */
[----:B------:R-:W-:Y:S01]  /*4090*/  FSEL R4, R4, -INF , !P2 ;  /* 0xff80000004047808 */ /* 0x000fe20005000000 */
[--C-:B------:R-:W-:Y:S01]  /*40a0*/  FFMA.FTZ R90, R37, UR34, -R80.reuse ;  /* 0x00000022255a7c23 */ /* 0x100fe20008010850 */
[----:B------:R-:W-:Y:S01]  /*40b0*/  LOP3.LUT P2, RZ, R138, 0x4000000, RZ, 0xc0, !PT ;  /* 0x040000008aff7812 */ /* 0x000fe2000784c0ff */
[--C-:B------:R-:W-:Y:S01]  /*40c0*/  FFMA.FTZ R78, R91, UR34, -R80.reuse ;  /* 0x000000225b4e7c23 */ /* 0x100fe20008010850 */
[----:B------:R-:W-:Y:S01]  /*40d0*/  FMNMX.FTZ R82, R4, R5, !PT ;  /* 0x0000000504527209 */ /* 0x000fe20007810000 */
[--C-:B------:R-:W-:Y:S01]  /*40e0*/  FFMA.FTZ R74, R74, UR34, -R80.reuse ;  /* 0x000000224a4a7c23 */ /* 0x100fe20008010850 */
[----:B------:R-:W-:Y:S01]  /*40f0*/  ISETP.GT.AND P2, PT, R73, 0x69, !P2 ;  /* 0x000000694900780c */ /* 0x000fe20005744270 */
[--C-:B------:R-:W-:Y:S01]  /*4100*/  FFMA.FTZ R79, R92, UR34, -R80.reuse ;  /* 0x000000225c4f7c23 */ /* 0x100fe20008010850 */
[----:B------:R-:W-:Y:S01]  /*4110*/  FMNMX.FTZ R11, R7, R82, !PT ;  /* 0x00000052070b7209 */ /* 0x000fe20007810000 */
[--C-:B------:R-:W-:Y:S01]  /*4120*/  FFMA.FTZ R71, R71, UR34, -R80.reuse ;  /* 0x0000002247477c23 */ /* 0x100fe20008010850 */
[----:B------:R-:W-:Y:S01]  /*4130*/  ISETP.LT.OR P2, PT, R72, 0x6a, P2 ;  /* 0x0000006a4800780c */ /* 0x000fe20001741670 */
[--C-:B------:R-:W-:Y:S01]  /*4140*/  FFMA.FTZ R62, R62, UR34, -R80.reuse ;  /* 0x000000223e3e7c23 */ /* 0x100fe20008010850 */
[----:B------:R-:W-:Y:S01]  /*4150*/  FMNMX.FTZ R11, R6, R11, !PT ;  /* 0x0000000b060b7209 */ /* 0x000fe20007810000 */
[--C-:B------:R-:W-:Y:S01]  /*4160*/  FFMA.FTZ R70, R70, UR34, -R80.reuse ;  /* 0x0000002246467c23 */ /* 0x100fe20008010850 */
[----:B------:R-:W-:Y:S01]  /*4170*/  FSEL R73, R14, -INF , !P2 ;  /* 0xff8000000e497808 */ /* 0x000fe20005000000 */
        /* <DEDUP_REMOVED lines=11> */
[--C-:B------:R-:W-:Y:S01]  /*4230*/  FFMA.FTZ R63, R63, UR34, -R80.reuse ;  /* 0x000000223f3f7c23 */ /* 0x100fe20008010850 */
        /* <DEDUP_REMOVED lines=16> */
[----:B------:R-:W-:Y:S01]  /*4340*/  FFMA.FTZ R37, R32, UR34, -R80 ;  /* 0x0000002220257c23 */ /* 0x000fe20008010850 */
[----:B------:R-:W-:Y:S01]  /*4350*/  FMNMX.FTZ R82, R25, R82, !PT ;  /* 0x0000005219527209 */ /* 0x000fe20007810000 */
[----:B------:R-:W-:Y:S03]  /*4360*/  MUFU.EX2 R75, R75 ;  /* 0x0000004b004b7308 */ /* 0x000fe60000000800 */
[----:B------:R-:W-:-:S04]  /*4370*/  FMNMX.FTZ R11, R29, R82, !PT ;  /* 0x000000521d0b7209 */ /* 0x000fc80007810000 */
[----:B------:R-:W-:Y:S01]  /*4380*/  FMNMX.FTZ R82, R30, R11, !PT ;  /* 0x0000000b1e527209 */ /* 0x000fe20007810000 */
[----:B------:R-:W1:Y:S03]  /*4390*/  MUFU.EX2 R76, R76 ;  /* 0x0000004c004c7308 */ /* 0x000e660000000800 */
[----:B------:R-:W-:-:S04]  /*43a0*/  FMNMX.FTZ R82, R31, R82, !PT ;  /* 0x000000521f527209 */ /* 0x000fc80007810000 */
[----:B------:R-:W-:Y:S01]  /*43b0*/  FMNMX.FTZ R11, R33, R82, !PT ;  /* 0x00000052210b7209 */ /* 0x000fe20007810000 */
[--C-:B------:R-:W-:Y:S01]  /*43c0*/  FFMA.FTZ R82, R45, UR34, -R80.reuse ;  /* 0x000000222d527c23 */ /* 0x100fe20008010850 */
[----:B------:R-:W-:Y:S01]  /*43d0*/  FFMA.FTZ R80, R35, UR34, -R80 ;  /* 0x0000002223507c23 */ /* 0x000fe20008010850 */
[----:B------:R-:W2:Y:S01]  /*43e0*/  MUFU.EX2 R77, R77 ;  /* 0x0000004d004d7308 */ /* 0x000ea20000000800 */
[----:B------:R-:W-:-:S04]  /*43f0*/  FMNMX.FTZ R11, R34, R11, !PT ;  /* 0x0000000b220b7209 */ /* 0x000fc80007810000 */
[----:B------:R-:W-:-:S03]  /*4400*/  FMNMX.FTZ R11, R36, R11, !PT ;  /* 0x0000000b240b7209 */ /* 0x000fc60007810000 */
[----:B------:R-:W3:Y:S01]  /*4410*/  MUFU.EX2 R78, R78 ;  /* 0x0000004e004e7308 */ /* 0x000ee20000000800 */
[----:B------:R-:W-:-:S04]  /*4420*/  FMNMX.FTZ R11, R38, R11, !PT ;  /* 0x0000000b260b7209 */ /* 0x000fc80007810000 */
[----:B------:R-:W-:-:S03]  /*4430*/  FMNMX.FTZ R11, R40, R11, !PT ;  /* 0x0000000b280b7209 */ /* 0x000fc60007810000 */
[----:B------:R-:W-:Y:S01]  /*4440*/  MUFU.EX2 R74, R74 ;  /* 0x0000004a004a7308 */ /* 0x000fe20000000800 */
        /* <DEDUP_REMOVED lines=17> */
[----:B------:R-:W-:Y:S02]  /*4560*/  MUFU.EX2 R69, R69 ;  /* 0x0000004500457308 */ /* 0x000fe40000000800 */
[----:B------:R-:W4:Y:S06]  /*4570*/  SHFL.BFLY PT, R11, R14, 0x2, 0x1f ;  /* 0x0c401f000e0b7f89 */ /* 0x000f2c00000e0000 */
[----:B------:R-:W-:Y:S08]  /*4580*/  MUFU.EX2 R68, R68 ;  /* 0x0000004400447308 */ /* 0x000ff00000000800 */
[----:B------:R-:W-:Y:S08]  /*4590*/  MUFU.EX2 R66, R66 ;  /* 0x0000004200427308 */ /* 0x000ff00000000800 */
[----:B------:R-:W-:Y:S01]  /*45a0*/  MUFU.EX2 R63, R63 ;  /* 0x0000003f003f7308 */ /* 0x000fe20000000800 */
[----:B----4-:R-:W-:-:S05]  /*45b0*/  FMNMX.FTZ R15, R14, R11, !PT ;  /* 0x0000000b0e0f7209 */ /* 0x010fca0007810000 */
[----:B------:R-:W4:Y:S02]  /*45c0*/  SHFL.BFLY PT, R14, R15, 0x1, 0x1f ;  /* 0x0c201f000f0e7f89 */ /* 0x000f2400000e0000 */
[----:B------:R-:W-:Y:S08]  /*45d0*/  MUFU.EX2 R65, R65 ;  /* 0x0000004100417308 */ /* 0x000ff00000000800 */
[----:B------:R-:W-:Y:S08]  /*45e0*/  MUFU.EX2 R64, R64 ;  /* 0x0000004000407308 */ /* 0x000ff00000000800 */
[----:B------:R-:W-:Y:S01]  /*45f0*/  MUFU.EX2 R61, R61 ;  /* 0x0000003d003d7308 */ /* 0x000fe20000000800 */
[----:B----4-:R-:W-:-:S07]  /*4600*/  FMNMX.FTZ R11, R15, R14, !PT ;  /* 0x0000000e0f0b7209 */ /* 0x010fce0007810000 */
[----:B------:R-:W-:Y:S01]  /*4610*/  MUFU.EX2 R60, R60 ;  /* 0x0000003c003c7308 */ /* 0x000fe20000000800 */
[C---:B------:R-:W-:Y:S01]  /*4620*/  FSETP.NEU.FTZ.AND P2, PT, R11.reuse, -INF , PT ;  /* 0xff8000000b00780b */ /* 0x040fe20003f5d000 */
[----:B------:R-:W-:-:S06]  /*4630*/  FMUL.FTZ R14, R11, UR34 ;  /* 0x000000220b0e7c20 */ /* 0x000fcc0008410000 */
[----:B------:R-:W-:Y:S01]  /*4640*/  MUFU.EX2 R57, R57 ;  /* 0x0000003900397308 */ /* 0x000fe20000000800 */
[----:B------:R-:W-:Y:S02]  /*4650*/  FSEL R35, R14, RZ, P2 ;  /* 0x000000ff0e237208 */ /* 0x000fe40001000000 */
[----:B------:R-:W-:-:S03]  /*4660*/  PLOP3.LUT P2, PT, PT, PT, UP0, 0x40, 0x0 ;  /* 0x000000000000781c */ /* 0x000fc60003f4e808 */
[--C-:B------:R-:W-:Y:S01]  /*4670*/  FFMA.FTZ R4, R4, UR34, -R35.reuse ;  /* 0x0000002204047c23 */ /* 0x100fe20008010823 */
[--C-:B------:R-:W-:Y:S01]  /*4680*/  FFMA.FTZ R14, R5, UR34, -R35.reuse ;  /* 0x00000022050e7c23 */ /* 0x100fe20008010823 */
[--C-:B------:R-:W-:Y:S01]  /*4690*/  FFMA.FTZ R7, R7, UR34, -R35.reuse ;  /* 0x0000002207077c23 */ /* 0x100fe20008010823 */
[--C-:B------:R-:W-:Y:S01]  /*46a0*/  FFMA.FTZ R53, R6, UR34, -R35.reuse ;  /* 0x0000002206357c23 */ /* 0x100fe20008010823 */
[----:B------:R1:W-:Y:S01]  /*46b0*/  MUFU.EX2 R15, R4 ;  /* 0x00000004000f7308 */ /* 0x0003e20000000800 */
[--C-:B------:R-:W-:Y:S01]  /*46c0*/  FFMA.FTZ R5, R58, UR34, -R35.reuse ;  /* 0x000000223a057c23 */ /* 0x100fe20008010823 */
[--C-:B------:R-:W-:Y:S01]  /*46d0*/  FFMA.FTZ R6, R59, UR34, -R35.reuse ;  /* 0x000000223b067c23 */ /* 0x100fe20008010823 */
[--C-:B------:R-:W-:Y:S01]  /*46e0*/  FFMA.FTZ R32, R13, UR34, -R35.reuse ;  /* 0x000000220d207c23 */ /* 0x100fe20008010823 */
[--C-:B------:R-:W-:Y:S01]  /*46f0*/  FFMA.FTZ R41, R12, UR34, -R35.reuse ;  /* 0x000000220c297c23 */ /* 0x100fe20008010823 */
[--C-:B------:R-:W-:Y:S01]  /*4700*/  FFMA.FTZ R94, R25, UR34, -R35.reuse ;  /* 0x00000022195e7c23 */ /* 0x100fe20008010823 */
[--C-:B------:R-:W-:Y:S01]  /*4710*/  FFMA.FTZ R45, R21, UR34, -R35.reuse ;  /* 0x00000022152d7c23 */ /* 0x100fe20008010823 */
[--C-:B------:R-:W-:Y:S01]  /*4720*/  FFMA.FTZ R58, R20, UR34, -R35.reuse ;  /* 0x00000022143a7c23 */ /* 0x100fe20008010823 */
[----:B------:R-:W4:Y:S01]  /*4730*/  MUFU.EX2 R96, R14 ;  /* 0x0000000e00607308 */ /* 0x000f220000000800 */
[----:B-1----:R-:W-:Y:S01]  /*4740*/  FADD.FTZ R4, R75, R76 ;  /* 0x0000004c4b047221 */ /* 0x002fe20000010000 */
[--C-:B------:R-:W-:Y:S01]  /*4750*/  FFMA.FTZ R20, R30, UR34, -R35.reuse ;  /* 0x000000221e147c23 */ /* 0x100fe20008010823 */
[--C-:B------:R-:W-:Y:S01]  /*4760*/  FFMA.FTZ R21, R31, UR34, -R35.reuse ;  /* 0x000000221f157c23 */ /* 0x100fe20008010823 */
[----:B------:R-:W-:Y:S01]  /*4770*/  FFMA.FTZ R92, R33, UR34, -R35 ;  /* 0x00000022215c7c23 */ /* 0x000fe20008010823 */
[----:B--2---:R-:W-:Y:S01]  /*4780*/  FADD.FTZ R13, R77, R4 ;  /* 0x000000044d0d7221 */ /* 0x004fe20000010000 */
[----:B------:R-:W-:-:S02]  /*4790*/  IMAD R4, R9, UR47, -R10 ;  /* 0x0000002f09047c24 */ /* 0x000fc4000f8e0a0a */
[----:B------:R-:W-:Y:S01]  /*47a0*/  FFMA.FTZ R33, R34, UR34, -R35 ;  /* 0x0000002222217c23 */ /* 0x000fe20008010823 */
[----:B------:R1:W2:Y:S01]  /*47b0*/  MUFU.EX2 R83, R7 ;  /* 0x0000000700537308 */ /* 0x0002a20000000800 */
[----:B---3--:R-:W-:Y:S01]  /*47c0*/  FADD.FTZ R13, R78, R13 ;  /* 0x0000000d4e0d7221 */ /* 0x008fe20000010000 */
[--C-:B------:R-:W-:Y:S01]  /*47d0*/  FFMA.FTZ R55, R40, UR34, -R35.reuse ;  /* 0x0000002228377c23 */ /* 0x100fe20008010823 */
[--C-:B------:R-:W-:Y:S01]  /*47e0*/  FFMA.FTZ R40, R28, UR34, -R35.reuse ;  /* 0x000000221c287c23 */ /* 0x100fe20008010823 */
[--C-:B------:R-:W-:Y:S01]  /*47f0*/  FFMA.FTZ R36, R36, UR34, -R35.reuse ;  /* 0x0000002224247c23 */ /* 0x100fe20008010823 */
[--C-:B------:R-:W-:Y:S01]  /*4800*/  FFMA.FTZ R9, R42, UR34, -R35.reuse ;  /* 0x000000222a097c23 */ /* 0x100fe20008010823 */
[----:B------:R-:W-:Y:S01]  /*4810*/  F2FP.F16.F32.PACK_AB R12, R76, R75 ;  /* 0x0000004b4c0c723e */ /* 0x000fe200000000ff */
[--C-:B------:R-:W-:Y:S01]  /*4820*/  FFMA.FTZ R42, R27, UR34, -R35.reuse ;  /* 0x000000221b2a7c23 */ /* 0x100fe20008010823 */
[----:B------:R3:W5:Y:S01]  /*4830*/  MUFU.EX2 R98, R53 ;  /* 0x0000003500627308 */ /* 0x0007620000000800 */
[----:B----4-:R-:W-:Y:S01]  /*4840*/  FADD.FTZ R10, R15, R96 ;  /* 0x000000600f0a7221 */ /* 0x010fe20000010000 */
[--C-:B-1----:R-:W-:Y:S01]  /*4850*/  FFMA.FTZ R7, R29, UR34, -R35.reuse ;  /* 0x000000221d077c23 */ /* 0x102fe20008010823 */
[----:B------:R-:W-:Y:S01]  /*4860*/  F2FP.F16.F32.PACK_AB R14, R78, R77 ;  /* 0x0000004d4e0e723e */ /* 0x000fe200000000ff */
[--C-:B------:R-:W-:Y:S01]  /*4870*/  FFMA.FTZ R38, R38, UR34, -R35.reuse ;  /* 0x0000002226267c23 */ /* 0x100fe20008010823 */
[--C-:B------:R-:W-:Y:S01]  /*4880*/  FFMA.FTZ R44, R44, UR34, -R35.reuse ;  /* 0x000000222c2c7c23 */ /* 0x100fe20008010823 */
[--C-:B------:R-:W-:Y:S01]  /*4890*/  FFMA.FTZ R46, R46, UR34, -R35.reuse ;  /* 0x000000222e2e7c23 */ /* 0x100fe20008010823 */
[--C-:B------:R-:W-:Y:S01]  /*48a0*/  FFMA.FTZ R48, R48, UR34, -R35.reuse ;  /* 0x0000002230307c23 */ /* 0x100fe20008010823 */
[----:B------:R-:W1:Y:S01]  /*48b0*/  MUFU.EX2 R5, R5 ;  /* 0x0000000500057308 */ /* 0x000e620000000800 */
[----:B---3--:R-:W-:Y:S01]  /*48c0*/  FFMA.FTZ R53, R26, UR34, -R35 ;  /* 0x000000221a357c23 */ /* 0x008fe20008010823 */
[----:B------:R-:W-:Y:S01]  /*48d0*/  FADD.FTZ R26, R74, R13 ;  /* 0x0000000d4a1a7221 */ /* 0x000fe20000010000 */
[----:B--2---:R-:W-:Y:S01]  /*48e0*/  FADD.FTZ R25, R83, R10 ;  /* 0x0000000a53197221 */ /* 0x004fe20000010000 */
[----:B------:R-:W-:Y:S01]  /*48f0*/  F2FP.F16.F32.PACK_AB R13, R96, R15 ;  /* 0x0000000f600d723e */ /* 0x000fe200000000ff */
[--C-:B------:R-:W-:Y:S01]  /*4900*/  FFMA.FTZ R50, R50, UR34, -R35.reuse ;  /* 0x0000002232327c23 */ /* 0x100fe20008010823 */
[----:B------:R-:W-:Y:S01]  /*4910*/  FADD.FTZ R26, R79, R26 ;  /* 0x0000001a4f1a7221 */ /* 0x000fe20000010000 */
[----:B------:R-:W-:Y:S01]  /*4920*/  FFMA.FTZ R54, R54, UR34, -R35 ;  /* 0x0000002236367c23 */ /* 0x000fe20008010823 */
[----:B------:R-:W2:Y:S01]  /*4930*/  MUFU.EX2 R6, R6 ;  /* 0x0000000600067308 */ /* 0x000ea20000000800 */
[C---:B-----5:R-:W-:Y:S01]  /*4940*/  FADD.FTZ R10, R98.reuse, R25 ;  /* 0x00000019620a7221 */ /* 0x060fe20000010000 */
[----:B------:R-:W-:Y:S01]  /*4950*/  FADD.FTZ R29, R71, R26 ;  /* 0x0000001a471d7221 */ /* 0x000fe20000010000 */
[----:B------:R-:W-:Y:S01]  /*4960*/  F2FP.F16.F32.PACK_AB R15, R98, R83 ;  /* 0x00000053620f723e */ /* 0x000fe200000000ff */
[--C-:B------:R-:W-:Y:S01]  /*4970*/  FFMA.FTZ R73, R73, UR34, -R35.reuse ;  /* 0x0000002249497c23 */ /* 0x100fe20008010823 */
[----:B------:R-:W-:Y:S01]  /*4980*/  FFMA.FTZ R81, R81, UR34, -R35 ;  /* 0x0000002251517c23 */ /* 0x000fe20008010823 */
[----:B------:R-:W-:Y:S01]  /*4990*/  FADD.FTZ R29, R62, R29 ;  /* 0x0000001d3e1d7221 */ /* 0x000fe20000010000 */
[----:B------:R-:W-:Y:S01]  /*49a0*/  FFMA.FTZ R52, R52, UR34, -R35 ;  /* 0x0000002234347c23 */ /* 0x000fe20008010823 */
[----:B------:R-:W3:Y:S01]  /*49b0*/  MUFU.EX2 R32, R32 ;  /* 0x0000002000207308 */ /* 0x000ee20000000800 */
[----:B-1----:R-:W-:Y:S01]  /*49c0*/  FADD.FTZ R25, R5, R10 ;  /* 0x0000000a05197221 */ /* 0x002fe20000010000 */
[----:B------:R-:W-:Y:S01]  /*49d0*/  FADD.FTZ R26, R70, R29 ;  /* 0x0000001d461a7221 */ /* 0x000fe20000010000 */
[----:B------:R1:W-:Y:S01]  /*49e0*/  STSM.16.M88.4 [R136+0x21800], R12 ;  /* 0x0218000c88007844 */ /* 0x0003e20000000200 */
[----:B------:R-:W-:-:S02]  /*49f0*/  R2UR UR10, R4 ;  /* 0x00000000040a72ca */ /* 0x000fc400000e0000 */
[----:B------:R-:W-:Y:S02]  /*4a00*/  FADD.FTZ R30, R67, R26 ;  /* 0x0000001a431e7221 */ /* 0x000fe40000010000 */
[----:B------:R-:W4:Y:S01]  /*4a10*/  MUFU.EX2 R41, R41 ;  /* 0x0000002900297308 */ /* 0x000f220000000800 */
[----:B--2---:R-:W-:Y:S01]  /*4a20*/  FADD.FTZ R25, R6, R25 ;  /* 0x0000001906197221 */ /* 0x004fe20000010000 */
[----:B------:R-:W-:-:S04]  /*4a30*/  FADD.FTZ R29, R69, R30 ;  /* 0x0000001e451d7221 */ /* 0x000fc80000010000 */
[----:B------:R-:W-:Y:S02]  /*4a40*/  FADD.FTZ R29, R68, R29 ;  /* 0x0000001d441d7221 */ /* 0x000fe40000010000 */
[----:B------:R-:W2:Y:S01]  /*4a50*/  MUFU.EX2 R45, R45 ;  /* 0x0000002d002d7308 */ /* 0x000ea20000000800 */
[----:B---3--:R-:W-:Y:S01]  /*4a60*/  FADD.FTZ R10, R32, R25 ;  /* 0x00000019200a7221 */ /* 0x008fe20000010000 */
[----:B------:R-:W-:Y:S01]  /*4a70*/  UIADD3 UR10, UR42, UR10, URZ ;  /* 0x0000000a2a0a7290 */ /* 0x000fe2000fffe03f */
[----:B-1----:R-:W-:-:S03]  /*4a80*/  F2FP.F16.F32.PACK_AB R14, R64, R65 ;  /* 0x00000041400e723e */ /* 0x002fc600000000ff */
[----:B------:R-:W-:Y:S02]  /*4a90*/  UIADD3 UR6, UR10, UR6, URZ ;  /* 0x000000060a067290 */ /* 0x000fe4000fffe03f */
[----:B------:R-:W1:Y:S01]  /*4aa0*/  MUFU.EX2 R58, R58 ;  /* 0x0000003a003a7308 */ /* 0x000e620000000800 */
[----:B----4-:R-:W-:Y:S01]  /*4ab0*/  FADD.FTZ R26, R41, R10 ;  /* 0x0000000a291a7221 */ /* 0x010fe20000010000 */
[----:B------:R-:W-:-:S06]  /*4ac0*/  FFMA.FTZ R10, R24, UR34, -R35 ;  /* 0x00000022180a7c23 */ /* 0x000fcc0008010823 */
[----:B------:R-:W3:Y:S01]  /*4ad0*/  MUFU.EX2 R53, R53 ;  /* 0x0000003500357308 */ /* 0x000ee20000000800 */
[----:B--2---:R-:W-:Y:S01]  /*4ae0*/  FADD.FTZ R25, R45, R26 ;  /* 0x0000001a2d197221 */ /* 0x004fe20000010000 */
[----:B------:R-:W-:-:S04]  /*4af0*/  FADD.FTZ R26, R66, R29 ;  /* 0x0000001d421a7221 */ /* 0x000fc80000010000 */
[----:B------:R-:W-:Y:S01]  /*4b00*/  FADD.FTZ R30, R63, R26 ;  /* 0x0000001a3f1e7221 */ /* 0x000fe20000010000 */
[----:B------:R-:W-:Y:S01]  /*4b10*/  F2FP.F16.F32.PACK_AB R26, R62, R71 ;  /* 0x000000473e1a723e */ /* 0x000fe200000000ff */
[----:B------:R-:W2:Y:S01]  /*4b20*/  MUFU.EX2 R94, R94 ;  /* 0x0000005e005e7308 */ /* 0x000ea20000000800 */
[----:B-1----:R-:W-:Y:S01]  /*4b30*/  FADD.FTZ R24, R58, R25 ;  /* 0x000000193a187221 */ /* 0x002fe20000010000 */
[----:B------:R-:W-:Y:S01]  /*4b40*/  FADD.FTZ R27, R65, R30 ;  /* 0x0000001e411b7221 */ /* 0x000fe20000010000 */
[----:B------:R-:W-:Y:S02]  /*4b50*/  F2FP.F16.F32.PACK_AB R30, R68, R69 ;  /* 0x00000045441e723e */ /* 0x000fe400000000ff */
[----:B------:R-:W-:Y:S01]  /*4b60*/  F2FP.F16.F32.PACK_AB R29, R58, R45 ;  /* 0x0000002d3a1d723e */ /* 0x000fe200000000ff */
[----:B------:R-:W-:Y:S01]  /*4b70*/  FADD.FTZ R34, R64, R27 ;  /* 0x0000001b40227221 */ /* 0x000fe20000010000 */
[----:B------:R-:W-:Y:S01]  /*4b80*/  F2FP.F16.F32.PACK_AB R27, R41, R32 ;  /* 0x00000020291b723e */ /* 0x000fe200000000ff */
[----:B------:R-:W1:Y:S01]  /*4b90*/  MUFU.EX2 R7, R7 ;  /* 0x0000000700077308 */ /* 0x000e620000000800 */
[----:B---3--:R-:W-:Y:S01]  /*4ba0*/  FADD.FTZ R25, R53, R24 ;  /* 0x0000001835197221 */ /* 0x008fe20000010000 */
[----:B------:R-:W-:Y:S01]  /*4bb0*/  FADD.FTZ R13, R61, R34 ;  /* 0x000000223d0d7221 */ /* 0x000fe20000010000 */
[----:B------:R-:W-:-:S02]  /*4bc0*/  F2FP.F16.F32.PACK_AB R24, R79, R74 ;  /* 0x0000004a4f18723e */ /* 0x000fc400000000ff */
[----:B------:R-:W-:-:S03]  /*4bd0*/  F2FP.F16.F32.PACK_AB R32, R60, R61 ;  /* 0x0000003d3c20723e */ /* 0x000fc600000000ff */
[----:B------:R-:W3:Y:S01]  /*4be0*/  MUFU.EX2 R20, R20 ;  /* 0x0000001400147308 */ /* 0x000ee20000000800 */
[C---:B--2---:R-:W-:Y:S01]  /*4bf0*/  FADD.FTZ R28, R94.reuse, R25 ;  /* 0x000000195e1c7221 */ /* 0x044fe20000010000 */
[----:B------:R-:W-:-:S06]  /*4c00*/  F2FP.F16.F32.PACK_AB R31, R94, R53 ;  /* 0x000000355e1f723e */ /* 0x000fcc00000000ff */
[----:B------:R-:W2:Y:S01]  /*4c10*/  MUFU.EX2 R21, R21 ;  /* 0x0000001500157308 */ /* 0x000ea20000000800 */
[----:B-1----:R-:W-:Y:S01]  /*4c20*/  FADD.FTZ R25, R7, R28 ;  /* 0x0000001c07197221 */ /* 0x002fe20000010000 */
[----:B------:R-:W-:-:S06]  /*4c30*/  F2FP.F16.F32.PACK_AB R28, R67, R70 ;  /* 0x00000046431c723e */ /* 0x000fcc00000000ff */
[----:B------:R-:W1:Y:S01]  /*4c40*/  MUFU.EX2 R92, R92 ;  /* 0x0000005c005c7308 */ /* 0x000e620000000800 */
[----:B---3--:R-:W-:Y:S01]  /*4c50*/  FADD.FTZ R12, R20, R25 ;  /* 0x00000019140c7221 */ /* 0x008fe20000010000 */
[----:B------:R-:W-:-:S05]  /*4c60*/  F2FP.F16.F32.PACK_AB R25, R6, R5 ;  /* 0x000000050619723e */ /* 0x000fca00000000ff */
[----:B------:R3:W-:Y:S01]  /*4c70*/  STSM.16.M88.4 [R23], R24 ;  /* 0x0000001817007844 */ /* 0x0007e20000000200 */
[----:B------:R-:W4:Y:S01]  /*4c80*/  MUFU.EX2 R33, R33 ;  /* 0x0000002100217308 */ /* 0x000f220000000800 */
[----:B--2---:R-:W-:Y:S01]  /*4c90*/  FADD.FTZ R5, R21, R12 ;  /* 0x0000000c15057221 */ /* 0x004fe20000010000 */
[----:B------:R-:W-:Y:S01]  /*4ca0*/  FADD.FTZ R12, R60, R13 ;  /* 0x0000000d3c0c7221 */ /* 0x000fe20000010000 */
[----:B------:R2:W-:Y:S03]  /*4cb0*/  STSM.16.M88.4 [R22], R28 ;  /* 0x0000001c16007844 */ /* 0x0005e60000000200 */
[----:B------:R-:W-:Y:S01]  /*4cc0*/  FADD.FTZ R13, R57, R12 ;  /* 0x0000000c390d7221 */ /* 0x000fe20000010000 */
[----:B------:R-:W-:Y:S01]  /*4cd0*/  F2FP.F16.F32.PACK_AB R12, R63, R66 ;  /* 0x000000423f0c723e */ /* 0x000fe200000000ff */
[----:B------:R-:W5:Y:S01]  /*4ce0*/  MUFU.EX2 R72, R72 ;  /* 0x0000004800487308 */ /* 0x000f620000000800 */
[C---:B-1----:R-:W-:Y:S01]  /*4cf0*/  FADD.FTZ R6, R92.reuse, R5 ;  /* 0x000000055c067221 */ /* 0x042fe20000010000 */
[----:B------:R-:W-:-:S06]  /*4d00*/  F2FP.F16.F32.PACK_AB R15, R92, R21 ;  /* 0x000000155c0f723e */ /* 0x000fcc00000000ff */
[----:B------:R-:W1:Y:S01]  /*4d10*/  MUFU.EX2 R36, R36 ;  /* 0x0000002400247308 */ /* 0x000e620000000800 */
[----:B----4-:R-:W-:-:S07]  /*4d20*/  FADD.FTZ R5, R33, R6 ;  /* 0x0000000621057221 */ /* 0x010fce0000010000 */
[----:B------:R-:W4:Y:S01]  /*4d30*/  MUFU.EX2 R49, R49 ;  /* 0x0000003100317308 */ /* 0x000f220000000800 */
[C---:B-----5:R-:W-:Y:S01]  /*4d40*/  FADD.FTZ R6, R72.reuse, R13 ;  /* 0x0000000d48067221 */ /* 0x060fe20000010000 */
[----:B------:R-:W-:-:S06]  /*4d50*/  F2FP.F16.F32.PACK_AB R34, R72, R57 ;  /* 0x000000394822723e */ /* 0x000fcc00000000ff */
[----:B------:R-:W5:Y:S01]  /*4d60*/  MUFU.EX2 R38, R38 ;  /* 0x0000002600267308 */ /* 0x000f620000000800 */
[C---:B-1----:R-:W-:Y:S01]  /*4d70*/  FADD.FTZ R5, R36.reuse, R5 ;  /* 0x0000000524057221 */ /* 0x042fe20000010000 */
[----:B------:R-:W-:-:S06]  /*4d80*/  F2FP.F16.F32.PACK_AB R33, R36, R33 ;  /* 0x000000212421723e */ /* 0x000fcc00000000ff */
[----:B------:R-:W1:Y:S01]  /*4d90*/  MUFU.EX2 R55, R55 ;  /* 0x0000003700377308 */ /* 0x000e620000000800 */
[----:B----4-:R-:W-:-:S07]  /*4da0*/  FADD.FTZ R13, R49, R6 ;  /* 0x00000006310d7221 */ /* 0x010fce0000010000 */
[----:B------:R-:W4:Y:S01]  /*4db0*/  MUFU.EX2 R9, R9 ;  /* 0x0000000900097308 */ /* 0x000f220000000800 */
[----:B-----5:R-:W-:-:S07]  /*4dc0*/  FADD.FTZ R6, R38, R5 ;  /* 0x0000000526067221 */ /* 0x020fce0000010000 */
[----:B------:R-:W3:Y:S01]  /*4dd0*/  MUFU.EX2 R56, R56 ;  /* 0x0000003800387308 */ /* 0x000ee20000000800 */
[C---:B-1----:R-:W-:Y:S01]  /*4de0*/  FADD.FTZ R6, R55.reuse, R6 ;  /* 0x0000000637067221 */ /* 0x042fe20000010000 */
[----:B------:R-:W-:-:S06]  /*4df0*/  F2FP.F16.F32.PACK_AB R35, R55, R38 ;  /* 0x000000263723723e */ /* 0x000fcc00000000ff */
[----:B------:R-:W1:Y:S01]  /*4e00*/  MUFU.EX2 R44, R44 ;  /* 0x0000002c002c7308 */ /* 0x000e620000000800 */
[----:B----4-:R-:W-:-:S07]  /*4e10*/  FADD.FTZ R5, R9, R6 ;  /* 0x0000000609057221 */ /* 0x010fce0000010000 */
[----:B------:R-:W-:Y:S01]  /*4e20*/  MUFU.EX2 R51, R51 ;  /* 0x0000003300337308 */ /* 0x000fe20000000800 */
[----:B---3--:R-:W-:-:S07]  /*4e30*/  F2FP.F16.F32.PACK_AB R24, R56, R49 ;  /* 0x000000313818723e */ /* 0x008fce00000000ff */
[----:B------:R-:W3:Y:S01]  /*4e40*/  MUFU.EX2 R84, R84 ;  /* 0x0000005400547308 */ /* 0x000ee20000000800 */
[C---:B-1----:R-:W-:Y:S01]  /*4e50*/  FADD.FTZ R5, R44.reuse, R5 ;  /* 0x000000052c057221 */ /* 0x042fe20000010000 */
[----:B------:R-:W-:-:S06]  /*4e60*/  F2FP.F16.F32.PACK_AB R25, R44, R9 ;  /* 0x000000092c19723e */ /* 0x000fcc00000000ff */
[----:B------:R-:W1:Y:S08]  /*4e70*/  MUFU.EX2 R46, R46 ;  /* 0x0000002e002e7308 */ /* 0x000e700000000800 */
[----:B------:R-:W-:Y:S01]  /*4e80*/  MUFU.EX2 R47, R47 ;  /* 0x0000002f002f7308 */ /* 0x000fe20000000800 */
[----:B---3--:R-:W-:-:S07]  /*4e90*/  F2FP.F16.F32.PACK_AB R26, R84, R51 ;  /* 0x00000033541a723e */ /* 0x008fce00000000ff */
[----:B------:R-:W-:Y:S01]  /*4ea0*/  MUFU.EX2 R82, R82 ;  /* 0x0000005200527308 */ /* 0x000fe20000000800 */
[----:B-1----:R-:W-:-:S07]  /*4eb0*/  FADD.FTZ R6, R46, R5 ;  /* 0x000000052e067221 */ /* 0x002fce0000010000 */
[----:B------:R1:W3:Y:S08]  /*4ec0*/  MUFU.EX2 R59, R48 ;  /* 0x00000030003b7308 */ /* 0x0002f00000000800 */
[----:B------:R-:W4:Y:S01]  /*4ed0*/  MUFU.EX2 R43, R43 ;  /* 0x0000002b002b7308 */ /* 0x000f220000000800 */
[----:B-1----:R-:W-:-:S04]  /*4ee0*/  FADD.FTZ R48, R56, R13 ;  /* 0x0000000d38307221 */ /* 0x002fc80000010000 */
[----:B------:R-:W-:-:S03]  /*4ef0*/  FADD.FTZ R13, R51, R48 ;  /* 0x00000030330d7221 */ /* 0x000fc60000010000 */
[----:B------:R-:W1:Y:S01]  /*4f00*/  MUFU.EX2 R86, R86 ;  /* 0x0000005600567308 */ /* 0x000e620000000800 */
[----:B--2---:R-:W-:Y:S01]  /*4f10*/  FADD.FTZ R28, R84, R13 ;  /* 0x0000000d541c7221 */ /* 0x004fe20000010000 */
[----:B------:R-:W-:Y:S01]  /*4f20*/  F2FP.F16.F32.PACK_AB R13, R20, R7 ;  /* 0x00000007140d723e */ /* 0x000fe200000000ff */
[C---:B---3--:R-:W-:Y:S01]  /*4f30*/  FADD.FTZ R7, R59.reuse, R6 ;  /* 0x000000063b077221 */ /* 0x048fe20000010000 */
[----:B------:R-:W-:Y:S01]  /*4f40*/  F2FP.F16.F32.PACK_AB R27, R59, R46 ;  /* 0x0000002e3b1b723e */ /* 0x000fe200000000ff */
[----:B------:R-:W-:Y:S01]  /*4f50*/  FADD.FTZ R9, R47, R28 ;  /* 0x0000001c2f097221 */ /* 0x000fe20000010000 */
[C---:B------:R-:W-:Y:S01]  /*4f60*/  F2FP.F16.F32.PACK_AB R84, R82.reuse, R47 ;  /* 0x0000002f5254723e */ /* 0x040fe200000000ff */
[----:B------:R2:W-:Y:S01]  /*4f70*/  STSM.16.M88.4 [R18], R12 ;  /* 0x0000000c12007844 */ /* 0x0005e20000000200 */
[----:B------:R-:W3:Y:S01]  /*4f80*/  MUFU.EX2 R50, R50 ;  /* 0x0000003200327308 */ /* 0x000ee20000000800 */
[----:B------:R-:W-:Y:S02]  /*4f90*/  FADD.FTZ R20, R82, R9 ;  /* 0x0000000952147221 */ /* 0x000fe40000010000 */
[----:B------:R2:W-:Y:S02]  /*4fa0*/  STSM.16.M88.4 [R136+0x27800], R32 ;  /* 0x0278002088007844 */ /* 0x0005e40000000200 */
[----:B----4-:R-:W-:-:S02]  /*4fb0*/  FADD.FTZ R9, R43, R20 ;  /* 0x000000142b097221 */ /* 0x010fc40000010000 */
[----:B------:R4:W-:Y:S01]  /*4fc0*/  STSM.16.M88.4 [R17], R24 ;  /* 0x0000001811007844 */ /* 0x0009e20000000200 */
[----:B------:R-:W5:Y:S01]  /*4fd0*/  MUFU.EX2 R71, R52 ;  /* 0x0000003400477308 */ /* 0x000f620000000800 */
[C---:B-1----:R-:W-:Y:S01]  /*4fe0*/  FADD.FTZ R20, R86.reuse, R9 ;  /* 0x0000000956147221 */ /* 0x042fe20000010000 */
[----:B------:R-:W-:-:S06]  /*4ff0*/  F2FP.F16.F32.PACK_AB R86, R86, R43 ;  /* 0x0000002b5656723e */ /* 0x000fcc00000000ff */
[----:B------:R-:W1:Y:S01]  /*5000*/  MUFU.EX2 R54, R54 ;  /* 0x0000003600367308 */ /* 0x000e620000000800 */
[----:B---3--:R-:W-:-:S07]  /*5010*/  FADD.FTZ R6, R50, R7 ;  /* 0x0000000732067221 */ /* 0x008fce0000010000 */
[----:B------:R-:W3:Y:S01]  /*5020*/  MUFU.EX2 R73, R73 ;  /* 0x0000004900497308 */ /* 0x000ee20000000800 */
[C---:B-----5:R-:W-:Y:S01]  /*5030*/  F2FP.F16.F32.PACK_AB R85, R71.reuse, R50 ;  /* 0x000000324755723e */ /* 0x060fe200000000ff */
[----:B------:R-:W-:-:S06]  /*5040*/  FADD.FTZ R7, R71, R6 ;  /* 0x0000000647077221 */ /* 0x000fcc0000010000 */
[----:B------:R-:W-:Y:S01]  /*5050*/  MUFU.EX2 R39, R39 ;  /* 0x0000002700277308 */ /* 0x000fe20000000800 */
[----:B-1----:R-:W-:-:S07]  /*5060*/  FADD.FTZ R6, R54, R7 ;  /* 0x0000000736067221 */ /* 0x002fce0000010000 */
[----:B------:R-:W2:Y:S01]  /*5070*/  MUFU.EX2 R90, R90 ;  /* 0x0000005a005a7308 */ /* 0x000ea20000000800 */
[C---:B---3--:R-:W-:Y:S01]  /*5080*/  F2FP.F16.F32.PACK_AB R87, R73.reuse, R54 ;  /* 0x000000364957723e */ /* 0x048fe200000000ff */
[----:B------:R-:W-:-:S04]  /*5090*/  FADD.FTZ R7, R73, R6 ;  /* 0x0000000649077221 */ /* 0x000fc80000010000 */
[----:B------:R4:W-:Y:S02]  /*50a0*/  STSM.16.M88.4 [R22+0x6000], R84 ;  /* 0x0060005416007844 */ /* 0x0009e40000000200 */
[----:B------:R-:W-:Y:S08]  /*50b0*/  MUFU.EX2 R37, R37 ;  /* 0x0000002500257308 */ /* 0x000ff00000000800 */
[----:B------:R-:W1:Y:S01]  /*50c0*/  MUFU.EX2 R80, R80 ;  /* 0x0000005000507308 */ /* 0x000e620000000800 */
[----:B--2---:R-:W-:Y:S01]  /*50d0*/  F2FP.F16.F32.PACK_AB R12, R90, R39 ;  /* 0x000000275a0c723e */ /* 0x004fe200000000ff */
[----:B------:R-:W-:-:S04]  /*50e0*/  FADD.FTZ R39, R39, R20 ;  /* 0x0000001427277221 */ /* 0x000fc80000010000 */
[----:B------:R-:W-:Y:S02]  /*50f0*/  FADD.FTZ R90, R90, R39 ;  /* 0x000000275a5a7221 */ /* 0x000fe40000010000 */
[----:B------:R-:W-:Y:S08]  /*5100*/  MUFU.EX2 R10, R10 ;  /* 0x0000000a000a7308 */ /* 0x000ff00000000800 */
[----:B------:R-:W2:Y:S01]  /*5110*/  MUFU.EX2 R81, R81 ;  /* 0x0000005100517308 */ /* 0x000ea20000000800 */
[----:B-1----:R-:W-:Y:S01]  /*5120*/  F2FP.F16.F32.PACK_AB R14, R80, R37 ;  /* 0x00000025500e723e */ /* 0x002fe200000000ff */
[----:B------:R-:W-:-:S04]  /*5130*/  FADD.FTZ R37, R37, R90 ;  /* 0x0000005a25257221 */ /* 0x000fc80000010000 */
[----:B------:R-:W-:Y:S02]  /*5140*/  FADD.FTZ R6, R80, R37 ;  /* 0x0000002550067221 */ /* 0x000fe40000010000 */
[----:B------:R-:W-:Y:S08]  /*5150*/  MUFU.EX2 R40, R40 ;  /* 0x0000002800287308 */ /* 0x000ff00000000800 */
[----:B------:R-:W1:Y:S01]  /*5160*/  MUFU.EX2 R5, R42 ;  /* 0x0000002a00057308 */ /* 0x000e620000000800 */
[----:B--2---:R-:W-:Y:S01]  /*5170*/  F2FP.F16.F32.PACK_AB R13, R81, R10 ;  /* 0x0000000a510d723e */ /* 0x004fe200000000ff */
[----:B------:R-:W-:Y:S01]  /*5180*/  FADD.FTZ R10, R10, R7 ;  /* 0x000000070a0a7221 */ /* 0x000fe20000010000 */
[----:B------:R-:W-:-:S03]  /*5190*/  VIADD R7, R88, 0xfffffffe ;  /* 0xfffffffe58077836 */ /* 0x000fc60000000000 */
[----:B------:R-:W-:Y:S01]  /*51a0*/  FADD.FTZ R81, R81, R10 ;  /* 0x0000000a51517221 */ /* 0x000fe20000010000 */
[----:B-1----:R-:W-:-:S03]  /*51b0*/  F2FP.F16.F32.PACK_AB R15, R5, R40 ;  /* 0x00000028050f723e */ /* 0x002fc600000000ff */
[----:B------:R-:W-:Y:S02]  /*51c0*/  FADD.FTZ R40, R40, R81 ;  /* 0x0000005128287221 */ /* 0x000fe40000010000 */
[----:B------:R4:W-:Y:S02]  /*51d0*/  STSM.16.M88.4 [R18+0x6000], R12 ;  /* 0x0060000c12007844 */ /* 0x0009e40000000200 */
[----:B------:R-:W-:Y:S01]  /*51e0*/  FADD.FTZ R5, R5, R40 ;  /* 0x0000002805057221 */ /* 0x000fe20000010000 */
[----:B------:R1:W-:Y:S06]  /*51f0*/  MEMBAR.ALL.CTA ;  /* 0x0000000000007992 */ /* 0x0003ec0000008000 */
[----:B-1----:R-:W1:Y:S02]  /*5200*/  FENCE.VIEW.ASYNC.S ;  /* 0x00000000000073c6 */ /* 0x002e640000000000 */
[----:B-1----:R-:W-:Y:S01]  /*5210*/  NOP ;  /* 0x0000000000007918 */ /* 0x002fe20000000000 */
[----:B------:R-:W-:Y:S05]  /*5220*/  @P2 BRA `(.L_x_677) ;  /* 0x0000000000442947 */ /* 0x000fea0003800000 */
        /* <DEDUP_REMOVED lines=10> */
.L_x_678:
[----:B------:R-:W-:-:S11]  /*52d0*/  UISETP.NE.AND UP1, UPT, UR7, 0x1, UPT ;  /* 0x000000010700788c */ /* 0x000fd6000bf25270 */
[----:B------:R-:W-:Y:S02]  /*52e0*/  @UP1 ULDC.64 UR10, c[0x0][0x9e8] ;  /* 0x00027a00000a1ab9 */ /* 0x000fe40000000a00 */
[----:B------:R-:W-:-:S04]  /*52f0*/  UIMAD.WIDE.U32 UR14, UR18, UR10, URZ ;  /* 0x0000000a120e72a5 */ /* 0x000fc8000f8e003f */
[----:B------:R-:W-:-:S12]  /*5300*/  @UP1 USHF.R.U32.HI UR18, URZ, UR11, UR15 ;  /* 0x0000000b3f121299 */ /* 0x000fd8000801160f */
.L_x_679:
[----:B------:R-:W-:-:S04]  /*5310*/  UIMAD UR7, UR18, UR7, UR7 ;  /* 0x00000007120772a4 */ /* 0x000fc8000f8e0207 */
[----:B------:R-:W-:-:S04]  /*5320*/  UISETP.LT.AND UP1, UPT, UR6, UR7, UPT ;  /* 0x000000070600728c */ /* 0x000fc8000bf21270 */
[----:B------:R-:W-:-:S12]  /*5330*/  USEL UR6, UR6, UR7, UP1 ;  /* 0x0000000706067287 */ /* 0x000fd80008800000 */
.L_x_677:
[----:B------:R-:W-:Y:S01]  /*5340*/  USHF.R.S32.HI UR7, URZ, 0x1f, UR6 ;  /* 0x0000001f3f077899 */ /* 0x000fe20008011406 */
[----:B------:R-:W-:Y:S02]  /*5350*/  CS2R R134, SRZ ;  /* 0x0000000000867805 */ /* 0x000fe4000001ff00 */
[----:B------:R-:W-:Y:S02]  /*5360*/  CS2R R132, SRZ ;  /* 0x0000000000847805 */ /* 0x000fe4000001ff00 */
[----:B------:R-:W-:Y:S01]  /*5370*/  CS2R R130, SRZ ;  /* 0x0000000000827805 */ /* 0x000fe2000001ff00 */
[----:B------:R-:W-:Y:S01]  /*5380*/  ULEA.HI UR7, UR7, UR6, URZ, 0x7 ;  /* 0x0000000607077291 */ /* 0x000fe2000f8f383f */
[----:B------:R-:W-:Y:S02]  /*5390*/  CS2R R128, SRZ ;  /* 0x0000000000807805 */ /* 0x000fe4000001ff00 */
[----:B------:R-:W-:Y:S02]  /*53a0*/  CS2R R126, SRZ ;  /* 0x00000000007e7805 */ /* 0x000fe4000001ff00 */
[----:B------:R-:W-:Y:S01]  /*53b0*/  CS2R R124, SRZ ;  /* 0x00000000007c7805 */ /* 0x000fe2000001ff00 */
[----:B------:R-:W-:Y:S01]  /*53c0*/  USHF.R.S32.HI UR7, URZ, 0x7, UR7 ;  /* 0x000000073f077899 */ /* 0x000fe20008011407 */
[----:B------:R-:W-:-:S02]  /*53d0*/  CS2R R122, SRZ ;  /* 0x00000000007a7805 */ /* 0x000fc4000001ff00 */
[----:B------:R-:W-:Y:S02]  /*53e0*/  CS2R R120, SRZ ;  /* 0x0000000000787805 */ /* 0x000fe4000001ff00 */
[----:B------:R-:W-:Y:S01]  /*53f0*/  CS2R R118, SRZ ;  /* 0x0000000000767805 */ /* 0x000fe2000001ff00 */
[----:B------:R-:W-:Y:S01]  /*5400*/  UISETP.LT.AND UP1, UPT, UR40, UR7, UPT ;  /* 0x000000072800728c */ /* 0x000fe2000bf21270 */
[----:B------:R-:W-:Y:S02]  /*5410*/  CS2R R116, SRZ ;  /* 0x0000000000747805 */ /* 0x000fe4000001ff00 */
[----:B------:R-:W-:Y:S02]  /*5420*/  CS2R R114, SRZ ;  /* 0x0000000000727805 */ /* 0x000fe4000001ff00 */
[----:B------:R-:W-:Y:S01]  /*5430*/  CS2R R112, SRZ ;  /* 0x0000000000707805 */ /* 0x000fe2000001ff00 */
[----:B------:R-:W-:Y:S01]  /*5440*/  USEL UR59, UR40, UR7, !UP1 ;  /* 0x00000007283b7287 */ /* 0x000fe2000c800000 */
[----:B------:R-:W-:-:S02]  /*5450*/  CS2R R110, SRZ ;  /* 0x00000000006e7805 */ /* 0x000fc4000001ff00 */
[----:B------:R-:W-:Y:S02]  /*5460*/  CS2R R108, SRZ ;  /* 0x00000000006c7805 */ /* 0x000fe4000001ff00 */
[----:B------:R-:W-:Y:S02]  /*5470*/  CS2R R106, SRZ ;  /* 0x00000000006a7805 */ /* 0x000fe4000001ff00 */
[----:B------:R-:W-:Y:S02]  /*5480*/  CS2R R104, SRZ ;  /* 0x0000000000687805 */ /* 0x000fe4000001ff00 */
[----:B------:R-:W-:Y:S02]  /*5490*/  CS2R R102, SRZ ;  /* 0x0000000000667805 */ /* 0x000fe4000001ff00 */
[----:B------:R-:W-:Y:S02]  /*54a0*/  ISETP.GE.AND P2, PT, R7, UR59, PT ;  /* 0x0000003b07007c0c */ /* 0x000fe4000bf46270 */
[----:B------:R-:W-:-:S02]  /*54b0*/  CS2R R100, SRZ ;  /* 0x0000000000647805 */ /* 0x000fc4000001ff00 */
[----:B------:R-:W-:Y:S02]  /*54c0*/  CS2R R98, SRZ ;  /* 0x0000000000627805 */ /* 0x000fe4000001ff00 */
[----:B------:R-:W-:Y:S02]  /*54d0*/  CS2R R96, SRZ ;  /* 0x0000000000607805 */ /* 0x000fe4000001ff00 */
[----:B------:R-:W-:Y:S02]  /*54e0*/  CS2R R94, SRZ ;  /* 0x00000000005e7805 */ /* 0x000fe4000001ff00 */
[----:B------:R-:W-:Y:S02]  /*54f0*/  CS2R R92, SRZ ;  /* 0x00000000005c7805 */ /* 0x000fe4000001ff00 */
[----:B------:R-:W-:Y:S02]  /*5500*/  CS2R R90, SRZ ;  /* 0x00000000005a7805 */ /* 0x000fe4000001ff00 */
[----:B------:R-:W-:Y:S01]  /*5510*/  CS2R R88, SRZ ;  /* 0x0000000000587805 */ /* 0x000fe2000001ff00 */
[----:B------:R-:W-:Y:S06]  /*5520*/  @!P2 BRA `(.L_x_680) ;  /* 0x00000038003ca947 */ /* 0x000fec0003800000 */
[----:B------:R-:W-:Y:S01]  /*5530*/  IMAD.IADD R9, R3, 0x1, R4 ;  /* 0x0000000103097824 */ /* 0x000fe200078e0204 */
[----:B------:R-:W-:Y:S01]  /*5540*/  ULDC UR35, c[0x0][0x9e4] ;  /* 0x0002790000237ab9 */ /* 0x000fe20000000800 */
[----:B------:R-:W-:Y:S01]  /*5550*/  IMAD.MOV.U32 R135, RZ, RZ, RZ ;  /* 0x000000ffff877224 */ /* 0x000fe200078e00ff */
[----:B------:R-:W-:Y:S01]  /*5560*/  ULDC UR55, c[0x0][0x288] ;  /* 0x0000a20000377ab9 */ /* 0x000fe20000000800 */
[----:B------:R-:W-:Y:S01]  /*5570*/  ULDC UR34, c[0x0][0x988] ;  /* 0x0002620000227ab9 */ /* 0x000fe20000000800 */
[----:B------:R-:W-:Y:S01]  /*5580*/  ULDC UR56, c[0x0][0x9d8] ;  /* 0x0002760000387ab9 */ /* 0x000fe20000000800 */
[----:B------:R-:W-:-:S05]  /*5590*/  ULDC UR54, c[0x0][0x9e0] ;  /* 0x0002780000367ab9 */ /* 0x000fca0000000800 */
.L_x_697:
[----:B------:R-:W-:Y:S01]  /*55a0*/  UIADD3 UR58, UR36, 0x1, URZ ;  /* 0x00000001243a7890 */ /* 0x000fe2000fffe03f */
[----:B------:R-:W-:-:S03]  /*55b0*/  ISETP.NE.AND P3, PT, RZ, UR45, PT ;  /* 0x0000002dff007c0c */ /* 0x000fc6000bf65270 */
[----:B------:R-:W-:-:S04]  /*55c0*/  UISETP.NE.AND UP1, UPT, UR58, 0x2, UPT ;  /* 0x000000023a00788c */ /* 0x000fc8000bf25270 */
[----:B------:R-:W-:Y:S02]  /*55d0*/  USEL UR57, URZ, 0x1, UP1 ;  /* 0x000000013f397887 */ /* 0x000fe40008800000 */
[----:B------:R-:W-:Y:S02]  /*55e0*/  USEL UR58, UR58, URZ, UP1 ;  /* 0x0000003f3a3a7287 */ /* 0x000fe40008800000 */
[----:B------:R-:W-:Y:S02]  /*55f0*/  ULOP3.LUT UR57, UR49, UR57, URZ, 0x3c, !UPT ;  /* 0x0000003931397292 */ /* 0x000fe4000f8e3c3f */
[----:B----4-:R-:W-:Y:S10]  /*5600*/  @P3 BRA `(.L_x_681) ;  /* 0x00000000002c3947 */ /* 0x010ff40003800000 */
[----:B------:R-:W-:Y:S05]  /*5610*/  @!P0 BRA `(.L_x_682) ;  /* 0x0000000000048947 */ /* 0x000fea0003800000 */
[----:B------:R-:W-:Y:S01]  /*5620*/  BPT.TRAP 0x1 ;  /* 0x000000040000795c */ /* 0x000fe20000300000 */
.L_x_682:
[----:B------:R-:W-:Y:S01]  /*5630*/  ULEA UR6, UR58, UR39, 0x3 ;  /* 0x000000273a067291 */ /* 0x000fe2000f8e183f */
[----:B------:R-:W-:-:S05]  /*5640*/  IMAD.U32 R10, RZ, RZ, UR57 ;  /* 0x00000039ff0a7e24 */ /* 0x000fca000f8e00ff */
[----:B------:R-:W-:-:S04]  /*5650*/  SHF.L.U32 R10, R10, 0x1f, RZ ;  /* 0x0000001f0a0a7819 */ /* 0x000fc800000006ff */
[----:B------:R1:W2:Y:S01]  /*5660*/  SYNCS.PHASECHK.TRANS64.TRYWAIT P2, [UR6+0x2d830], R10 ;  /* 0x02d8300aff0075a7 */ /* 0x0002a20008040146 */
[----:B------:R-:W-:Y:S05]  /*5670*/  @!P0 BRA `(.L_x_683) ;  /* 0x0000000000048947 */ /* 0x000fea0003800000 */
[----:B------:R-:W-:Y:S01]  /*5680*/  BPT.TRAP 0x1 ;  /* 0x000000040000795c */ /* 0x000fe20000300000 */
.L_x_683:
[----:B--2---:R-:W-:Y:S05]  /*5690*/  @P2 BRA `(.L_x_681) ;  /* 0x0000000000082947 */ /* 0x004fea0003800000 */
[----:B------:R-:W2:Y:S02]  /*56a0*/  SYNCS.PHASECHK.TRANS64.TRYWAIT P2, [UR6+0x2d830], R10 ;  /* 0x02d8300aff0075a7 */ /* 0x000ea40008040146 */
[----:B--2---:R-:W-:Y:S05]  /*56b0*/  @!P2 BRA `(.L_x_684) ;  /* 0x000000e400f8a947 */ /* 0x004fea0003800000 */
.L_x_681:
[----:B-12---:R-:W-:Y:S01]  /*56c0*/  VIADD R10, R16, 0x8 ;  /* 0x00000008100a7836 */ /* 0x006fe20000000000 */
[----:B------:R-:W-:Y:S01]  /*56d0*/  UIMAD UR6, UR58, 0x600, UR32 ;  /* 0x000006003a0678a4 */ /* 0x000fe2000f8e0220 */
[----:B------:R-:W-:Y:S01]  /*56e0*/  UMOV UR7, 0x80000020 ;  /* 0x8000002000077882 */ /* 0x000fe20000000000 */
[----:B------:R-:W-:Y:S02]  /*56f0*/  UMOV UR11, 0x80000020 ;  /* 0x80000020000b7882 */ /* 0x000fe40000000000 */
[----:B------:R1:W-:Y:S01]  /*5700*/  BAR.SYNC.DEFER_BLOCKING R10, 0x100 ;  /* 0x0004000a0000751d */ /* 0x0003e20000010000 */
[----:B------:R-:W-:Y:S02]  /*5710*/  UIADD3 UR10, UR6, 0x2, URZ ;  /* 0x00000002060a7890 */ /* 0x000fe4000fffe03f */
[----:B------:R-:W-:Y:S02]  /*5720*/  UIADD3 UR14, UR6, 0x200, URZ ;  /* 0x00000200060e7890 */ /* 0x000fe4000fffe03f */
[----:B------:R-:W-:Y:S01]  /*5730*/  UIADD3 UR18, UR6, 0x202, URZ ;  /* 0x0000020206127890 */ /* 0x000fe2000fffe03f */
[----:B------:R-:W-:Y:S01]  /*5740*/  UMOV UR15, 0x80000020 ;  /* 0x80000020000f7882 */ /* 0x000fe20000000000 */
[----:B------:R-:W-:Y:S01]  /*5750*/  UMOV UR19, 0x80000020 ;  /* 0x8000002000137882 */ /* 0x000fe20000000000 */
[----:B------:R-:W-:Y:S01]  /*5760*/  UIADD3 UR22, UR6, 0x400, URZ ;  /* 0x0000040006167890 */ /* 0x000fe2000fffe03f */
[----:B------:R-:W-:Y:S01]  /*5770*/  UMOV UR23, 0x80000020 ;  /* 0x8000002000177882 */ /* 0x000fe20000000000 */
[----:B------:R-:W-:Y:S01]  /*5780*/  UIADD3 UR26, UR6, 0x402, URZ ;  /* 0x00000402061a7890 */ /* 0x000fe2000fffe03f */
[----:B------:R-:W-:Y:S01]  /*5790*/  UMOV UR27, 0x80000020 ;  /* 0x80000020001b7882 */ /* 0x000fe20000000000 */
[----:B----4-:R-:W-:-:S06]  /*57a0*/  WARPGROUP.ARRIVE ;  /* 0x00000000000079c5 */ /* 0x010fcc0000000000 */
[----:B------:R-:W-:Y:S03]  /*57b0*/  HGMMA.64x128x16.F32 R24, gdesc[UR4], RZ, !UPT, gsb0 ;  /* 0x01e00000041879f0 */ /* 0x000fe6000c0008ff */
        /* <DEDUP_REMOVED lines=16> */
[----:B-1----:R-:W-:Y:S05]  /*58c0*/  @P3 BRA `(.L_x_685) ;  /* 0x00000000002c3947 */ /* 0x002fea0003800000 */
[----:B------:R-:W-:Y:S05]  /*58d0*/  @!P0 BRA `(.L_x_686) ;  /* 0x0000000000048947 */ /* 0x000fea0003800000 */
[----:B------:R-:W-:Y:S01]  /*58e0*/  BPT.TRAP 0x1 ;  /* 0x000000040000795c */ /* 0x000fe20000300000 */
.L_x_686:
[----:B------:R-:W-:Y:S01]  /*58f0*/  ULEA UR6, UR36, UR39, 0x3 ;  /* 0x0000002724067291 */ /* 0x000fe2000f8e183f */
[----:B------:R-:W-:-:S05]  /*5900*/  IMAD.U32 R10, RZ, RZ, UR49 ;  /* 0x00000031ff0a7e24 */ /* 0x000fca000f8e00ff */
[----:B------:R-:W-:-:S04]  /*5910*/  SHF.L.U32 R10, R10, 0x1f, RZ ;  /* 0x0000001f0a0a7819 */ /* 0x000fc800000006ff */
[----:B------:R1:W2:Y:S01]  /*5920*/  SYNCS.PHASECHK.TRANS64.TRYWAIT P2, [UR6+0x2d850], R10 ;  /* 0x02d8500aff0075a7 */ /* 0x0002a20008040146 */
[----:B------:R-:W-:Y:S05]  /*5930*/  @!P0 BRA `(.L_x_687) ;  /* 0x0000000000048947 */ /* 0x000fea0003800000 */
[----:B------:R-:W-:Y:S01]  /*5940*/  BPT.TRAP 0x1 ;  /* 0x000000040000795c */ /* 0x000fe20000300000 */
.L_x_687:
[----:B--2---:R-:W-:Y:S05]  /*5950*/  @P2 BRA `(.L_x_685) ;  /* 0x0000000000082947 */ /* 0x004fea0003800000 */
[----:B------:R-:W2:Y:S02]  /*5960*/  SYNCS.PHASECHK.TRANS64.TRYWAIT P2, [UR6+0x2d850], R10 ;  /* 0x02d8500aff0075a7 */ /* 0x000ea40008040146 */
[----:B--2---:R-:W-:Y:S05]  /*5970*/  @!P2 BRA `(.L_x_688) ;  /* 0x000000e40060a947 */ /* 0x004fea0003800000 */
.L_x_685:
[----:B------:R-:W-:Y:S01]  /*5980*/  UIADD3 UR6, UR39, 0x400, URZ ;  /* 0x0000040027067890 */ /* 0x000fe2000fffe03f */
[----:B------:R-:W-:Y:S01]  /*5990*/  WARPGROUP.ARRIVE ;  /* 0x00000000000079c5 */ /* 0x000fe20000000000 */
[----:B------:R-:W-:Y:S01]  /*59a0*/  ULEA UR7, UR52, UR39, 0xd ;  /* 0x0000002734077291 */ /* 0x000fe2000f8e683f */
[----:B------:R-:W3:Y:S01]  /*59b0*/  LDC R142, c[0x0][0x2e0] ;  /* 0x0000b800ff8e7b82 */ /* 0x000ee20000000800 */
[----:B------:R-:W-:Y:S01]  /*59c0*/  USHF.R.U32.HI UR6, URZ, 0x4, UR6 ;  /* 0x000000043f067899 */ /* 0x000fe20008011606 */
[----:B------:R-:W-:Y:S01]  /*59d0*/  FMUL.FTZ R14, R27, UR56 ;  /* 0x000000381b0e7c20 */ /* 0x000fe20008410000 */
[----:B------:R-:W-:Y:S01]  /*59e0*/  UIADD3 UR7, UR7, 0x21800, URZ ;  /* 0x0002180007077890 */ /* 0x000fe2000fffe03f */
[----:B------:R-:W-:Y:S01]  /*59f0*/  FMUL.FTZ R27, R34, UR56 ;  /* 0x00000038221b7c20 */ /* 0x000fe20008410000 */
[----:B------:R-:W-:Y:S01]  /*5a00*/  ULOP3.LUT UR6, UR6, 0x3fff, URZ, 0xc0, !UPT ;  /* 0x00003fff06067892 */ /* 0x000fe2000f8ec03f */
[----:B------:R-:W-:Y:S01]  /*5a10*/  FMUL.FTZ R34, R41, UR56 ;  /* 0x0000003829227c20 */ /* 0x000fe20008410000 */
[----:B------:R-:W-:Y:S01]  /*5a20*/  USHF.R.U32.HI UR7, URZ, 0x4, UR7 ;  /* 0x000000043f077899 */ /* 0x000fe20008011607 */
[----:B------:R-:W-:Y:S01]  /*5a30*/  FMUL.FTZ R41, R48, UR56 ;  /* 0x0000003830297c20 */ /* 0x000fe20008410000 */
[----:B------:R-:W-:Y:S01]  /*5a40*/  ULOP3.LUT UR10, UR6, 0x2000000, URZ, 0xfc, !UPT ;  /* 0x02000000060a7892 */ /* 0x000fe2000f8efc3f */
[----:B------:R-:W-:Y:S01]  /*5a50*/  FMUL.FTZ R12, R25, UR56 ;  /* 0x00000038190c7c20 */ /* 0x000fe20008410000 */
[----:B------:R-:W-:Y:S01]  /*5a60*/  ULOP3.LUT UR6, UR7, 0x3fff, URZ, 0xc0, !UPT ;  /* 0x00003fff07067892 */ /* 0x000fe2000f8ec03f */
[----:B------:R-:W-:Y:S01]  /*5a70*/  FMUL.FTZ R48, R55, UR56 ;  /* 0x0000003837307c20 */ /* 0x000fe20008410000 */
[----:B------:R-:W-:Y:S01]  /*5a80*/  UIMAD UR7, UR36, 0x600, UR10 ;  /* 0x00000600240778a4 */ /* 0x000fe2000f8e020a */
[----:B------:R-:W-:Y:S01]  /*5a90*/  FMUL.FTZ R25, R32, UR56 ;  /* 0x0000003820197c20 */ /* 0x000fe20008410000 */
[----:B------:R-:W-:Y:S01]  /*5aa0*/  ULOP3.LUT UR6, UR6, 0x10000, URZ, 0xfc, !UPT ;  /* 0x0001000006067892 */ /* 0x000fe2000f8efc3f */
[----:B------:R-:W-:Y:S01]  /*5ab0*/  FMUL.FTZ R55, R60, UR56 ;  /* 0x000000383c377c20 */ /* 0x000fe20008410000 */
[----:B------:R-:W-:Y:S01]  /*5ac0*/  UMOV UR31, 0x80000020 ;  /* 0x80000020001f7882 */ /* 0x000fe20000000000 */
[----:B------:R-:W-:Y:S01]  /*5ad0*/  UMOV UR29, 0x40000040 ;  /* 0x40000040001d7882 */ /* 0x000fe20000000000 */
[----:B------:R-:W-:Y:S01]  /*5ae0*/  FMUL.FTZ R32, R39, UR56 ;  /* 0x0000003827207c20 */ /* 0x000fe20008410000 */
[----:B------:R-:W-:Y:S01]  /*5af0*/  UMOV UR30, UR7 ;  /* 0x00000007001e7c82 */ /* 0x000fe20008000000 */
[----:B------:R-:W-:Y:S01]  /*5b00*/  FMUL.FTZ R60, R65, UR56 ;  /* 0x00000038413c7c20 */ /* 0x000fe20008410000 */
[----:B------:R-:W-:Y:S01]  /*5b10*/  UMOV UR28, UR6 ;  /* 0x00000006001c7c82 */ /* 0x000fe20008000000 */
[----:B------:R-:W-:Y:S01]  /*5b20*/  FMUL.FTZ R39, R46, UR56 ;  /* 0x000000382e277c20 */ /* 0x000fe20008410000 */
[----:B------:R-:W-:Y:S01]  /*5b30*/  HGMMA.64x96x16.F32 R88, gdesc[UR28].tnspB, R88, gsb0 ;  /* 0x416000001c5879f0 */ /* 0x000fe20008000858 */
[----:B------:R-:W-:Y:S01]  /*5b40*/  UIADD3 UR30, UR7, 0x40, URZ ;  /* 0x00000040071e7890 */ /* 0x000fe2000fffe03f */
[----:B------:R-:W-:Y:S01]  /*5b50*/  FMUL.FTZ R65, R70, UR56 ;  /* 0x0000003846417c20 */ /* 0x000fe20008410000 */
[----:B------:R-:W-:Y:S01]  /*5b60*/  UIADD3 UR28, UR6, 0x2, URZ ;  /* 0x00000002061c7890 */ /* 0x000fe2000fffe03f */
[----:B------:R-:W-:Y:S01]  /*5b70*/  FMUL.FTZ R46, R53, UR56 ;  /* 0x00000038352e7c20 */ /* 0x000fe20008410000 */
[----:B------:R-:W-:Y:S01]  /*5b80*/  UMOV UR31, 0x80000020 ;  /* 0x80000020001f7882 */ /* 0x000fe20000000000 */
[----:B------:R-:W-:Y:S01]  /*5b90*/  UMOV UR29, 0x40000040 ;  /* 0x40000040001d7882 */ /* 0x000fe20000000000 */
[----:B------:R-:W-:Y:S01]  /*5ba0*/  FMUL.FTZ R70, R75, UR56 ;  /* 0x000000384b467c20 */ /* 0x000fe20008410000 */
[----:B--2---:R-:W-:Y:S01]  /*5bb0*/  FMUL.FTZ R13, R26, UR56 ;  /* 0x000000381a0d7c20 */ /* 0x004fe20008410000 */
[----:B------:R-:W-:Y:S01]  /*5bc0*/  FMUL.FTZ R53, R58, UR56 ;  /* 0x000000383a357c20 */ /* 0x000fe20008410000 */
[----:B------:R-:W-:Y:S01]  /*5bd0*/  FMUL.FTZ R75, R80, UR56 ;  /* 0x00000038504b7c20 */ /* 0x000fe20008410000 */
[----:B-1----:R-:W-:Y:S01]  /*5be0*/  FMUL.FTZ R10, R24, UR56 ;  /* 0x00000038180a7c20 */ /* 0x002fe20008410000 */
[----:B------:R-:W-:Y:S01]  /*5bf0*/  FMUL.FTZ R26, R33, UR56 ;  /* 0x00000038211a7c20 */ /* 0x000fe20008410000 */
[----:B------:R-:W-:Y:S01]  /*5c00*/  FMUL.FTZ R58, R63, UR56 ;  /* 0x000000383f3a7c20 */ /* 0x000fe20008410000 */
[----:B------:R-:W-:-:S02]  /*5c10*/  IMAD.SHL.U32 R80, R7, 0x80, RZ ;  /* 0x0000008007507824 */ /* 0x000fc400078e00ff */
        /* <DEDUP_REMOVED lines=24> */
[----:B------:R-:W-:Y:S01]  /*5da0*/  IADD3 R83, -R80, 0x1, RZ ;  /* 0x0000000150537810 */ /* 0x000fe20007ffe1ff */
        /* <DEDUP_REMOVED lines=9> */
[----:B------:R-:W-:-:S02]  /*5e40*/  IMAD.U32 R51, RZ, RZ, UR58 ;  /* 0x0000003aff337e24 */ /* 0x000fc4000f8e00ff */
[----:B------:R-:W-:Y:S01]  /*5e50*/  FMUL.FTZ R66, R71, UR56 ;  /* 0x0000003847427c20 */ /* 0x000fe20008410000 */
[----:B------:R-:W-:Y:S01]  /*5e60*/  FMUL.FTZ R67, R72, UR56 ;  /* 0x0000003848437c20 */ /* 0x000fe20008410000 */
[----:B------:R-:W-:Y:S01]  /*5e70*/  FMUL.FTZ R74, R79, UR56 ;  /* 0x000000384f4a7c20 */ /* 0x000fe20008410000 */
[----:B------:R-:W-:Y:S02]  /*5e80*/  VIADD R50, R16, 0x9 ;  /* 0x0000000910327836 */ /* 0x000fe40000000000 */
[----:B------:R-:W-:Y:S01]  /*5e90*/  FMUL.FTZ R71, R76, UR56 ;  /* 0x000000384c477c20 */ /* 0x000fe20008410000 */
[----:B------:R-:W-:Y:S01]  /*5ea0*/  FMUL.FTZ R72, R77, UR56 ;  /* 0x000000384d487c20 */ /* 0x000fe20008410000 */
[----:B------:R-:W-:Y:S01]  /*5eb0*/  FMUL.FTZ R79, R84, UR56 ;  /* 0x00000038544f7c20 */ /* 0x000fe20008410000 */
[----:B------:R-:W-:Y:S01]  /*5ec0*/  ISETP.GE.U32.AND P2, PT, R2, 0x180, PT ;  /* 0x000001800200780c */ /* 0x000fe20003f46070 */
[----:B------:R-:W-:Y:S01]  /*5ed0*/  FMUL.FTZ R76, R81, UR56 ;  /* 0x00000038514c7c20 */ /* 0x000fe20008410000 */
[----:B------:R-:W-:Y:S01]  /*5ee0*/  FMUL.FTZ R77, R82, UR56 ;  /* 0x00000038524d7c20 */ /* 0x000fe20008410000 */
[----:B---3--:R-:W-:-:S02]  /*5ef0*/  IMAD R84, R142, UR47, R83 ;  /* 0x0000002f8e547c24 */ /* 0x008fc4000f8e0253 */
[----:B------:R-:W-:Y:S01]  /*5f00*/  FMUL.FTZ R81, R85, UR56 ;  /* 0x0000003855517c20 */ /* 0x000fe20008410000 */
[----:B------:R-:W-:Y:S01]  /*5f10*/  FMUL.FTZ R82, R86, UR56 ;  /* 0x0000003856527c20 */ /* 0x000fe20008410000 */
[----:B------:R-:W-:Y:S01]  /*5f20*/  FMUL.FTZ R83, R87, UR56 ;  /* 0x0000003857537c20 */ /* 0x000fe20008410000 */
[----:B------:R-:W-:Y:S01]  /*5f30*/  @!P1 LEA R51, R51, UR39, 0x3 ;  /* 0x0000002733339c11 */ /* 0x000fe2000f8e18ff */
[----:B------:R-:W1:Y:S01]  /*5f40*/  MUFU.TANH R10, R10 ;  /* 0x0000000a000a7308 */ /* 0x000e620000002400 */
[----:B------:R-:W-:Y:S01]  /*5f50*/  SEL R50, R50, 0x9, !P2 ;  /* 0x0000000932327807 */ /* 0x000fe20005000000 */
[----:B------:R-:W-:Y:S01]  /*5f60*/  VIADD R84, R84, -UR55 ;  /* 0x8000003754547c36 */ /* 0x000fe20008000000 */
[----:B------:R-:W-:Y:S01]  /*5f70*/  PLOP3.LUT P2, PT, PT, PT, UP0, 0x40, 0x0 ;  /* 0x000000000000781c */ /* 0x000fe20003f4e808 */
[----:B------:R-:W-:Y:S02]  /*5f80*/  @!P1 VIADD R51, R51, 0x2d840 ;  /* 0x0002d84033339836 */ /* 0x000fe40000000000 */
[----:B------:R-:W-:-:S02]  /*5f90*/  IMAD R84, R19, -0x2, R84 ;  /* 0xfffffffe13547824 */ /* 0x000fc400078e0254 */
[----:B------:R-:W2:Y:S01]  /*5fa0*/  MUFU.TANH R12, R12 ;  /* 0x0000000c000c7308 */ /* 0x000ea20000002400 */
[----:B------:R-:W-:Y:S01]  /*5fb0*/  @!P1 PRMT R51, RZ, 0x654, R51 ;  /* 0x00000654ff339816 */ /* 0x000fe20000000033 */
[C---:B------:R-:W-:Y:S02]  /*5fc0*/  VIADD R87, R84.reuse, UR54 ;  /* 0x0000003654577c36 */ /* 0x040fe40008000000 */
[----:B------:R-:W-:Y:S02]  /*5fd0*/  VIADD R86, R84, UR33 ;  /* 0x0000002154567c36 */ /* 0x000fe40008000000 */
[C---:B------:R-:W-:Y:S02]  /*5fe0*/  IMAD.IADD R85, R3.reuse, 0x1, R87 ;  /* 0x0000000103557824 */ /* 0x040fe400078e0257 */
[----:B------:R-:W3:Y:S01]  /*5ff0*/  MUFU.TANH R13, R13 ;  /* 0x0000000d000d7308 */ /* 0x000ee20000002400 */
[----:B------:R-:W-:-:S07]  /*6000*/  IMAD.IADD R84, R3, 0x1, R86 ;  /* 0x0000000103547824 */ /* 0x000fce00078e0256 */
[----:B------:R-:W4:Y:S08]  /*6010*/  MUFU.TANH R14, R14 ;  /* 0x0000000e000e7308 */ /* 0x000f300000002400 */
[----:B------:R-:W1:Y:S01]  /*6020*/  MUFU.TANH R15, R15 ;  /* 0x0000000f000f7308 */ /* 0x000e620000002400 */
[----:B------:R-:W-:Y:S02]  /*6030*/  WARPGROUP.DEPBAR.LE gsb0, 0x0 ;  /* 0x00008000000079c5 */ /* 0x000fe40000010000 */
[----:B------:R-:W-:-:S05]  /*6040*/  WARPGROUP.ARRIVE ;  /* 0x00000000000079c5 */ /* 0x000fca0000000000 */
[----:B------:R-:W1:Y:S01]  /*6050*/  MUFU.TANH R20, R20 ;  /* 0x0000001400147308 */ /* 0x000e620000002400 */
[----:B------:R-:W-:Y:S01]  /*6060*/  HGMMA.64x96x16.F32 R88, gdesc[UR28].tnspB, R88, gsb0 ;  /* 0x416000001c5879f0 */ /* 0x000fe20008000858 */
[----:B------:R-:W-:Y:S02]  /*6070*/  UIADD3 UR30, UR7, 0x80, URZ ;  /* 0x00000080071e7890 */ /* 0x000fe4000fffe03f */
[----:B------:R-:W-:-:S04]  /*6080*/  UIADD3 UR28, UR6, 0x4, URZ ;  /* 0x00000004061c7890 */ /* 0x000fc8000fffe03f */
[----:B------:R-:W1:Y:S01]  /*6090*/  MUFU.TANH R21, R21 ;  /* 0x0000001500157308 */ /* 0x000e620000002400 */
[----:B------:R-:W-:Y:S01]  /*60a0*/  UMOV UR31, 0x80000020 ;  /* 0x80000020001f7882 */ /* 0x000fe20000000000 */
[----:B------:R-:W-:-:S06]  /*60b0*/  UMOV UR29, 0x40000040 ;  /* 0x40000040001d7882 */ /* 0x000fcc0000000000 */
        /* <DEDUP_REMOVED lines=11> */
[----:B------:R-:W1:Y:S01]  /*6170*/  MUFU.TANH R35, R35 ;  /* 0x0000002300237308 */ /* 0x000e620000002400 */
[----:B------:R-:W-:-:S02]  /*6180*/  WARPGROUP.DEPBAR.LE gsb0, 0x0 ;  /* 0x00008000000079c5 */ /* 0x000fc40000010000 */
[----:B------:R-:W-:-:S05]  /*6190*/  WARPGROUP.ARRIVE ;  /* 0x00000000000079c5 */ /* 0x000fca0000000000 */
[----:B------:R-:W1:Y:S01]  /*61a0*/  MUFU.TANH R36, R36 ;  /* 0x0000002400247308 */ /* 0x000e620000002400 */
[----:B------:R-:W-:Y:S01]  /*61b0*/  HGMMA.64x96x16.F32 R88, gdesc[UR28].tnspB, R88, gsb0 ;  /* 0x416000001c5879f0 */ /* 0x000fe20008000858 */
[----:B------:R-:W-:Y:S02]  /*61c0*/  UIADD3 UR30, UR7, 0xc0, URZ ;  /* 0x000000c0071e7890 */ /* 0x000fe4000fffe03f */
[----:B------:R-:W-:Y:S01]  /*61d0*/  UIADD3 UR28, UR6, 0x6, URZ ;  /* 0x00000006061c7890 */ /* 0x000fe2000fffe03f */
[----:B------:R-:W-:Y:S01]  /*61e0*/  UMOV UR31, 0x80000020 ;  /* 0x80000020001f7882 */ /* 0x000fe20000000000 */
[----:B------:R-:W-:Y:S02]  /*61f0*/  UMOV UR29, 0x40000040 ;  /* 0x40000040001d7882 */ /* 0x000fe40000000000 */
        /* <DEDUP_REMOVED lines=64> */
[----:B------:R-:W1:Y:S01]  /*6600*/  MUFU.TANH R83, R83 ;  /* 0x0000005300537308 */ /* 0x000e620000002400 */
[----:B------:R-:W-:-:S02]  /*6610*/  WARPGROUP.DEPBAR.LE gsb0, 0x0 ;  /* 0x00008000000079c5 */ /* 0x000fc40000010000 */
        /* <DEDUP_REMOVED lines=8> */
[----:B------:R-:W-:Y:S03]  /*66a0*/  HGMMA.64x96x16.F32 R88, gdesc[UR28].tnspB, R88, gsb0 ;  /* 0x416000001c5879f0 */ /* 0x000fe60008000858 */
[----:B------:R-:W-:Y:S02]  /*66b0*/  WARPGROUP.DEPBAR.LE gsb0, 0x0 ;  /* 0x00008000000079c5 */ /* 0x000fe40000010000 */
[----:B------:R1:W-:Y:S06]  /*66c0*/  BAR.ARV R50, 0x100 ;  /* 0x000400320000751d */ /* 0x0003ec0000002000 */
[----:B------:R1:W-:Y:S01]  /*66d0*/  @!P1 SYNCS.ARRIVE.TRANS64.RED.A1T0 RZ, [R51+URZ], RZ ;  /* 0x000000ff33ff99a7 */ /* 0x0003e2000810043f */
[----:B--234-:R-:W-:Y:S05]  /*66e0*/  @P2 BRA `(.L_x_689) ;  /* 0x00000000005c2947 */ /* 0x01cfea0003800000 */
[----:B------:R-:W-:Y:S01]  /*66f0*/  ISETP.GT.AND P2, PT, R9, -0x1, PT ;  /* 0xffffffff0900780c */ /* 0x000fe20003f44270 */
[----:B------:R-:W-:-:S12]  /*6700*/  BSSY B0, `(.L_x_690) ;  /* 0x0000011000007945 */ /* 0x000fd80003800000 */
[----:B------:R-:W-:Y:S05]  /*6710*/  @P2 BRA `(.L_x_691) ;  /* 0x0000000000202947 */ /* 0x000fea0003800000 */
[----:B------:R-:W-:Y:S01]  /*6720*/  IMAD.U32 R142, RZ, RZ, UR35 ;  /* 0x00000023ff8e7e24 */ /* 0x000fe2000f8e00ff */
[----:B------:R-:W-:-:S04]  /*6730*/  LOP3.LUT R139, RZ, R9, RZ, 0x33, !PT ;  /* 0x00000009ff8b7212 */ /* 0x000fc800078e33ff */
[----:B------:R-:W-:-:S13]  /*6740*/  ISETP.NE.AND P2, PT, R142, 0x1, PT ;  /* 0x000000018e00780c */ /* 0x000fda0003f45270 */
[----:B-1----:R-:W1:Y:S02]  /*6750*/  @P2 LDC.64 R50, c[0x0][0x9e8] ;  /* 0x00027a00ff322b82 */ /* 0x002e640000000a00 */
[----:B-1----:R-:W-:-:S05]  /*6760*/  @P2 IMAD.HI.U32 R50, R139, R50, RZ ;  /* 0x000000328b322227 */ /* 0x002fca00078e00ff */
[----:B------:R-:W-:-:S04]  /*6770*/  @P2 SHF.R.U32.HI R139, RZ, R51, R50 ;  /* 0x00000033ff8b2219 */ /* 0x000fc80000011632 */
[----:B------:R-:W-:Y:S01]  /*6780*/  LOP3.LUT R139, RZ, R139, RZ, 0x33, !PT ;  /* 0x0000008bff8b7212 */ /* 0x000fe200078e33ff */
[----:B------:R-:W-:Y:S06]  /*6790*/  BRA `(.L_x_692) ;  /* 0x00000000001c7947 */ /* 0x000fec0003800000 */
.L_x_691:
[----:B------:R-:W-:-:S05]  /*67a0*/  IMAD.U32 R142, RZ, RZ, UR35 ;  /* 0x00000023ff8e7e24 */ /* 0x000fca000f8e00ff */
[----:B------:R-:W-:-:S13]  /*67b0*/  ISETP.NE.AND P2, PT, R142, 0x1, PT ;  /* 0x000000018e00780c */ /* 0x000fda0003f45270 */
[----:B-1----:R-:W1:Y:S01]  /*67c0*/  @P2 LDC.64 R50, c[0x0][0x9e8] ;  /* 0x00027a00ff322b82 */ /* 0x002e620000000a00 */
[----:B------:R-:W-:-:S04]  /*67d0*/  @P2 IMAD.IADD R139, R3, 0x1, R4 ;  /* 0x00000001038b2824 */ /* 0x000fc800078e0204 */
[----:B-1----:R-:W-:-:S04]  /*67e0*/  @P2 IMAD.HI.U32 R50, R139, R50, RZ ;  /* 0x000000328b322227 */ /* 0x002fc800078e00ff */
[----:B------:R-:W-:Y:S01]  /*67f0*/  IMAD.MOV.U32 R139, RZ, RZ, R9 ;  /* 0x000000ffff8b7224 */ /* 0x000fe200078e0009 */
[----:B------:R-:W-:-:S07]  /*6800*/  @P2 SHF.R.U32.HI R139, RZ, R51, R50 ;  /* 0x00000033ff8b2219 */ /* 0x000fce0000011632 */
.L_x_692:
[----:B------:R-:W-:Y:S05]  /*6810*/  BSYNC B0 ;  /* 0x0000000000007941 */ /* 0x000fea0003800000 */
.L_x_690:
[----:B------:R-:W-:-:S04]  /*6820*/  IMAD R50, R139, R142, -R80 ;  /* 0x0000008e8b327224 */ /* 0x000fc800078e0a50 */
[----:B------:R-:W-:-:S05]  /*6830*/  IMAD R50, R19, -0x2, R50 ;  /* 0xfffffffe13327824 */ /* 0x000fca00078e0232 */
[----:B------:R-:W-:Y:S02]  /*6840*/  VIADDMNMX R85, R50, R142, R85, PT ;  /* 0x0000008e32557246 */ /* 0x000fe40003800155 */
[----:B------:R-:W-:-:S07]  /*6850*/  VIMNMX R84, R84, R50, !PT ;  /* 0x0000003254547248 */ /* 0x000fce0007fe0100 */
.L_x_689:
[----:B------:R-:W-:Y:S01]  /*6860*/  ISETP.GT.AND P2, PT, R7, -0x1, PT ;  /* 0xffffffff0700780c */ /* 0x000fe20003f44270 */
[C---:B------:R-:W-:Y:S02]  /*6870*/  IMAD.IADD R87, R0.reuse, 0x1, R87 ;  /* 0x0000000100577824 */ /* 0x040fe400078e0257 */
[----:B------:R-:W-:Y:S01]  /*6880*/  IMAD.IADD R86, R0, 0x1, R86 ;  /* 0x0000000100567824 */ /* 0x000fe200078e0256 */
[C---:B------:R-:W-:Y:S02]  /*6890*/  ISETP.GT.AND P5, PT, R84.reuse, RZ, P2 ;  /* 0x000000ff5400720c */ /* 0x040fe400017a4270 */
[C---:B------:R-:W-:Y:S02]  /*68a0*/  ISETP.GT.AND P4, PT, R84.reuse, 0x1, P2 ;  /* 0x000000015400780c */ /* 0x040fe40001784270 */
[----:B------:R-:W-:Y:S02]  /*68b0*/  ISETP.LT.OR P5, PT, R85, 0x1, P5 ;  /* 0x000000015500780c */ /* 0x000fe40002fa1670 */
[----:B------:R-:W-:-:S02]  /*68c0*/  ISETP.GT.AND P6, PT, R84, 0x8, P2 ;  /* 0x000000085400780c */ /* 0x000fc400017c4270 */
[----:B-1----:R-:W-:Y:S02]  /*68d0*/  FSEL R139, R10, -INF , !P5 ;  /* 0xff8000000a8b7808 */ /* 0x002fe40006800000 */
[C---:B------:R-:W-:Y:S02]  /*68e0*/  ISETP.GT.AND P5, PT, R84.reuse, 0x10, P2 ;  /* 0x000000105400780c */ /* 0x040fe400017a4270 */
[----:B------:R-:W-:Y:S02]  /*68f0*/  ISETP.GT.AND P3, PT, R84, 0x9, P2 ;  /* 0x000000095400780c */ /* 0x000fe40001764270 */
[C---:B------:R-:W-:Y:S02]  /*6900*/  ISETP.LT.OR P5, PT, R85.reuse, 0x11, P5 ;  /* 0x000000115500780c */ /* 0x040fe40002fa1670 */
[----:B------:R-:W-:Y:S02]  /*6910*/  ISETP.LT.OR P4, PT, R85, 0x2, P4 ;  /* 0x000000025500780c */ /* 0x000fe40002781670 */
[----:B------:R-:W-:-:S02]  /*6920*/  FSEL R25, R25, -INF , !P5 ;  /* 0xff80000019197808 */ /* 0x000fc40006800000 */
[----:B------:R-:W-:Y:S02]  /*6930*/  ISETP.GT.AND P5, PT, R84, 0x20, P2 ;  /* 0x000000205400780c */ /* 0x000fe400017a4270 */
[C---:B------:R-:W-:Y:S02]  /*6940*/  ISETP.LT.OR P6, PT, R85.reuse, 0x9, P6 ;  /* 0x000000095500780c */ /* 0x040fe400037c1670 */
[C---:B------:R-:W-:Y:S02]  /*6950*/  ISETP.LT.OR P3, PT, R85.reuse, 0xa, P3 ;  /* 0x0000000a5500780c */ /* 0x040fe40001f61670 */
[----:B------:R-:W-:Y:S02]  /*6960*/  ISETP.LT.OR P5, PT, R85, 0x21, P5 ;  /* 0x000000215500780c */ /* 0x000fe40002fa1670 */
[----:B------:R-:W-:Y:S02]  /*6970*/  FSEL R12, R12, -INF , !P4 ;  /* 0xff8000000c0c7808 */ /* 0x000fe40006000000 */
[----:B------:R-:W-:-:S02]  /*6980*/  FSEL R15, R15, -INF , !P6 ;  /* 0xff8000000f0f7808 */ /* 0x000fc40007000000 */
[----:B------:R-:W-:Y:S02]  /*6990*/  FSEL R20, R20, -INF , !P3 ;  /* 0xff80000014147808 */ /* 0x000fe40005800000 */
[C---:B------:R-:W-:Y:S02]  /*69a0*/  ISETP.GT.AND P4, PT, R84.reuse, 0x11, P2 ;  /* 0x000000115400780c */ /* 0x040fe40001784270 */
[C---:B------:R-:W-:Y:S02]  /*69b0*/  ISETP.GT.AND P6, PT, R84.reuse, 0x18, P2 ;  /* 0x000000185400780c */ /* 0x040fe400017c4270 */
[C---:B------:R-:W-:Y:S02]  /*69c0*/  ISETP.GT.AND P3, PT, R84.reuse, 0x19, P2 ;  /* 0x000000195400780c */ /* 0x040fe40001764270 */
[----:B------:R-:W-:Y:S02]  /*69d0*/  FSEL R33, R33, -INF , !P5 ;  /* 0xff80000021217808 */ /* 0x000fe40006800000 */
[----:B------:R-:W-:-:S02]  /*69e0*/  ISETP.GT.AND P5, PT, R84, 0x30, P2 ;  /* 0x000000305400780c */ /* 0x000fc400017a4270 */
[C---:B------:R-:W-:Y:S02]  /*69f0*/  ISETP.LT.OR P4, PT, R85.reuse, 0x12, P4 ;  /* 0x000000125500780c */ /* 0x040fe40002781670 */
        /* <DEDUP_REMOVED lines=56> */
[----:B------:R-:W-:Y:S02]  /*6d80*/  ISETP.GT.AND P3, PT, R84, 0x69, P2 ;  /* 0x000000695400780c */ /* 0x000fe40001764270 */
[----:B------:R-:W-:Y:S02]  /*6d90*/  FSEL R75, R75, -INF , !P5 ;  /* 0xff8000004b4b7808 */ /* 0x000fe40006800000 */
[----:B------:R-:W-:-:S02]  /*6da0*/  PLOP3.LUT P5, PT, PT, PT, UP0, 0x40, 0x0 ;  /* 0x000000000000781c */ /* 0x000fc40003fae808 */
[C---:B------:R-:W-:Y:S02]  /*6db0*/  ISETP.LT.OR P4, PT, R85.reuse, 0x62, P4 ;  /* 0x000000625500780c */ /* 0x040fe40002781670 */
[C---:B------:R-:W-:Y:S02]  /*6dc0*/  ISETP.LT.OR P6, PT, R85.reuse, 0x69, P6 ;  /* 0x000000695500780c */ /* 0x040fe400037c1670 */
[----:B------:R-:W-:Y:S02]  /*6dd0*/  ISETP.LT.OR P3, PT, R85, 0x6a, P3 ;  /* 0x0000006a5500780c */ /* 0x000fe40001f61670 */
[----:B------:R-:W-:Y:S02]  /*6de0*/  FSEL R68, R68, -INF , !P4 ;  /* 0xff80000044447808 */ /* 0x000fe40006000000 */
[----:B------:R-:W-:Y:S02]  /*6df0*/  FSEL R71, R71, -INF , !P6 ;  /* 0xff80000047477808 */ /* 0x000fe40007000000 */
[----:B------:R-:W-:-:S02]  /*6e00*/  FSEL R72, R72, -INF , !P3 ;  /* 0xff80000048487808 */ /* 0x000fc40005800000 */
[C---:B------:R-:W-:Y:S02]  /*6e10*/  ISETP.GT.AND P4, PT, R84.reuse, 0x71, P2 ;  /* 0x000000715400780c */ /* 0x040fe40001784270 */
[C---:B------:R-:W-:Y:S02]  /*6e20*/  ISETP.GT.AND P6, PT, R84.reuse, 0x78, P2 ;  /* 0x000000785400780c */ /* 0x040fe400017c4270 */
[----:B------:R-:W-:Y:S02]  /*6e30*/  ISETP.GT.AND P3, PT, R84, 0x79, P2 ;  /* 0x000000795400780c */ /* 0x000fe40001764270 */
[C---:B------:R-:W-:Y:S02]  /*6e40*/  ISETP.LT.OR P4, PT, R85.reuse, 0x72, P4 ;  /* 0x000000725500780c */ /* 0x040fe40002781670 */
[C---:B------:R-:W-:Y:S02]  /*6e50*/  ISETP.LT.OR P6, PT, R85.reuse, 0x79, P6 ;  /* 0x000000795500780c */ /* 0x040fe400037c1670 */
[----:B------:R-:W-:-:S02]  /*6e60*/  ISETP.LT.OR P3, PT, R85, 0x7a, P3 ;  /* 0x0000007a5500780c */ /* 0x000fc40001f61670 */
[----:B------:R-:W-:Y:S02]  /*6e70*/  FSEL R76, R76, -INF , !P4 ;  /* 0xff8000004c4c7808 */ /* 0x000fe40006000000 */
[----:B------:R-:W-:Y:S02]  /*6e80*/  FSEL R79, R79, -INF , !P6 ;  /* 0xff8000004f4f7808 */ /* 0x000fe40007000000 */
[----:B------:R-:W-:Y:S01]  /*6e90*/  FSEL R81, R81, -INF , !P3 ;  /* 0xff80000051517808 */ /* 0x000fe20005800000 */
[----:B------:R-:W-:Y:S06]  /*6ea0*/  @P5 BRA `(.L_x_693) ;  /* 0x0000000000585947 */ /* 0x000fec0003800000 */
[----:B------:R-:W-:Y:S01]  /*6eb0*/  IMAD.IADD R85, R0, 0x1, R4 ;  /* 0x0000000100557824 */ /* 0x000fe200078e0204 */
[----:B------:R-:W-:Y:S04]  /*6ec0*/  BSSY B0, `(.L_x_694) ;  /* 0x0000010000007945 */ /* 0x000fe80003800000 */
[----:B------:R-:W-:-:S13]  /*6ed0*/  ISETP.GT.AND P3, PT, R85, -0x1, PT ;  /* 0xffffffff5500780c */ /* 0x000fda0003f64270 */
[----:B------:R-:W-:Y:S05]  /*6ee0*/  @P3 BRA `(.L_x_695) ;  /* 0x0000000000203947 */ /* 0x000fea0003800000 */
[----:B------:R-:W-:Y:S01]  /*6ef0*/  IMAD.U32 R10, RZ, RZ, UR35 ;  /* 0x00000023ff0a7e24 */ /* 0x000fe2000f8e00ff */
[----:B------:R-:W-:-:S04]  /*6f00*/  LOP3.LUT R85, RZ, R85, RZ, 0x33, !PT ;  /* 0x00000055ff557212 */ /* 0x000fc800078e33ff */
[----:B------:R-:W-:-:S13]  /*6f10*/  ISETP.NE.AND P3, PT, R10, 0x1, PT ;  /* 0x000000010a00780c */ /* 0x000fda0003f65270 */
[----:B------:R-:W1:Y:S02]  /*6f20*/  @P3 LDC.64 R50, c[0x0][0x9e8] ;  /* 0x00027a00ff323b82 */ /* 0x000e640000000a00 */
[----:B-1----:R-:W-:-:S05]  /*6f30*/  @P3 IMAD.HI.U32 R50, R85, R50, RZ ;  /* 0x0000003255323227 */ /* 0x002fca00078e00ff */
[----:B------:R-:W-:-:S04]  /*6f40*/  @P3 SHF.R.U32.HI R85, RZ, R51, R50 ;  /* 0x00000033ff553219 */ /* 0x000fc80000011632 */
[----:B------:R-:W-:Y:S01]  /*6f50*/  LOP3.LUT R85, RZ, R85, RZ, 0x33, !PT ;  /* 0x00000055ff557212 */ /* 0x000fe200078e33ff */
[----:B------:R-:W-:Y:S06]  /*6f60*/  BRA `(.L_x_696) ;  /* 0x0000000000147947 */ /* 0x000fec0003800000 */
.L_x_695:
[----:B------:R-:W-:-:S05]  /*6f70*/  IMAD.U32 R10, RZ, RZ, UR35 ;  /* 0x00000023ff0a7e24 */ /* 0x000fca000f8e00ff */
[----:B------:R-:W-:-:S13]  /*6f80*/  ISETP.NE.AND P3, PT, R10, 0x1, PT ;  /* 0x000000010a00780c */ /* 0x000fda0003f65270 */
[----:B------:R-:W1:Y:S02]  /*6f90*/  @P3 LDC.64 R50, c[0x0][0x9e8] ;  /* 0x00027a00ff323b82 */ /* 0x000e640000000a00 */
[----:B-1----:R-:W-:-:S05]  /*6fa0*/  @P3 IMAD.HI.U32 R50, R85, R50, RZ ;  /* 0x0000003255323227 */ /* 0x002fca00078e00ff */
[----:B------:R-:W-:-:S07]  /*6fb0*/  @P3 SHF.R.U32.HI R85, RZ, R51, R50 ;  /* 0x00000033ff553219 */ /* 0x000fce0000011632 */
.L_x_696:
[----:B------:R-:W-:Y:S05]  /*6fc0*/  BSYNC B0 ;  /* 0x0000000000007941 */ /* 0x000fea0003800000 */
.L_x_694:
[----:B------:R-:W-:-:S04]  /*6fd0*/  IMAD R80, R85, R10, -R80 ;  /* 0x0000000a55507224 */ /* 0x000fc800078e0a50 */
[----:B------:R-:W-:-:S05]  /*6fe0*/  IMAD R80, R19, -0x2, R80 ;  /* 0xfffffffe13507824 */ /* 0x000fca00078e0250 */
[----:B------:R-:W-:Y:S02]  /*6ff0*/  VIADDMNMX R87, R80, R10, R87, PT ;  /* 0x0000000a50577246 */ /* 0x000fe40003800157 */
[----:B------:R-:W-:-:S07]  /*7000*/  VIMNMX R86, R86, R80, !PT ;  /* 0x0000005056567248 */ /* 0x000fce0007fe0100 */
.L_x_693:
[----:B------:R-:W-:Y:S01]  /*7010*/  FMNMX.FTZ R51, R139, R8, !PT ;  /* 0x000000088b337209 */ /* 0x000fe20007810000 */
[----:B------:R-:W-:Y:S01]  /*7020*/  UMOV UR49, UR57 ;  /* 0x0000003900317c82 */ /* 0x000fe20008000000 */
[----:B------:R-:W-:Y:S02]  /*7030*/  ISETP.GT.AND P5, PT, R86, 0x8, P2 ;  /* 0x000000085600780c */ /* 0x000fe400017a4270 */
[----:B------:R-:W-:Y:S02]  /*7040*/  FMNMX.FTZ R10, R12, R51, !PT ;  /* 0x000000330c0a7209 */ /* 0x000fe40007810000 */
[----:B------:R-:W-:Y:S02]  /*7050*/  ISETP.LT.OR P5, PT, R87, 0x9, P5 ;  /* 0x000000095700780c */ /* 0x000fe40002fa1670 */
[----:B------:R-:W-:Y:S02]  /*7060*/  FMNMX.FTZ R51, R15, R10, !PT ;  /* 0x0000000a0f337209 */ /* 0x000fe40007810000 */
[----:B------:R-:W-:-:S02]  /*7070*/  FSEL R21, R21, -INF , !P5 ;  /* 0xff80000015157808 */ /* 0x000fc40006800000 */
[----:B------:R-:W-:Y:S02]  /*7080*/  FMNMX.FTZ R10, R20, R51, !PT ;  /* 0x00000033140a7209 */ /* 0x000fe40007810000 */
        /* <DEDUP_REMOVED lines=12> */
[C---:B------:R-:W-:Y:S02]  /*7150*/  ISETP.GT.AND P5, PT, R86.reuse, RZ, P2 ;  /* 0x000000ff5600720c */ /* 0x040fe400017a4270 */
[----:B------:R-:W-:Y:S02]  /*7160*/  FMNMX.FTZ R51, R37, R10, !PT ;  /* 0x0000000a25337209 */ /* 0x000fe40007810000 */
[----:B------:R-:W-:Y:S02]  /*7170*/  ISETP.GT.AND P3, PT, R86, 0x9, P2 ;  /* 0x000000095600780c */ /* 0x000fe40001764270 */
[----:B------:R-:W-:Y:S02]  /*7180*/  FMNMX.FTZ R10, R38, R51, !PT ;  /* 0x00000033260a7209 */ /* 0x000fe40007810000 */
[----:B------:R-:W-:-:S02]  /*7190*/  ISETP.GT.AND P4, PT, R86, 0x1, P2 ;  /* 0x000000015600780c */ /* 0x000fc40001784270 */
[----:B------:R-:W-:Y:S02]  /*71a0*/  FMNMX.FTZ R51, R41, R10, !PT ;  /* 0x0000000a29337209 */ /* 0x000fe40007810000 */
[C---:B------:R-:W-:Y:S02]  /*71b0*/  ISETP.LT.OR P5, PT, R87.reuse, 0x1, P5 ;  /* 0x000000015700780c */ /* 0x040fe40002fa1670 */
[----:B------:R-:W-:Y:S02]  /*71c0*/  FMNMX.FTZ R10, R42, R51, !PT ;  /* 0x000000332a0a7209 */ /* 0x000fe40007810000 */
[----:B------:R-:W-:Y:S02]  /*71d0*/  ISETP.LT.OR P3, PT, R87, 0xa, P3 ;  /* 0x0000000a5700780c */ /* 0x000fe40001f61670 */
[----:B------:R-:W-:Y:S02]  /*71e0*/  FMNMX.FTZ R51, R45, R10, !PT ;  /* 0x0000000a2d337209 */ /* 0x000fe40007810000 */
[----:B------:R-:W-:-:S02]  /*71f0*/  ISETP.LT.OR P4, PT, R87, 0x2, P4 ;  /* 0x000000025700780c */ /* 0x000fc40002781670 */
[----:B------:R-:W-:Y:S02]  /*7200*/  FMNMX.FTZ R10, R46, R51, !PT ;  /* 0x000000332e0a7209 */ /* 0x000fe40007810000 */
[----:B------:R-:W-:Y:S02]  /*7210*/  FSEL R24, R24, -INF , !P3 ;  /* 0xff80000018187808 */ /* 0x000fe40005800000 */
[----:B------:R-:W-:Y:S02]  /*7220*/  FMNMX.FTZ R51, R49, R10, !PT ;  /* 0x0000000a31337209 */ /* 0x000fe40007810000 */
[----:B------:R-:W-:Y:S02]  /*7230*/  ISETP.GT.AND P3, PT, R86, 0x18, P2 ;  /* 0x000000185600780c */ /* 0x000fe40001764270 */
[----:B------:R-:W-:Y:S02]  /*7240*/  FMNMX.FTZ R10, R52, R51, !PT ;  /* 0x00000033340a7209 */ /* 0x000fe40007810000 */
[----:B------:R-:W-:-:S02]  /*7250*/  FSEL R14, R14, -INF , !P4 ;  /* 0xff8000000e0e7808 */ /* 0x000fc40006000000 */
[----:B------:R-:W-:Y:S02]  /*7260*/  FMNMX.FTZ R51, R55, R10, !PT ;  /* 0x0000000a37337209 */ /* 0x000fe40007810000 */
[----:B------:R-:W-:Y:S02]  /*7270*/  ISETP.LT.OR P3, PT, R87, 0x19, P3 ;  /* 0x000000195700780c */ /* 0x000fe40001f61670 */
        /* <DEDUP_REMOVED lines=25> */
[----:B------:R-:W-:-:S03]  /*7410*/  ISETP.LT.OR P4, PT, R87, 0x29, P4 ;  /* 0x000000295700780c */ /* 0x000fc60002781670 */
[----:B------:R-:W1:Y:S01]  /*7420*/  SHFL.BFLY PT, R51, R50, 0x2, 0x1f ;  /* 0x0c401f0032337f89 */ /* 0x000e6200000e0000 */
[----:B------:R-:W-:Y:S02]  /*7430*/  FSEL R39, R39, -INF , !P4 ;  /* 0xff80000027277808 */ /* 0x000fe40006000000 */
[----:B------:R-:W-:-:S04]  /*7440*/  ISETP.GT.AND P4, PT, R86, 0x30, P2 ;  /* 0x000000305600780c */ /* 0x000fc80001784270 */
[----:B------:R-:W-:-:S04]  /*7450*/  ISETP.LT.OR P4, PT, R87, 0x31, P4 ;  /* 0x000000315700780c */ /* 0x000fc80002781670 */
[----:B------:R-:W-:Y:S02]  /*7460*/  FSEL R43, R43, -INF , !P4 ;  /* 0xff8000002b2b7808 */ /* 0x000fe40006000000 */
[----:B------:R-:W-:-:S04]  /*7470*/  ISETP.GT.AND P4, PT, R86, 0x39, P2 ;  /* 0x000000395600780c */ /* 0x000fc80001784270 */
[----:B------:R-:W-:-:S04]  /*7480*/  ISETP.LT.OR P4, PT, R87, 0x3a, P4 ;  /* 0x0000003a5700780c */ /* 0x000fc80002781670 */
[----:B------:R-:W-:Y:S02]  /*7490*/  FSEL R48, R48, -INF , !P4 ;  /* 0xff80000030307808 */ /* 0x000fe40006000000 */
[----:B------:R-:W-:Y:S02]  /*74a0*/  ISETP.GT.AND P4, PT, R86, 0x48, P2 ;  /* 0x000000485600780c */ /* 0x000fe40001784270 */
[----:B-1----:R-:W-:Y:S02]  /*74b0*/  FMNMX.FTZ R51, R50, R51, !PT ;  /* 0x0000003332337209 */ /* 0x002fe40007810000 */
        /* <DEDUP_REMOVED lines=11> */
[----:B------:R-:W-:Y:S02]  /*7570*/  ISETP.LT.OR P4, PT, R87, 0x6a, P4 ;  /* 0x0000006a5700780c */ /* 0x000fe40002781670 */
[C---:B------:R-:W-:Y:S01]  /*7580*/  FSETP.NEU.FTZ.AND P6, PT, R10.reuse, -INF , PT ;  /* 0xff8000000a00780b */ /* 0x040fe20003fdd000 */
[----:B------:R-:W-:-:S05]  /*7590*/  FMUL.FTZ R80, R10, UR34 ;  /* 0x000000220a507c20 */ /* 0x000fca0008410000 */
[----:B------:R-:W-:Y:S02]  /*75a0*/  FSEL R50, R80, RZ, P6 ;  /* 0x000000ff50327208 */ /* 0x000fe40003000000 */
[----:B------:R-:W-:Y:S02]  /*75b0*/  FSEL R80, R13, -INF , !P5 ;  /* 0xff8000000d507808 */ /* 0x000fe40006800000 */
[----:B------:R-:W-:Y:S01]  /*75c0*/  ISETP.LT.OR P5, PT, R87, 0x2a, P3 ;  /* 0x0000002a5700780c */ /* 0x000fe20001fa1670 */
[--C-:B------:R-:W-:Y:S01]  /*75d0*/  FFMA.FTZ R85, R25, UR34, -R50.reuse ;  /* 0x0000002219557c23 */ /* 0x100fe20008010832 */
[----:B------:R-:W-:Y:S01]  /*75e0*/  FMNMX.FTZ R25, R80, R11, !PT ;  /* 0x0000000b50197209 */ /* 0x000fe20007810000 */
[--C-:B------:R-:W-:Y:S01]  /*75f0*/  FFMA.FTZ R51, R139, UR34, -R50.reuse ;  /* 0x000000228b337c23 */ /* 0x100fe20008010832 */
[----:B------:R-:W-:Y:S01]  /*7600*/  FSEL R40, R40, -INF , !P5 ;  /* 0xff80000028287808 */ /* 0x000fe20006800000 */
[----:B------:R1:W-:Y:S01]  /*7610*/  MUFU.EX2 R13, R85 ;  /* 0x00000055000d7308 */ /* 0x0003e20000000800 */
[----:B------:R-:W-:Y:S01]  /*7620*/  FMNMX.FTZ R84, R14, R25, !PT ;  /* 0x000000190e547209 */ /* 0x000fe20007810000 */
[--C-:B------:R-:W-:Y:S01]  /*7630*/  FFMA.FTZ R12, R12, UR34, -R50.reuse ;  /* 0x000000220c0c7c23 */ /* 0x100fe20008010832 */
[----:B------:R-:W-:Y:S01]  /*7640*/  ISETP.GT.AND P5, PT, R86, 0x38, P2 ;  /* 0x000000385600780c */ /* 0x000fe200017a4270 */
[--C-:B------:R-:W-:Y:S01]  /*7650*/  FFMA.FTZ R15, R15, UR34, -R50.reuse ;  /* 0x000000220f0f7c23 */ /* 0x100fe20008010832 */
[----:B------:R-:W-:Y:S01]  /*7660*/  FMNMX.FTZ R25, R21, R84, !PT ;  /* 0x0000005415197209 */ /* 0x000fe20007810000 */
[--C-:B------:R-:W-:Y:S01]  /*7670*/  FFMA.FTZ R20, R20, UR34, -R50.reuse ;  /* 0x0000002214147c23 */ /* 0x100fe20008010832 */
[----:B------:R-:W-:Y:S01]  /*7680*/  ISETP.LT.OR P5, PT, R87, 0x39, P5 ;  /* 0x000000395700780c */ /* 0x000fe20002fa1670 */
[--C-:B------:R-:W-:Y:S01]  /*7690*/  FFMA.FTZ R26, R26, UR34, -R50.reuse ;  /* 0x000000221a1a7c23 */ /* 0x100fe20008010832 */
[----:B------:R-:W-:Y:S01]  /*76a0*/  FMNMX.FTZ R84, R24, R25, !PT ;  /* 0x0000001918547209 */ /* 0x000fe20007810000 */
[--C-:B-1----:R-:W-:Y:S01]  /*76b0*/  FFMA.FTZ R85, R29, UR34, -R50.reuse ;  /* 0x000000221d557c23 */ /* 0x102fe20008010832 */
[----:B------:R-:W-:Y:S01]  /*76c0*/  FSEL R47, R47, -INF , !P5 ;  /* 0xff8000002f2f7808 */ /* 0x000fe20006800000 */
[--C-:B------:R-:W-:Y:S01]  /*76d0*/  FFMA.FTZ R30, R30, UR34, -R50.reuse ;  /* 0x000000221e1e7c23 */ /* 0x100fe20008010832 */
[----:B------:R-:W-:Y:S01]  /*76e0*/  FMNMX.FTZ R29, R27, R84, !PT ;  /* 0x000000541b1d7209 */ /* 0x000fe20007810000 */
[----:B------:R1:W-:Y:S01]  /*76f0*/  MUFU.EX2 R25, R85 ;  /* 0x0000005500197308 */ /* 0x0003e20000000800 */
[----:B------:R-:W-:Y:S01]  /*7700*/  ISETP.GT.AND P5, PT, R86, 0x41, P2 ;  /* 0x000000415600780c */ /* 0x000fe200017a4270 */
[--C-:B------:R-:W-:Y:S01]  /*7710*/  FFMA.FTZ R34, R34, UR34, -R50.reuse ;  /* 0x0000002222227c23 */ /* 0x100fe20008010832 */
[----:B------:R-:W-:Y:S01]  /*7720*/  FMNMX.FTZ R84, R28, R29, !PT ;  /* 0x0000001d1c547209 */ /* 0x000fe20007810000 */
[--C-:B------:R-:W-:Y:S01]  /*7730*/  FFMA.FTZ R41, R41, UR34, -R50.reuse ;  /* 0x0000002229297c23 */ /* 0x100fe20008010832 */
[----:B------:R-:W-:Y:S01]  /*7740*/  ISETP.LT.OR P5, PT, R87, 0x42, P5 ;  /* 0x000000425700780c */ /* 0x000fe20002fa1670 */
[--C-:B------:R-:W-:Y:S01]  /*7750*/  FFMA.FTZ R42, R42, UR34, -R50.reuse ;  /* 0x000000222a2a7c23 */ /* 0x100fe20008010832 */
[----:B------:R-:W-:Y:S01]  /*7760*/  FMNMX.FTZ R29, R31, R84, !PT ;  /* 0x000000541f1d7209 */ /* 0x000fe20007810000 */
[--C-:B------:R-:W-:Y:S01]  /*7770*/  FFMA.FTZ R45, R45, UR34, -R50.reuse ;  /* 0x000000222d2d7c23 */ /* 0x100fe20008010832 */
[--C-:B-1----:R-:W-:Y:S01]  /*7780*/  FFMA.FTZ R85, R33, UR34, -R50.reuse ;  /* 0x0000002221557c23 */ /* 0x102fe20008010832 */
[----:B------:R-:W-:Y:S01]  /*7790*/  ISETP.GT.AND P3, PT, R86, 0x31, P2 ;  /* 0x000000315600780c */ /* 0x000fe20001764270 */
[--C-:B------:R-:W-:Y:S01]  /*77a0*/  FFMA.FTZ R46, R46, UR34, -R50.reuse ;  /* 0x000000222e2e7c23 */ /* 0x100fe20008010832 */
[----:B------:R-:W-:Y:S01]  /*77b0*/  FMNMX.FTZ R84, R32, R29, !PT ;  /* 0x0000001d20547209 */ /* 0x000fe20007810000 */
[--C-:B------:R-:W-:Y:S01]  /*77c0*/  FFMA.FTZ R49, R49, UR34, -R50.reuse ;  /* 0x0000002231317c23 */ /* 0x100fe20008010832 */
[----:B------:R-:W-:Y:S01]  /*77d0*/  ISETP.LT.OR P3, PT, R87, 0x32, P3 ;  /* 0x000000325700780c */ /* 0x000fe20001f61670 */
[----:B------:R1:W-:Y:S01]  /*77e0*/  MUFU.EX2 R29, R85 ;  /* 0x00000055001d7308 */ /* 0x0003e20000000800 */
[----:B------:R-:W-:Y:S01]  /*77f0*/  FMNMX.FTZ R33, R35, R84, !PT ;  /* 0x0000005423217209 */ /* 0x000fe20007810000 */
[--C-:B------:R-:W-:Y:S01]  /*7800*/  FFMA.FTZ R56, R56, UR34, -R50.reuse ;  /* 0x0000002238387c23 */ /* 0x100fe20008010832 */
[----:B------:R-:W-:Y:S01]  /*7810*/  FSEL R84, R54, -INF , !P5 ;  /* 0xff80000036547808 */ /* 0x000fe20006800000 */
[--C-:B------:R-:W-:Y:S01]  /*7820*/  FFMA.FTZ R59, R59, UR34, -R50.reuse ;  /* 0x000000223b3b7c23 */ /* 0x100fe20008010832 */
[----:B------:R-:W-:Y:S01]  /*7830*/  FMNMX.FTZ R142, R36, R33, !PT ;  /* 0x00000021248e7209 */ /* 0x000fe20007810000 */
[--C-:B------:R-:W-:Y:S01]  /*7840*/  FFMA.FTZ R60, R60, UR34, -R50.reuse ;  /* 0x000000223c3c7c23 */ /* 0x100fe20008010832 */
[----:B------:R-:W-:Y:S01]  /*7850*/  FSEL R44, R44, -INF , !P3 ;  /* 0xff8000002c2c7808 */ /* 0x000fe20005800000 */
[--C-:B------:R-:W-:Y:S01]  /*7860*/  FFMA.FTZ R63, R63, UR34, -R50.reuse ;  /* 0x000000223f3f7c23 */ /* 0x100fe20008010832 */
[----:B------:R-:W-:Y:S01]  /*7870*/  FMNMX.FTZ R33, R39, R142, !PT ;  /* 0x0000008e27217209 */ /* 0x000fe20007810000 */
        /* <DEDUP_REMOVED lines=13> */
[----:B------:R-:W-:Y:S01]  /*7950*/  ISETP.GT.AND P3, PT, R86, 0x49, P2 ;  /* 0x000000495600780c */ /* 0x000fe20001764270 */
[--C-:B------:R-:W-:Y:S01]  /*7960*/  FFMA.FTZ R72, R72, UR34, -R50.reuse ;  /* 0x0000002248487c23 */ /* 0x100fe20008010832 */
[----:B------:R-:W-:Y:S01]  /*7970*/  FMNMX.FTZ R37, R47, R38, !PT ;  /* 0x000000262f257209 */ /* 0x000fe20007810000 */
[----:B------:R-:W-:Y:S01]  /*7980*/  FFMA.FTZ R81, R81, UR34, -R50 ;  /* 0x0000002251517c23 */ /* 0x000fe20008010832 */
[----:B------:R-:W-:Y:S01]  /*7990*/  ISETP.GT.AND P5, PT, R86, 0x50, P2 ;  /* 0x000000505600780c */ /* 0x000fe200017a4270 */
[----:B------:R-:W-:Y:S01]  /*79a0*/  MUFU.EX2 R51, R51 ;  /* 0x0000003300337308 */ /* 0x000fe20000000800 */
[----:B------:R-:W-:-:S02]  /*79b0*/  FMNMX.FTZ R38, R48, R37, !PT ;  /* 0x0000002530267209 */ /* 0x000fc40007810000 */
[----:B------:R-:W-:Y:S02]  /*79c0*/  ISETP.LT.OR P3, PT, R87, 0x4a, P3 ;  /* 0x0000004a5700780c */ /* 0x000fe40001f61670 */
[----:B------:R-:W-:Y:S02]  /*79d0*/  FMNMX.FTZ R37, R53, R38, !PT ;  /* 0x0000002635257209 */ /* 0x000fe40007810000 */
[----:B------:R-:W-:Y:S01]  /*79e0*/  FSEL R58, R58, -INF , !P3 ;  /* 0xff8000003a3a7808 */ /* 0x000fe20005800000 */
[----:B------:R-:W-:Y:S01]  /*79f0*/  MUFU.EX2 R12, R12 ;  /* 0x0000000c000c7308 */ /* 0x000fe20000000800 */
[----:B------:R-:W-:Y:S02]  /*7a00*/  FMNMX.FTZ R38, R84, R37, !PT ;  /* 0x0000002554267209 */ /* 0x000fe40007810000 */
[----:B------:R-:W-:Y:S02]  /*7a10*/  ISETP.LT.OR P5, PT, R87, 0x51, P5 ;  /* 0x000000515700780c */ /* 0x000fe40002fa1670 */
[----:B------:R-:W-:-:S02]  /*7a20*/  FMNMX.FTZ R37, R57, R38, !PT ;  /* 0x0000002639257209 */ /* 0x000fc40007810000 */
[----:B------:R-:W-:Y:S01]  /*7a30*/  ISETP.GT.AND P3, PT, R86, 0x58, P2 ;  /* 0x000000585600780c */ /* 0x000fe20001764270 */
[----:B------:R-:W-:Y:S01]  /*7a40*/  MUFU.EX2 R15, R15 ;  /* 0x0000000f000f7308 */ /* 0x000fe20000000800 */
[----:B------:R-:W-:Y:S02]  /*7a50*/  FSEL R61, R61, -INF , !P5 ;  /* 0xff8000003d3d7808 */ /* 0x000fe40006800000 */
[----:B------:R-:W-:Y:S02]  /*7a60*/  FMNMX.FTZ R38, R58, R37, !PT ;  /* 0x000000253a267209 */ /* 0x000fe40007810000 */
[----:B------:R-:W-:Y:S02]  /*7a70*/  ISETP.GT.AND P5, PT, R86, 0x59, P2 ;  /* 0x000000595600780c */ /* 0x000fe400017a4270 */
[----:B------:R-:W-:Y:S01]  /*7a80*/  ISETP.LT.OR P3, PT, R87, 0x59, P3 ;  /* 0x000000595700780c */ /* 0x000fe20001f61670 */
[----:B------:R-:W-:Y:S01]  /*7a90*/  MUFU.EX2 R20, R20 ;  /* 0x0000001400147308 */ /* 0x000fe20000000800 */
[----:B------:R-:W-:-:S02]  /*7aa0*/  FMNMX.FTZ R37, R61, R38, !PT ;  /* 0x000000263d257209 */ /* 0x000fc40007810000 */
[----:B------:R-:W-:Y:S02]  /*7ab0*/  ISETP.LT.OR P5, PT, R87, 0x5a, P5 ;  /* 0x0000005a5700780c */ /* 0x000fe40002fa1670 */
[----:B------:R-:W-:Y:S02]  /*7ac0*/  FSEL R65, R65, -INF , !P3 ;  /* 0xff80000041417808 */ /* 0x000fe40005800000 */
[----:B------:R-:W-:Y:S01]  /*7ad0*/  FMNMX.FTZ R38, R62, R37, !PT ;  /* 0x000000253e267209 */ /* 0x000fe20007810000 */
[----:B------:R-:W-:Y:S01]  /*7ae0*/  MUFU.EX2 R26, R26 ;  /* 0x0000001a001a7308 */ /* 0x000fe20000000800 */
[----:B------:R-:W-:Y:S02]  /*7af0*/  ISETP.GT.AND P3, PT, R86, 0x61, P2 ;  /* 0x000000615600780c */ /* 0x000fe40001764270 */
[----:B------:R-:W-:Y:S02]  /*7b00*/  FSEL R66, R66, -INF , !P5 ;  /* 0xff80000042427808 */ /* 0x000fe40006800000 */
[----:B------:R-:W-:-:S02]  /*7b10*/  FMNMX.FTZ R37, R65, R38, !PT ;  /* 0x0000002641257209 */ /* 0x000fc40007810000 */
[----:B------:R-:W-:Y:S01]  /*7b20*/  ISETP.GT.AND P5, PT, R86, 0x68, P2 ;  /* 0x000000685600780c */ /* 0x000fe200017a4270 */
[----:B------:R-:W-:Y:S01]  /*7b30*/  MUFU.EX2 R30, R30 ;  /* 0x0000001e001e7308 */ /* 0x000fe20000000800 */
[C---:B------:R-:W-:Y:S02]  /*7b40*/  ISETP.LT.OR P3, PT, R87.reuse, 0x62, P3 ;  /* 0x000000625700780c */ /* 0x040fe40001f61670 */
[----:B------:R-:W-:Y:S02]  /*7b50*/  FMNMX.FTZ R38, R66, R37, !PT ;  /* 0x0000002542267209 */ /* 0x000fe40007810000 */
[----:B-1----:R-:W-:Y:S01]  /*7b60*/  FSEL R85, R70, -INF , !P3 ;  /* 0xff80000046557808 */ /* 0x002fe20005800000 */
[----:B------:R-:W-:Y:S01]  /*7b70*/  FFMA.FTZ R70, R52, UR34, -R50 ;  /* 0x0000002234467c23 */ /* 0x000fe20008010832 */
[----:B------:R-:W-:Y:S01]  /*7b80*/  ISETP.LT.OR P5, PT, R87, 0x69, P5 ;  /* 0x000000695700780c */ /* 0x000fe20002fa1670 */
[----:B------:R-:W-:Y:S01]  /*7b90*/  MUFU.EX2 R34, R34 ;  /* 0x0000002200227308 */ /* 0x000fe20000000800 */
[----:B------:R-:W-:-:S02]  /*7ba0*/  FMNMX.FTZ R38, R69, R38, !PT ;  /* 0x0000002645267209 */ /* 0x000fc40007810000 */
[C---:B------:R-:W-:Y:S02]  /*7bb0*/  ISETP.GT.AND P3, PT, R86.reuse, 0x70, P2 ;  /* 0x000000705600780c */ /* 0x040fe40001764270 */
[----:B------:R-:W-:Y:S01]  /*7bc0*/  FSEL R139, R73, -INF , !P5 ;  /* 0xff800000498b7808 */ /* 0x000fe20006800000 */
[--C-:B------:R-:W-:Y:S01]  /*7bd0*/  FFMA.FTZ R73, R55, UR34, -R50.reuse ;  /* 0x0000002237497c23 */ /* 0x100fe20008010832 */
[----:B------:R-:W-:Y:S01]  /*7be0*/  FMNMX.FTZ R38, R85, R38, !PT ;  /* 0x0000002655267209 */ /* 0x000fe20007810000 */
[----:B------:R-:W-:Y:S01]  /*7bf0*/  MUFU.EX2 R54, R54 ;  /* 0x0000003600367308 */ /* 0x000fe20000000800 */
[----:B------:R-:W-:Y:S02]  /*7c00*/  ISETP.GT.AND P5, PT, R86, 0x71, P2 ;  /* 0x000000715600780c */ /* 0x000fe400017a4270 */
[----:B------:R-:W-:Y:S01]  /*7c10*/  FSEL R142, R74, -INF , !P4 ;  /* 0xff8000004a8e7808 */ /* 0x000fe20006000000 */
[--C-:B------:R-:W-:Y:S01]  /*7c20*/  FFMA.FTZ R74, R75, UR34, -R50.reuse ;  /* 0x000000224b4a7c23 */ /* 0x100fe20008010832 */
[----:B------:R-:W-:Y:S01]  /*7c30*/  ISETP.LT.OR P3, PT, R87, 0x71, P3 ;  /* 0x000000715700780c */ /* 0x000fe20001f61670 */
[----:B------:R-:W-:Y:S01]  /*7c40*/  FFMA.FTZ R75, R79, UR34, -R50 ;  /* 0x000000224f4b7c23 */ /* 0x000fe20008010832 */
[----:B------:R-:W-:Y:S01]  /*7c50*/  FMNMX.FTZ R37, R139, R38, !PT ;  /* 0x000000268b257209 */ /* 0x000fe20007810000 */
[----:B------:R-:W-:Y:S01]  /*7c60*/  MUFU.EX2 R41, R41 ;  /* 0x0000002900297308 */ /* 0x000fe20000000800 */
[----:B------:R-:W-:-:S02]  /*7c70*/  ISETP.GT.AND P4, PT, R86, 0x78, P2 ;  /* 0x000000785600780c */ /* 0x000fc40001784270 */
[----:B------:R-:W-:Y:S02]  /*7c80*/  ISETP.LT.OR P5, PT, R87, 0x72, P5 ;  /* 0x000000725700780c */ /* 0x000fe40002fa1670 */
[----:B------:R-:W-:Y:S01]  /*7c90*/  FSEL R52, R77, -INF , !P3 ;  /* 0xff8000004d347808 */ /* 0x000fe20005800000 */
[----:B------:R-:W-:Y:S01]  /*7ca0*/  FFMA.FTZ R77, R76, UR34, -R50 ;  /* 0x000000224c4d7c23 */ /* 0x000fe20008010832 */
[----:B------:R-:W-:Y:S01]  /*7cb0*/  FMNMX.FTZ R37, R142, R37, !PT ;  /* 0x000000258e257209 */ /* 0x000fe20007810000 */
[----:B------:R-:W-:Y:S01]  /*7cc0*/  MUFU.EX2 R42, R42 ;  /* 0x0000002a002a7308 */ /* 0x000fe20000000800 */
[----:B------:R-:W-:Y:S02]  /*7cd0*/  ISETP.GT.AND P2, PT, R86, 0x79, P2 ;  /* 0x000000795600780c */ /* 0x000fe40001744270 */
[----:B------:R-:W-:Y:S02]  /*7ce0*/  ISETP.LT.OR P4, PT, R87, 0x79, P4 ;  /* 0x000000795700780c */ /* 0x000fe40002781670 */
[----:B------:R-:W-:-:S02]  /*7cf0*/  FSEL R78, R78, -INF , !P5 ;  /* 0xff8000004e4e7808 */ /* 0x000fc40006800000 */
[----:B------:R-:W-:Y:S01]  /*7d00*/  FMNMX.FTZ R37, R52, R37, !PT ;  /* 0x0000002534257209 */ /* 0x000fe20007810000 */
[----:B------:R-:W-:Y:S01]  /*7d10*/  MUFU.EX2 R45, R45 ;  /* 0x0000002d002d7308 */ /* 0x000fe20000000800 */
[----:B------:R-:W-:Y:S02]  /*7d20*/  ISETP.LT.OR P2, PT, R87, 0x7a, P2 ;  /* 0x0000007a5700780c */ /* 0x000fe40001741670 */
[----:B------:R-:W-:Y:S02]  /*7d30*/  FSEL R82, R82, -INF , !P4 ;  /* 0xff80000052527808 */ /* 0x000fe40006000000 */
[----:B------:R-:W-:Y:S02]  /*7d40*/  FMNMX.FTZ R37, R78, R37, !PT ;  /* 0x000000254e257209 */ /* 0x000fe40007810000 */
[----:B------:R-:W-:Y:S01]  /*7d50*/  FSEL R83, R83, -INF , !P2 ;  /* 0xff80000053537808 */ /* 0x000fe20005000000 */
[----:B------:R-:W-:Y:S01]  /*7d60*/  MUFU.EX2 R46, R46 ;  /* 0x0000002e002e7308 */ /* 0x000fe20000000800 */
[----:B------:R-:W-:-:S02]  /*7d70*/  FMNMX.FTZ R38, R82, R37, !PT ;  /* 0x0000002552267209 */ /* 0x000fc40007810000 */
[----:B------:R-:W-:Y:S02]  /*7d80*/  FSEL R55, R10, RZ, P6 ;  /* 0x000000ff0a377208 */ /* 0x000fe40003000000 */
[----:B------:R-:W-:-:S03]  /*7d90*/  FMNMX.FTZ R38, R83, R38, !PT ;  /* 0x0000002653267209 */ /* 0x000fc60007810000 */
[----:B------:R-:W-:Y:S01]  /*7da0*/  FADD.FTZ R55, -R55, R8 ;  /* 0x0000000837377221 */ /* 0x000fe20000010100 */
[----:B------:R-:W-:Y:S01]  /*7db0*/  MUFU.EX2 R49, R49 ;  /* 0x0000003100317308 */ /* 0x000fe20000000800 */
[----:B------:R-:W1:Y:S02]  /*7dc0*/  SHFL.BFLY PT, R37, R38, 0x2, 0x1f ;  /* 0x0c401f0026257f89 */ /* 0x000e6400000e0000 */
[----:B------:R-:W-:-:S05]  /*7dd0*/  FMUL.FTZ R76, R55, UR34 ;  /* 0x00000022374c7c20 */ /* 0x000fca0008410000 */
[----:B------:R-:W-:Y:S08]  /*7de0*/  MUFU.EX2 R8, R81 ;  /* 0x0000005100087308 */ /* 0x000ff00000000800 */
[----:B------:R-:W2:Y:S08]  /*7df0*/  MUFU.EX2 R76, R76 ;  /* 0x0000004c004c7308 */ /* 0x000eb00000000800 */
[----:B------:R-:W-:Y:S01]  /*7e00*/  MUFU.EX2 R70, R70 ;  /* 0x0000004600467308 */ /* 0x000fe20000000800 */
[----:B-1----:R-:W-:-:S05]  /*7e10*/  FMNMX.FTZ R37, R38, R37, !PT ;  /* 0x0000002526257209 */ /* 0x002fca0007810000 */
[----:B------:R-:W1:Y:S02]  /*7e20*/  SHFL.BFLY PT, R38, R37, 0x1, 0x1f ;  /* 0x0c201f0025267f89 */ /* 0x000e6400000e0000 */
[----:B------:R-:W-:Y:S01]  /*7e30*/  MUFU.EX2 R73, R73 ;  /* 0x0000004900497308 */ /* 0x000fe20000000800 */
[-C--:B--2---:R-:W-:Y:S01]  /*7e40*/  FMUL.FTZ R88, R88, R76.reuse ;  /* 0x0000004c58587220 */ /* 0x084fe20000410000 */
[-C--:B------:R-:W-:Y:S01]  /*7e50*/  FMUL.FTZ R89, R89, R76.reuse ;  /* 0x0000004c59597220 */ /* 0x080fe20000410000 */
[-C--:B------:R-:W-:Y:S01]  /*7e60*/  FMUL.FTZ R92, R92, R76.reuse ;  /* 0x0000004c5c5c7220 */ /* 0x080fe20000410000 */
[-C--:B------:R-:W-:Y:S01]  /*7e70*/  FMUL.FTZ R93, R93, R76.reuse ;  /* 0x0000004c5d5d7220 */ /* 0x080fe20000410000 */
[-C--:B------:R-:W-:Y:S01]  /*7e80*/  FMUL.FTZ R96, R96, R76.reuse ;  /* 0x0000004c60607220 */ /* 0x080fe20000410000 */
[-C--:B------:R-:W-:Y:S01]  /*7e90*/  FMUL.FTZ R97, R97, R76.reuse ;  /* 0x0000004c61617220 */ /* 0x080fe20000410000 */
[-C--:B------:R-:W-:Y:S01]  /*7ea0*/  FMUL.FTZ R100, R100, R76.reuse ;  /* 0x0000004c64647220 */ /* 0x080fe20000410000 */
[----:B------:R-:W-:Y:S01]  /*7eb0*/  MUFU.EX2 R56, R56 ;  /* 0x0000003800387308 */ /* 0x000fe20000000800 */
[-C--:B------:R-:W-:Y:S01]  /*7ec0*/  FMUL.FTZ R101, R101, R76.reuse ;  /* 0x0000004c65657220 */ /* 0x080fe20000410000 */
        /* <DEDUP_REMOVED lines=11> */
[----:B------:R-:W-:Y:S01]  /*7f80*/  FMUL.FTZ R124, R124, R76 ;  /* 0x0000004c7c7c7220 */ /* 0x000fe20000410000 */
[----:B-1----:R-:W-:Y:S01]  /*7f90*/  FMNMX.FTZ R50, R37, R38, !PT ;  /* 0x0000002625327209 */ /* 0x002fe20007810000 */
[-C--:B------:R-:W-:Y:S01]  /*7fa0*/  FMUL.FTZ R125, R125, R76.reuse ;  /* 0x0000004c7d7d7220 */ /* 0x080fe20000410000 */
[----:B------:R-:W-:Y:S01]  /*7fb0*/  MUFU.EX2 R60, R60 ;  /* 0x0000003c003c7308 */ /* 0x000fe20000000800 */
[----:B------:R-:W-:Y:S01]  /*7fc0*/  F2FP.F16.F32.PACK_AB R38, R20, R15 ;  /* 0x0000000f1426723e */ /* 0x000fe200000000ff */
[-C--:B------:R-:W-:Y:S01]  /*7fd0*/  FMUL.FTZ R128, R128, R76.reuse ;  /* 0x0000004c80807220 */ /* 0x080fe20000410000 */
[C---:B------:R-:W-:Y:S01]  /*7fe0*/  FMUL.FTZ R37, R50.reuse, UR34 ;  /* 0x0000002232257c20 */ /* 0x040fe20008410000 */
[----:B------:R-:W-:Y:S01]  /*7ff0*/  FSETP.NEU.FTZ.AND P2, PT, R50, -INF , PT ;  /* 0xff8000003200780b */ /* 0x000fe20003f5d000 */
[-C--:B------:R-:W-:Y:S01]  /*8000*/  FMUL.FTZ R129, R129, R76.reuse ;  /* 0x0000004c81817220 */ /* 0x080fe20000410000 */
[-C--:B------:R-:W-:Y:S01]  /*8010*/  FMUL.FTZ R132, R132, R76.reuse ;  /* 0x0000004c84847220 */ /* 0x080fe20000410000 */
[----:B------:R-:W-:Y:S01]  /*8020*/  FMUL.FTZ R133, R133, R76 ;  /* 0x0000004c85857220 */ /* 0x000fe20000410000 */
[----:B------:R-:W-:Y:S01]  /*8030*/  FSEL R55, R37, RZ, P2 ;  /* 0x000000ff25377208 */ /* 0x000fe20001000000 */
[----:B------:R-:W-:Y:S04]  /*8040*/  MUFU.EX2 R63, R63 ;  /* 0x0000003f003f7308 */ /* 0x000fe80000000800 */
[--C-:B------:R-:W-:Y:S01]  /*8050*/  FFMA.FTZ R148, R24, UR34, -R55.reuse ;  /* 0x0000002218947c23 */ /* 0x100fe20008010837 */
[----:B------:R-:W-:Y:S01]  /*8060*/  FSEL R24, R50, RZ, P2 ;  /* 0x000000ff32187208 */ /* 0x000fe20001000000 */
[--C-:B------:R-:W-:Y:S01]  /*8070*/  FFMA.FTZ R37, R80, UR34, -R55.reuse ;  /* 0x0000002250257c23 */ /* 0x100fe20008010837 */
[--C-:B------:R-:W-:Y:S01]  /*8080*/  FFMA.FTZ R146, R14, UR34, -R55.reuse ;  /* 0x000000220e927c23 */ /* 0x100fe20008010837 */
[--C-:B------:R-:W-:Y:S01]  /*8090*/  FFMA.FTZ R14, R27, UR34, -R55.reuse ;  /* 0x000000221b0e7c23 */ /* 0x100fe20008010837 */
[----:B------:R-:W-:Y:S01]  /*80a0*/  FFMA.FTZ R27, R28, UR34, -R55 ;  /* 0x000000221c1b7c23 */ /* 0x000fe20008010837 */
[----:B------:R-:W-:Y:S01]  /*80b0*/  FADD.FTZ R24, -R24, R11 ;  /* 0x0000000b18187221 */ /* 0x000fe20000010100 */
[----:B------:R-:W-:Y:S01]  /*80c0*/  IMAD.U32 R28, RZ, RZ, UR36 ;  /* 0x00000024ff1c7e24 */ /* 0x000fe2000f8e00ff */
[----:B------:R-:W-:Y:S01]  /*80d0*/  MUFU.EX2 R37, R37 ;  /* 0x0000002500257308 */ /* 0x000fe20000000800 */
[--C-:B------:R-:W-:Y:S01]  /*80e0*/  FFMA.FTZ R21, R21, UR34, -R55.reuse ;  /* 0x0000002215157c23 */ /* 0x100fe20008010837 */
[----:B------:R-:W-:Y:S01]  /*80f0*/  FMUL.FTZ R24, R24, UR34 ;  /* 0x0000002218187c20 */ /* 0x000fe20008410000 */
[----:B------:R-:W-:Y:S01]  /*8100*/  FFMA.FTZ R79, R39, UR34, -R55 ;  /* 0x00000022274f7c23 */ /* 0x000fe20008010837 */
[----:B------:R-:W-:Y:S01]  /*8110*/  @!P1 LEA R28, R28, UR39, 0x3 ;  /* 0x000000271c1c9c11 */ /* 0x000fe2000f8e18ff */
[----:B------:R-:W-:Y:S01]  /*8120*/  FFMA.FTZ R39, R76, R6, R51 ;  /* 0x000000064c277223 */ /* 0x000fe20000010033 */
[--C-:B------:R-:W-:Y:S01]  /*8130*/  FFMA.FTZ R86, R36, UR34, -R55.reuse ;  /* 0x0000002224567c23 */ /* 0x100fe20008010837 */
[----:B------:R-:W-:Y:S01]  /*8140*/  FFMA.FTZ R31, R31, UR34, -R55 ;  /* 0x000000221f1f7c23 */ /* 0x000fe20008010837 */
[----:B------:R-:W1:Y:S01]  /*8150*/  MUFU.EX2 R24, R24 ;  /* 0x0000001800187308 */ /* 0x000e620000000800 */
[----:B------:R-:W-:-:S02]  /*8160*/  @!P1 VIADD R28, R28, 0x2d860 ;  /* 0x0002d8601c1c9836 */ /* 0x000fc40000000000 */
[--C-:B------:R-:W-:Y:S01]  /*8170*/  FFMA.FTZ R80, R32, UR34, -R55.reuse ;  /* 0x0000002220507c23 */ /* 0x100fe20008010837 */
[--C-:B------:R-:W-:Y:S01]  /*8180*/  FFMA.FTZ R35, R35, UR34, -R55.reuse ;  /* 0x0000002223237c23 */ /* 0x100fe20008010837 */
[--C-:B------:R-:W-:Y:S01]  /*8190*/  FFMA.FTZ R144, R40, UR34, -R55.reuse ;  /* 0x0000002228907c23 */ /* 0x100fe20008010837 */
[----:B------:R-:W-:Y:S01]  /*81a0*/  FFMA.FTZ R32, R44, UR34, -R55 ;  /* 0x000000222c207c23 */ /* 0x000fe20008010837 */
[----:B------:R-:W-:Y:S01]  /*81b0*/  @!P1 PRMT R36, RZ, 0x654, R28 ;  /* 0x00000654ff249816 */ /* 0x000fe2000000001c */
[----:B------:R-:W-:Y:S01]  /*81c0*/  FADD.FTZ R28, R12, R39 ;  /* 0x000000270c1c7221 */ /* 0x000fe20000010000 */
[----:B------:R-:W2:Y:S01]  /*81d0*/  MUFU.EX2 R146, R146 ;  /* 0x0000009200927308 */ /* 0x000ea20000000800 */
[--C-:B------:R-:W-:Y:S01]  /*81e0*/  FFMA.FTZ R11, R53, UR34, -R55.reuse ;  /* 0x00000022350b7c23 */ /* 0x100fe20008010837 */
[----:B------:R3:W-:Y:S01]  /*81f0*/  @!P1 SYNCS.ARRIVE.TRANS64.RED.A1T0 RZ, [R36+URZ], RZ ;  /* 0x000000ff24ff99a7 */ /* 0x0007e2000810043f */
[----:B------:R-:W-:Y:S01]  /*8200*/  FADD.FTZ R39, R15, R28 ;  /* 0x0000001c0f277221 */ /* 0x000fe20000010000 */
[--C-:B------:R-:W-:Y:S01]  /*8210*/  FFMA.FTZ R47, R47, UR34, -R55.reuse ;  /* 0x000000222f2f7c23 */ /* 0x100fe20008010837 */
[--C-:B------:R-:W-:Y:S01]  /*8220*/  FFMA.FTZ R40, R48, UR34, -R55.reuse ;  /* 0x0000002230287c23 */ /* 0x100fe20008010837 */
[----:B------:R-:W-:Y:S01]  /*8230*/  FFMA.FTZ R48, R84, UR34, -R55 ;  /* 0x0000002254307c23 */ /* 0x000fe20008010837 */
[----:B------:R-:W-:Y:S01]  /*8240*/  FADD.FTZ R28, R20, R39 ;  /* 0x00000027141c7221 */ /* 0x000fe20000010000 */
[----:B------:R4:W5:Y:S01]  /*8250*/  MUFU.EX2 R81, R21 ;  /* 0x0000001500517308 */ /* 0x0009620000000800 */
[----:B-1----:R-:W-:Y:S01]  /*8260*/  FFMA.FTZ R5, R24, R5, R37 ;  /* 0x0000000518057223 */ /* 0x002fe20000010025 */
[----:B---3--:R-:W-:Y:S01]  /*8270*/  F2FP.F16.F32.PACK_AB R36, R12, R51 ;  /* 0x000000330c24723e */ /* 0x008fe200000000ff */
[--C-:B------:R-:W-:Y:S01]  /*8280*/  FFMA.FTZ R6, R57, UR34, -R55.reuse ;  /* 0x0000002239067c23 */ /* 0x100fe20008010837 */
[--C-:B------:R-:W-:Y:S01]  /*8290*/  FFMA.FTZ R58, R58, UR34, -R55.reuse ;  /* 0x000000223a3a7c23 */ /* 0x100fe20008010837 */
[--C-:B------:R-:W-:Y:S01]  /*82a0*/  FFMA.FTZ R61, R61, UR34, -R55.reuse ;  /* 0x000000223d3d7c23 */ /* 0x100fe20008010837 */
[--C-:B------:R-:W-:Y:S01]  /*82b0*/  FFMA.FTZ R20, R62, UR34, -R55.reuse ;  /* 0x000000223e147c23 */ /* 0x100fe20008010837 */
[----:B------:R-:W-:Y:S01]  /*82c0*/  FFMA.FTZ R69, R69, UR34, -R55 ;  /* 0x0000002245457c23 */ /* 0x000fe20008010837 */
[----:B------:R-:W1:Y:S01]  /*82d0*/  MUFU.EX2 R148, R148 ;  /* 0x0000009400947308 */ /* 0x000e620000000800 */
[C---:B--2---:R-:W-:Y:S01]  /*82e0*/  FADD.FTZ R12, R146.reuse, R5 ;  /* 0x00000005920c7221 */ /* 0x044fe20000010000 */
[--C-:B----4-:R-:W-:Y:S01]  /*82f0*/  FFMA.FTZ R21, R43, UR34, -R55.reuse ;  /* 0x000000222b157c23 */ /* 0x110fe20008010837 */
[----:B------:R-:W-:Y:S01]  /*8300*/  FADD.FTZ R43, R13, R28 ;  /* 0x0000001c0d2b7221 */ /* 0x000fe20000010000 */
[----:B------:R-:W-:Y:S01]  /*8310*/  F2FP.F16.F32.PACK_AB R37, R146, R37 ;  /* 0x000000259225723e */ /* 0x000fe200000000ff */
[--C-:B------:R-:W-:Y:S01]  /*8320*/  FFMA.FTZ R139, R139, UR34, -R55.reuse ;  /* 0x000000228b8b7c23 */ /* 0x100fe20008010837 */
[----:B------:R-:W-:Y:S01]  /*8330*/  FFMA.FTZ R142, R142, UR34, -R55 ;  /* 0x000000228e8e7c23 */ /* 0x000fe20008010837 */
[----:B------:R-:W-:Y:S01]  /*8340*/  FADD.FTZ R28, R26, R43 ;  /* 0x0000002b1a1c7221 */ /* 0x000fe20000010000 */
[----:B------:R-:W2:Y:S01]  /*8350*/  MUFU.EX2 R14, R14 ;  /* 0x0000000e000e7308 */ /* 0x000ea20000000800 */
[----:B-----5:R-:W-:Y:S01]  /*8360*/  FADD.FTZ R5, R81, R12 ;  /* 0x0000000c51057221 */ /* 0x020fe20000010000 */
[--C-:B------:R-:W-:Y:S01]  /*8370*/  FFMA.FTZ R78, R78, UR34, -R55.reuse ;  /* 0x000000224e4e7c23 */ /* 0x100fe20008010837 */
[----:B------:R-:W-:Y:S01]  /*8380*/  FADD.FTZ R43, R25, R28 ;  /* 0x0000001c192b7221 */ /* 0x000fe20000010000 */
[--C-:B------:R-:W-:Y:S01]  /*8390*/  FFMA.FTZ R85, R85, UR34, -R55.reuse ;  /* 0x0000002255557c23 */ /* 0x100fe20008010837 */
[--C-:B------:R-:W-:Y:S01]  /*83a0*/  FFMA.FTZ R82, R82, UR34, -R55.reuse ;  /* 0x0000002252527c23 */ /* 0x100fe20008010837 */
[----:B------:R-:W-:Y:S01]  /*83b0*/  FFMA.FTZ R83, R83, UR34, -R55 ;  /* 0x0000002253537c23 */ /* 0x000fe20008010837 */
[----:B------:R-:W-:Y:S01]  /*83c0*/  FADD.FTZ R28, R30, R43 ;  /* 0x0000002b1e1c7221 */ /* 0x000fe20000010000 */
[----:B------:R-:W3:Y:S01]  /*83d0*/  MUFU.EX2 R27, R27 ;  /* 0x0000001b001b7308 */ /* 0x000ee20000000800 */
[----:B-1----:R-:W-:Y:S01]  /*83e0*/  FADD.FTZ R5, R148, R5 ;  /* 0x0000000594057221 */ /* 0x002fe20000010000 */
[----:B------:R-:W-:Y:S01]  /*83f0*/  F2FP.F16.F32.PACK_AB R30, R30, R25 ;  /* 0x000000191e1e723e */ /* 0x000fe200000000ff */
[----:B------:R-:W-:Y:S01]  /*8400*/  FADD.FTZ R51, R29, R28 ;  /* 0x0000001c1d337221 */ /* 0x000fe20000010000 */
[----:B------:R-:W-:Y:S01]  /*8410*/  F2FP.F16.F32.PACK_AB R39, R148, R81 ;  /* 0x000000519427723e */ /* 0x000fe200000000ff */
[----:B------:R-:W-:Y:S01]  /*8420*/  UMOV UR36, UR58 ;  /* 0x0000003a00247c82 */ /* 0x000fe20008000000 */
[----:B------:R-:W-:Y:S01]  /*8430*/  ISETP.GT.AND P2, PT, R7, UR59, PT ;  /* 0x0000003b07007c0c */ /* 0x000fe2000bf44270 */
[----:B------:R-:W-:Y:S01]  /*8440*/  FADD.FTZ R28, R34, R51 ;  /* 0x00000033221c7221 */ /* 0x000fe20000010000 */
[----:B------:R-:W1:Y:S01]  /*8450*/  MUFU.EX2 R31, R31 ;  /* 0x0000001f001f7308 */ /* 0x000e620000000800 */
[----:B--2---:R-:W-:Y:S01]  /*8460*/  FADD.FTZ R12, R14, R5 ;  /* 0x000000050e0c7221 */ /* 0x004fe20000010000 */
[----:B------:R-:W-:Y:S01]  /*8470*/  FFMA.FTZ R5, R65, UR34, -R55 ;  /* 0x0000002241057c23 */ /* 0x000fe20008010837 */
[----:B------:R-:W-:Y:S01]  /*8480*/  FADD.FTZ R53, R33, R28 ;  /* 0x0000001c21357221 */ /* 0x000fe20000010000 */
[----:B------:R-:W-:Y:S01]  /*8490*/  STSM.16.M88.4 [R136+0x21800], R36 ;  /* 0x0218002488007844 */ /* 0x000fe20000000200 */
[----:B------:R-:W-:-:S02]  /*84a0*/  VIADD R7, R7, 0xffffffff ;  /* 0xffffffff07077836 */ /* 0x000fc40000000000 */
[-C--:B------:R-:W-:Y:S01]  /*84b0*/  FMUL.FTZ R90, R90, R24.reuse ;  /* 0x000000185a5a7220 */ /* 0x080fe20000410000 */
[C---:B------:R-:W-:Y:S01]  /*84c0*/  FADD.FTZ R28, R54.reuse, R53 ;  /* 0x00000035361c7221 */ /* 0x040fe20000010000 */
[----:B------:R-:W2:Y:S01]  /*84d0*/  MUFU.EX2 R80, R80 ;  /* 0x0000005000507308 */ /* 0x000ea20000000800 */
[----:B---3--:R-:W-:Y:S01]  /*84e0*/  FADD.FTZ R12, R27, R12 ;  /* 0x0000000c1b0c7221 */ /* 0x008fe20000010000 */
[----:B------:R-:W-:Y:S01]  /*84f0*/  F2FP.F16.F32.PACK_AB R54, R54, R33 ;  /* 0x000000213636723e */ /* 0x000fe200000000ff */
[----:B------:R-:W-:Y:S01]  /*8500*/  FADD.FTZ R53, R41, R28 ;  /* 0x0000001c29357221 */ /* 0x000fe20000010000 */
[----:B------:R-:W-:Y:S01]  /*8510*/  F2FP.F16.F32.PACK_AB R28, R26, R13 ;  /* 0x0000000d1a1c723e */ /* 0x000fe200000000ff */
[-C--:B------:R-:W-:Y:S01]  /*8520*/  FMUL.FTZ R91, R91, R24.reuse ;  /* 0x000000185b5b7220 */ /* 0x080fe20000410000 */
[-C--:B------:R-:W-:Y:S01]  /*8530*/  FMUL.FTZ R94, R94, R24.reuse ;  /* 0x000000185e5e7220 */ /* 0x080fe20000410000 */
[----:B------:R-:W-:Y:S01]  /*8540*/  FADD.FTZ R44, R42, R53 ;  /* 0x000000352a2c7221 */ /* 0x000fe20000010000 */
[----:B------:R-:W3:Y:S01]  /*8550*/  MUFU.EX2 R35, R35 ;  /* 0x0000002300237308 */ /* 0x000ee20000000800 */
        /* <DEDUP_REMOVED lines=9> */
[----:B------:R-:W-:Y:S01]  /*85f0*/  FFMA.FTZ R43, R52, UR34, -R55 ;  /* 0x00000022342b7c23 */ /* 0x000fe20008010837 */
[----:B------:R-:W-:Y:S01]  /*8600*/  F2FP.F16.F32.PACK_AB R52, R34, R29 ;  /* 0x0000001d2234723e */ /* 0x000fe200000000ff */
[----:B------:R-:W-:Y:S01]  /*8610*/  FMUL.FTZ R107, R107, R24 ;  /* 0x000000186b6b7220 */ /* 0x000fe20000410000 */
[----:B------:R-:W-:Y:S01]  /*8620*/  F2FP.F16.F32.PACK_AB R29, R27, R14 ;  /* 0x0000000e1b1d723e */ /* 0x000fe200000000ff */
[-C--:B------:R-:W-:Y:S01]  /*8630*/  FMUL.FTZ R110, R110, R24.reuse ;  /* 0x000000186e6e7220 */ /* 0x080fe20000410000 */
[----:B------:R-:W-:Y:S01]  /*8640*/  F2FP.F16.F32.PACK_AB R31, R80, R31 ;  /* 0x0000001f501f723e */ /* 0x000fe200000000ff */
[----:B------:R-:W2:Y:S01]  /*8650*/  MUFU.EX2 R79, R79 ;  /* 0x0000004f004f7308 */ /* 0x000ea20000000800 */
[----:B---3--:R-:W-:Y:S01]  /*8660*/  FADD.FTZ R51, R35, R12 ;  /* 0x0000000c23337221 */ /* 0x008fe20000010000 */
[-C--:B------:R-:W-:Y:S01]  /*8670*/  FMUL.FTZ R111, R111, R24.reuse ;  /* 0x000000186f6f7220 */ /* 0x080fe20000410000 */
[-C--:B------:R-:W-:Y:S01]  /*8680*/  FMUL.FTZ R114, R114, R24.reuse ;  /* 0x0000001872727220 */ /* 0x080fe20000410000 */
[----:B------:R3:W-:Y:S01]  /*8690*/  STSM.16.M88.4 [R23], R28 ;  /* 0x0000001c17007844 */ /* 0x0007e20000000200 */
[-C--:B------:R-:W-:Y:S01]  /*86a0*/  FMUL.FTZ R115, R115, R24.reuse ;  /* 0x0000001873737220 */ /* 0x080fe20000410000 */
[-C--:B------:R-:W-:Y:S01]  /*86b0*/  FMUL.FTZ R118, R118, R24.reuse ;  /* 0x0000001876767220 */ /* 0x080fe20000410000 */
[-C--:B------:R-:W-:Y:S01]  /*86c0*/  FMUL.FTZ R119, R119, R24.reuse ;  /* 0x0000001877777220 */ /* 0x080fe20000410000 */
[----:B------:R-:W4:Y:S01]  /*86d0*/  MUFU.EX2 R144, R144 ;  /* 0x0000009000907308 */ /* 0x000f220000000800 */
[C---:B-1----:R-:W-:Y:S01]  /*86e0*/  FADD.FTZ R12, R86.reuse, R51 ;  /* 0x00000033560c7221 */ /* 0x042fe20000010000 */
[----:B------:R-:W-:Y:S01]  /*86f0*/  F2FP.F16.F32.PACK_AB R53, R86, R35 ;  /* 0x000000235635723e */ /* 0x000fe200000000ff */
        /* <DEDUP_REMOVED lines=9> */
[----:B------:R-:W-:-:S04]  /*8790*/  FMUL.FTZ R135, R135, R24 ;  /* 0x0000001887877220 */ /* 0x000fc80000410000 */
[----:B------:R-:W2:Y:S01]  /*87a0*/  MUFU.EX2 R32, R32 ;  /* 0x0000002000207308 */ /* 0x000ea20000000800 */
[----:B----4-:R-:W-:Y:S01]  /*87b0*/  FADD.FTZ R12, R144, R51 ;  /* 0x00000033900c7221 */ /* 0x010fe20000010000 */
[----:B------:R-:W-:Y:S01]  /*87c0*/  FADD.FTZ R51, R45, R44 ;  /* 0x0000002c2d337221 */ /* 0x000fe20000010000 */
[----:B------:R-:W-:-:S03]  /*87d0*/  F2FP.F16.F32.PACK_AB R44, R42, R41 ;  /* 0x000000292a2c723e */ /* 0x000fc600000000ff */
[C---:B------:R-:W-:Y:S01]  /*87e0*/  FADD.FTZ R34, R46.reuse, R51 ;  /* 0x000000332e227221 */ /* 0x040fe20000010000 */
[----:B------:R-:W-:Y:S01]  /*87f0*/  F2FP.F16.F32.PACK_AB R46, R46, R45 ;  /* 0x0000002d2e2e723e */ /* 0x000fe200000000ff */
[----:B------:R-:W4:Y:S01]  /*8800*/  MUFU.EX2 R47, R47 ;  /* 0x0000002f002f7308 */ /* 0x000f220000000800 */
[----:B-1----:R-:W-:Y:S01]  /*8810*/  FADD.FTZ R13, R21, R12 ;  /* 0x0000000c150d7221 */ /* 0x002fe20000010000 */
[----:B------:R-:W-:-:S04]  /*8820*/  FADD.FTZ R25, R49, R34 ;  /* 0x0000002231197221 */ /* 0x000fc80000010000 */
[----:B------:R-:W-:Y:S02]  /*8830*/  FADD.FTZ R14, R70, R25 ;  /* 0x00000019460e7221 */ /* 0x000fe40000010000 */
[----:B------:R-:W1:Y:S01]  /*8840*/  MUFU.EX2 R40, R40 ;  /* 0x0000002800287308 */ /* 0x000e620000000800 */
[C---:B--2---:R-:W-:Y:S01]  /*8850*/  FADD.FTZ R12, R32.reuse, R13 ;  /* 0x0000000d200c7221 */ /* 0x044fe20000010000 */
[----:B------:R-:W-:Y:S01]  /*8860*/  FADD.FTZ R25, R73, R14 ;  /* 0x0000000e49197221 */ /* 0x000fe20000010000 */
[----:B------:R-:W-:-:S03]  /*8870*/  F2FP.F16.F32.PACK_AB R45, R32, R21 ;  /* 0x00000015202d723e */ /* 0x000fc600000000ff */
[----:B------:R-:W-:Y:S02]  /*8880*/  FADD.FTZ R14, R56, R25 ;  /* 0x00000019380e7221 */ /* 0x000fe40000010000 */
[----:B------:R-:W2:Y:S01]  /*8890*/  MUFU.EX2 R11, R11 ;  /* 0x0000000b000b7308 */ /* 0x000ea20000000800 */
[----:B----4-:R-:W-:-:S07]  /*88a0*/  FADD.FTZ R13, R47, R12 ;  /* 0x0000000c2f0d7221 */ /* 0x010fce0000010000 */
[----:B------:R-:W4:Y:S01]  /*88b0*/  MUFU.EX2 R48, R48 ;  /* 0x0000003000307308 */ /* 0x000f220000000800 */
[C---:B-1----:R-:W-:Y:S01]  /*88c0*/  FADD.FTZ R12, R40.reuse, R13 ;  /* 0x0000000d280c7221 */ /* 0x042fe20000010000 */
[----:B------:R-:W-:-:S06]  /*88d0*/  F2FP.F16.F32.PACK_AB R47, R40, R47 ;  /* 0x0000002f282f723e */ /* 0x000fcc00000000ff */
[----:B------:R-:W1:Y:S01]  /*88e0*/  MUFU.EX2 R6, R6 ;  /* 0x0000000600067308 */ /* 0x000e620000000800 */
[----:B--2---:R-:W-:-:S07]  /*88f0*/  FADD.FTZ R13, R11, R12 ;  /* 0x0000000c0b0d7221 */ /* 0x004fce0000010000 */
[----:B------:R2:W5:Y:S01]  /*8900*/  MUFU.EX2 R15, R58 ;  /* 0x0000003a000f7308 */ /* 0x0005620000000800 */
[----:B----4-:R-:W-:-:S07]  /*8910*/  FADD.FTZ R13, R48, R13 ;  /* 0x0000000d300d7221 */ /* 0x010fce0000010000 */
[----:B------:R-:W3:Y:S01]  /*8920*/  MUFU.EX2 R64, R64 ;  /* 0x0000004000407308 */ /* 0x000ee20000000800 */
[----:B-1----:R-:W-:Y:S01]  /*8930*/  FADD.FTZ R12, R6, R13 ;  /* 0x0000000d060c7221 */ /* 0x002fe20000010000 */
[----:B------:R-:W-:Y:S01]  /*8940*/  FADD.FTZ R13, R59, R14 ;  /* 0x0000000e3b0d7221 */ /* 0x000fe20000010000 */
[----:B--2---:R-:W-:Y:S01]  /*8950*/  FFMA.FTZ R58, R66, UR34, -R55 ;  /* 0x00000022423a7c23 */ /* 0x004fe20008010837 */
[----:B------:R-:W-:Y:S02]  /*8960*/  F2FP.F16.F32.PACK_AB R55, R144, R79 ;  /* 0x0000004f9037723e */ /* 0x000fe400000000ff */
[C---:B------:R-:W-:Y:S01]  /*8970*/  FADD.FTZ R34, R60.reuse, R13 ;  /* 0x0000000d3c227221 */ /* 0x040fe20000010000 */
[----:B------:R-:W-:Y:S01]  /*8980*/  F2FP.F16.F32.PACK_AB R60, R60, R59 ;  /* 0x0000003b3c3c723e */ /* 0x000fe200000000ff */
[----:B------:R-:W1:Y:S01]  /*8990*/  MUFU.EX2 R61, R61 ;  /* 0x0000003d003d7308 */ /* 0x000e620000000800 */
[----:B-----5:R-:W-:Y:S01]  /*89a0*/  FADD.FTZ R14, R15, R12 ;  /* 0x0000000c0f0e7221 */ /* 0x020fe20000010000 */
[----:B------:R-:W-:Y:S01]  /*89b0*/  FADD.FTZ R25, R63, R34 ;  /* 0x000000223f197221 */ /* 0x000fe20000010000 */
[----:B------:R-:W-:Y:S01]  /*89c0*/  F2FP.F16.F32.PACK_AB R15, R15, R6 ;  /* 0x000000060f0f723e */ /* 0x000fe200000000ff */
[----:B------:R-:W-:Y:S01]  /*89d0*/  STSM.16.M88.4 [R22], R52 ;  /* 0x0000003416007844 */ /* 0x000fe20000000200 */
[----:B------:R-:W-:-:S03]  /*89e0*/  F2FP.F16.F32.PACK_AB R12, R70, R49 ;  /* 0x00000031460c723e */ /* 0x000fc600000000ff */
[----:B------:R-:W2:Y:S01]  /*89f0*/  MUFU.EX2 R67, R67 ;  /* 0x0000004300437308 */ /* 0x000ea20000000800 */
[C---:B---3--:R-:W-:Y:S01]  /*8a00*/  FADD.FTZ R30, R64.reuse, R25 ;  /* 0x00000019401e7221 */ /* 0x048fe20000010000 */
[----:B------:R-:W-:Y:S01]  /*8a10*/  F2FP.F16.F32.PACK_AB R62, R64, R63 ;  /* 0x0000003f403e723e */ /* 0x000fe200000000ff */
[----:B------:R-:W-:Y:S05]  /*8a20*/  STSM.16.M88.4 [R18], R44 ;  /* 0x0000002c12007844 */ /* 0x000fea0000000200 */
[----:B------:R-:W3:Y:S01]  /*8a30*/  MUFU.EX2 R20, R20 ;  /* 0x0000001400147308 */ /* 0x000ee20000000800 */
[----:B-1----:R-:W-:Y:S01]  /*8a40*/  FADD.FTZ R13, R61, R14 ;  /* 0x0000000e3d0d7221 */ /* 0x002fe20000010000 */
[----:B------:R-:W-:-:S06]  /*8a50*/  F2FP.F16.F32.PACK_AB R14, R56, R73 ;  /* 0x00000049380e723e */ /* 0x000fcc00000000ff */
[----:B------:R-:W1:Y:S01]  /*8a60*/  MUFU.EX2 R5, R5 ;  /* 0x0000000500057308 */ /* 0x000e620000000800 */
[----:B--2---:R-:W-:-:S07]  /*8a70*/  FADD.FTZ R25, R67, R30 ;  /* 0x0000001e43197221 */ /* 0x004fce0000010000 */
[----:B------:R-:W2:Y:S01]  /*8a80*/  MUFU.EX2 R68, R68 ;  /* 0x0000004400447308 */ /* 0x000ea20000000800 */
[----:B---3--:R-:W-:Y:S01]  /*8a90*/  FADD.FTZ R28, R20, R13 ;  /* 0x0000000d141c7221 */ /* 0x008fe20000010000 */
[----:B------:R-:W-:Y:S02]  /*8aa0*/  F2FP.F16.F32.PACK_AB R13, R48, R11 ;  /* 0x0000000b300d723e */ /* 0x000fe400000000ff */
[----:B------:R-:W-:-:S03]  /*8ab0*/  F2FP.F16.F32.PACK_AB R61, R20, R61 ;  /* 0x0000003d143d723e */ /* 0x000fc600000000ff */
[----:B------:R3:W-:Y:S01]  /*8ac0*/  STSM.16.M88.4 [R136+0x27800], R12 ;  /* 0x0278000c88007844 */ /* 0x0007e20000000200 */
[----:B------:R-:W4:Y:S01]  /*8ad0*/  MUFU.EX2 R58, R58 ;  /* 0x0000003a003a7308 */ /* 0x000f220000000800 */
[----:B-1----:R-:W-:-:S07]  /*8ae0*/  FADD.FTZ R21, R5, R28 ;  /* 0x0000001c05157221 */ /* 0x002fce0000010000 */
[----:B------:R-:W1:Y:S01]  /*8af0*/  MUFU.EX2 R71, R71 ;  /* 0x0000004700477308 */ /* 0x000e620000000800 */
[C---:B--2---:R-:W-:Y:S01]  /*8b00*/  FADD.FTZ R28, R68.reuse, R25 ;  /* 0x00000019441c7221 */ /* 0x044fe20000010000 */
[----:B------:R-:W-:-:S06]  /*8b10*/  F2FP.F16.F32.PACK_AB R68, R68, R67 ;  /* 0x000000434444723e */ /* 0x000fcc00000000ff */
[----:B------:R-:W2:Y:S01]  /*8b20*/  MUFU.EX2 R72, R72 ;  /* 0x0000004800487308 */ /* 0x000ea20000000800 */
[C---:B----4-:R-:W-:Y:S01]  /*8b30*/  FADD.FTZ R6, R58.reuse, R21 ;  /* 0x000000153a067221 */ /* 0x050fe20000010000 */
[----:B------:R-:W-:-:S05]  /*8b40*/  F2FP.F16.F32.PACK_AB R63, R58, R5 ;  /* 0x000000053a3f723e */ /* 0x000fca00000000ff */
[----:B------:R4:W-:Y:S01]  /*8b50*/  STSM.16.M88.4 [R17], R60 ;  /* 0x0000003c11007844 */ /* 0x0009e20000000200 */
[----:B------:R-:W5:Y:S01]  /*8b60*/  MUFU.EX2 R69, R69 ;  /* 0x0000004500457308 */ /* 0x000f620000000800 */
[----:B-1----:R-:W-:-:S07]  /*8b70*/  FADD.FTZ R21, R71, R28 ;  /* 0x0000001c47157221 */ /* 0x002fce0000010000 */
[----:B------:R-:W1:Y:S01]  /*8b80*/  MUFU.EX2 R26, R85 ;  /* 0x00000055001a7308 */ /* 0x000e620000000800 */
[C---:B--2---:R-:W-:Y:S01]  /*8b90*/  F2FP.F16.F32.PACK_AB R70, R72.reuse, R71 ;  /* 0x000000474846723e */ /* 0x044fe200000000ff */
[----:B------:R-:W-:-:S06]  /*8ba0*/  FADD.FTZ R21, R72, R21 ;  /* 0x0000001548157221 */ /* 0x000fcc0000010000 */
[----:B------:R-:W2:Y:S01]  /*8bb0*/  MUFU.EX2 R139, R139 ;  /* 0x0000008b008b7308 */ /* 0x000ea20000000800 */
[----:B-----5:R-:W-:-:S07]  /*8bc0*/  FADD.FTZ R11, R69, R6 ;  /* 0x00000006450b7221 */ /* 0x020fce0000010000 */
[----:B------:R-:W5:Y:S01]  /*8bd0*/  MUFU.EX2 R142, R142 ;  /* 0x0000008e008e7308 */ /* 0x000f620000000800 */
[C---:B-1----:R-:W-:Y:S01]  /*8be0*/  F2FP.F16.F32.PACK_AB R69, R26.reuse, R69 ;  /* 0x000000451a45723e */ /* 0x042fe200000000ff */
[----:B------:R-:W-:Y:S01]  /*8bf0*/  FADD.FTZ R6, R26, R11 ;  /* 0x0000000b1a067221 */ /* 0x000fe20000010000 */
[----:B------:R-:W-:-:S05]  /*8c00*/  IMAD.MOV.U32 R11, RZ, RZ, R50 ;  /* 0x000000ffff0b7224 */ /* 0x000fca00078e0032 */
[----:B------:R-:W1:Y:S01]  /*8c10*/  MUFU.EX2 R74, R74 ;  /* 0x0000004a004a7308 */ /* 0x000e620000000800 */
[----:B--2---:R-:W-:-:S07]  /*8c20*/  FADD.FTZ R6, R139, R6 ;  /* 0x000000068b067221 */ /* 0x004fce0000010000 */
[----:B------:R-:W3:Y:S01]  /*8c30*/  MUFU.EX2 R77, R77 ;  /* 0x0000004d004d7308 */ /* 0x000ee20000000800 */
[C---:B-----5:R-:W-:Y:S01]  /*8c40*/  F2FP.F16.F32.PACK_AB R71, R142.reuse, R139 ;  /* 0x0000008b8e47723e */ /* 0x060fe200000000ff */
[----:B------:R-:W-:-:S04]  /*8c50*/  FADD.FTZ R6, R142, R6 ;  /* 0x000000068e067221 */ /* 0x000fc80000010000 */
[----:B------:R4:W-:Y:S02]  /*8c60*/  STSM.16.M88.4 [R22+0x6000], R68 ;  /* 0x0060004416007844 */ /* 0x0009e40000000200 */
[----:B------:R-:W2:Y:S01]  /*8c70*/  MUFU.EX2 R75, R75 ;  /* 0x0000004b004b7308 */ /* 0x000ea20000000800 */
[----:B-1----:R-:W-:-:S07]  /*8c80*/  FADD.FTZ R28, R74, R21 ;  /* 0x000000154a1c7221 */ /* 0x002fce0000010000 */
[----:B------:R-:W1:Y:S01]  /*8c90*/  MUFU.EX2 R43, R43 ;  /* 0x0000002b002b7308 */ /* 0x000e620000000800 */
[C---:B---3--:R-:W-:Y:S01]  /*8ca0*/  F2FP.F16.F32.PACK_AB R12, R77.reuse, R74 ;  /* 0x0000004a4d0c723e */ /* 0x048fe200000000ff */
[----:B------:R-:W-:-:S06]  /*8cb0*/  FADD.FTZ R28, R77, R28 ;  /* 0x0000001c4d1c7221 */ /* 0x000fcc0000010000 */
[----:B------:R-:W3:Y:S01]  /*8cc0*/  MUFU.EX2 R78, R78 ;  /* 0x0000004e004e7308 */ /* 0x000ee20000000800 */
[----:B--2---:R-:W-:Y:S01]  /*8cd0*/  F2FP.F16.F32.PACK_AB R14, R8, R75 ;  /* 0x0000004b080e723e */ /* 0x004fe200000000ff */
[----:B------:R-:W-:-:S06]  /*8ce0*/  FADD.FTZ R75, R75, R28 ;  /* 0x0000001c4b4b7221 */ /* 0x000fcc0000010000 */
[----:B------:R-:W2:Y:S01]  /*8cf0*/  MUFU.EX2 R25, R82 ;  /* 0x0000005200197308 */ /* 0x000ea20000000800 */
[----:B-1----:R-:W-:-:S07]  /*8d00*/  FADD.FTZ R6, R43, R6 ;  /* 0x000000062b067221 */ /* 0x002fce0000010000 */
[----:B------:R-:W1:Y:S01]  /*8d10*/  MUFU.EX2 R30, R83 ;  /* 0x00000053001e7308 */ /* 0x000e620000000800 */
[C---:B---3--:R-:W-:Y:S01]  /*8d20*/  F2FP.F16.F32.PACK_AB R13, R78.reuse, R43 ;  /* 0x0000002b4e0d723e */ /* 0x048fe200000000ff */
[----:B------:R-:W-:-:S04]  /*8d30*/  FADD.FTZ R6, R78, R6 ;  /* 0x000000064e067221 */ /* 0x000fc80000010000 */
[----:B--2---:R-:W-:Y:S01]  /*8d40*/  FADD.FTZ R5, R25, R6 ;  /* 0x0000000619057221 */ /* 0x004fe20000010000 */
[----:B------:R-:W-:Y:S01]  /*8d50*/  FADD.FTZ R6, R8, R75 ;  /* 0x0000004b08067221 */ /* 0x000fe20000010000 */
[----:B------:R-:W-:Y:S01]  /*8d60*/  IMAD.MOV.U32 R8, RZ, RZ, R10 ;  /* 0x000000ffff087224 */ /* 0x000fe200078e000a */
[C---:B-1----:R-:W-:Y:S01]  /*8d70*/  F2FP.F16.F32.PACK_AB R15, R30.reuse, R25 ;  /* 0x000000191e0f723e */ /* 0x042fe200000000ff */
[----:B------:R-:W-:-:S04]  /*8d80*/  FADD.FTZ R5, R30, R5 ;  /* 0x000000051e057221 */ /* 0x000fc80000010000 */
[----:B------:R4:W-:Y:S01]  /*8d90*/  STSM.16.M88.4 [R18+0x6000], R12 ;  /* 0x0060000c12007844 */ /* 0x0009e20000000200 */
[----:B------:R1:W-:Y:S06]  /*8da0*/  MEMBAR.ALL.CTA ;  /* 0x0000000000007992 */ /* 0x0003ec0000008000 */
[----:B-1----:R-:W1:Y:S02]  /*8db0*/  FENCE.VIEW.ASYNC.S ;  /* 0x00000000000073c6 */ /* 0x002e640000000000 */
[----:B-1----:R-:W-:Y:S01]  /*8dc0*/  NOP ;  /* 0x0000000000007918 */ /* 0x002fe20000000000 */
[----:B------:R-:W-:Y:S05]  /*8dd0*/  @P2 BRA `(.L_x_697) ;  /* 0xffffffc400f02947 */ /* 0x000fea000383ffff */
[----:B------:R-:W-:Y:S01]  /*8de0*/  IMAD.MOV.U32 R11, RZ, RZ, R50 ;  /* 0x000000ffff0b7224 */ /* 0x000fe200078e0032 */
[----:B------:R-:W-:Y:S01]  /*8df0*/  UMOV UR36, UR58 ;  /* 0x0000003a00247c82 */ /* 0x000fe20008000000 */
[----:B------:R-:W-:Y:S01]  /*8e00*/  IMAD.MOV.U32 R8, RZ, RZ, R10 ;  /* 0x000000ffff087224 */ /* 0x000fe200078e000a */
[----:B------:R-:W-:-:S06]  /*8e10*/  UMOV UR49, UR57 ;  /* 0x0000003900317c82 */ /* 0x000fcc0008000000 */
.L_x_680:
[----:B------:R-:W-:Y:S01]  /*8e20*/  ULDC UR11, c[0x0][0x9e4] ;  /* 0x00027900000b7ab9 */ /* 0x000fe20000000800 */
[----:B------:R-:W-:Y:S01]  /*8e30*/  ULDC UR10, c[0x0][0x9dc] ;  /* 0x00027700000a7ab9 */ /* 0x000fe20000000800 */
[----:B------:R-:W-:Y:S02]  /*8e40*/  UISETP.GE.AND UP0, UPT, UR11, 0x1, UPT ;  /* 0x000000010b00788c */ /* 0x000fe4000bf06270 */
[----:B------:R-:W-:-:S04]  /*8e50*/  UIADD3 UR10, UR53, -UR10, URZ ;  /* 0x8000000a350a7290 */ /* 0x000fc8000fffe03f */
[----:B------:R-:W-:-:S13]  /*8e60*/  PLOP3.LUT P5, PT, PT, PT, UP0, 0x80, 0x0 ;  /* 0x000000000000781c */ /* 0x000fda0003faf008 */
[----:B------:R-:W-:Y:S05]  /*8e70*/  @!P5 BRA `(.L_x_698) ;  /* 0x000000000044d947 */ /* 0x000fea0003800000 */
        /* <DEDUP_REMOVED lines=10> */
.L_x_699:
[----:B------:R-:W-:-:S11]  /*8f20*/  UISETP.NE.AND UP0, UPT, UR11, 0x1, UPT ;  /* 0x000000010b00788c */ /* 0x000fd6000bf05270 */
[----:B------:R-:W-:Y:S02]  /*8f30*/  @UP0 ULDC.64 UR14, c[0x0][0x9e8] ;  /* 0x00027a00000e0ab9 */ /* 0x000fe40000000a00 */
[----:B------:R-:W-:-:S04]  /*8f40*/  UIMAD.WIDE.U32 UR6, UR53, UR14, URZ ;  /* 0x0000000e350672a5 */ /* 0x000fc8000f8e003f */
[----:B------:R-:W-:-:S12]  /*8f50*/  @UP0 USHF.R.U32.HI UR53, URZ, UR15, UR7 ;  /* 0x0000000f3f350299 */ /* 0x000fd80008011607 */
.L_x_700:
[----:B------:R-:W-:-:S04]  /*8f60*/  UIMAD UR53, UR53, UR11, URZ ;  /* 0x0000000b353572a4 */ /* 0x000fc8000f8e023f */
[----:B------:R-:W-:-:S04]  /*8f70*/  UISETP.LT.AND UP0, UPT, UR10, UR53, UPT ;  /* 0x000000350a00728c */ /* 0x000fc8000bf01270 */
[----:B------:R-:W-:-:S12]  /*8f80*/  USEL UR10, UR10, UR53, !UP0 ;  /* 0x000000350a0a7287 */ /* 0x000fd8000c000000 */
.L_x_698:
[----:B------:R-:W-:-:S04]  /*8f90*/  UIADD3 UR10, UR10, 0x7f, URZ ;  /* 0x0000007f0a0a7890 */ /* 0x000fc8000fffe03f */
[----:B------:R-:W-:-:S04]  /*8fa0*/  USHF.R.S32.HI UR6, URZ, 0x1f, UR10 ;  /* 0x0000001f3f067899 */ /* 0x000fc8000801140a */
[----:B------:R-:W-:-:S04]  /*8fb0*/  ULEA.HI UR6, UR6, UR10, URZ, 0x7 ;  /* 0x0000000a06067291 */ /* 0x000fc8000f8f383f */
[----:B------:R-:W-:-:S04]  /*8fc0*/  USHF.R.S32.HI UR6, URZ, 0x7, UR6 ;  /* 0x000000073f067899 */ /* 0x000fc80008011406 */
[----:B------:R-:W-:-:S04]  /*8fd0*/  UISETP.LT.AND UP0, UPT, UR40, UR6, UPT ;  /* 0x000000062800728c */ /* 0x000fc8000bf01270 */
[----:B------:R-:W-:-:S06]  /*8fe0*/  USEL UR52, UR40, UR6, !UP0 ;  /* 0x0000000628347287 */ /* 0x000fcc000c000000 */
[----:B------:R-:W-:-:S13]  /*8ff0*/  ISETP.GE.AND P2, PT, R7, UR52, PT ;  /* 0x0000003407007c0c */ /* 0x000fda000bf46270 */
[----:B------:R-:W-:Y:S05]  /*9000*/  @!P2 BRA `(.L_x_701) ;  /* 0x000000280018a947 */ /* 0x000fea0003800000 */
[----:B------:R-:W-:Y:S01]  /*9010*/  IMAD.MOV.U32 R10, RZ, RZ, R11 ;  /* 0x000000ffff0a7224 */ /* 0x000fe200078e000b */
[----:B------:R-:W-:Y:S01]  /*9020*/  UMOV UR28, UR49 ;  /* 0x00000031001c7c82 */ /* 0x000fe20008000000 */
[----:B------:R-:W-:Y:S01]  /*9030*/  IMAD.MOV.U32 R9, RZ, RZ, R8 ;  /* 0x000000ffff097224 */ /* 0x000fe200078e0008 */
[----:B------:R-:W-:Y:S01]  /*9040*/  UMOV UR53, UR36 ;  /* 0x0000002400357c82 */ /* 0x000fe20008000000 */
[----:B------:R-:W-:Y:S01]  /*9050*/  ULDC UR34, c[0x0][0x988] ;  /* 0x0002620000227ab9 */ /* 0x000fe20000000800 */
[----:B------:R-:W-:-:S05]  /*9060*/  ULDC UR35, c[0x0][0x9d8] ;  /* 0x0002760000237ab9 */ /* 0x000fca0000000800 */
.L_x_710:
        /* <DEDUP_REMOVED lines=9> */
.L_x_703:
[----:B------:R-:W-:Y:S01]  /*9100*/  ULEA UR6, UR36, UR39, 0x3 ;  /* 0x0000002724067291 */ /* 0x000fe2000f8e183f */
[----:B------:R-:W-:-:S05]  /*9110*/  IMAD.U32 R8, RZ, RZ, UR49 ;  /* 0x00000031ff087e24 */ /* 0x000fca000f8e00ff */
[----:B------:R-:W-:-:S04]  /*9120*/  SHF.L.U32 R8, R8, 0x1f, RZ ;  /* 0x0000001f08087819 */ /* 0x000fc800000006ff */
[----:B------:R1:W2:Y:S01]  /*9130*/  SYNCS.PHASECHK.TRANS64.TRYWAIT P2, [UR6+0x2d830], R8 ;  /* 0x02d83008ff0075a7 */ /* 0x0002a20008040146 */
[----:B------:R-:W-:Y:S05]  /*9140*/  @!P0 BRA `(.L_x_704) ;  /* 0x0000000000048947 */ /* 0x000fea0003800000 */
[----:B------:R-:W-:Y:S01]  /*9150*/  BPT.TRAP 0x1 ;  /* 0x000000040000795c */ /* 0x000fe20000300000 */
.L_x_704:
[----:B--2---:R-:W-:Y:S05]  /*9160*/  @P2 BRA `(.L_x_702) ;  /* 0x0000000000082947 */ /* 0x004fea0003800000 */
[----:B------:R-:W2:Y:S02]  /*9170*/  SYNCS.PHASECHK.TRANS64.TRYWAIT P2, [UR6+0x2d830], R8 ;  /* 0x02d83008ff0075a7 */ /* 0x000ea40008040146 */
[----:B--2---:R-:W-:Y:S05]  /*9180*/  @!P2 BRA `(.L_x_705) ;  /* 0x000000ac0074a947 */ /* 0x004fea0003800000 */
.L_x_702:
        /* <DEDUP_REMOVED lines=35> */
.L_x_707:
[----:B------:R-:W-:Y:S01]  /*93c0*/  ULEA UR6, UR53, UR39, 0x3 ;  /* 0x0000002735067291 */ /* 0x000fe2000f8e183f */
[----:B------:R-:W-:-:S05]  /*93d0*/  IMAD.U32 R8, RZ, RZ, UR28 ;  /* 0x0000001cff087e24 */ /* 0x000fca000f8e00ff */
[----:B------:R-:W-:-:S04]  /*93e0*/  SHF.L.U32 R8, R8, 0x1f, RZ ;  /* 0x0000001f08087819 */ /* 0x000fc800000006ff */
[----:B------:R1:W2:Y:S01]  /*93f0*/  SYNCS.PHASECHK.TRANS64.TRYWAIT P2, [UR6+0x2d850], R8 ;  /* 0x02d85008ff0075a7 */ /* 0x0002a20008040146 */
[----:B------:R-:W-:Y:S05]  /*9400*/  @!P0 BRA `(.L_x_708) ;  /* 0x0000000000048947 */ /* 0x000fea0003800000 */
[----:B------:R-:W-:Y:S01]  /*9410*/  BPT.TRAP 0x1 ;  /* 0x000000040000795c */ /* 0x000fe20000300000 */
.L_x_708:
[----:B--2---:R-:W-:Y:S05]  /*9420*/  @P2 BRA `(.L_x_706) ;  /* 0x0000000000082947 */ /* 0x004fea0003800000 */
[----:B------:R-:W2:Y:S02]  /*9430*/  SYNCS.PHASECHK.TRANS64.TRYWAIT P2, [UR6+0x2d850], R8 ;  /* 0x02d85008ff0075a7 */ /* 0x000ea40008040146 */
[----:B--2---:R-:W-:Y:S05]  /*9440*/  @!P2 BRA `(.L_x_709) ;  /* 0x000000a800dca947 */ /* 0x004fea0003800000 */
.L_x_706:
[----:B------:R-:W-:Y:S01]  /*9450*/  UIADD3 UR6, UR39, 0x400, URZ ;  /* 0x0000040027067890 */ /* 0x000fe2000fffe03f */
[----:B------:R-:W-:Y:S01]  /*9460*/  WARPGROUP.ARRIVE ;  /* 0x00000000000079c5 */ /* 0x000fe20000000000 */
[----:B------:R-:W-:Y:S01]  /*9470*/  UMOV UR29, 0x40000040 ;  /* 0x40000040001d7882 */ /* 0x000fe20000000000 */
[----:B------:R-:W-:Y:S01]  /*9480*/  UMOV UR31, 0x80000020 ;  /* 0x80000020001f7882 */ /* 0x000fe20000000000 */
[----:B------:R-:W-:Y:S01]  /*9490*/  USHF.R.U32.HI UR6, URZ, 0x4, UR6 ;  /* 0x000000043f067899 */ /* 0x000fe20008011606 */
[----:B------:R-:W-:Y:S01]  /*94a0*/  FMUL.FTZ R12, R24, UR35 ;  /* 0x00000023180c7c20 */ /* 0x000fe20008410000 */
[----:B--2---:R-:W-:Y:S01]  /*94b0*/  FMUL.FTZ R11, R25, UR35 ;  /* 0x00000023190b7c20 */ /* 0x004fe20008410000 */
        /* <DEDUP_REMOVED lines=80> */
[----:B------:R-:W-:-:S04]  /*99c0*/  ISETP.GE.U32.AND P2, PT, R2, 0x180, PT ;  /* 0x000001800200780c */ /* 0x000fc80003f46070 */
[----:B------:R-:W2:Y:S01]  /*99d0*/  MUFU.TANH R37, R37 ;  /* 0x0000002500257308 */ /* 0x000ea20000002400 */
[----:B---3--:R-:W-:-:S07]  /*99e0*/  FMNMX.FTZ R8, R33, R8, !PT ;  /* 0x0000000821087209 */ /* 0x008fce0007810000 */
        /* <DEDUP_REMOVED lines=12> */
[----:B------:R-:W-:Y:S01]  /*9ab0*/  FMUL.FTZ R63, R76, UR35 ;  /* 0x000000234c3f7c20 */ /* 0x000fe20008410000 */
[----:B------:R-:W-:Y:S01]  /*9ac0*/  FMUL.FTZ R76, R79, UR35 ;  /* 0x000000234f4c7c20 */ /* 0x000fe20008410000 */
[----:B------:R-:W-:Y:S01]  /*9ad0*/  HGMMA.64x96x16.F32 R88, gdesc[UR28].tnspB, R88, gsb0 ;  /* 0x416000001c5879f0 */ /* 0x000fe20008000858 */
[----:B------:R-:W-:Y:S01]  /*9ae0*/  UIADD3 UR28, UR6, 0x4, URZ ;  /* 0x00000004061c7890 */ /* 0x000fe2000fffe03f */
[----:B------:R-:W-:Y:S01]  /*9af0*/  FMUL.FTZ R79, R86, UR35 ;  /* 0x00000023564f7c20 */ /* 0x000fe20008410000 */
[----:B------:R-:W-:Y:S01]  /*9b00*/  UIADD3 UR30, UR7, 0x80, URZ ;  /* 0x00000080071e7890 */ /* 0x000fe2000fffe03f */
[----:B------:R-:W2:Y:S01]  /*9b10*/  MUFU.TANH R49, R49 ;  /* 0x0000003100317308 */ /* 0x000ea20000002400 */
[----:B------:R-:W-:Y:S01]  /*9b20*/  UMOV UR29, 0x40000040 ;  /* 0x40000040001d7882 */ /* 0x000fe20000000000 */
[----:B------:R-:W-:Y:S01]  /*9b30*/  UMOV UR31, 0x80000020 ;  /* 0x80000020001f7882 */ /* 0x000fe20000000000 */
[----:B---3--:R-:W-:-:S05]  /*9b40*/  FMNMX.FTZ R8, R45, R8, !PT ;  /* 0x000000082d087209 */ /* 0x008fca0007810000 */
[----:B------:R-:W3:Y:S01]  /*9b50*/  MUFU.TANH R50, R50 ;  /* 0x0000003200327308 */ /* 0x000ee20000002400 */
[----:B-1----:R-:W-:-:S07]  /*9b60*/  FMNMX.FTZ R8, R47, R8, !PT ;  /* 0x000000082f087209 */ /* 0x002fce0007810000 */
[----:B------:R-:W1:Y:S01]  /*9b70*/  MUFU.TANH R53, R53 ;  /* 0x0000003500357308 */ /* 0x000e620000002400 */
[----:B--2---:R-:W-:-:S07]  /*9b80*/  FMNMX.FTZ R65, R49, R8, !PT ;  /* 0x0000000831417209 */ /* 0x004fce0007810000 */
[----:B------:R-:W2:Y:S01]  /*9b90*/  MUFU.TANH R54, R54 ;  /* 0x0000003600367308 */ /* 0x000ea20000002400 */
[----:B---3--:R-:W-:Y:S01]  /*9ba0*/  FMNMX.FTZ R8, R50, R65, !PT ;  /* 0x0000004132087209 */ /* 0x008fe20007810000 */
[----:B------:R-:W-:Y:S01]  /*9bb0*/  FMUL.FTZ R65, R80, UR35 ;  /* 0x0000002350417c20 */ /* 0x000fe20008410000 */
[----:B------:R-:W-:-:S05]  /*9bc0*/  FMUL.FTZ R80, R87, UR35 ;  /* 0x0000002357507c20 */ /* 0x000fca0008410000 */
[----:B------:R-:W3:Y:S01]  /*9bd0*/  MUFU.TANH R57, R57 ;  /* 0x0000003900397308 */ /* 0x000ee20000002400 */
[----:B-1----:R-:W-:-:S07]  /*9be0*/  FMNMX.FTZ R69, R53, R8, !PT ;  /* 0x0000000835457209 */ /* 0x002fce0007810000 */
[----:B------:R-:W1:Y:S01]  /*9bf0*/  MUFU.TANH R58, R58 ;  /* 0x0000003a003a7308 */ /* 0x000e620000002400 */
[----:B--2---:R-:W-:-:S07]  /*9c00*/  FMNMX.FTZ R8, R54, R69, !PT ;  /* 0x0000004536087209 */ /* 0x004fce0007810000 */
[----:B------:R-:W2:Y:S01]  /*9c10*/  MUFU.TANH R59, R59 ;  /* 0x0000003b003b7308 */ /* 0x000ea20000002400 */
[----:B---3--:R-:W-:-:S07]  /*9c20*/  FMNMX.FTZ R69, R57, R8, !PT ;  /* 0x0000000839457209 */ /* 0x008fce0007810000 */
[----:B------:R-:W3:Y:S01]  /*9c30*/  MUFU.TANH R60, R60 ;  /* 0x0000003c003c7308 */ /* 0x000ee20000002400 */
[----:B-1----:R-:W-:-:S07]  /*9c40*/  FMNMX.FTZ R8, R58, R69, !PT ;  /* 0x000000453a087209 */ /* 0x002fce0007810000 */
[----:B------:R-:W1:Y:S01]  /*9c50*/  MUFU.TANH R61, R61 ;  /* 0x0000003d003d7308 */ /* 0x000e620000002400 */
[----:B--2---:R-:W-:-:S07]  /*9c60*/  FMNMX.FTZ R69, R59, R8, !PT ;  /* 0x000000083b457209 */ /* 0x004fce0007810000 */
[----:B------:R-:W2:Y:S01]  /*9c70*/  MUFU.TANH R62, R62 ;  /* 0x0000003e003e7308 */ /* 0x000ea20000002400 */
[----:B---3--:R-:W-:Y:S01]  /*9c80*/  FMNMX.FTZ R8, R60, R69, !PT ;  /* 0x000000453c087209 */ /* 0x008fe20007810000 */
[----:B------:R-:W-:-:S06]  /*9c90*/  FMUL.FTZ R69, R85, UR35 ;  /* 0x0000002355457c20 */ /* 0x000fcc0008410000 */
[----:B------:R-:W3:Y:S01]  /*9ca0*/  MUFU.TANH R63, R63 ;  /* 0x0000003f003f7308 */ /* 0x000ee20000002400 */
[----:B-1----:R-:W-:-:S07]  /*9cb0*/  FMNMX.FTZ R73, R61, R8, !PT ;  /* 0x000000083d497209 */ /* 0x002fce0007810000 */
[----:B------:R-:W1:Y:S01]  /*9cc0*/  MUFU.TANH R64, R64 ;  /* 0x0000004000407308 */ /* 0x000e620000002400 */
[----:B--2---:R-:W-:-:S07]  /*9cd0*/  FMNMX.FTZ R8, R62, R73, !PT ;  /* 0x000000493e087209 */ /* 0x004fce0007810000 */
[----:B------:R-:W2:Y:S01]  /*9ce0*/  MUFU.TANH R65, R65 ;  /* 0x0000004100417308 */ /* 0x000ea20000002400 */
[----:B---3--:R-:W-:Y:S01]  /*9cf0*/  FMNMX.FTZ R73, R63, R8, !PT ;  /* 0x000000083f497209 */ /* 0x008fe20007810000 */
[----:B------:R-:W-:Y:S02]  /*9d00*/  WARPGROUP.DEPBAR.LE gsb0, 0x0 ;  /* 0x00008000000079c5 */ /* 0x000fe40000010000 */
[----:B------:R-:W-:-:S04]  /*9d10*/  WARPGROUP.ARRIVE ;  /* 0x00000000000079c5 */ /* 0x000fc80000000000 */
[----:B------:R-:W3:Y:S01]  /*9d20*/  MUFU.TANH R68, R68 ;  /* 0x0000004400447308 */ /* 0x000ee20000002400 */
[----:B-1----:R-:W-:Y:S01]  /*9d30*/  FMNMX.FTZ R8, R64, R73, !PT ;  /* 0x0000004940087209 */ /* 0x002fe20007810000 */
[----:B------:R-:W-:Y:S01]  /*9d40*/  HGMMA.64x96x16.F32 R88, gdesc[UR28].tnspB, R88, gsb0 ;  /* 0x416000001c5879f0 */ /* 0x000fe20008000858 */
[----:B------:R-:W-:Y:S02]  /*9d50*/  UIADD3 UR28, UR6, 0x6, URZ ;  /* 0x00000006061c7890 */ /* 0x000fe4000fffe03f */
[----:B------:R-:W-:Y:S01]  /*9d60*/  UIADD3 UR30, UR7, 0xc0, URZ ;  /* 0x000000c0071e7890 */ /* 0x000fe2000fffe03f */
[----:B------:R-:W-:Y:S01]  /*9d70*/  UMOV UR29, 0x40000040 ;  /* 0x40000040001d7882 */ /* 0x000fe20000000000 */
[----:B------:R-:W-:Y:S01]  /*9d80*/  UMOV UR31, 0x80000020 ;  /* 0x80000020001f7882 */ /* 0x000fe20000000000 */
[----:B------:R-:W1:Y:S01]  /*9d90*/  MUFU.TANH R72, R72 ;  /* 0x0000004800487308 */ /* 0x000e620000002400 */
[----:B--2---:R-:W-:-:S07]  /*9da0*/  FMNMX.FTZ R73, R65, R8, !PT ;  /* 0x0000000841497209 */ /* 0x004fce0007810000 */
[----:B------:R-:W2:Y:S01]  /*9db0*/  MUFU.TANH R69, R69 ;  /* 0x0000004500457308 */ /* 0x000ea20000002400 */
[----:B---3--:R-:W-:-:S07]  /*9dc0*/  FMNMX.FTZ R73, R68, R73, !PT ;  /* 0x0000004944497209 */ /* 0x008fce0007810000 */
[----:B------:R-:W3:Y:S01]  /*9dd0*/  MUFU.TANH R13, R13 ;  /* 0x0000000d000d7308 */ /* 0x000ee20000002400 */
[----:B-1----:R-:W-:Y:S01]  /*9de0*/  FMNMX.FTZ R8, R72, R73, !PT ;  /* 0x0000004948087209 */ /* 0x002fe20007810000 */
[----:B------:R-:W-:Y:S01]  /*9df0*/  FMUL.FTZ R73, R74, UR35 ;  /* 0x000000234a497c20 */ /* 0x000fe20008410000 */
[----:B------:R-:W-:Y:S01]  /*9e00*/  FMUL.FTZ R74, R75, UR35 ;  /* 0x000000234b4a7c20 */ /* 0x000fe20008410000 */
[----:B------:R-:W-:Y:S01]  /*9e10*/  FMUL.FTZ R75, R78, UR35 ;  /* 0x000000234e4b7c20 */ /* 0x000fe20008410000 */
[----:B------:R-:W-:-:S03]  /*9e20*/  FMUL.FTZ R78, R83, UR35 ;  /* 0x00000023534e7c20 */ /* 0x000fc60008410000 */
[----:B------:R-:W1:Y:S01]  /*9e30*/  MUFU.TANH R14, R14 ;  /* 0x0000000e000e7308 */ /* 0x000e620000002400 */
[----:B--2---:R-:W-:-:S05]  /*9e40*/  FMNMX.FTZ R8, R69, R8, !PT ;  /* 0x0000000845087209 */ /* 0x004fca0007810000 */
[----:B------:R-:W2:Y:S02]  /*9e50*/  SHFL.BFLY PT, R77, R8, 0x2, 0x1f ;  /* 0x0c401f00084d7f89 */ /* 0x000ea400000e0000 */
[----:B------:R-:W4:Y:S08]  /*9e60*/  MUFU.TANH R21, R21 ;  /* 0x0000001500157308 */ /* 0x000f300000002400 */
[----:B------:R-:W5:Y:S08]  /*9e70*/  MUFU.TANH R24, R24 ;  /* 0x0000001800187308 */ /* 0x000f700000002400 */
[----:B------:R-:W5:Y:S01]  /*9e80*/  MUFU.TANH R26, R26 ;  /* 0x0000001a001a7308 */ /* 0x000f620000002400 */
[----:B--2---:R-:W-:Y:S01]  /*9e90*/  FMNMX.FTZ R81, R8, R77, !PT ;  /* 0x0000004d08517209 */ /* 0x004fe20007810000 */
[----:B------:R-:W-:-:S06]  /*9ea0*/  FMUL.FTZ R77, R82, UR35 ;  /* 0x00000023524d7c20 */ /* 0x000fcc0008410000 */
[----:B------:R-:W2:Y:S01]  /*9eb0*/  MUFU.TANH R28, R28 ;  /* 0x0000001c001c7308 */ /* 0x000ea20000002400 */
[----:B------:R-:W3:Y:S07]  /*9ec0*/  SHFL.BFLY PT, R8, R81, 0x1, 0x1f ;  /* 0x0c201f0051087f89 */ /* 0x000eee00000e0000 */
[----:B------:R-:W2:Y:S08]  /*9ed0*/  MUFU.TANH R30, R30 ;  /* 0x0000001e001e7308 */ /* 0x000eb00000002400 */
[----:B------:R-:W2:Y:S08]  /*9ee0*/  MUFU.TANH R32, R32 ;  /* 0x0000002000207308 */ /* 0x000eb00000002400 */
[----:B------:R-:W2:Y:S01]  /*9ef0*/  MUFU.TANH R34, R34 ;  /* 0x0000002200227308 */ /* 0x000ea20000002400 */
[----:B---3--:R-:W-:-:S05]  /*9f00*/  FMNMX.FTZ R8, R81, R8, !PT ;  /* 0x0000000851087209 */ /* 0x008fca0007810000 */
[C---:B------:R-:W-:Y:S02]  /*9f10*/  FMUL.FTZ R82, R8.reuse, UR34 ;  /* 0x0000002208527c20 */ /* 0x040fe40008410000 */
[----:B------:R-:W3:Y:S01]  /*9f20*/  MUFU.TANH R36, R36 ;  /* 0x0000002400247308 */ /* 0x000ee20000002400 */
[----:B------:R-:W-:Y:S01]  /*9f30*/  FADD.FTZ R9, -R8, R9 ;  /* 0x0000000908097221 */ /* 0x000fe20000010100 */
[--C-:B------:R-:W-:Y:S01]  /*9f40*/  FFMA.FTZ R81, R11, UR34, -R82.reuse ;  /* 0x000000220b517c23 */ /* 0x100fe20008010852 */
[----:B------:R-:W-:Y:S02]  /*9f50*/  FMNMX.FTZ R11, R13, R10, !PT ;  /* 0x0000000a0d0b7209 */ /* 0x000fe40007810000 */
[----:B------:R-:W-:Y:S01]  /*9f60*/  FMUL.FTZ R9, R9, UR34 ;  /* 0x0000002209097c20 */ /* 0x000fe20008410000 */
[----:B------:R-:W-:Y:S02]  /*9f70*/  WARPGROUP.DEPBAR.LE gsb0, 0x0 ;  /* 0x00008000000079c5 */ /* 0x000fe40000010000 */
[----:B------:R-:W-:Y:S01]  /*9f80*/  WARPGROUP.ARRIVE ;  /* 0x00000000000079c5 */ /* 0x000fe20000000000 */
[----:B-1----:R-:W-:Y:S01]  /*9f90*/  FMNMX.FTZ R84, R14, R11, !PT ;  /* 0x0000000b0e547209 */ /* 0x002fe20007810000 */
[----:B------:R-:W1:Y:S01]  /*9fa0*/  MUFU.TANH R38, R38 ;  /* 0x0000002600267308 */ /* 0x000e620000002400 */
[--C-:B------:R-:W-:Y:S01]  /*9fb0*/  FFMA.FTZ R12, R12, UR34, -R82.reuse ;  /* 0x000000220c0c7c23 */ /* 0x100fe20008010852 */
[--C-:B------:R-:W-:Y:S01]  /*9fc0*/  FFMA.FTZ R47, R47, UR34, -R82.reuse ;  /* 0x000000222f2f7c23 */ /* 0x100fe20008010852 */
[----:B----4-:R-:W-:Y:S01]  /*9fd0*/  FMNMX.FTZ R11, R21, R84, !PT ;  /* 0x00000054150b7209 */ /* 0x010fe20007810000 */
[----:B------:R-:W-:Y:S01]  /*9fe0*/  HGMMA.64x96x16.F32 R88, gdesc[UR28].tnspB, R88, gsb0 ;  /* 0x416000001c5879f0 */ /* 0x000fe20008000858 */
[----:B------:R-:W-:Y:S01]  /*9ff0*/  UIADD3 UR28, UR6, 0x600, URZ ;  /* 0x00000600061c7890 */ /* 0x000fe2000fffe03f */
[--C-:B------:R-:W-:Y:S01]  /*a000*/  FFMA.FTZ R84, R27, UR34, -R82.reuse ;  /* 0x000000221b547c23 */ /* 0x100fe20008010852 */
[----:B------:R-:W-:Y:S01]  /*a010*/  UIADD3 UR30, UR7, 0x100, URZ ;  /* 0x00000100071e7890 */ /* 0x000fe2000fffe03f */
[----:B-----5:R-:W-:Y:S01]  /*a020*/  FMNMX.FTZ R11, R24, R11, !PT ;  /* 0x0000000b180b7209 */ /* 0x020fe20007810000 */
[----:B------:R-:W-:Y:S01]  /*a030*/  UMOV UR29, 0x40000040 ;  /* 0x40000040001d7882 */ /* 0x000fe20000000000 */
[----:B------:R-:W-:Y:S01]  /*a040*/  UMOV UR31, 0x80000020 ;  /* 0x80000020001f7882 */ /* 0x000fe20000000000 */
[----:B------:R-:W4:Y:S01]  /*a050*/  MUFU.TANH R40, R40 ;  /* 0x0000002800287308 */ /* 0x000f220000002400 */
[----:B------:R-:W-:Y:S01]  /*a060*/  FMNMX.FTZ R11, R26, R11, !PT ;  /* 0x0000000b1a0b7209 */ /* 0x000fe20007810000 */
[--C-:B------:R-:W-:Y:S01]  /*a070*/  FFMA.FTZ R27, R29, UR34, -R82.reuse ;  /* 0x000000221d1b7c23 */ /* 0x100fe20008010852 */
[--C-:B------:R-:W-:Y:S01]  /*a080*/  FFMA.FTZ R29, R33, UR34, -R82.reuse ;  /* 0x00000022211d7c23 */ /* 0x100fe20008010852 */
[--C-:B------:R-:W-:Y:S01]  /*a090*/  FFMA.FTZ R33, R41, UR34, -R82.reuse ;  /* 0x0000002229217c23 */ /* 0x100fe20008010852 */
[----:B--2---:R-:W-:Y:S01]  /*a0a0*/  FMNMX.FTZ R11, R28, R11, !PT ;  /* 0x0000000b1c0b7209 */ /* 0x004fe20007810000 */
[--C-:B------:R-:W-:Y:S01]  /*a0b0*/  FFMA.FTZ R41, R57, UR34, -R82.reuse ;  /* 0x0000002239297c23 */ /* 0x100fe20008010852 */
[--C-:B------:R-:W-:Y:S01]  /*a0c0*/  FFMA.FTZ R57, R65, UR34, -R82.reuse ;  /* 0x0000002241397c23 */ /* 0x100fe20008010852 */
[----:B------:R-:W2:Y:S01]  /*a0d0*/  MUFU.TANH R43, R43 ;  /* 0x0000002b002b7308 */ /* 0x000ea20000002400 */
[----:B------:R-:W-:Y:S01]  /*a0e0*/  FMNMX.FTZ R11, R30, R11, !PT ;  /* 0x0000000b1e0b7209 */ /* 0x000fe20007810000 */
[--C-:B------:R-:W-:Y:S01]  /*a0f0*/  FFMA.FTZ R86, R31, UR34, -R82.reuse ;  /* 0x000000221f567c23 */ /* 0x100fe20008010852 */
[--C-:B------:R-:W-:Y:S01]  /*a100*/  FFMA.FTZ R142, R35, UR34, -R82.reuse ;  /* 0x00000022238e7c23 */ /* 0x100fe20008010852 */
[--C-:B------:R-:W-:Y:S01]  /*a110*/  FFMA.FTZ R31, R37, UR34, -R82.reuse ;  /* 0x00000022251f7c23 */ /* 0x100fe20008010852 */
[----:B------:R-:W-:Y:S01]  /*a120*/  FMNMX.FTZ R11, R32, R11, !PT ;  /* 0x0000000b200b7209 */ /* 0x000fe20007810000 */
[--C-:B------:R-:W-:Y:S01]  /*a130*/  FFMA.FTZ R35, R45, UR34, -R82.reuse ;  /* 0x000000222d237c23 */ /* 0x100fe20008010852 */
[--C-:B------:R-:W-:Y:S01]  /*a140*/  FFMA.FTZ R37, R49, UR34, -R82.reuse ;  /* 0x0000002231257c23 */ /* 0x100fe20008010852 */
[----:B------:R-:W5:Y:S01]  /*a150*/  MUFU.TANH R44, R44 ;  /* 0x0000002c002c7308 */ /* 0x000f620000002400 */
[----:B------:R-:W-:Y:S01]  /*a160*/  FMNMX.FTZ R11, R34, R11, !PT ;  /* 0x0000000b220b7209 */ /* 0x000fe20007810000 */
[--C-:B------:R-:W-:Y:S01]  /*a170*/  FFMA.FTZ R45, R59, UR34, -R82.reuse ;  /* 0x000000223b2d7c23 */ /* 0x100fe20008010852 */
[--C-:B------:R-:W-:Y:S01]  /*a180*/  FFMA.FTZ R15, R15, UR34, -R82.reuse ;  /* 0x000000220f0f7c23 */ /* 0x100fe20008010852 */
[--C-:B------:R-:W-:Y:S01]  /*a190*/  FFMA.FTZ R20, R20, UR34, -R82.reuse ;  /* 0x0000002214147c23 */ /* 0x100fe20008010852 */
[----:B---3--:R-:W-:Y:S01]  /*a1a0*/  FMNMX.FTZ R11, R36, R11, !PT ;  /* 0x0000000b240b7209 */ /* 0x008fe20007810000 */
[--C-:B------:R-:W-:Y:S01]  /*a1b0*/  FFMA.FTZ R25, R25, UR34, -R82.reuse ;  /* 0x0000002219197c23 */ /* 0x100fe20008010852 */
[--C-:B------:R-:W-:Y:S01]  /*a1c0*/  FFMA.FTZ R42, R42, UR34, -R82.reuse ;  /* 0x000000222a2a7c23 */ /* 0x100fe20008010852 */
[----:B------:R-:W3:Y:S01]  /*a1d0*/  MUFU.TANH R46, R46 ;  /* 0x0000002e002e7308 */ /* 0x000ee20000002400 */
[----:B-1----:R-:W-:Y:S01]  /*a1e0*/  FMNMX.FTZ R11, R38, R11, !PT ;  /* 0x0000000b260b7209 */ /* 0x002fe20007810000 */
[--C-:B------:R-:W-:Y:S01]  /*a1f0*/  FFMA.FTZ R50, R50, UR34, -R82.reuse ;  /* 0x0000002232327c23 */ /* 0x100fe20008010852 */
[--C-:B------:R-:W-:Y:S01]  /*a200*/  FFMA.FTZ R54, R54, UR34, -R82.reuse ;  /* 0x0000002236367c23 */ /* 0x100fe20008010852 */
[--C-:B------:R-:W-:Y:S01]  /*a210*/  FFMA.FTZ R58, R58, UR34, -R82.reuse ;  /* 0x000000223a3a7c23 */ /* 0x100fe20008010852 */
[----:B----4-:R-:W-:Y:S01]  /*a220*/  FMNMX.FTZ R144, R40, R11, !PT ;  /* 0x0000000b28907209 */ /* 0x010fe20007810000 */
[--C-:B------:R-:W-:Y:S01]  /*a230*/  FFMA.FTZ R60, R60, UR34, -R82.reuse ;  /* 0x000000223c3c7c23 */ /* 0x100fe20008010852 */
[--C-:B------:R-:W-:Y:S01]  /*a240*/  FFMA.FTZ R62, R62, UR34, -R82.reuse ;  /* 0x000000223e3e7c23 */ /* 0x100fe20008010852 */
[----:B------:R-:W1:Y:S01]  /*a250*/  MUFU.TANH R48, R48 ;  /* 0x0000003000307308 */ /* 0x000e620000002400 */
[----:B--2---:R-:W-:Y:S01]  /*a260*/  FMNMX.FTZ R11, R43, R144, !PT ;  /* 0x000000902b0b7209 */ /* 0x004fe20007810000 */
[--C-:B------:R-:W-:Y:S01]  /*a270*/  FFMA.FTZ R144, R39, UR34, -R82.reuse ;  /* 0x0000002227907c23 */ /* 0x100fe20008010852 */
[--C-:B------:R-:W-:Y:S01]  /*a280*/  FFMA.FTZ R39, R53, UR34, -R82.reuse ;  /* 0x0000002235277c23 */ /* 0x100fe20008010852 */
[--C-:B------:R-:W-:Y:S01]  /*a290*/  FFMA.FTZ R49, R63, UR34, -R82.reuse ;  /* 0x000000223f317c23 */ /* 0x100fe20008010852 */
[----:B-----5:R-:W-:Y:S01]  /*a2a0*/  FMNMX.FTZ R11, R44, R11, !PT ;  /* 0x0000000b2c0b7209 */ /* 0x020fe20007810000 */
[--C-:B------:R-:W-:Y:S01]  /*a2b0*/  FFMA.FTZ R64, R64, UR34, -R82.reuse ;  /* 0x0000002240407c23 */ /* 0x100fe20008010852 */
[--C-:B------:R-:W-:Y:S01]  /*a2c0*/  FFMA.FTZ R68, R68, UR34, -R82.reuse ;  /* 0x0000002244447c23 */ /* 0x100fe20008010852 */
[----:B------:R-:W2:Y:S01]  /*a2d0*/  MUFU.TANH R51, R51 ;  /* 0x0000003300337308 */ /* 0x000ea20000002400 */
[----:B---3--:R-:W-:Y:S01]  /*a2e0*/  FMNMX.FTZ R11, R46, R11, !PT ;  /* 0x0000000b2e0b7209 */ /* 0x008fe20007810000 */
[--C-:B------:R-:W-:Y:S01]  /*a2f0*/  FFMA.FTZ R59, R72, UR34, -R82.reuse ;  /* 0x00000022483b7c23 */ /* 0x100fe20008010852 */
[----:B------:R-:W-:-:S05]  /*a300*/  FFMA.FTZ R69, R69, UR34, -R82 ;  /* 0x0000002245457c23 */ /* 0x000fca0008010852 */
        /* <DEDUP_REMOVED lines=37> */
[----:B------:R3:W-:Y:S01]  /*a560*/  MUFU.EX2 R146, R47 ;  /* 0x0000002f00927308 */ /* 0x0007e20000000800 */
[----:B-1----:R-:W-:-:S07]  /*a570*/  FMNMX.FTZ R11, R79, R148, !PT ;  /* 0x000000944f0b7209 */ /* 0x002fce0007810000 */
[----:B------:R-:W-:Y:S01]  /*a580*/  MUFU.EX2 R9, R9 ;  /* 0x0000000900097308 */ /* 0x000fe20000000800 */
[----:B--2---:R-:W-:Y:S01]  /*a590*/  FMNMX.FTZ R11, R80, R11, !PT ;  /* 0x0000000b500b7209 */ /* 0x004fe20007810000 */
[----:B---3--:R-:W-:-:S04]  /*a5a0*/  FFMA.FTZ R47, R61, UR34, -R82 ;  /* 0x000000223d2f7c23 */ /* 0x008fc80008010852 */
[----:B------:R-:W1:Y:S02]  /*a5b0*/  SHFL.BFLY PT, R148, R11, 0x2, 0x1f ;  /* 0x0c401f000b947f89 */ /* 0x000e6400000e0000 */
[----:B------:R-:W2:Y:S08]  /*a5c0*/  MUFU.EX2 R12, R12 ;  /* 0x0000000c000c7308 */ /* 0x000eb00000000800 */
[----:B------:R-:W3:Y:S08]  /*a5d0*/  MUFU.EX2 R81, R81 ;  /* 0x0000005100517308 */ /* 0x000ef00000000800 */
[----:B------:R-:W-:Y:S01]  /*a5e0*/  MUFU.EX2 R15, R15 ;  /* 0x0000000f000f7308 */ /* 0x000fe20000000800 */
[----:B--2---:R-:W-:Y:S01]  /*a5f0*/  FFMA.FTZ R6, R9, R6, R12 ;  /* 0x0000000609067223 */ /* 0x004fe2000001000c */
[----:B------:R-:W-:-:S02]  /*a600*/  WARPGROUP.DEPBAR.LE gsb0, 0x0 ;  /* 0x00008000000079c5 */ /* 0x000fc40000010000 */
[----:B------:R-:W-:Y:S01]  /*a610*/  WARPGROUP.ARRIVE ;  /* 0x00000000000079c5 */ /* 0x000fe20000000000 */
[----:B-1----:R-:W-:-:S03]  /*a620*/  FMNMX.FTZ R148, R11, R148, !PT ;  /* 0x000000940b947209 */ /* 0x002fc60007810000 */
[----:B------:R-:W-:Y:S01]  /*a630*/  MUFU.EX2 R20, R20 ;  /* 0x0000001400147308 */ /* 0x000fe20000000800 */
[----:B---3--:R-:W-:Y:S01]  /*a640*/  F2FP.F16.F32.PACK_AB R12, R81, R12 ;  /* 0x0000000c510c723e */ /* 0x008fe200000000ff */
[----:B------:R-:W-:Y:S01]  /*a650*/  HGMMA.64x96x16.F32 R88, gdesc[UR28].tnspB, R88, gsb0 ;  /* 0x416000001c5879f0 */ /* 0x000fe20008000858 */
[----:B------:R-:W-:Y:S01]  /*a660*/  UIADD3 UR28, UR6, 0x604, URZ ;  /* 0x00000604061c7890 */ /* 0x000fe2000fffe03f */
[----:B------:R-:W1:Y:S01]  /*a670*/  SHFL.BFLY PT, R11, R148, 0x1, 0x1f ;  /* 0x0c201f00940b7f89 */ /* 0x000e6200000e0000 */
[----:B------:R-:W-:Y:S01]  /*a680*/  UIADD3 UR30, UR7, 0x180, URZ ;  /* 0x00000180071e7890 */ /* 0x000fe2000fffe03f */
[----:B------:R-:W-:Y:S01]  /*a690*/  UMOV UR29, 0x40000040 ;  /* 0x40000040001d7882 */ /* 0x000fe20000000000 */
[----:B------:R-:W-:Y:S01]  /*a6a0*/  UMOV UR31, 0x80000020 ;  /* 0x80000020001f7882 */ /* 0x000fe20000000000 */
[----:B------:R-:W-:Y:S08]  /*a6b0*/  MUFU.EX2 R25, R25 ;  /* 0x0000001900197308 */ /* 0x000ff00000000800 */
[----:B------:R-:W-:Y:S08]  /*a6c0*/  MUFU.EX2 R84, R84 ;  /* 0x0000005400547308 */ /* 0x000ff00000000800 */
[----:B------:R-:W-:Y:S01]  /*a6d0*/  MUFU.EX2 R27, R27 ;  /* 0x0000001b001b7308 */ /* 0x000fe20000000800 */
[----:B-1----:R-:W-:-:S05]  /*a6e0*/  FMNMX.FTZ R11, R148, R11, !PT ;  /* 0x0000000b940b7209 */ /* 0x002fca0007810000 */
[C---:B------:R-:W-:Y:S01]  /*a6f0*/  FMUL.FTZ R65, R11.reuse, UR34 ;  /* 0x000000220b417c20 */ /* 0x040fe20008410000 */
[----:B------:R-:W-:Y:S01]  /*a700*/  FADD.FTZ R53, -R11, R10 ;  /* 0x0000000a0b357221 */ /* 0x000fe20000010100 */
[----:B------:R-:W-:Y:S02]  /*a710*/  MUFU.EX2 R86, R86 ;  /* 0x0000005600567308 */ /* 0x000fe40000000800 */
[--C-:B------:R-:W-:Y:S01]  /*a720*/  FFMA.FTZ R13, R13, UR34, -R65.reuse ;  /* 0x000000220d0d7c23 */ /* 0x100fe20008010841 */
[----:B------:R-:W-:Y:S01]  /*a730*/  FMUL.FTZ R53, R53, UR34 ;  /* 0x0000002235357c20 */ /* 0x000fe20008410000 */
[--C-:B------:R-:W-:Y:S01]  /*a740*/  FFMA.FTZ R150, R24, UR34, -R65.reuse ;  /* 0x0000002218967c23 */ /* 0x100fe20008010841 */
[--C-:B------:R-:W-:Y:S01]  /*a750*/  FFMA.FTZ R24, R28, UR34, -R65.reuse ;  /* 0x000000221c187c23 */ /* 0x100fe20008010841 */
[--C-:B------:R-:W-:Y:S01]  /*a760*/  FFMA.FTZ R82, R14, UR34, -R65.reuse ;  /* 0x000000220e527c23 */ /* 0x100fe20008010841 */
[----:B------:R-:W-:Y:S01]  /*a770*/  IMAD.U32 R28, RZ, RZ, UR36 ;  /* 0x00000024ff1c7e24 */ /* 0x000fe2000f8e00ff */
[----:B------:R1:W-:Y:S01]  /*a780*/  MUFU.EX2 R72, R53 ;  /* 0x0000003500487308 */ /* 0x0003e20000000800 */
[----:B------:R-:W-:Y:S01]  /*a790*/  FFMA.FTZ R61, R21, UR34, -R65 ;  /* 0x00000022153d7c23 */ /* 0x000fe20008010841 */
[----:B------:R-:W-:-:S02]  /*a7a0*/  VIADD R14, R16, 0x9 ;  /* 0x00000009100e7836 */ /* 0x000fc40000000000 */
[--C-:B------:R-:W-:Y:S01]  /*a7b0*/  FFMA.FTZ R21, R38, UR34, -R65.reuse ;  /* 0x0000002226157c23 */ /* 0x100fe20008010841 */
[----:B------:R-:W-:Y:S01]  /*a7c0*/  @!P1 LEA R28, R28, UR39, 0x3 ;  /* 0x000000271c1c9c11 */ /* 0x000fe2000f8e18ff */
[--C-:B------:R-:W-:Y:S01]  /*a7d0*/  FFMA.FTZ R85, R26, UR34, -R65.reuse ;  /* 0x000000221a557c23 */ /* 0x100fe20008010841 */
[--C-:B------:R-:W-:Y:S01]  /*a7e0*/  FFMA.FTZ R87, R30, UR34, -R65.reuse ;  /* 0x000000221e577c23 */ /* 0x100fe20008010841 */
[----:B------:R-:W-:Y:S01]  /*a7f0*/  SEL R38, R14, 0x9, !P2 ;  /* 0x000000090e267807 */ /* 0x000fe20005000000 */
[----:B------:R-:W2:Y:S01]  /*a800*/  MUFU.EX2 R13, R13 ;  /* 0x0000000d000d7308 */ /* 0x000ea20000000800 */
[----:B------:R-:W-:Y:S02]  /*a810*/  @!P1 VIADD R14, R28, 0x2d840 ;  /* 0x0002d8401c0e9836 */ /* 0x000fe40000000000 */
[--C-:B------:R-:W-:Y:S01]  /*a820*/  FFMA.FTZ R30, R40, UR34, -R65.reuse ;  /* 0x00000022281e7c23 */ /* 0x100fe20008010841 */
[--C-:B------:R-:W-:Y:S01]  /*a830*/  FFMA.FTZ R148, R32, UR34, -R65.reuse ;  /* 0x0000002220947c23 */ /* 0x100fe20008010841 */
[--C-:B------:R-:W-:Y:S01]  /*a840*/  FFMA.FTZ R145, R43, UR34, -R65.reuse ;  /* 0x000000222b917c23 */ /* 0x100fe20008010841 */
[--C-:B------:R-:W-:Y:S01]  /*a850*/  FFMA.FTZ R26, R34, UR34, -R65.reuse ;  /* 0x00000022221a7c23 */ /* 0x100fe20008010841 */
[----:B------:R-:W-:Y:S01]  /*a860*/  @!P1 PRMT R14, RZ, 0x654, R14 ;  /* 0x00000654ff0e9816 */ /* 0x000fe2000000000e */
[--C-:B------:R-:W-:Y:S01]  /*a870*/  FFMA.FTZ R63, R36, UR34, -R65.reuse ;  /* 0x00000022243f7c23 */ /* 0x100fe20008010841 */
[----:B------:R-:W3:Y:S01]  /*a880*/  MUFU.EX2 R82, R82 ;  /* 0x0000005200527308 */ /* 0x000ee20000000800 */
[--C-:B-1----:R-:W-:Y:S01]  /*a890*/  FFMA.FTZ R53, R51, UR34, -R65.reuse ;  /* 0x0000002233357c23 */ /* 0x102fe20008010841 */
[--C-:B------:R-:W-:Y:S01]  /*a8a0*/  FFMA.FTZ R34, R44, UR34, -R65.reuse ;  /* 0x000000222c227c23 */ /* 0x100fe20008010841 */
[--C-:B------:R-:W-:Y:S01]  /*a8b0*/  FFMA.FTZ R147, R46, UR34, -R65.reuse ;  /* 0x000000222e937c23 */ /* 0x100fe20008010841 */
[----:B------:R-:W-:Y:S01]  /*a8c0*/  FFMA.FTZ R32, R48, UR34, -R65 ;  /* 0x0000002230207c23 */ /* 0x000fe20008010841 */
[----:B------:R-:W-:-:S02]  /*a8d0*/  IMAD.U32 R36, RZ, RZ, UR53 ;  /* 0x00000035ff247e24 */ /* 0x000fc4000f8e00ff */
[--C-:B------:R-:W-:Y:S01]  /*a8e0*/  FFMA.FTZ R28, R52, UR34, -R65.reuse ;  /* 0x00000022341c7c23 */ /* 0x100fe20008010841 */
[----:B------:R-:W-:Y:S01]  /*a8f0*/  FFMA.FTZ R55, R55, UR34, -R65 ;  /* 0x0000002237377c23 */ /* 0x000fe20008010841 */
[----:B------:R-:W1:Y:S01]  /*a900*/  MUFU.EX2 R61, R61 ;  /* 0x0000003d003d7308 */ /* 0x000e620000000800 */
[----:B--2---:R-:W-:Y:S01]  /*a910*/  FFMA.FTZ R5, R72, R5, R13 ;  /* 0x0000000548057223 */ /* 0x004fe2000001000d */
[----:B------:R-:W-:Y:S01]  /*a920*/  @!P1 LEA R36, R36, UR39, 0x3 ;  /* 0x0000002724249c11 */ /* 0x000fe2000f8e18ff */
[--C-:B------:R-:W-:Y:S01]  /*a930*/  FFMA.FTZ R56, R56, UR34, -R65.reuse ;  /* 0x0000002238387c23 */ /* 0x100fe20008010841 */
[--C-:B------:R-:W-:Y:S01]  /*a940*/  FFMA.FTZ R66, R66, UR34, -R65.reuse ;  /* 0x0000002242427c23 */ /* 0x100fe20008010841 */
[--C-:B------:R-:W-:Y:S01]  /*a950*/  FFMA.FTZ R71, R71, UR34, -R65.reuse ;  /* 0x0000002247477c23 */ /* 0x100fe20008010841 */
[----:B------:R-:W-:Y:S01]  /*a960*/  FFMA.FTZ R73, R73, UR34, -R65 ;  /* 0x0000002249497c23 */ /* 0x000fe20008010841 */
[----:B------:R-:W-:Y:S01]  /*a970*/  @!P1 VIADD R36, R36, 0x2d860 ;  /* 0x0002d86024249836 */ /* 0x000fe20000000000 */
[----:B------:R-:W2:Y:S01]  /*a980*/  MUFU.EX2 R150, R150 ;  /* 0x0000009600967308 */ /* 0x000ea20000000800 */
[C---:B---3--:R-:W-:Y:S01]  /*a990*/  FADD.FTZ R40, R82.reuse, R5 ;  /* 0x0000000552287221 */ /* 0x048fe20000010000 */
[----:B------:R-:W-:Y:S01]  /*a9a0*/  F2FP.F16.F32.PACK_AB R13, R82, R13 ;  /* 0x0000000d520d723e */ /* 0x000fe200000000ff */
[--C-:B------:R-:W-:Y:S01]  /*a9b0*/  FFMA.FTZ R74, R74, UR34, -R65.reuse ;  /* 0x000000224a4a7c23 */ /* 0x100fe20008010841 */
[----:B------:R-:W-:Y:S01]  /*a9c0*/  @!P1 PRMT R36, RZ, 0x654, R36 ;  /* 0x00000654ff249816 */ /* 0x000fe20000000024 */
[--C-:B------:R-:W-:Y:S01]  /*a9d0*/  FFMA.FTZ R75, R75, UR34, -R65.reuse ;  /* 0x000000224b4b7c23 */ /* 0x100fe20008010841 */
[--C-:B------:R-:W-:Y:S01]  /*a9e0*/  FFMA.FTZ R76, R76, UR34, -R65.reuse ;  /* 0x000000224c4c7c23 */ /* 0x100fe20008010841 */
[--C-:B------:R-:W-:Y:S01]  /*a9f0*/  FFMA.FTZ R77, R77, UR34, -R65.reuse ;  /* 0x000000224d4d7c23 */ /* 0x100fe20008010841 */
[----:B------:R-:W3:Y:S01]  /*aa00*/  MUFU.EX2 R85, R85 ;  /* 0x0000005500557308 */ /* 0x000ee20000000800 */
[----:B-1----:R-:W-:Y:S01]  /*aa10*/  FADD.FTZ R43, R61, R40 ;  /* 0x000000283d2b7221 */ /* 0x002fe20000010000 */
[--C-:B------:R-:W-:Y:S01]  /*aa20*/  FFMA.FTZ R78, R78, UR34, -R65.reuse ;  /* 0x000000224e4e7c23 */ /* 0x100fe20008010841 */
[----:B------:R-:W-:Y:S01]  /*aa30*/  FFMA.FTZ R79, R79, UR34, -R65 ;  /* 0x000000224f4f7c23 */ /* 0x000fe20008010841 */
[C---:B------:R-:W-:Y:S01]  /*aa40*/  ISETP.GT.AND P2, PT, R7.reuse, UR52, PT ;  /* 0x0000003407007c0c */ /* 0x040fe2000bf44270 */
[----:B------:R-:W-:Y:S01]  /*aa50*/  UMOV UR53, UR36 ;  /* 0x0000002400357c82 */ /* 0x000fe20008000000 */
[----:B------:R-:W-:-:S02]  /*aa60*/  VIADD R7, R7, 0xffffffff ;  /* 0xffffffff07077836 */ /* 0x000fc40000000000 */
[----:B------:R-:W1:Y:S01]  /*aa70*/  MUFU.EX2 R24, R24 ;  /* 0x0000001800187308 */ /* 0x000e620000000800 */
[----:B--2---:R-:W-:-:S07]  /*aa80*/  FADD.FTZ R40, R150, R43 ;  /* 0x0000002b96287221 */ /* 0x004fce0000010000 */
[----:B------:R-:W2:Y:S01]  /*aa90*/  MUFU.EX2 R87, R87 ;  /* 0x0000005700577308 */ /* 0x000ea20000000800 */
[----:B---3--:R-:W-:Y:S01]  /*aaa0*/  FADD.FTZ R51, R85, R40 ;  /* 0x0000002855337221 */ /* 0x008fe20000010000 */
[----:B------:R-:W-:Y:S02]  /*aab0*/  WARPGROUP.DEPBAR.LE gsb0, 0x0 ;  /* 0x00008000000079c5 */ /* 0x000fe40000010000 */
[----:B------:R-:W-:-:S04]  /*aac0*/  WARPGROUP.ARRIVE ;  /* 0x00000000000079c5 */ /* 0x000fc80000000000 */
[----:B------:R-:W3:Y:S01]  /*aad0*/  MUFU.EX2 R148, R148 ;  /* 0x0000009400947308 */ /* 0x000ee20000000800 */
[C---:B-1----:R-:W-:Y:S01]  /*aae0*/  FADD.FTZ R40, R24.reuse, R51 ;  /* 0x0000003318287221 */ /* 0x042fe20000010000 */
[----:B------:R-:W-:Y:S01]  /*aaf0*/  F2FP.F16.F32.PACK_AB R85, R24, R85 ;  /* 0x000000551855723e */ /* 0x000fe200000000ff */
[----:B------:R-:W-:Y:S01]  /*ab00*/  HGMMA.64x96x16.F32 R88, gdesc[UR28].tnspB, R88, gsb0 ;  /* 0x416000001c5879f0 */ /* 0x000fe20008000858 */
[----:B------:R-:W-:Y:S02]  /*ab10*/  UIADD3 UR28, UR6, 0x606, URZ ;  /* 0x00000606061c7890 */ /* 0x000fe4000fffe03f */
[----:B------:R-:W-:Y:S02]  /*ab20*/  UIADD3 UR30, UR7, 0x1c0, URZ ;  /* 0x000001c0071e7890 */ /* 0x000fe4000fffe03f */
[----:B------:R-:W-:Y:S01]  /*ab30*/  MUFU.EX2 R29, R29 ;  /* 0x0000001d001d7308 */ /* 0x000fe20000000800 */
[----:B------:R-:W-:Y:S01]  /*ab40*/  UMOV UR29, 0x40000040 ;  /* 0x40000040001d7882 */ /* 0x000fe20000000000 */
[----:B------:R-:W-:Y:S01]  /*ab50*/  UMOV UR31, 0x80000020 ;  /* 0x80000020001f7882 */ /* 0x000fe20000000000 */
[----:B--2---:R-:W-:-:S05]  /*ab60*/  FADD.FTZ R51, R87, R40 ;  /* 0x0000002857337221 */ /* 0x004fca0000010000 */
[----:B------:R-:W1:Y:S01]  /*ab70*/  MUFU.EX2 R26, R26 ;  /* 0x0000001a001a7308 */ /* 0x000e620000000800 */
[C---:B---3--:R-:W-:Y:S01]  /*ab80*/  FADD.FTZ R51, R148.reuse, R51 ;  /* 0x0000003394337221 */ /* 0x048fe20000010000 */
[----:B------:R-:W-:-:S06]  /*ab90*/  F2FP.F16.F32.PACK_AB R87, R148, R87 ;  /* 0x000000579457723e */ /* 0x000fcc00000000ff */
[----:B------:R-:W-:Y:S08]  /*aba0*/  MUFU.EX2 R142, R142 ;  /* 0x0000008e008e7308 */ /* 0x000ff00000000800 */
[----:B------:R-:W2:Y:S01]  /*abb0*/  MUFU.EX2 R63, R63 ;  /* 0x0000003f003f7308 */ /* 0x000ea20000000800 */
[----:B-1----:R-:W-:-:S07]  /*abc0*/  FADD.FTZ R40, R26, R51 ;  /* 0x000000331a287221 */ /* 0x002fce0000010000 */
[----:B------:R-:W-:Y:S08]  /*abd0*/  MUFU.EX2 R31, R31 ;  /* 0x0000001f001f7308 */ /* 0x000ff00000000800 */
[----:B------:R-:W1:Y:S01]  /*abe0*/  MUFU.EX2 R21, R21 ;  /* 0x0000001500157308 */ /* 0x000e620000000800 */
[----:B--2---:R-:W-:-:S07]  /*abf0*/  FADD.FTZ R40, R63, R40 ;  /* 0x000000283f287221 */ /* 0x004fce0000010000 */
[----:B------:R-:W-:Y:S08]  /*ac00*/  MUFU.EX2 R144, R144 ;  /* 0x0000009000907308 */ /* 0x000ff00000000800 */
[----:B------:R-:W2:Y:S01]  /*ac10*/  MUFU.EX2 R30, R30 ;  /* 0x0000001e001e7308 */ /* 0x000ea20000000800 */
[----:B-1----:R-:W-:-:S07]  /*ac20*/  FADD.FTZ R51, R21, R40 ;  /* 0x0000002815337221 */ /* 0x002fce0000010000 */
[----:B------:R-:W-:Y:S08]  /*ac30*/  MUFU.EX2 R33, R33 ;  /* 0x0000002100217308 */ /* 0x000ff00000000800 */
[----:B------:R-:W-:Y:S01]  /*ac40*/  MUFU.EX2 R145, R145 ;  /* 0x0000009100917308 */ /* 0x000fe20000000800 */
[----:B--2---:R-:W-:-:S07]  /*ac50*/  FADD.FTZ R24, R30, R51 ;  /* 0x000000331e187221 */ /* 0x004fce0000010000 */
[----:B------:R-:W-:Y:S08]  /*ac60*/  MUFU.EX2 R42, R42 ;  /* 0x0000002a002a7308 */ /* 0x000ff00000000800 */
[----:B------:R-:W-:Y:S08]  /*ac70*/  MUFU.EX2 R34, R34 ;  /* 0x0000002200227308 */ /* 0x000ff00000000800 */
[----:B------:R-:W-:Y:S01]  /*ac80*/  MUFU.EX2 R35, R35 ;  /* 0x0000002300237308 */ /* 0x000fe20000000800 */
[----:B------:R-:W-:-:S02]  /*ac90*/  WARPGROUP.DEPBAR.LE gsb0, 0x0 ;  /* 0x00008000000079c5 */ /* 0x000fc40000010000 */
[----:B------:R-:W-:-:S05]  /*aca0*/  WARPGROUP.ARRIVE ;  /* 0x00000000000079c5 */ /* 0x000fca0000000000 */
[----:B------:R-:W-:Y:S01]  /*acb0*/  MUFU.EX2 R147, R147 ;  /* 0x0000009300937308 */ /* 0x000fe20000000800 */
[----:B------:R-:W-:Y:S01]  /*acc0*/  HGMMA.64x96x16.F32 R88, gdesc[UR28].tnspB, R88, gsb0 ;  /* 0x416000001c5879f0 */ /* 0x000fe20008000858 */
[----:B------:R-:W-:-:S06]  /*acd0*/  UMOV UR28, UR49 ;  /* 0x00000031001c7c82 */ /* 0x000fcc0008000000 */
[----:B------:R-:W-:Y:S08]  /*ace0*/  MUFU.EX2 R37, R37 ;  /* 0x0000002500257308 */ /* 0x000ff00000000800 */
[----:B------:R-:W-:Y:S08]  /*acf0*/  MUFU.EX2 R32, R32 ;  /* 0x0000002000207308 */ /* 0x000ff00000000800 */
[----:B------:R-:W1:Y:S08]  /*ad00*/  MUFU.EX2 R50, R50 ;  /* 0x0000003200327308 */ /* 0x000e700000000800 */
[----:B------:R-:W2:Y:S08]  /*ad10*/  MUFU.EX2 R53, R53 ;  /* 0x0000003500357308 */ /* 0x000eb00000000800 */
[----:B------:R-:W-:Y:S01]  /*ad20*/  MUFU.EX2 R39, R39 ;  /* 0x0000002700277308 */ /* 0x000fe20000000800 */
[----:B-1----:R-:W-:-:S07]  /*ad30*/  F2FP.F16.F32.PACK_AB R52, R50, R37 ;  /* 0x000000253234723e */ /* 0x002fce00000000ff */
[----:B------:R-:W1:Y:S08]  /*ad40*/  MUFU.EX2 R28, R28 ;  /* 0x0000001c001c7308 */ /* 0x000e700000000800 */
[----:B------:R-:W-:Y:S08]  /*ad50*/  MUFU.EX2 R54, R54 ;  /* 0x0000003600367308 */ /* 0x000ff00000000800 */
[----:B------:R-:W3:Y:S08]  /*ad60*/  MUFU.EX2 R55, R55 ;  /* 0x0000003700377308 */ /* 0x000ef00000000800 */
        /* <DEDUP_REMOVED lines=8> */
[----:B----4-:R-:W-:Y:S01]  /*adf0*/  FFMA.FTZ R38, R70, UR34, -R65 ;  /* 0x0000002246267c23 */ /* 0x010fe20008010841 */
[-C--:B------:R-:W-:Y:S01]  /*ae00*/  FMUL.FTZ R88, R88, R9.reuse ;  /* 0x0000000958587220 */ /* 0x080fe20000410000 */
[-C--:B------:R-:W-:Y:S01]  /*ae10*/  FMUL.FTZ R89, R89, R9.reuse ;  /* 0x0000000959597220 */ /* 0x080fe20000410000 */
[-C--:B------:R-:W-:Y:S01]  /*ae20*/  FMUL.FTZ R92, R92, R9.reuse ;  /* 0x000000095c5c7220 */ /* 0x080fe20000410000 */
[-C--:B------:R-:W-:Y:S01]  /*ae30*/  FMUL.FTZ R93, R93, R9.reuse ;  /* 0x000000095d5d7220 */ /* 0x080fe20000410000 */
[-C--:B------:R-:W-:Y:S01]  /*ae40*/  FMUL.FTZ R96, R96, R9.reuse ;  /* 0x0000000960607220 */ /* 0x080fe20000410000 */
[----:B-----5:R-:W-:Y:S01]  /*ae50*/  FADD.FTZ R14, R81, R6 ;  /* 0x00000006510e7221 */ /* 0x020fe20000010000 */
[----:B------:R4:W-:Y:S01]  /*ae60*/  @!P1 SYNCS.ARRIVE.TRANS64.RED.A1T0 RZ, [R36+URZ], RZ ;  /* 0x000000ff24ff99a7 */ /* 0x0009e2000810043f */
[----:B------:R-:W5:Y:S01]  /*ae70*/  MUFU.EX2 R6, R56 ;  /* 0x0000003800067308 */ /* 0x000f620000000800 */
[-C--:B------:R-:W-:Y:S01]  /*ae80*/  FMUL.FTZ R97, R97, R9.reuse ;  /* 0x0000000961617220 */ /* 0x080fe20000410000 */
[----:B------:R-:W-:Y:S01]  /*ae90*/  FADD.FTZ R5, R15, R14 ;  /* 0x0000000e0f057221 */ /* 0x000fe20000010000 */
[-C--:B------:R-:W-:Y:S01]  /*aea0*/  FMUL.FTZ R100, R100, R9.reuse ;  /* 0x0000000964647220 */ /* 0x080fe20000410000 */
[-C--:B------:R-:W-:Y:S01]  /*aeb0*/  FMUL.FTZ R101, R101, R9.reuse ;  /* 0x0000000965657220 */ /* 0x080fe20000410000 */
[-C--:B------:R-:W-:Y:S01]  /*aec0*/  FMUL.FTZ R104, R104, R9.reuse ;  /* 0x0000000968687220 */ /* 0x080fe20000410000 */
[----:B------:R-:W-:Y:S01]  /*aed0*/  FADD.FTZ R14, R20, R5 ;  /* 0x00000005140e7221 */ /* 0x000fe20000010000 */
[--C-:B----4-:R-:W-:Y:S01]  /*aee0*/  FFMA.FTZ R36, R67, UR34, -R65.reuse ;  /* 0x0000002243247c23 */ /* 0x110fe20008010841 */
[----:B------:R-:W4:Y:S01]  /*aef0*/  MUFU.EX2 R5, R66 ;  /* 0x0000004200057308 */ /* 0x000f220000000800 */
[----:B------:R-:W-:Y:S01]  /*af00*/  FFMA.FTZ R65, R80, UR34, -R65 ;  /* 0x0000002250417c23 */ /* 0x000fe20008010841 */
[----:B------:R-:W-:Y:S01]  /*af10*/  FADD.FTZ R43, R25, R14 ;  /* 0x0000000e192b7221 */ /* 0x000fe20000010000 */
[-C--:B------:R-:W-:Y:S01]  /*af20*/  FMUL.FTZ R105, R105, R9.reuse ;  /* 0x0000000969697220 */ /* 0x080fe20000410000 */
[-C--:B------:R-:W-:Y:S01]  /*af30*/  FMUL.FTZ R108, R108, R9.reuse ;  /* 0x000000096c6c7220 */ /* 0x080fe20000410000 */
[----:B------:R-:W-:Y:S01]  /*af40*/  FMUL.FTZ R109, R109, R9 ;  /* 0x000000096d6d7220 */ /* 0x000fe20000410000 */
[C---:B------:R-:W-:Y:S01]  /*af50*/  FADD.FTZ R14, R84.reuse, R43 ;  /* 0x0000002b540e7221 */ /* 0x040fe20000010000 */
[----:B------:R-:W-:Y:S01]  /*af60*/  F2FP.F16.F32.PACK_AB R84, R84, R25 ;  /* 0x000000195454723e */ /* 0x000fe200000000ff */
[----:B------:R-:W-:Y:S01]  /*af70*/  MUFU.EX2 R36, R36 ;  /* 0x0000002400247308 */ /* 0x000fe20000000800 */
[-C--:B------:R-:W-:Y:S01]  /*af80*/  FMUL.FTZ R112, R112, R9.reuse ;  /* 0x0000000970707220 */ /* 0x080fe20000410000 */
[----:B------:R-:W-:Y:S01]  /*af90*/  FADD.FTZ R43, R27, R14 ;  /* 0x0000000e1b2b7221 */ /* 0x000fe20000010000 */
[-C--:B------:R-:W-:Y:S01]  /*afa0*/  FMUL.FTZ R113, R113, R9.reuse ;  /* 0x0000000971717220 */ /* 0x080fe20000410000 */
[-C--:B------:R-:W-:Y:S01]  /*afb0*/  FMUL.FTZ R116, R116, R9.reuse ;  /* 0x0000000974747220 */ /* 0x080fe20000410000 */
[----:B------:R-:W-:Y:S01]  /*afc0*/  FMUL.FTZ R117, R117, R9 ;  /* 0x0000000975757220 */ /* 0x000fe20000410000 */
[C---:B------:R-:W-:Y:S01]  /*afd0*/  FADD.FTZ R14, R86.reuse, R43 ;  /* 0x0000002b560e7221 */ /* 0x040fe20000010000 */
[----:B------:R-:W-:Y:S01]  /*afe0*/  F2FP.F16.F32.PACK_AB R86, R86, R27 ;  /* 0x0000001b5656723e */ /* 0x000fe200000000ff */
[----:B------:R-:W-:Y:S01]  /*aff0*/  FADD.FTZ R27, R145, R24 ;  /* 0x00000018911b7221 */ /* 0x000fe20000010000 */
[----:B------:R-:W-:Y:S01]  /*b000*/  F2FP.F16.F32.PACK_AB R24, R142, R29 ;  /* 0x0000001d8e18723e */ /* 0x000fe200000000ff */
[----:B------:R-:W-:Y:S01]  /*b010*/  FADD.FTZ R43, R29, R14 ;  /* 0x0000000e1d2b7221 */ /* 0x000fe20000010000 */
[----:B------:R-:W-:Y:S01]  /*b020*/  F2FP.F16.F32.PACK_AB R14, R20, R15 ;  /* 0x0000000f140e723e */ /* 0x000fe200000000ff */
[----:B------:R-:W-:Y:S01]  /*b030*/  FADD.FTZ R40, R34, R27 ;  /* 0x0000001b22287221 */ /* 0x000fe20000010000 */
[----:B------:R-:W-:Y:S01]  /*b040*/  F2FP.F16.F32.PACK_AB R15, R150, R61 ;  /* 0x0000003d960f723e */ /* 0x000fe200000000ff */
[----:B------:R-:W-:Y:S01]  /*b050*/  FADD.FTZ R20, R142, R43 ;  /* 0x0000002b8e147221 */ /* 0x000fe20000010000 */
[----:B------:R-:W-:Y:S01]  /*b060*/  MUFU.EX2 R38, R38 ;  /* 0x0000002600267308 */ /* 0x000fe20000000800 */
[----:B------:R-:W-:Y:S01]  /*b070*/  FADD.FTZ R29, R147, R40 ;  /* 0x00000028931d7221 */ /* 0x000fe20000010000 */
[----:B------:R-:W-:Y:S01]  /*b080*/  F2FP.F16.F32.PACK_AB R145, R34, R145 ;  /* 0x000000912291723e */ /* 0x000fe200000000ff */
[----:B------:R-:W-:Y:S01]  /*b090*/  FADD.FTZ R43, R31, R20 ;  /* 0x000000141f2b7221 */ /* 0x000fe20000010000 */
[----:B------:R4:W-:Y:S01]  /*b0a0*/  STSM.16.M88.4 [R136+0x21800], R12 ;  /* 0x0218000c88007844 */ /* 0x0009e20000000200 */
[----:B------:R-:W-:Y:S01]  /*b0b0*/  F2FP.F16.F32.PACK_AB R147, R32, R147 ;  /* 0x000000932093723e */ /* 0x000fe200000000ff */
[-C--:B------:R-:W-:Y:S01]  /*b0c0*/  FMUL.FTZ R120, R120, R9.reuse ;  /* 0x0000000978787220 */ /* 0x080fe20000410000 */
[----:B------:R-:W-:Y:S01]  /*b0d0*/  FADD.FTZ R20, R144, R43 ;  /* 0x0000002b90147221 */ /* 0x000fe20000010000 */
[----:B------:R-:W-:Y:S01]  /*b0e0*/  MUFU.EX2 R71, R71 ;  /* 0x0000004700477308 */ /* 0x000fe20000000800 */
[----:B------:R-:W-:Y:S01]  /*b0f0*/  STSM.16.M88.4 [R23], R84 ;  /* 0x0000005417007844 */ /* 0x000fe20000000200 */
[-C--:B------:R-:W-:Y:S01]  /*b100*/  FMUL.FTZ R121, R121, R9.reuse ;  /* 0x0000000979797220 */ /* 0x080fe20000410000 */
[----:B------:R-:W-:Y:S01]  /*b110*/  FADD.FTZ R25, R33, R20 ;  /* 0x0000001421197221 */ /* 0x000fe20000010000 */
[-C--:B------:R-:W-:Y:S01]  /*b120*/  FMUL.FTZ R124, R124, R9.reuse ;  /* 0x000000097c7c7220 */ /* 0x080fe20000410000 */
[-C--:B------:R-:W-:Y:S01]  /*b130*/  FMUL.FTZ R125, R125, R9.reuse ;  /* 0x000000097d7d7220 */ /* 0x080fe20000410000 */
[-C--:B------:R-:W-:Y:S01]  /*b140*/  FMUL.FTZ R128, R128, R9.reuse ;  /* 0x0000000980807220 */ /* 0x080fe20000410000 */
[----:B------:R-:W-:Y:S01]  /*b150*/  FADD.FTZ R20, R42, R25 ;  /* 0x000000192a147221 */ /* 0x000fe20000010000 */
[----:B------:R-:W4:Y:S01]  /*b160*/  MUFU.EX2 R62, R62 ;  /* 0x0000003e003e7308 */ /* 0x000f220000000800 */
[----:B------:R-:W-:Y:S01]  /*b170*/  F2FP.F16.F32.PACK_AB R25, R63, R26 ;  /* 0x0000001a3f19723e */ /* 0x000fe200000000ff */
[----:B------:R-:W-:Y:S01]  /*b180*/  FMUL.FTZ R129, R129, R9 ;  /* 0x0000000981817220 */ /* 0x000fe20000410000 */
[----:B------:R-:W-:Y:S01]  /*b190*/  FADD.FTZ R27, R35, R20 ;  /* 0x00000014231b7221 */ /* 0x000fe20000010000 */
[----:B------:R-:W-:Y:S01]  /*b1a0*/  F2FP.F16.F32.PACK_AB R26, R144, R31 ;  /* 0x0000001f901a723e */ /* 0x000fe200000000ff */
[----:B------:R-:W-:Y:S01]  /*b1b0*/  FMUL.FTZ R132, R132, R9 ;  /* 0x0000000984847220 */ /* 0x000fe20000410000 */
[----:B------:R-:W-:Y:S01]  /*b1c0*/  F2FP.F16.F32.PACK_AB R144, R42, R33 ;  /* 0x000000212a90723e */ /* 0x000fe200000000ff */
[----:B------:R-:W-:Y:S01]  /*b1d0*/  FADD.FTZ R20, R146, R27 ;  /* 0x0000001b92147221 */ /* 0x000fe20000010000 */
[----:B------:R-:W-:Y:S01]  /*b1e0*/  F2FP.F16.F32.PACK_AB R27, R30, R21 ;  /* 0x000000151e1b723e */ /* 0x000fe200000000ff */
[----:B------:R-:W-:Y:S01]  /*b1f0*/  FADD.FTZ R30, R32, R29 ;  /* 0x0000001d201e7221 */ /* 0x000fe20000010000 */
[----:B------:R-:W-:Y:S01]  /*b200*/  MUFU.EX2 R73, R73 ;  /* 0x0000004900497308 */ /* 0x000fe20000000800 */
[----:B------:R-:W-:Y:S01]  /*b210*/  FADD.FTZ R21, R37, R20 ;  /* 0x0000001425157221 */ /* 0x000fe20000010000 */
[----:B------:R-:W-:Y:S01]  /*b220*/  F2FP.F16.F32.PACK_AB R146, R146, R35 ;  /* 0x000000239292723e */ /* 0x000fe200000000ff */
[----:B--2---:R-:W-:Y:S01]  /*b230*/  FADD.FTZ R29, R53, R30 ;  /* 0x0000001e351d7221 */ /* 0x004fe20000010000 */
[----:B-1----:R-:W-:Y:S01]  /*b240*/  F2FP.F16.F32.PACK_AB R53, R28, R53 ;  /* 0x000000351c35723e */ /* 0x002fe200000000ff */
[----:B------:R-:W-:Y:S01]  /*b250*/  FADD.FTZ R20, R50, R21 ;  /* 0x0000001532147221 */ /* 0x000fe20000010000 */
[----:B------:R1:W-:Y:S01]  /*b260*/  STSM.16.M88.4 [R22], R24 ;  /* 0x0000001816007844 */ /* 0x0003e20000000200 */
[----:B------:R-:W-:Y:S01]  /*b270*/  FADD.FTZ R30, R28, R29 ;  /* 0x0000001d1c1e7221 */ /* 0x000fe20000010000 */
[----:B------:R-:W-:Y:S01]  /*b280*/  MUFU.EX2 R49, R49 ;  /* 0x0000003100317308 */ /* 0x000fe20000000800 */
[----:B------:R-:W-:Y:S01]  /*b290*/  FADD.FTZ R21, R39, R20 ;  /* 0x0000001427157221 */ /* 0x000fe20000010000 */
[----:B------:R2:W-:Y:S01]  /*b2a0*/  STSM.16.M88.4 [R18], R144 ;  /* 0x0000009012007844 */ /* 0x0005e20000000200 */
[----:B---3--:R-:W-:Y:S01]  /*b2b0*/  FADD.FTZ R29, R55, R30 ;  /* 0x0000001e371d7221 */ /* 0x008fe20000010000 */
[----:B-----5:R-:W-:Y:S01]  /*b2c0*/  F2FP.F16.F32.PACK_AB R55, R6, R55 ;  /* 0x000000370637723e */ /* 0x020fe200000000ff */
[C---:B----4-:R-:W-:Y:S01]  /*b2d0*/  FADD.FTZ R12, R54.reuse, R21 ;  /* 0x00000015360c7221 */ /* 0x050fe20000010000 */
[----:B------:R-:W-:Y:S01]  /*b2e0*/  F2FP.F16.F32.PACK_AB R54, R54, R39 ;  /* 0x000000273636723e */ /* 0x000fe200000000ff */
[----:B------:R-:W-:Y:S01]  /*b2f0*/  FADD.FTZ R14, R6, R29 ;  /* 0x0000001d060e7221 */ /* 0x000fe20000010000 */
[----:B------:R-:W3:Y:S01]  /*b300*/  MUFU.EX2 R74, R74 ;  /* 0x0000004a004a7308 */ /* 0x000ee20000000800 */
[----:B------:R-:W-:Y:S01]  /*b310*/  FADD.FTZ R13, R41, R12 ;  /* 0x0000000c290d7221 */ /* 0x000fe20000010000 */
[----:B------:R-:W-:Y:S01]  /*b320*/  FMUL.FTZ R133, R133, R9 ;  /* 0x0000000985857220 */ /* 0x000fe20000410000 */
[----:B------:R-:W-:Y:S01]  /*b330*/  FADD.FTZ R15, R5, R14 ;  /* 0x0000000e050f7221 */ /* 0x000fe20000010000 */
[----:B------:R-:W-:Y:S01]  /*b340*/  F2FP.F16.F32.PACK_AB R14, R60, R45 ;  /* 0x0000002d3c0e723e */ /* 0x000fe200000000ff */
[----:B------:R-:W-:Y:S01]  /*b350*/  FADD.FTZ R12, R58, R13 ;  /* 0x0000000d3a0c7221 */ /* 0x000fe20000010000 */
[----:B-1----:R-:W-:Y:S01]  /*b360*/  F2FP.F16.F32.PACK_AB R24, R62, R47 ;  /* 0x0000002f3e18723e */ /* 0x002fe200000000ff */
[----:B------:R-:W-:Y:S01]  /*b370*/  FADD.FTZ R15, R36, R15 ;  /* 0x0000000f240f7221 */ /* 0x000fe20000010000 */
[----:B------:R-:W1:Y:S01]  /*b380*/  MUFU.EX2 R64, R64 ;  /* 0x0000004000407308 */ /* 0x000e620000000800 */
[----:B------:R-:W-:Y:S01]  /*b390*/  FADD.FTZ R13, R45, R12 ;  /* 0x0000000c2d0d7221 */ /* 0x000fe20000010000 */
[----:B------:R2:W-:Y:S01]  /*b3a0*/  STSM.16.M88.4 [R136+0x27800], R52 ;  /* 0x0278003488007844 */ /* 0x0005e20000000200 */
[----:B------:R-:W-:Y:S01]  /*b3b0*/  FADD.FTZ R12, R38, R15 ;  /* 0x0000000f260c7221 */ /* 0x000fe20000010000 */
[-C--:B------:R-:W-:Y:S01]  /*b3c0*/  FMUL.FTZ R90, R90, R72.reuse ;  /* 0x000000485a5a7220 */ /* 0x080fe20000410000 */
[----:B------:R-:W-:Y:S01]  /*b3d0*/  FADD.FTZ R6, R60, R13 ;  /* 0x0000000d3c067221 */ /* 0x000fe20000010000 */
[----:B------:R-:W-:Y:S01]  /*b3e0*/  FMUL.FTZ R91, R91, R72 ;  /* 0x000000485b5b7220 */ /* 0x000fe20000410000 */
[----:B------:R-:W-:Y:S01]  /*b3f0*/  FADD.FTZ R12, R71, R12 ;  /* 0x0000000c470c7221 */ /* 0x000fe20000010000 */
[----:B------:R-:W4:Y:S01]  /*b400*/  MUFU.EX2 R75, R75 ;  /* 0x0000004b004b7308 */ /* 0x000f220000000800 */
[----:B------:R-:W-:Y:S01]  /*b410*/  FADD.FTZ R13, R47, R6 ;  /* 0x000000062f0d7221 */ /* 0x000fe20000010000 */
[----:B---3--:R-:W-:Y:S01]  /*b420*/  F2FP.F16.F32.PACK_AB R25, R74, R73 ;  /* 0x000000494a19723e */ /* 0x008fe200000000ff */
[----:B------:R-:W-:Y:S01]  /*b430*/  FADD.FTZ R15, R73, R12 ;  /* 0x0000000c490f7221 */ /* 0x000fe20000010000 */
[----:B------:R-:W-:Y:S01]  /*b440*/  F2FP.F16.F32.PACK_AB R12, R58, R41 ;  /* 0x000000293a0c723e */ /* 0x000fe200000000ff */
[----:B------:R-:W-:Y:S01]  /*b450*/  FADD.FTZ R6, R62, R13 ;  /* 0x0000000d3e067221 */ /* 0x000fe20000010000 */
[----:B------:R-:W-:Y:S01]  /*b460*/  F2FP.F16.F32.PACK_AB R13, R36, R5 ;  /* 0x00000005240d723e */ /* 0x000fe200000000ff */
[----:B------:R-:W-:Y:S01]  /*b470*/  FADD.FTZ R20, R74, R15 ;  /* 0x0000000f4a147221 */ /* 0x000fe20000010000 */
[----:B------:R-:W3:Y:S01]  /*b480*/  MUFU.EX2 R57, R57 ;  /* 0x0000003900397308 */ /* 0x000ee20000000800 */
[----:B------:R-:W-:Y:S01]  /*b490*/  FADD.FTZ R5, R49, R6 ;  /* 0x0000000631057221 */ /* 0x000fe20000010000 */
[----:B------:R-:W-:Y:S01]  /*b4a0*/  F2FP.F16.F32.PACK_AB R15, R71, R38 ;  /* 0x00000026470f723e */ /* 0x000fe200000000ff */
[-C--:B------:R-:W-:Y:S01]  /*b4b0*/  FMUL.FTZ R94, R94, R72.reuse ;  /* 0x000000485e5e7220 */ /* 0x080fe20000410000 */
[C---:B-1----:R-:W-:Y:S01]  /*b4c0*/  F2FP.F16.F32.PACK_AB R26, R64.reuse, R49 ;  /* 0x00000031401a723e */ /* 0x042fe200000000ff */
[----:B------:R-:W-:Y:S01]  /*b4d0*/  FADD.FTZ R6, R64, R5 ;  /* 0x0000000540067221 */ /* 0x000fe20000010000 */
[-C--:B------:R-:W-:Y:S01]  /*b4e0*/  FMUL.FTZ R95, R95, R72.reuse ;  /* 0x000000485f5f7220 */ /* 0x080fe20000410000 */
[----:B------:R2:W-:Y:S01]  /*b4f0*/  STSM.16.M88.4 [R17], R12 ;  /* 0x0000000c11007844 */ /* 0x0005e20000000200 */
[----:B------:R-:W1:Y:S01]  /*b500*/  MUFU.EX2 R76, R76 ;  /* 0x0000004c004c7308 */ /* 0x000e620000000800 */
[----:B----4-:R-:W-:Y:S01]  /*b510*/  FADD.FTZ R20, R75, R20 ;  /* 0x000000144b147221 */ /* 0x010fe20000010000 */
[-C--:B------:R-:W-:Y:S01]  /*b520*/  FMUL.FTZ R98, R98, R72.reuse ;  /* 0x0000004862627220 */ /* 0x080fe20000410000 */
[-C--:B------:R-:W-:Y:S01]  /*b530*/  FMUL.FTZ R99, R99, R72.reuse ;  /* 0x0000004863637220 */ /* 0x080fe20000410000 */
[-C--:B------:R-:W-:Y:S01]  /*b540*/  FMUL.FTZ R102, R102, R72.reuse ;  /* 0x0000004866667220 */ /* 0x080fe20000410000 */
[-C--:B------:R-:W-:Y:S01]  /*b550*/  FMUL.FTZ R103, R103, R72.reuse ;  /* 0x0000004867677220 */ /* 0x080fe20000410000 */
[-C--:B------:R-:W-:Y:S01]  /*b560*/  FMUL.FTZ R106, R106, R72.reuse ;  /* 0x000000486a6a7220 */ /* 0x080fe20000410000 */
[-C--:B------:R-:W-:Y:S01]  /*b570*/  FMUL.FTZ R107, R107, R72.reuse ;  /* 0x000000486b6b7220 */ /* 0x080fe20000410000 */
[----:B------:R-:W-:Y:S01]  /*b580*/  MUFU.EX2 R10, R69 ;  /* 0x00000045000a7308 */ /* 0x000fe20000000800 */
[----:B---3--:R-:W-:Y:S01]  /*b590*/  FADD.FTZ R5, R57, R6 ;  /* 0x0000000639057221 */ /* 0x008fe20000010000 */
[-C--:B------:R-:W-:Y:S01]  /*b5a0*/  FMUL.FTZ R110, R110, R72.reuse ;  /* 0x000000486e6e7220 */ /* 0x080fe20000410000 */
[-C--:B------:R-:W-:Y:S01]  /*b5b0*/  FMUL.FTZ R111, R111, R72.reuse ;  /* 0x000000486f6f7220 */ /* 0x080fe20000410000 */
[-C--:B------:R-:W-:Y:S01]  /*b5c0*/  FMUL.FTZ R114, R114, R72.reuse ;  /* 0x0000004872727220 */ /* 0x080fe20000410000 */
[-C--:B------:R-:W-:Y:S01]  /*b5d0*/  FMUL.FTZ R115, R115, R72.reuse ;  /* 0x0000004873737220 */ /* 0x080fe20000410000 */
[-C--:B------:R-:W-:Y:S01]  /*b5e0*/  FMUL.FTZ R118, R118, R72.reuse ;  /* 0x0000004876767220 */ /* 0x080fe20000410000 */
[-C--:B------:R-:W-:Y:S01]  /*b5f0*/  FMUL.FTZ R119, R119, R72.reuse ;  /* 0x0000004877777220 */ /* 0x080fe20000410000 */
[----:B------:R-:W3:Y:S01]  /*b600*/  MUFU.EX2 R68, R68 ;  /* 0x0000004400447308 */ /* 0x000ee20000000800 */
        /* <DEDUP_REMOVED lines=8> */
[-C--:B------:R-:W-:Y:S01]  /*b690*/  FMUL.FTZ R130, R130, R72.reuse ;  /* 0x0000004882827220 */ /* 0x080fe20000410000 */
[-C--:B------:R-:W-:Y:S01]  /*b6a0*/  FMUL.FTZ R131, R131, R72.reuse ;  /* 0x0000004883837220 */ /* 0x080fe20000410000 */
[-C--:B------:R-:W-:Y:S01]  /*b6b0*/  FMUL.FTZ R134, R134, R72.reuse ;  /* 0x0000004886867220 */ /* 0x080fe20000410000 */
[----:B------:R-:W-:Y:S01]  /*b6c0*/  FMUL.FTZ R135, R135, R72 ;  /* 0x0000004887877220 */ /* 0x000fe20000410000 */
[----:B------:R-:W-:-:S03]  /*b6d0*/  IMAD.MOV.U32 R9, RZ, RZ, R8 ;  /* 0x000000ffff097224 */ /* 0x000fc600078e0008 */
[----:B------:R-:W4:Y:S01]  /*b6e0*/  MUFU.EX2 R59, R59 ;  /* 0x0000003b003b7308 */ /* 0x000f220000000800 */
[C---:B---3--:R-:W-:Y:S01]  /*b6f0*/  FADD.FTZ R6, R68.reuse, R5 ;  /* 0x0000000544067221 */ /* 0x048fe20000010000 */
[----:B------:R-:W-:-:S06]  /*b700*/  F2FP.F16.F32.PACK_AB R68, R68, R57 ;  /* 0x000000394444723e */ /* 0x000fcc00000000ff */
[----:B------:R-:W3:Y:S01]  /*b710*/  MUFU.EX2 R78, R78 ;  /* 0x0000004e004e7308 */ /* 0x000ee20000000800 */
[----:B-1----:R-:W-:-:S07]  /*b720*/  FADD.FTZ R20, R69, R20 ;  /* 0x0000001445147221 */ /* 0x002fce0000010000 */
[----:B------:R-:W1:Y:S01]  /*b730*/  MUFU.EX2 R79, R79 ;  /* 0x0000004f004f7308 */ /* 0x000e620000000800 */
[----:B----4-:R-:W-:Y:S01]  /*b740*/  F2FP.F16.F32.PACK_AB R70, R10, R59 ;  /* 0x0000003b0a46723e */ /* 0x010fe200000000ff */
[----:B------:R-:W-:-:S04]  /*b750*/  FADD.FTZ R59, R59, R6 ;  /* 0x000000063b3b7221 */ /* 0x000fc80000010000 */
[----:B------:R-:W-:Y:S01]  /*b760*/  FADD.FTZ R6, R10, R59 ;  /* 0x0000003b0a067221 */ /* 0x000fe20000010000 */
[----:B------:R-:W-:Y:S01]  /*b770*/  IMAD.MOV.U32 R10, RZ, RZ, R11 ;  /* 0x000000ffff0a7224 */ /* 0x000fe200078e000b */
[----:B------:R-:W4:Y:S01]  /*b780*/  MUFU.EX2 R65, R65 ;  /* 0x0000004100417308 */ /* 0x000f220000000800 */
[C---:B---3--:R-:W-:Y:S01]  /*b790*/  F2FP.F16.F32.PACK_AB R69, R78.reuse, R69 ;  /* 0x000000454e45723e */ /* 0x048fe200000000ff */
[----:B------:R-:W-:-:S04]  /*b7a0*/  FADD.FTZ R20, R78, R20 ;  /* 0x000000144e147221 */ /* 0x000fc80000010000 */
[----:B-1----:R-:W-:Y:S01]  /*b7b0*/  FADD.FTZ R20, R79, R20 ;  /* 0x000000144f147221 */ /* 0x002fe20000010000 */
[----:B----4-:R-:W-:-:S03]  /*b7c0*/  F2FP.F16.F32.PACK_AB R71, R65, R79 ;  /* 0x0000004f4147723e */ /* 0x010fc600000000ff */
        /* <DEDUP_REMOVED lines=10> */
.L_x_701:
[----:B------:R-:W-:-:S13]  /*b870*/  ISETP.GE.AND P2, PT, R7, UR40, PT ;  /* 0x0000002807007c0c */ /* 0x000fda000bf46270 */
[----:B------:R-:W-:Y:S05]  /*b880*/  @!P2 BRA `(.L_x_711) ;  /* 0x000000380020a947 */ /* 0x000fea0003800000 */
[----:B--2-4-:R-:W-:Y:S01]  /*b890*/  IMAD.MOV.U32 R12, RZ, RZ, R11 ;  /* 0x000000ffff0c7224 */ /* 0x014fe200078e000b */
[----:B------:R-:W-:Y:S01]  /*b8a0*/  UMOV UR28, UR49 ;  /* 0x00000031001c7c82 */ /* 0x000fe20008000000 */
[----:B------:R-:W-:Y:S01]  /*b8b0*/  IMAD.MOV.U32 R10, RZ, RZ, R8 ;  /* 0x000000ffff0a7224 */ /* 0x000fe200078e0008 */
[----:B------:R-:W-:Y:S01]  /*b8c0*/  UMOV UR55, UR36 ;  /* 0x0000002400377c82 */ /* 0x000fe20008000000 */
[----:B------:R-:W-:Y:S01]  /*b8d0*/  IMAD.IADD R9, R3, 0x1, R4 ;  /* 0x0000000103097824 */ /* 0x000fe200078e0204 */
[----:B------:R-:W-:Y:S01]  /*b8e0*/  ULDC UR35, c[0x0][0x9e4] ;  /* 0x0002790000237ab9 */ /* 0x000fe20000000800 */
[----:B------:R-:W-:Y:S01]  /*b8f0*/  ULDC UR53, c[0x0][0x288] ;  /* 0x0000a20000357ab9 */ /* 0x000fe20000000800 */
[----:B------:R-:W-:Y:S01]  /*b900*/  ULDC UR34, c[0x0][0x988] ;  /* 0x0002620000227ab9 */ /* 0x000fe20000000800 */
[----:B------:R-:W-:Y:S01]  /*b910*/  ULDC UR54, c[0x0][0x9d8] ;  /* 0x0002760000367ab9 */ /* 0x000fe20000000800 */
[----:B------:R-:W-:-:S05]  /*b920*/  ULDC UR52, c[0x0][0x9e0] ;  /* 0x0002780000347ab9 */ /* 0x000fca0000000800 */
.L_x_728:
        /* <DEDUP_REMOVED lines=9> */
.L_x_713:
[----:B------:R-:W-:Y:S01]  /*b9c0*/  ULEA UR6, UR36, UR39, 0x3 ;  /* 0x0000002724067291 */ /* 0x000fe2000f8e183f */
[----:B------:R-:W-:-:S05]  /*b9d0*/  IMAD.U32 R8, RZ, RZ, UR49 ;  /* 0x00000031ff087e24 */ /* 0x000fca000f8e00ff */
[----:B------:R-:W-:-:S04]  /*b9e0*/  SHF.L.U32 R8, R8, 0x1f, RZ ;  /* 0x0000001f08087819 */ /* 0x000fc800000006ff */
[----:B------:R1:W2:Y:S01]  /*b9f0*/  SYNCS.PHASECHK.TRANS64.TRYWAIT P2, [UR6+0x2d830], R8 ;  /* 0x02d83008ff0075a7 */ /* 0x0002a20008040146 */
[----:B------:R-:W-:Y:S05]  /*ba00*/  @!P0 BRA `(.L_x_714) ;  /* 0x0000000000048947 */ /* 0x000fea0003800000 */
[----:B------:R-:W-:Y:S01]  /*ba10*/  BPT.TRAP 0x1 ;  /* 0x000000040000795c */ /* 0x000fe20000300000 */
.L_x_714:
[----:B--2---:R-:W-:Y:S05]  /*ba20*/  @P2 BRA `(.L_x_712) ;  /* 0x0000000000082947 */ /* 0x004fea0003800000 */
[----:B------:R-:W2:Y:S02]  /*ba30*/  SYNCS.PHASECHK.TRANS64.TRYWAIT P2, [UR6+0x2d830], R8 ;  /* 0x02d83008ff0075a7 */ /* 0x000ea40008040146 */
[----:B--2---:R-:W-:Y:S05]  /*ba40*/  @!P2 BRA `(.L_x_715) ;  /* 0x000000840074a947 */ /* 0x004fea0003800000 */
.L_x_712:
        /* <DEDUP_REMOVED lines=14> */
[----:B------:R-:W-:-:S06]  /*bb30*/  WARPGROUP.ARRIVE ;  /* 0x00000000000079c5 */ /* 0x000fcc0000000000 */
        /* <DEDUP_REMOVED lines=20> */
.L_x_717:
[----:B------:R-:W-:Y:S01]  /*bc80*/  ULEA UR6, UR55, UR39, 0x3 ;  /* 0x0000002737067291 */ /* 0x000fe2000f8e183f */
[----:B------:R-:W-:-:S05]  /*bc90*/  IMAD.U32 R8, RZ, RZ, UR28 ;  /* 0x0000001cff087e24 */ /* 0x000fca000f8e00ff */
[----:B------:R-:W-:-:S04]  /*bca0*/  SHF.L.U32 R8, R8, 0x1f, RZ ;  /* 0x0000001f08087819 */ /* 0x000fc800000006ff */
[----:B------:R1:W2:Y:S01]  /*bcb0*/  SYNCS.PHASECHK.TRANS64.TRYWAIT P2, [UR6+0x2d850], R8 ;  /* 0x02d85008ff0075a7 */ /* 0x0002a20008040146 */
[----:B------:R-:W-:Y:S05]  /*bcc0*/  @!P0 BRA `(.L_x_718) ;  /* 0x0000000000048947 */ /* 0x000fea0003800000 */
[----:B------:R-:W-:Y:S01]  /*bcd0*/  BPT.TRAP 0x1 ;  /* 0x000000040000795c */ /* 0x000fe20000300000 */
.L_x_718:
[----:B--2---:R-:W-:Y:S05]  /*bce0*/  @P2 BRA `(.L_x_716) ;  /* 0x0000000000082947 */ /* 0x004fea0003800000 */
[----:B------:R-:W2:Y:S02]  /*bcf0*/  SYNCS.PHASECHK.TRANS64.TRYWAIT P2, [UR6+0x2d850], R8 ;  /* 0x02d85008ff0075a7 */ /* 0x000ea40008040146 */
[----:B--2---:R-:W-:Y:S05]  /*bd00*/  @!P2 BRA `(.L_x_719) ;  /* 0x0000008000dca947 */ /* 0x004fea0003800000 */
.L_x_716:
[----:B------:R-:W-:Y:S01]  /*bd10*/  UIADD3 UR6, UR39, 0x400, URZ ;  /* 0x0000040027067890 */ /* 0x000fe2000fffe03f */
[----:B------:R-:W-:Y:S01]  /*bd20*/  WARPGROUP.ARRIVE ;  /* 0x00000000000079c5 */ /* 0x000fe20000000000 */
[----:B------:R-:W-:Y:S01]  /*bd30*/  UMOV UR29, 0x40000040 ;  /* 0x40000040001d7882 */ /* 0x000fe20000000000 */
[----:B------:R-:W-:Y:S01]  /*bd40*/  UMOV UR31, 0x80000020 ;  /* 0x80000020001f7882 */ /* 0x000fe20000000000 */
[----:B------:R-:W-:Y:S01]  /*bd50*/  USHF.R.U32.HI UR6, URZ, 0x4, UR6 ;  /* 0x000000043f067899 */ /* 0x000fe20008011606 */
[----:B------:R-:W-:Y:S01]  /*bd60*/  FMUL.FTZ R21, R29, UR54 ;  /* 0x000000361d157c20 */ /* 0x000fe20008410000 */
[----:B------:R-:W-:Y:S01]  /*bd70*/  FMUL.FTZ R29, R36, UR54 ;  /* 0x00000036241d7c20 */ /* 0x000fe20008410000 */
[----:B------:R-:W-:Y:S01]  /*bd80*/  FMUL.FTZ R36, R43, UR54 ;  /* 0x000000362b247c20 */ /* 0x000fe20008410000 */
[----:B------:R-:W-:Y:S01]  /*bd90*/  ULOP3.LUT UR6, UR6, 0x3fff, URZ, 0xc0, !UPT ;  /* 0x00003fff06067892 */ /* 0x000fe2000f8ec03f */
[----:B------:R-:W-:Y:S01]  /*bda0*/  FMUL.FTZ R43, R49, UR54 ;  /* 0x00000036312b7c20 */ /* 0x000fe20008410000 */
[----:B------:R-:W-:Y:S01]  /*bdb0*/  FMUL.FTZ R49, R56, UR54 ;  /* 0x0000003638317c20 */ /* 0x000fe20008410000 */
[----:B------:R-:W-:Y:S01]  /*bdc0*/  FMUL.FTZ R56, R62, UR54 ;  /* 0x000000363e387c20 */ /* 0x000fe20008410000 */
[----:B------:R-:W-:Y:S01]  /*bdd0*/  ULOP3.LUT UR7, UR6, 0x2000000, URZ, 0xfc, !UPT ;  /* 0x0200000006077892 */ /* 0x000fe2000f8efc3f */
[----:B------:R-:W-:Y:S01]  /*bde0*/  FMUL.FTZ R62, R67, UR54 ;  /* 0x00000036433e7c20 */ /* 0x000fe20008410000 */
[----:B------:R-:W-:Y:S01]  /*bdf0*/  ULOP3.LUT UR6, UR41, 0x10000, URZ, 0xfc, !UPT ;  /* 0x0001000029067892 */ /* 0x000fe2000f8efc3f */
[----:B------:R-:W-:Y:S01]  /*be00*/  FMUL.FTZ R67, R72, UR54 ;  /* 0x0000003648437c20 */ /* 0x000fe20008410000 */
[----:B------:R-:W-:Y:S01]  /*be10*/  UIMAD UR7, UR55, 0x600, UR7 ;  /* 0x00000600370778a4 */ /* 0x000fe2000f8e0207 */
[----:B------:R-:W-:Y:S01]  /*be20*/  FMUL.FTZ R72, R78, UR54 ;  /* 0x000000364e487c20 */ /* 0x000fe20008410000 */
[----:B------:R-:W3:Y:S01]  /*be30*/  LDC R139, c[0x0][0x2e0] ;  /* 0x0000b800ff8b7b82 */ /* 0x000ee20000000800 */
[----:B------:R-:W-:Y:S01]  /*be40*/  FMUL.FTZ R78, R83, UR54 ;  /* 0x00000036534e7c20 */ /* 0x000fe20008410000 */
[----:B--2---:R-:W-:Y:S01]  /*be50*/  FMUL.FTZ R11, R26, UR54 ;  /* 0x000000361a0b7c20 */ /* 0x004fe20008410000 */
[----:B------:R-:W-:Y:S01]  /*be60*/  UMOV UR28, UR6 ;  /* 0x00000006001c7c82 */ /* 0x000fe20008000000 */
[----:B------:R-:W-:Y:S01]  /*be70*/  IMAD.U32 R83, RZ, RZ, UR36 ;  /* 0x00000024ff537e24 */ /* 0x000fe2000f8e00ff */
[----:B------:R-:W-:Y:S01]  /*be80*/  UMOV UR30, UR7 ;  /* 0x00000007001e7c82 */ /* 0x000fe20008000000 */
[----:B------:R-:W-:Y:S01]  /*be90*/  FMUL.FTZ R26, R33, UR54 ;  /* 0x00000036211a7c20 */ /* 0x000fe20008410000 */
[----:B------:R-:W-:Y:S01]  /*bea0*/  HGMMA.64x96x16.F32 R88, gdesc[UR28].tnspB, R88, gsb0 ;  /* 0x416000001c5879f0 */ /* 0x000fe20008000858 */
[----:B------:R-:W-:Y:S01]  /*beb0*/  UIADD3 UR28, UR6, 0x2, URZ ;  /* 0x00000002061c7890 */ /* 0x000fe2000fffe03f */
[----:B------:R-:W-:Y:S01]  /*bec0*/  FMUL.FTZ R33, R40, UR54 ;  /* 0x0000003628217c20 */ /* 0x000fe20008410000 */
[----:B------:R-:W-:Y:S01]  /*bed0*/  UIADD3 UR30, UR7, 0x40, URZ ;  /* 0x00000040071e7890 */ /* 0x000fe2000fffe03f */
[----:B-1----:R-:W-:Y:S01]  /*bee0*/  FMUL.FTZ R8, R24, UR54 ;  /* 0x0000003618087c20 */ /* 0x002fe20008410000 */
[----:B------:R-:W-:Y:S01]  /*bef0*/  UMOV UR29, 0x40000040 ;  /* 0x40000040001d7882 */ /* 0x000fe20000000000 */
[----:B------:R-:W-:Y:S01]  /*bf00*/  UMOV UR31, 0x80000020 ;  /* 0x80000020001f7882 */ /* 0x000fe20000000000 */
[----:B------:R-:W-:Y:S01]  /*bf10*/  FMUL.FTZ R40, R47, UR54 ;  /* 0x000000362f287c20 */ /* 0x000fe20008410000 */
[----:B------:R-:W-:Y:S01]  /*bf20*/  FMUL.FTZ R24, R31, UR54 ;  /* 0x000000361f187c20 */ /* 0x000fe20008410000 */
[----:B------:R-:W-:Y:S01]  /*bf30*/  FMUL.FTZ R47, R53, UR54 ;  /* 0x00000036352f7c20 */ /* 0x000fe20008410000 */
[----:B------:R-:W-:Y:S01]  /*bf40*/  FMUL.FTZ R31, R37, UR54 ;  /* 0x00000036251f7c20 */ /* 0x000fe20008410000 */
[----:B------:R-:W-:Y:S01]  /*bf50*/  FMUL.FTZ R53, R57, UR54 ;  /* 0x0000003639357c20 */ /* 0x000fe20008410000 */
[----:B------:R-:W-:Y:S01]  /*bf60*/  @!P1 LEA R83, R83, UR39, 0x3 ;  /* 0x0000002753539c11 */ /* 0x000fe2000f8e18ff */
[----:B------:R-:W-:Y:S01]  /*bf70*/  FMUL.FTZ R37, R44, UR54 ;  /* 0x000000362c257c20 */ /* 0x000fe20008410000 */
[----:B------:R-:W-:Y:S01]  /*bf80*/  FMUL.FTZ R57, R61, UR54 ;  /* 0x000000363d397c20 */ /* 0x000fe20008410000 */
[----:B------:R-:W-:Y:S01]  /*bf90*/  FMUL.FTZ R44, R51, UR54 ;  /* 0x00000036332c7c20 */ /* 0x000fe20008410000 */
[----:B------:R-:W-:Y:S01]  /*bfa0*/  FMUL.FTZ R61, R65, UR54 ;  /* 0x00000036413d7c20 */ /* 0x000fe20008410000 */
[----:B------:R-:W-:Y:S01]  /*bfb0*/  FMUL.FTZ R65, R69, UR54 ;  /* 0x0000003645417c20 */ /* 0x000fe20008410000 */
[----:B------:R-:W-:-:S02]  /*bfc0*/  VIADD R51, R16, 0x9 ;  /* 0x0000000910337836 */ /* 0x000fc40000000000 */
[----:B------:R-:W-:Y:S01]  /*bfd0*/  FMUL.FTZ R69, R73, UR54 ;  /* 0x0000003649457c20 */ /* 0x000fe20008410000 */
[----:B------:R-:W-:Y:S01]  /*bfe0*/  ISETP.GE.U32.AND P2, PT, R2, 0x180, PT ;  /* 0x000001800200780c */ /* 0x000fe20003f46070 */
[----:B------:R-:W-:Y:S01]  /*bff0*/  FMUL.FTZ R13, R25, UR54 ;  /* 0x00000036190d7c20 */ /* 0x000fe20008410000 */
[----:B------:R-:W-:Y:S01]  /*c000*/  FMUL.FTZ R15, R28, UR54 ;  /* 0x000000361c0f7c20 */ /* 0x000fe20008410000 */
[----:B------:R-:W-:Y:S01]  /*c010*/  FMUL.FTZ R73, R77, UR54 ;  /* 0x000000364d497c20 */ /* 0x000fe20008410000 */
[----:B------:R-:W-:Y:S02]  /*c020*/  @!P1 VIADD R83, R83, 0x2d840 ;  /* 0x0002d84053539836 */ /* 0x000fe40000000000 */
[----:B------:R-:W-:Y:S01]  /*c030*/  FMUL.FTZ R20, R30, UR54 ;  /* 0x000000361e147c20 */ /* 0x000fe20008410000 */
[----:B------:R-:W-:Y:S01]  /*c040*/  FMUL.FTZ R25, R32, UR54 ;  /* 0x0000003620197c20 */ /* 0x000fe20008410000 */
[----:B------:R-:W-:Y:S01]  /*c050*/  FMUL.FTZ R28, R35, UR54 ;  /* 0x00000036231c7c20 */ /* 0x000fe20008410000 */
[----:B------:R-:W-:Y:S01]  /*c060*/  FMUL.FTZ R77, R81, UR54 ;  /* 0x00000036514d7c20 */ /* 0x000fe20008410000 */
[----:B------:R-:W-:Y:S01]  /*c070*/  FMUL.FTZ R30, R38, UR54 ;  /* 0x00000036261e7c20 */ /* 0x000fe20008410000 */
[----:B------:R-:W-:Y:S01]  /*c080*/  FMUL.FTZ R32, R39, UR54 ;  /* 0x0000003627207c20 */ /* 0x000fe20008410000 */
[----:B------:R-:W-:Y:S01]  /*c090*/  FMUL.FTZ R35, R41, UR54 ;  /* 0x0000003629237c20 */ /* 0x000fe20008410000 */
[----:B------:R-:W-:-:S02]  /*c0a0*/  IMAD.SHL.U32 R81, R7, 0x80, RZ ;  /* 0x0000008007517824 */ /* 0x000fc400078e00ff */
[----:B------:R-:W-:Y:S01]  /*c0b0*/  FMUL.FTZ R14, R27, UR54 ;  /* 0x000000361b0e7c20 */ /* 0x000fe20008410000 */
[----:B------:R-:W-:Y:S01]  /*c0c0*/  FMUL.FTZ R39, R45, UR54 ;  /* 0x000000362d277c20 */ /* 0x000fe20008410000 */
[----:B------:R-:W-:Y:S01]  /*c0d0*/  FMUL.FTZ R38, R46, UR54 ;  /* 0x000000362e267c20 */ /* 0x000fe20008410000 */
[----:B------:R-:W-:Y:S01]  /*c0e0*/  FMUL.FTZ R41, R48, UR54 ;  /* 0x0000003630297c20 */ /* 0x000fe20008410000 */
[----:B------:R-:W-:Y:S01]  /*c0f0*/  SEL R51, R51, 0x9, !P2 ;  /* 0x0000000933337807 */ /* 0x000fe20005000000 */
        /* <DEDUP_REMOVED lines=8> */
[----:B------:R-:W-:Y:S01]  /*c180*/  @!P1 PRMT R83, RZ, 0x654, R83 ;  /* 0x00000654ff539816 */ /* 0x000fe20000000053 */
        /* <DEDUP_REMOVED lines=17> */
[----:B---3--:R-:W-:Y:S01]  /*c2a0*/  IMAD R50, R139, UR47, R50 ;  /* 0x0000002f8b327c24 */ /* 0x008fe2000f8e0232 */
[----:B------:R-:W1:Y:S03]  /*c2b0*/  MUFU.TANH R8, R8 ;  /* 0x0000000800087308 */ /* 0x000e660000002400 */
[----:B------:R-:W-:-:S04]  /*c2c0*/  VIADD R50, R50, -UR53 ;  /* 0x8000003532327c36 */ /* 0x000fc80008000000 */
[----:B------:R-:W-:Y:S01]  /*c2d0*/  IMAD R50, R19, -0x2, R50 ;  /* 0xfffffffe13327824 */ /* 0x000fe200078e0232 */
[----:B------:R-:W2:Y:S03]  /*c2e0*/  MUFU.TANH R13, R13 ;  /* 0x0000000d000d7308 */ /* 0x000ea60000002400 */
[----:B------:R-:W-:-:S04]  /*c2f0*/  VIADD R139, R50, UR52 ;  /* 0x00000034328b7c36 */ /* 0x000fc80008000000 */
[----:B------:R-:W-:Y:S01]  /*c300*/  IMAD.IADD R86, R3, 0x1, R139 ;  /* 0x0000000103567824 */ /* 0x000fe200078e028b */
[----:B------:R-:W3:Y:S08]  /*c310*/  MUFU.TANH R11, R11 ;  /* 0x0000000b000b7308 */ /* 0x000ef00000002400 */
[----:B------:R-:W4:Y:S08]  /*c320*/  MUFU.TANH R14, R14 ;  /* 0x0000000e000e7308 */ /* 0x000f300000002400 */
        /* <DEDUP_REMOVED lines=93> */
[----:B------:R-:W1:Y:S01]  /*c900*/  MUFU.TANH R80, R80 ;  /* 0x0000005000507308 */ /* 0x000e620000002400 */
        /* <DEDUP_REMOVED lines=12> */
[----:B------:R5:W-:Y:S02]  /*c9d0*/  @!P1 SYNCS.ARRIVE.TRANS64.RED.A1T0 RZ, [R83+URZ], RZ ;  /* 0x000000ff53ff99a7 */ /* 0x000be4000810043f */
[----:B-----5:R-:W-:Y:S01]  /*c9e0*/  FMUL.FTZ R83, R87, UR54 ;  /* 0x0000003657537c20 */ /* 0x020fe20008410000 */
[----:B------:R-:W-:-:S04]  /*c9f0*/  VIADD R87, R50, UR33 ;  /* 0x0000002132577c36 */ /* 0x000fc80008000000 */
[----:B------:R-:W-:Y:S01]  /*ca00*/  IMAD.IADD R84, R3, 0x1, R87 ;  /* 0x0000000103547824 */ /* 0x000fe200078e0257 */
[----:B------:R-:W1:Y:S01]  /*ca10*/  MUFU.TANH R83, R83 ;  /* 0x0000005300537308 */ /* 0x000e620000002400 */
[----:B--234-:R-:W-:Y:S05]  /*ca20*/  @!P5 BRA `(.L_x_720) ;  /* 0x00000000005cd947 */ /* 0x01cfea0003800000 */
        /* <DEDUP_REMOVED lines=11> */
.L_x_722:
[----:B------:R-:W-:-:S05]  /*cae0*/  IMAD.U32 R142, RZ, RZ, UR35 ;  /* 0x00000023ff8e7e24 */ /* 0x000fca000f8e00ff */
[----:B------:R-:W-:-:S13]  /*caf0*/  ISETP.NE.AND P2, PT, R142, 0x1, PT ;  /* 0x000000018e00780c */ /* 0x000fda0003f45270 */
[----:B-1----:R-:W1:Y:S01]  /*cb00*/  @P2 LDC.64 R50, c[0x0][0x9e8] ;  /* 0x00027a00ff322b82 */ /* 0x002e620000000a00 */
[----:B------:R-:W-:-:S04]  /*cb10*/  @P2 IMAD.IADD R85, R3, 0x1, R4 ;  /* 0x0000000103552824 */ /* 0x000fc800078e0204 */
[----:B-1----:R-:W-:-:S04]  /*cb20*/  @P2 IMAD.HI.U32 R144, R85, R50, RZ ;  /* 0x0000003255902227 */ /* 0x002fc800078e00ff */
[----:B------:R-:W-:Y:S01]  /*cb30*/  IMAD.MOV.U32 R50, RZ, RZ, R9 ;  /* 0x000000ffff327224 */ /* 0x000fe200078e0009 */
[----:B------:R-:W-:-:S07]  /*cb40*/  @P2 SHF.R.U32.HI R50, RZ, R51, R144 ;  /* 0x00000033ff322219 */ /* 0x000fce0000011690 */
.L_x_723:
[----:B------:R-:W-:Y:S05]  /*cb50*/  BSYNC B0 ;  /* 0x0000000000007941 */ /* 0x000fea0003800000 */
.L_x_721:
[----:B------:R-:W-:-:S04]  /*cb60*/  IMAD R50, R50, R142, -R81 ;  /* 0x0000008e32327224 */ /* 0x000fc800078e0a51 */
[----:B------:R-:W-:-:S05]  /*cb70*/  IMAD R51, R19, -0x2, R50 ;  /* 0xfffffffe13337824 */ /* 0x000fca00078e0232 */
[----:B------:R-:W-:Y:S02]  /*cb80*/  VIADDMNMX R86, R51, R142, R86, PT ;  /* 0x0000008e33567246 */ /* 0x000fe40003800156 */
[----:B------:R-:W-:-:S07]  /*cb90*/  VIMNMX R84, R84, R51, !PT ;  /* 0x0000003354547248 */ /* 0x000fce0007fe0100 */
.L_x_720:
[----:B------:R-:W-:Y:S01]  /*cba0*/  ISETP.GT.AND P2, PT, R7, -0x1, PT ;  /* 0xffffffff0700780c */ /* 0x000fe20003f44270 */
[C---:B------:R-:W-:Y:S02]  /*cbb0*/  IMAD.IADD R139, R0.reuse, 0x1, R139 ;  /* 0x00000001008b7824 */ /* 0x040fe400078e028b */
[----:B------:R-:W-:Y:S01]  /*cbc0*/  IMAD.IADD R87, R0, 0x1, R87 ;  /* 0x0000000100577824 */ /* 0x000fe200078e0257 */
[C---:B------:R-:W-:Y:S02]  /*cbd0*/  ISETP.GT.AND P4, PT, R84.reuse, RZ, P2 ;  /* 0x000000ff5400720c */ /* 0x040fe40001784270 */
[----:B------:R-:W-:Y:S02]  /*cbe0*/  ISETP.GT.AND P6, PT, R84, 0x1, P2 ;  /* 0x000000015400780c */ /* 0x000fe400017c4270 */
[C---:B------:R-:W-:Y:S02]  /*cbf0*/  ISETP.LT.OR P4, PT, R86.reuse, 0x1, P4 ;  /* 0x000000015600780c */ /* 0x040fe40002781670 */
[----:B------:R-:W-:-:S02]  /*cc00*/  ISETP.LT.OR P6, PT, R86, 0x2, P6 ;  /* 0x000000025600780c */ /* 0x000fc400037c1670 */
[----:B-1----:R-:W-:Y:S02]  /*cc10*/  FSEL R85, R8, -INF , !P4 ;  /* 0xff80000008557808 */ /* 0x002fe40006000000 */
[----:B------:R-:W-:Y:S02]  /*cc20*/  FSEL R13, R13, -INF , !P6 ;  /* 0xff8000000d0d7808 */ /* 0x000fe40007000000 */
[C---:B------:R-:W-:Y:S02]  /*cc30*/  ISETP.GT.AND P3, PT, R84.reuse, 0x8, P2 ;  /* 0x000000085400780c */ /* 0x040fe40001764270 */
[C---:B------:R-:W-:Y:S02]  /*cc40*/  ISETP.GT.AND P4, PT, R84.reuse, 0x9, P2 ;  /* 0x000000095400780c */ /* 0x040fe40001784270 */
[----:B------:R-:W-:Y:S02]  /*cc50*/  ISETP.GT.AND P6, PT, R84, 0x10, P2 ;  /* 0x000000105400780c */ /* 0x000fe400017c4270 */
[----:B------:R-:W-:-:S02]  /*cc60*/  ISETP.LT.OR P3, PT, R86, 0x9, P3 ;  /* 0x000000095600780c */ /* 0x000fc40001f61670 */
[C---:B------:R-:W-:Y:S02]  /*cc70*/  ISETP.LT.OR P4, PT, R86.reuse, 0xa, P4 ;  /* 0x0000000a5600780c */ /* 0x040fe40002781670 */
[----:B------:R-:W-:Y:S02]  /*cc80*/  ISETP.LT.OR P6, PT, R86, 0x11, P6 ;  /* 0x000000115600780c */ /* 0x000fe400037c1670 */
[----:B------:R-:W-:Y:S02]  /*cc90*/  FSEL R15, R15, -INF , !P3 ;  /* 0xff8000000f0f7808 */ /* 0x000fe40005800000 */
[----:B------:R-:W-:Y:S02]  /*cca0*/  FSEL R21, R21, -INF , !P4 ;  /* 0xff80000015157808 */ /* 0x000fe40006000000 */
[----:B------:R-:W-:Y:S02]  /*ccb0*/  FSEL R25, R25, -INF , !P6 ;  /* 0xff80000019197808 */ /* 0x000fe40007000000 */
[----:B------:R-:W-:-:S02]  /*ccc0*/  ISETP.GT.AND P3, PT, R84, 0x11, P2 ;  /* 0x000000115400780c */ /* 0x000fc40001764270 */
[C---:B------:R-:W-:Y:S02]  /*ccd0*/  ISETP.GT.AND P4, PT, R84.reuse, 0x18, P2 ;  /* 0x000000185400780c */ /* 0x040fe40001784270 */
[----:B------:R-:W-:Y:S02]  /*cce0*/  ISETP.GT.AND P6, PT, R84, 0x19, P2 ;  /* 0x000000195400780c */ /* 0x000fe400017c4270 */
[C---:B------:R-:W-:Y:S02]  /*ccf0*/  ISETP.LT.OR P3, PT, R86.reuse, 0x12, P3 ;  /* 0x000000125600780c */ /* 0x040fe40001f61670 */
[C---:B------:R-:W-:Y:S02]  /*cd00*/  ISETP.LT.OR P4, PT, R86.reuse, 0x19, P4 ;  /* 0x000000195600780c */ /* 0x040fe40002781670 */
[----:B------:R-:W-:Y:S02]  /*cd10*/  ISETP.LT.OR P6, PT, R86, 0x1a, P6 ;  /* 0x0000001a5600780c */ /* 0x000fe400037c1670 */
[----:B------:R-:W-:-:S02]  /*cd20*/  FSEL R26, R26, -INF , !P3 ;  /* 0xff8000001a1a7808 */ /* 0x000fc40005800000 */
[----:B------:R-:W-:Y:S02]  /*cd30*/  FSEL R29, R29, -INF , !P4 ;  /* 0xff8000001d1d7808 */ /* 0x000fe40006000000 */
        /* <DEDUP_REMOVED lines=72> */
[----:B------:R-:W-:Y:S01]  /*d1c0*/  FSEL R82, R82, -INF , !P6 ;  /* 0xff80000052527808 */ /* 0x000fe20007000000 */
[----:B------:R-:W-:Y:S06]  /*d1d0*/  @!P5 BRA `(.L_x_724) ;  /* 0x000000000058d947 */ /* 0x000fec0003800000 */
        /* <DEDUP_REMOVED lines=12> */
.L_x_726:
[----:B------:R-:W-:-:S05]  /*d2a0*/  IMAD.U32 R84, RZ, RZ, UR35 ;  /* 0x00000023ff547e24 */ /* 0x000fca000f8e00ff */
[----:B------:R-:W-:-:S13]  /*d2b0*/  ISETP.NE.AND P3, PT, R84, 0x1, PT ;  /* 0x000000015400780c */ /* 0x000fda0003f65270 */
[----:B------:R-:W1:Y:S02]  /*d2c0*/  @P3 LDC.64 R50, c[0x0][0x9e8] ;  /* 0x00027a00ff323b82 */ /* 0x000e640000000a00 */
[----:B-1----:R-:W-:-:S05]  /*d2d0*/  @P3 IMAD.HI.U32 R50, R8, R50, RZ ;  /* 0x0000003208323227 */ /* 0x002fca00078e00ff */
[----:B------:R-:W-:-:S07]  /*d2e0*/  @P3 SHF.R.U32.HI R8, RZ, R51, R50 ;  /* 0x00000033ff083219 */ /* 0x000fce0000011632 */
.L_x_727:
[----:B------:R-:W-:Y:S05]  /*d2f0*/  BSYNC B0 ;  /* 0x0000000000007941 */ /* 0x000fea0003800000 */
.L_x_725:
[----:B------:R-:W-:-:S04]  /*d300*/  IMAD R8, R8, R84, -R81 ;  /* 0x0000005408087224 */ /* 0x000fc800078e0a51 */
[----:B------:R-:W-:-:S05]  /*d310*/  IMAD R8, R19, -0x2, R8 ;  /* 0xfffffffe13087824 */ /* 0x000fca00078e0208 */
[----:B------:R-:W-:Y:S02]  /*d320*/  VIADDMNMX R139, R8, R84, R139, PT ;  /* 0x00000054088b7246 */ /* 0x000fe4000380018b */
[----:B------:R-:W-:-:S07]  /*d330*/  VIMNMX R87, R87, R8, !PT ;  /* 0x0000000857577248 */ /* 0x000fce0007fe0100 */
.L_x_724:
[----:B------:R-:W-:Y:S01]  /*d340*/  FMNMX.FTZ R8, R85, R10, !PT ;  /* 0x0000000a55087209 */ /* 0x000fe20007810000 */
[----:B------:R-:W-:Y:S01]  /*d350*/  UMOV UR28, UR49 ;  /* 0x00000031001c7c82 */ /* 0x000fe20008000000 */
[----:B------:R-:W-:Y:S02]  /*d360*/  ISETP.GT.AND P3, PT, R87, 0x9, P2 ;  /* 0x000000095700780c */ /* 0x000fe40001764270 */
[----:B------:R-:W-:Y:S02]  /*d370*/  FMNMX.FTZ R8, R13, R8, !PT ;  /* 0x000000080d087209 */ /* 0x000fe40007810000 */
[----:B------:R-:W-:Y:S02]  /*d380*/  ISETP.LT.OR P3, PT, R139, 0xa, P3 ;  /* 0x0000000a8b00780c */ /* 0x000fe40001f61670 */
[----:B------:R-:W-:Y:S02]  /*d390*/  FMNMX.FTZ R8, R15, R8, !PT ;  /* 0x000000080f087209 */ /* 0x000fe40007810000 */
[----:B------:R-:W-:-:S02]  /*d3a0*/  ISETP.GT.AND P6, PT, R87, 0x8, P2 ;  /* 0x000000085700780c */ /* 0x000fc400017c4270 */
[----:B------:R-:W-:Y:S02]  /*d3b0*/  FMNMX.FTZ R8, R21, R8, !PT ;  /* 0x0000000815087209 */ /* 0x000fe40007810000 */
[----:B------:R-:W-:Y:S02]  /*d3c0*/  FSEL R24, R24, -INF , !P3 ;  /* 0xff80000018187808 */ /* 0x000fe40005800000 */
[----:B------:R-:W-:Y:S02]  /*d3d0*/  FMNMX.FTZ R51, R25, R8, !PT ;  /* 0x0000000819337209 */ /* 0x000fe40007810000 */
[----:B------:R-:W-:Y:S02]  /*d3e0*/  ISETP.GT.AND P3, PT, R87, 0x11, P2 ;  /* 0x000000115700780c */ /* 0x000fe40001764270 */
[----:B------:R-:W-:Y:S02]  /*d3f0*/  FMNMX.FTZ R8, R26, R51, !PT ;  /* 0x000000331a087209 */ /* 0x000fe40007810000 */
[----:B------:R-:W-:-:S02]  /*d400*/  ISETP.LT.OR P6, PT, R139, 0x9, P6 ;  /* 0x000000098b00780c */ /* 0x000fc400037c1670 */
[----:B------:R-:W-:Y:S02]  /*d410*/  FMNMX.FTZ R8, R29, R8, !PT ;  /* 0x000000081d087209 */ /* 0x000fe40007810000 */
[----:B------:R-:W-:Y:S02]  /*d420*/  ISETP.LT.OR P3, PT, R139, 0x12, P3 ;  /* 0x000000128b00780c */ /* 0x000fe40001f61670 */
[----:B------:R-:W-:Y:S02]  /*d430*/  FMNMX.FTZ R8, R31, R8, !PT ;  /* 0x000000081f087209 */ /* 0x000fe40007810000 */
[----:B------:R-:W-:Y:S02]  /*d440*/  ISETP.GT.AND P4, PT, R87, 0x1, P2 ;  /* 0x000000015700780c */ /* 0x000fe40001784270 */
[----:B------:R-:W-:Y:S02]  /*d450*/  FMNMX.FTZ R8, R33, R8, !PT ;  /* 0x0000000821087209 */ /* 0x000fe40007810000 */
[----:B------:R-:W-:-:S02]  /*d460*/  FSEL R20, R20, -INF , !P6 ;  /* 0xff80000014147808 */ /* 0x000fc40007000000 */
[----:B------:R-:W-:Y:S02]  /*d470*/  FMNMX.FTZ R8, R35, R8, !PT ;  /* 0x0000000823087209 */ /* 0x000fe40007810000 */
[----:B------:R-:W-:Y:S02]  /*d480*/  FSEL R28, R28, -INF , !P3 ;  /* 0xff8000001c1c7808 */ /* 0x000fe40005800000 */
[----:B------:R-:W-:Y:S02]  /*d490*/  FMNMX.FTZ R8, R37, R8, !PT ;  /* 0x0000000825087209 */ /* 0x000fe40007810000 */
[----:B------:R-:W-:Y:S02]  /*d4a0*/  ISETP.LT.OR P4, PT, R139, 0x2, P4 ;  /* 0x000000028b00780c */ /* 0x000fe40002781670 */
[----:B------:R-:W-:Y:S02]  /*d4b0*/  FMNMX.FTZ R8, R39, R8, !PT ;  /* 0x0000000827087209 */ /* 0x000fe40007810000 */
[----:B------:R-:W-:-:S02]  /*d4c0*/  ISETP.GT.AND P3, PT, R87, 0x19, P2 ;  /* 0x000000195700780c */ /* 0x000fc40001764270 */
[----:B------:R-:W-:Y:S02]  /*d4d0*/  FMNMX.FTZ R8, R41, R8, !PT ;  /* 0x0000000829087209 */ /* 0x000fe40007810000 */
[----:B------:R-:W-:Y:S02]  /*d4e0*/  FSEL R14, R14, -INF , !P4 ;  /* 0xff8000000e0e7808 */ /* 0x000fe40006000000 */
[----:B------:R-:W-:Y:S02]  /*d4f0*/  FMNMX.FTZ R8, R43, R8, !PT ;  /* 0x000000082b087209 */ /* 0x000fe40007810000 */
[----:B------:R-:W-:Y:S02]  /*d500*/  ISETP.LT.OR P3, PT, R139, 0x1a, P3 ;  /* 0x0000001a8b00780c */ /* 0x000fe40001f61670 */
[----:B------:R-:W-:Y:S02]  /*d510*/  FMNMX.FTZ R8, R45, R8, !PT ;  /* 0x000000082d087209 */ /* 0x000fe40007810000 */
[----:B------:R-:W-:-:S02]  /*d520*/  ISETP.GT.AND P4, PT, R87, 0x10, P2 ;  /* 0x000000105700780c */ /* 0x000fc40001784270 */
[----:B------:R-:W-:Y:S02]  /*d530*/  FMNMX.FTZ R8, R47, R8, !PT ;  /* 0x000000082f087209 */ /* 0x000fe40007810000 */
[----:B------:R-:W-:Y:S02]  /*d540*/  ISETP.LT.OR P4, PT, R139, 0x11, P4 ;  /* 0x000000118b00780c */ /* 0x000fe40002781670 */
[----:B------:R-:W-:Y:S02]  /*d550*/  FMNMX.FTZ R8, R49, R8, !PT ;  /* 0x0000000831087209 */ /* 0x000fe40007810000 */
[----:B------:R-:W-:Y:S02]  /*d560*/  FSEL R27, R27, -INF , !P4 ;  /* 0xff8000001b1b7808 */ /* 0x000fe40006000000 */
        /* <DEDUP_REMOVED lines=16> */
[----:B------:R-:W-:-:S04]  /*d670*/  FMNMX.FTZ R8, R69, R8, !PT ;  /* 0x0000000845087209 */ /* 0x000fc80007810000 */
[----:B------:R-:W-:-:S04]  /*d680*/  FMNMX.FTZ R8, R71, R8, !PT ;  /* 0x0000000847087209 */ /* 0x000fc80007810000 */
[----:B------:R-:W-:-:S04]  /*d690*/  FMNMX.FTZ R8, R73, R8, !PT ;  /* 0x0000000849087209 */ /* 0x000fc80007810000 */
[----:B------:R-:W-:-:S04]  /*d6a0*/  FMNMX.FTZ R8, R75, R8, !PT ;  /* 0x000000084b087209 */ /* 0x000fc80007810000 */
[----:B------:R-:W-:-:S04]  /*d6b0*/  FMNMX.FTZ R8, R77, R8, !PT ;  /* 0x000000084d087209 */ /* 0x000fc80007810000 */
[----:B------:R-:W-:-:S04]  /*d6c0*/  FMNMX.FTZ R51, R79, R8, !PT ;  /* 0x000000084f337209 */ /* 0x000fc80007810000 */
[----:B------:R-:W-:-:S05]  /*d6d0*/  FMNMX.FTZ R51, R82, R51, !PT ;  /* 0x0000003352337209 */ /* 0x000fca0007810000 */
[----:B------:R-:W1:Y:S02]  /*d6e0*/  SHFL.BFLY PT, R8, R51, 0x2, 0x1f ;  /* 0x0c401f0033087f89 */ /* 0x000e6400000e0000 */
[----:B-1----:R-:W-:-:S05]  /*d6f0*/  FMNMX.FTZ R50, R51, R8, !PT ;  /* 0x0000000833327209 */ /* 0x002fca0007810000 */
[----:B------:R-:W1:Y:S02]  /*d700*/  SHFL.BFLY PT, R81, R50, 0x1, 0x1f ;  /* 0x0c201f0032517f89 */ /* 0x000e6400000e0000 */
[----:B-1----:R-:W-:-:S04]  /*d710*/  FMNMX.FTZ R8, R50, R81, !PT ;  /* 0x0000005132087209 */ /* 0x002fc80007810000 */
[C---:B------:R-:W-:Y:S01]  /*d720*/  FSETP.NEU.FTZ.AND P6, PT, R8.reuse, -INF , PT ;  /* 0xff8000000800780b */ /* 0x040fe20003fdd000 */
[----:B------:R-:W-:-:S05]  /*d730*/  FMUL.FTZ R50, R8, UR34 ;  /* 0x0000002208327c20 */ /* 0x000fca0008410000 */
[----:B------:R-:W-:-:S05]  /*d740*/  FSEL R50, R50, RZ, P6 ;  /* 0x000000ff32327208 */ /* 0x000fca0003000000 */
[--C-:B------:R-:W-:Y:S01]  /*d750*/  FFMA.FTZ R81, R13, UR34, -R50.reuse ;  /* 0x000000220d517c23 */ /* 0x100fe20008010832 */
[----:B------:R-:W-:Y:S01]  /*d760*/  FSEL R13, R32, -INF , !P3 ;  /* 0xff800000200d7808 */ /* 0x000fe20005800000 */
[--C-:B------:R-:W-:Y:S01]  /*d770*/  FFMA.FTZ R84, R21, UR34, -R50.reuse ;  /* 0x0000002215547c23 */ /* 0x100fe20008010832 */
[----:B------:R-:W-:Y:S01]  /*d780*/  ISETP.GT.AND P3, PT, R87, 0x21, P2 ;  /* 0x000000215700780c */ /* 0x000fe20001764270 */
[----:B------:R1:W-:Y:S01]  /*d790*/  MUFU.EX2 R32, R81 ;  /* 0x0000005100207308 */ /* 0x0003e20000000800 */
[----:B------:R-:W-:Y:S01]  /*d7a0*/  FSEL R21, R38, -INF , !P4 ;  /* 0xff80000026157808 */ /* 0x000fe20006000000 */
[--C-:B------:R-:W-:Y:S01]  /*d7b0*/  FFMA.FTZ R51, R85, UR34, -R50.reuse ;  /* 0x0000002255337c23 */ /* 0x100fe20008010832 */
[----:B------:R-:W-:Y:S01]  /*d7c0*/  ISETP.LT.OR P3, PT, R139, 0x22, P3 ;  /* 0x000000228b00780c */ /* 0x000fe20001f61670 */
[--C-:B------:R-:W-:Y:S01]  /*d7d0*/  FFMA.FTZ R15, R15, UR34, -R50.reuse ;  /* 0x000000220f0f7c23 */ /* 0x100fe20008010832 */
[----:B------:R-:W-:Y:S01]  /*d7e0*/  ISETP.GT.AND P4, PT, R87, 0x29, P2 ;  /* 0x000000295700780c */ /* 0x000fe20001784270 */
[--C-:B------:R-:W-:Y:S01]  /*d7f0*/  FFMA.FTZ R25, R25, UR34, -R50.reuse ;  /* 0x0000002219197c23 */ /* 0x100fe20008010832 */
[----:B------:R-:W-:Y:S01]  /*d800*/  FSEL R36, R36, -INF , !P3 ;  /* 0xff80000024247808 */ /* 0x000fe20005800000 */
[----:B------:R2:W-:Y:S01]  /*d810*/  MUFU.EX2 R38, R84 ;  /* 0x0000005400267308 */ /* 0x0005e20000000800 */
[----:B------:R-:W-:Y:S01]  /*d820*/  ISETP.GT.AND P3, PT, R87, RZ, P2 ;  /* 0x000000ff5700720c */ /* 0x000fe20001764270 */
[--C-:B------:R-:W-:Y:S01]  /*d830*/  FFMA.FTZ R26, R26, UR34, -R50.reuse ;  /* 0x000000221a1a7c23 */ /* 0x100fe20008010832 */
[----:B------:R-:W-:Y:S01]  /*d840*/  ISETP.LT.OR P4, PT, R139, 0x2a, P4 ;  /* 0x0000002a8b00780c */ /* 0x000fe20002781670 */
[--C-:B------:R-:W-:Y:S01]  /*d850*/  FFMA.FTZ R29, R29, UR34, -R50.reuse ;  /* 0x000000221d1d7c23 */ /* 0x100fe20008010832 */
[----:B------:R-:W-:Y:S01]  /*d860*/  ISETP.LT.OR P3, PT, R139, 0x1, P3 ;  /* 0x000000018b00780c */ /* 0x000fe20001f61670 */
[--C-:B------:R-:W-:Y:S01]  /*d870*/  FFMA.FTZ R37, R37, UR34, -R50.reuse ;  /* 0x0000002225257c23 */ /* 0x100fe20008010832 */
[----:B------:R-:W-:Y:S01]  /*d880*/  FSEL R40, R40, -INF , !P4 ;  /* 0xff80000028287808 */ /* 0x000fe20006000000 */
[----:B------:R-:W-:Y:S01]  /*d890*/  FFMA.FTZ R144, R77, UR34, -R50 ;  /* 0x000000224d907c23 */ /* 0x000fe20008010832 */
[----:B-1----:R-:W-:Y:S01]  /*d8a0*/  FSEL R81, R11, -INF , !P3 ;  /* 0xff8000000b517808 */ /* 0x002fe20005800000 */
[----:B------:R-:W-:Y:S01]  /*d8b0*/  MUFU.EX2 R51, R51 ;  /* 0x0000003300337308 */ /* 0x000fe20000000800 */
[----:B------:R-:W-:-:S02]  /*d8c0*/  ISETP.GT.AND P3, PT, R87, 0x30, P2 ;  /* 0x000000305700780c */ /* 0x000fc40001764270 */
[----:B------:R-:W-:Y:S02]  /*d8d0*/  FMNMX.FTZ R11, R81, R12, !PT ;  /* 0x0000000c510b7209 */ /* 0x000fe40007810000 */
[----:B------:R-:W-:Y:S02]  /*d8e0*/  ISETP.LT.OR P3, PT, R139, 0x31, P3 ;  /* 0x000000318b00780c */ /* 0x000fe40001f61670 */
[----:B------:R-:W-:Y:S01]  /*d8f0*/  FMNMX.FTZ R11, R14, R11, !PT ;  /* 0x0000000b0e0b7209 */ /* 0x000fe20007810000 */
[----:B------:R-:W-:Y:S01]  /*d900*/  MUFU.EX2 R15, R15 ;  /* 0x0000000f000f7308 */ /* 0x000fe20000000800 */
[----:B------:R-:W-:Y:S02]  /*d910*/  ISETP.GT.AND P4, PT, R87, 0x31, P2 ;  /* 0x000000315700780c */ /* 0x000fe40001784270 */
[----:B------:R-:W-:Y:S02]  /*d920*/  FMNMX.FTZ R11, R20, R11, !PT ;  /* 0x0000000b140b7209 */ /* 0x000fe40007810000 */
[----:B------:R-:W-:-:S02]  /*d930*/  FSEL R42, R42, -INF , !P3 ;  /* 0xff8000002a2a7808 */ /* 0x000fc40005800000 */
[----:B--2---:R-:W-:Y:S01]  /*d940*/  FMNMX.FTZ R84, R24, R11, !PT ;  /* 0x0000000b18547209 */ /* 0x004fe20007810000 */
[----:B------:R-:W-:Y:S01]  /*d950*/  MUFU.EX2 R25, R25 ;  /* 0x0000001900197308 */ /* 0x000fe20000000800 */
[----:B------:R-:W-:Y:S02]  /*d960*/  ISETP.GT.AND P3, PT, R87, 0x38, P2 ;  /* 0x000000385700780c */ /* 0x000fe40001764270 */
[----:B------:R-:W-:Y:S01]  /*d970*/  FMNMX.FTZ R11, R27, R84, !PT ;  /* 0x000000541b0b7209 */ /* 0x000fe20007810000 */
[--C-:B------:R-:W-:Y:S01]  /*d980*/  FFMA.FTZ R84, R31, UR34, -R50.reuse ;  /* 0x000000221f547c23 */ /* 0x100fe20008010832 */
[----:B------:R-:W-:Y:S01]  /*d990*/  ISETP.LT.OR P4, PT, R139, 0x32, P4 ;  /* 0x000000328b00780c */ /* 0x000fe20002781670 */
[----:B------:R-:W-:Y:S01]  /*d9a0*/  FFMA.FTZ R31, R33, UR34, -R50 ;  /* 0x00000022211f7c23 */ /* 0x000fe20008010832 */
[----:B------:R-:W-:Y:S01]  /*d9b0*/  FMNMX.FTZ R11, R28, R11, !PT ;  /* 0x0000000b1c0b7209 */ /* 0x000fe20007810000 */
[----:B------:R-:W-:Y:S01]  /*d9c0*/  MUFU.EX2 R26, R26 ;  /* 0x0000001a001a7308 */ /* 0x000fe20000000800 */
[----:B------:R-:W-:-:S02]  /*d9d0*/  ISETP.LT.OR P3, PT, R139, 0x39, P3 ;  /* 0x000000398b00780c */ /* 0x000fc40001f61670 */
[----:B------:R-:W-:Y:S02]  /*d9e0*/  FMNMX.FTZ R86, R30, R11, !PT ;  /* 0x0000000b1e567209 */ /* 0x000fe40007810000 */
[----:B------:R-:W-:Y:S02]  /*d9f0*/  FSEL R44, R44, -INF , !P4 ;  /* 0xff8000002c2c7808 */ /* 0x000fe40006000000 */
[----:B------:R-:W-:Y:S01]  /*da00*/  FMNMX.FTZ R11, R13, R86, !PT ;  /* 0x000000560d0b7209 */ /* 0x000fe20007810000 */
[----:B------:R-:W-:Y:S01]  /*da10*/  MUFU.EX2 R29, R29 ;  /* 0x0000001d001d7308 */ /* 0x000fe20000000800 */
[C---:B------:R-:W-:Y:S02]  /*da20*/  ISETP.GT.AND P4, PT, R87.reuse, 0x39, P2 ;  /* 0x000000395700780c */ /* 0x040fe40001784270 */
[----:B------:R-:W-:Y:S02]  /*da30*/  FSEL R46, R46, -INF , !P3 ;  /* 0xff8000002e2e7808 */ /* 0x000fe40005800000 */
[----:B------:R-:W-:-:S02]  /*da40*/  ISETP.GT.AND P3, PT, R87, 0x40, P2 ;  /* 0x000000405700780c */ /* 0x000fc40001764270 */
[----:B------:R-:W-:Y:S01]  /*da50*/  FMNMX.FTZ R11, R34, R11, !PT ;  /* 0x0000000b220b7209 */ /* 0x000fe20007810000 */
[----:B------:R-:W-:Y:S01]  /*da60*/  MUFU.EX2 R84, R84 ;  /* 0x0000005400547308 */ /* 0x000fe20000000800 */
[C---:B------:R-:W-:Y:S02]  /*da70*/  ISETP.LT.OR P4, PT, R139.reuse, 0x3a, P4 ;  /* 0x0000003a8b00780c */ /* 0x040fe40002781670 */
[----:B------:R-:W-:Y:S02]  /*da80*/  ISETP.LT.OR P3, PT, R139, 0x41, P3 ;  /* 0x000000418b00780c */ /* 0x000fe40001f61670 */
[----:B------:R-:W-:Y:S02]  /*da90*/  FMNMX.FTZ R86, R36, R11, !PT ;  /* 0x0000000b24567209 */ /* 0x000fe40007810000 */
[----:B------:R-:W-:Y:S01]  /*daa0*/  FSEL R85, R48, -INF , !P4 ;  /* 0xff80000030557808 */ /* 0x000fe20006000000 */
[----:B------:R-:W-:Y:S01]  /*dab0*/  FFMA.FTZ R48, R35, UR34, -R50 ;  /* 0x0000002223307c23 */ /* 0x000fe20008010832 */
[----:B------:R-:W-:Y:S01]  /*dac0*/  ISETP.GT.AND P4, PT, R87, 0x41, P2 ;  /* 0x000000415700780c */ /* 0x000fe20001784270 */
[----:B------:R-:W-:Y:S01]  /*dad0*/  MUFU.EX2 R31, R31 ;  /* 0x0000001f001f7308 */ /* 0x000fe20000000800 */
[----:B------:R-:W-:-:S02]  /*dae0*/  FSEL R52, R52, -INF , !P3 ;  /* 0xff80000034347808 */ /* 0x000fc40005800000 */
[----:B------:R-:W-:Y:S02]  /*daf0*/  FMNMX.FTZ R11, R21, R86, !PT ;  /* 0x00000056150b7209 */ /* 0x000fe40007810000 */
[----:B------:R-:W-:Y:S02]  /*db00*/  ISETP.GT.AND P3, PT, R87, 0x48, P2 ;  /* 0x000000485700780c */ /* 0x000fe40001764270 */
[C---:B------:R-:W-:Y:S01]  /*db10*/  ISETP.LT.OR P4, PT, R139.reuse, 0x42, P4 ;  /* 0x000000428b00780c */ /* 0x040fe20002781670 */
[----:B------:R-:W-:Y:S01]  /*db20*/  MUFU.EX2 R48, R48 ;  /* 0x0000003000307308 */ /* 0x000fe20000000800 */
[----:B------:R-:W-:Y:S02]  /*db30*/  FMNMX.FTZ R11, R40, R11, !PT ;  /* 0x0000000b280b7209 */ /* 0x000fe40007810000 */
[----:B------:R-:W-:Y:S02]  /*db40*/  ISETP.LT.OR P3, PT, R139, 0x49, P3 ;  /* 0x000000498b00780c */ /* 0x000fe40001f61670 */
[----:B------:R-:W-:-:S02]  /*db50*/  FSEL R54, R54, -INF , !P4 ;  /* 0xff80000036367808 */ /* 0x000fc40006000000 */
[----:B------:R-:W-:Y:S01]  /*db60*/  ISETP.GT.AND P4, PT, R87, 0x49, P2 ;  /* 0x000000495700780c */ /* 0x000fe20001784270 */
[----:B------:R-:W-:Y:S01]  /*db70*/  MUFU.EX2 R37, R37 ;  /* 0x0000002500257308 */ /* 0x000fe20000000800 */
[----:B------:R-:W-:Y:S02]  /*db80*/  FMNMX.FTZ R11, R42, R11, !PT ;  /* 0x0000000b2a0b7209 */ /* 0x000fe40007810000 */
[----:B------:R-:W-:Y:S01]  /*db90*/  FSEL R33, R56, -INF , !P3 ;  /* 0xff80000038217808 */ /* 0x000fe20005800000 */
[--C-:B------:R-:W-:Y:S01]  /*dba0*/  FFMA.FTZ R56, R39, UR34, -R50.reuse ;  /* 0x0000002227387c23 */ /* 0x100fe20008010832 */
[----:B------:R-:W-:Y:S01]  /*dbb0*/  ISETP.GT.AND P3, PT, R87, 0x50, P2 ;  /* 0x000000505700780c */ /* 0x000fe20001764270 */
[--C-:B------:R-:W-:Y:S01]  /*dbc0*/  FFMA.FTZ R39, R41, UR34, -R50.reuse ;  /* 0x0000002229277c23 */ /* 0x100fe20008010832 */
[----:B------:R-:W-:Y:S01]  /*dbd0*/  ISETP.LT.OR P4, PT, R139, 0x4a, P4 ;  /* 0x0000004a8b00780c */ /* 0x000fe20002781670 */
[----:B------:R-:W-:Y:S01]  /*dbe0*/  FFMA.FTZ R41, R45, UR34, -R50 ;  /* 0x000000222d297c23 */ /* 0x000fe20008010832 */
[----:B------:R-:W-:Y:S01]  /*dbf0*/  FMNMX.FTZ R11, R44, R11, !PT ;  /* 0x0000000b2c0b7209 */ /* 0x000fe20007810000 */
[----:B------:R-:W-:Y:S01]  /*dc00*/  MUFU.EX2 R56, R56 ;  /* 0x0000003800387308 */ /* 0x000fe20000000800 */
[----:B------:R-:W-:-:S02]  /*dc10*/  ISETP.LT.OR P3, PT, R139, 0x51, P3 ;  /* 0x000000518b00780c */ /* 0x000fc40001f61670 */
[----:B------:R-:W-:Y:S02]  /*dc20*/  FSEL R35, R58, -INF , !P4 ;  /* 0xff8000003a237808 */ /* 0x000fe40006000000 */
[----:B------:R-:W-:Y:S02]  /*dc30*/  FMNMX.FTZ R58, R46, R11, !PT ;  /* 0x0000000b2e3a7209 */ /* 0x000fe40007810000 */
[----:B------:R-:W-:Y:S01]  /*dc40*/  FSEL R60, R60, -INF , !P3 ;  /* 0xff8000003c3c7808 */ /* 0x000fe20005800000 */
        /* <DEDUP_REMOVED lines=8> */
[----:B------:R-:W-:-:S02]  /*dcd0*/  FSEL R86, R64, -INF , !P3 ;  /* 0xff80000040567808 */ /* 0x000fc40005800000 */
[----:B------:R-:W-:Y:S02]  /*dce0*/  ISETP.GT.AND P4, PT, R87, 0x51, P2 ;  /* 0x000000515700780c */ /* 0x000fe40001784270 */
[----:B------:R-:W-:Y:S02]  /*dcf0*/  FMNMX.FTZ R64, R54, R11, !PT ;  /* 0x0000000b36407209 */ /* 0x000fe40007810000 */
[----:B------:R-:W-:Y:S01]  /*dd00*/  ISETP.LT.OR P4, PT, R139, 0x52, P4 ;  /* 0x000000528b00780c */ /* 0x000fe20002781670 */
[----:B------:R-:W-:Y:S01]  /*dd10*/  MUFU.EX2 R58, R58 ;  /* 0x0000003a003a7308 */ /* 0x000fe20000000800 */
[----:B------:R-:W-:Y:S02]  /*dd20*/  FMNMX.FTZ R64, R33, R64, !PT ;  /* 0x0000004021407209 */ /* 0x000fe40007810000 */
[----:B------:R-:W-:Y:S02]  /*dd30*/  FSEL R62, R62, -INF , !P4 ;  /* 0xff8000003e3e7808 */ /* 0x000fe40006000000 */
[----:B------:R-:W-:Y:S01]  /*dd40*/  FMNMX.FTZ R11, R35, R64, !PT ;  /* 0x00000040230b7209 */ /* 0x000fe20007810000 */
[--C-:B------:R-:W-:Y:S01]  /*dd50*/  FFMA.FTZ R64, R47, UR34, -R50.reuse ;  /* 0x000000222f407c23 */ /* 0x100fe20008010832 */
[----:B------:R-:W-:Y:S01]  /*dd60*/  ISETP.GT.AND P4, PT, R87, 0x59, P2 ;  /* 0x000000595700780c */ /* 0x000fe20001784270 */
[--C-:B------:R-:W-:Y:S01]  /*dd70*/  FFMA.FTZ R47, R55, UR34, -R50.reuse ;  /* 0x00000022372f7c23 */ /* 0x100fe20008010832 */
[----:B------:R-:W-:Y:S01]  /*dd80*/  FMNMX.FTZ R11, R60, R11, !PT ;  /* 0x0000000b3c0b7209 */ /* 0x000fe20007810000 */
[--C-:B------:R-:W-:Y:S01]  /*dd90*/  FFMA.FTZ R55, R63, UR34, -R50.reuse ;  /* 0x000000223f377c23 */ /* 0x100fe20008010832 */
[----:B------:R-:W-:Y:S01]  /*dda0*/  ISETP.GT.AND P3, PT, R87, 0x60, P2 ;  /* 0x000000605700780c */ /* 0x000fe20001764270 */
[----:B------:R-:W-:Y:S01]  /*ddb0*/  FFMA.FTZ R63, R75, UR34, -R50 ;  /* 0x000000224b3f7c23 */ /* 0x000fe20008010832 */
[----:B------:R-:W-:Y:S01]  /*ddc0*/  ISETP.LT.OR P4, PT, R139, 0x5a, P4 ;  /* 0x0000005a8b00780c */ /* 0x000fe20002781670 */
[----:B------:R-:W-:Y:S01]  /*ddd0*/  MUFU.EX2 R64, R64 ;  /* 0x0000004000407308 */ /* 0x000fe20000000800 */
[----:B------:R-:W-:-:S02]  /*dde0*/  FMNMX.FTZ R11, R62, R11, !PT ;  /* 0x0000000b3e0b7209 */ /* 0x000fc40007810000 */
[----:B------:R-:W-:Y:S02]  /*ddf0*/  ISETP.LT.OR P3, PT, R139, 0x61, P3 ;  /* 0x000000618b00780c */ /* 0x000fe40001f61670 */
[----:B------:R-:W-:Y:S02]  /*de00*/  FSEL R66, R66, -INF , !P4 ;  /* 0xff80000042427808 */ /* 0x000fe40006000000 */
[C---:B------:R-:W-:Y:S01]  /*de10*/  ISETP.GT.AND P4, PT, R87.reuse, 0x61, P2 ;  /* 0x000000615700780c */ /* 0x040fe20001784270 */
[----:B------:R-:W-:Y:S01]  /*de20*/  MUFU.EX2 R43, R43 ;  /* 0x0000002b002b7308 */ /* 0x000fe20000000800 */
[----:B------:R-:W-:Y:S02]  /*de30*/  FMNMX.FTZ R11, R86, R11, !PT ;  /* 0x0000000b560b7209 */ /* 0x000fe40007810000 */
[----:B------:R-:W-:Y:S02]  /*de40*/  FSEL R45, R68, -INF , !P3 ;  /* 0xff800000442d7808 */ /* 0x000fe40005800000 */
[----:B------:R-:W-:-:S02]  /*de50*/  ISETP.GT.AND P3, PT, R87, 0x68, P2 ;  /* 0x000000685700780c */ /* 0x000fc40001764270 */
[C---:B------:R-:W-:Y:S01]  /*de60*/  ISETP.LT.OR P4, PT, R139.reuse, 0x62, P4 ;  /* 0x000000628b00780c */ /* 0x040fe20002781670 */
[----:B------:R-:W-:Y:S01]  /*de70*/  MUFU.EX2 R47, R47 ;  /* 0x0000002f002f7308 */ /* 0x000fe20000000800 */
[----:B------:R-:W-:Y:S02]  /*de80*/  FMNMX.FTZ R68, R66, R11, !PT ;  /* 0x0000000b42447209 */ /* 0x000fe40007810000 */
[----:B------:R-:W-:Y:S02]  /*de90*/  ISETP.LT.OR P3, PT, R139, 0x69, P3 ;  /* 0x000000698b00780c */ /* 0x000fe40001f61670 */
[----:B------:R-:W-:Y:S02]  /*dea0*/  FSEL R70, R70, -INF , !P4 ;  /* 0xff80000046467808 */ /* 0x000fe40006000000 */
[----:B------:R-:W-:Y:S01]  /*deb0*/  ISETP.GT.AND P4, PT, R87, 0x69, P2 ;  /* 0x000000695700780c */ /* 0x000fe20001784270 */
[----:B------:R-:W-:Y:S01]  /*dec0*/  MUFU.EX2 R55, R55 ;  /* 0x0000003700377308 */ /* 0x000fe20000000800 */
[----:B------:R-:W-:Y:S01]  /*ded0*/  FMNMX.FTZ R11, R45, R68, !PT ;  /* 0x000000442d0b7209 */ /* 0x000fe20007810000 */
[--C-:B------:R-:W-:Y:S01]  /*dee0*/  FFMA.FTZ R68, R53, UR34, -R50.reuse ;  /* 0x0000002235447c23 */ /* 0x100fe20008010832 */
[----:B------:R-:W-:Y:S01]  /*def0*/  FSEL R72, R72, -INF , !P3 ;  /* 0xff80000048487808 */ /* 0x000fe20005800000 */
        /* <DEDUP_REMOVED lines=8> */
[----:B------:R-:W-:Y:S01]  /*df80*/  ISETP.GT.AND P4, PT, R87, 0x71, P2 ;  /* 0x000000715700780c */ /* 0x000fe20001784270 */
[----:B------:R-:W-:Y:S01]  /*df90*/  MUFU.EX2 R53, R53 ;  /* 0x0000003500357308 */ /* 0x000fe20000000800 */
[----:B------:R-:W-:Y:S02]  /*dfa0*/  FMNMX.FTZ R74, R72, R11, !PT ;  /* 0x0000000b484a7209 */ /* 0x000fe40007810000 */
[----:B------:R-:W-:Y:S01]  /*dfb0*/  FSEL R143, R76, -INF , !P3 ;  /* 0xff8000004c8f7808 */ /* 0x000fe20005800000 */
[----:B------:R-:W-:Y:S01]  /*dfc0*/  FFMA.FTZ R76, R65, UR34, -R50 ;  /* 0x00000022414c7c23 */ /* 0x000fe20008010832 */
[----:B------:R-:W-:-:S02]  /*dfd0*/  ISETP.GT.AND P3, PT, R87, 0x78, P2 ;  /* 0x000000785700780c */ /* 0x000fc40001764270 */
[----:B------:R-:W-:Y:S01]  /*dfe0*/  ISETP.LT.OR P4, PT, R139, 0x72, P4 ;  /* 0x000000728b00780c */ /* 0x000fe20002781670 */
[----:B------:R-:W-:Y:S01]  /*dff0*/  MUFU.EX2 R59, R59 ;  /* 0x0000003b003b7308 */ /* 0x000fe20000000800 */
[----:B------:R-:W-:Y:S02]  /*e000*/  FMNMX.FTZ R74, R49, R74, !PT ;  /* 0x0000004a314a7209 */ /* 0x000fe40007810000 */
[----:B------:R-:W-:Y:S02]  /*e010*/  ISETP.GT.AND P2, PT, R87, 0x79, P2 ;  /* 0x000000795700780c */ /* 0x000fe40001744270 */
[----:B------:R-:W-:Y:S02]  /*e020*/  ISETP.LT.OR P3, PT, R139, 0x79, P3 ;  /* 0x000000798b00780c */ /* 0x000fe40001f61670 */
[----:B------:R-:W-:Y:S01]  /*e030*/  FSEL R87, R78, -INF , !P4 ;  /* 0xff8000004e577808 */ /* 0x000fe20006000000 */
[--C-:B------:R-:W-:Y:S01]  /*e040*/  FFMA.FTZ R78, R57, UR34, -R50.reuse ;  /* 0x00000022394e7c23 */ /* 0x100fe20008010832 */
[----:B------:R-:W-:Y:S01]  /*e050*/  FMNMX.FTZ R74, R143, R74, !PT ;  /* 0x0000004a8f4a7209 */ /* 0x000fe20007810000 */
[--C-:B------:R-:W-:Y:S01]  /*e060*/  FFMA.FTZ R57, R67, UR34, -R50.reuse ;  /* 0x0000002243397c23 */ /* 0x100fe20008010832 */
[----:B------:R-:W-:Y:S01]  /*e070*/  ISETP.LT.OR P2, PT, R139, 0x7a, P2 ;  /* 0x0000007a8b00780c */ /* 0x000fe20001741670 */
[----:B------:R-:W-:Y:S01]  /*e080*/  MUFU.EX2 R76, R76 ;  /* 0x0000004c004c7308 */ /* 0x000fe20000000800 */
[----:B------:R-:W-:Y:S01]  /*e090*/  FSEL R139, R80, -INF , !P3 ;  /* 0xff800000508b7808 */ /* 0x000fe20005800000 */
[----:B------:R-:W-:Y:S01]  /*e0a0*/  FFMA.FTZ R80, R69, UR34, -R50 ;  /* 0x0000002245507c23 */ /* 0x000fe20008010832 */
[----:B------:R-:W-:-:S02]  /*e0b0*/  FMNMX.FTZ R74, R87, R74, !PT ;  /* 0x0000004a574a7209 */ /* 0x000fc40007810000 */
[----:B------:R-:W-:Y:S02]  /*e0c0*/  FSEL R83, R83, -INF , !P2 ;  /* 0xff80000053537808 */ /* 0x000fe40005000000 */
[----:B------:R-:W-:Y:S01]  /*e0d0*/  FMNMX.FTZ R74, R139, R74, !PT ;  /* 0x0000004a8b4a7209 */ /* 0x000fe20007810000 */
[----:B------:R-:W-:Y:S01]  /*e0e0*/  MUFU.EX2 R78, R78 ;  /* 0x0000004e004e7308 */ /* 0x000fe20000000800 */
[----:B------:R-:W-:Y:S02]  /*e0f0*/  FSEL R67, R8, RZ, P6 ;  /* 0x000000ff08437208 */ /* 0x000fe40003000000 */
[----:B------:R-:W-:Y:S01]  /*e100*/  FMNMX.FTZ R11, R83, R74, !PT ;  /* 0x0000004a530b7209 */ /* 0x000fe20007810000 */
[--C-:B------:R-:W-:Y:S01]  /*e110*/  FFMA.FTZ R74, R61, UR34, -R50.reuse ;  /* 0x000000223d4a7c23 */ /* 0x100fe20008010832 */
[----:B------:R-:W-:Y:S01]  /*e120*/  FFMA.FTZ R61, R79, UR34, -R50 ;  /* 0x000000224f3d7c23 */ /* 0x000fe20008010832 */
[----:B------:R-:W-:Y:S02]  /*e130*/  FADD.FTZ R67, -R67, R10 ;  /* 0x0000000a43437221 */ /* 0x000fe40000010100 */
[----:B------:R-:W1:Y:S01]  /*e140*/  SHFL.BFLY PT, R142, R11, 0x2, 0x1f ;  /* 0x0c401f000b8e7f89 */ /* 0x000e6200000e0000 */
[----:B------:R-:W-:Y:S01]  /*e150*/  MUFU.EX2 R57, R57 ;  /* 0x0000003900397308 */ /* 0x000fe20000000800 */
[----:B------:R-:W-:-:S07]  /*e160*/  FMUL.FTZ R67, R67, UR34 ;  /* 0x0000002243437c20 */ /* 0x000fce0008410000 */
[----:B------:R-:W-:Y:S08]  /*e170*/  MUFU.EX2 R74, R74 ;  /* 0x0000004a004a7308 */ /* 0x000ff00000000800 */
[----:B------:R-:W-:Y:S01]  /*e180*/  MUFU.EX2 R80, R80 ;  /* 0x0000005000507308 */ /* 0x000fe20000000800 */
[----:B-1----:R-:W-:Y:S01]  /*e190*/  FMNMX.FTZ R65, R11, R142, !PT ;  /* 0x0000008e0b417209 */ /* 0x002fe20007810000 */
[--C-:B------:R-:W-:Y:S01]  /*e1a0*/  FFMA.FTZ R142, R73, UR34, -R50.reuse ;  /* 0x00000022498e7c23 */ /* 0x100fe20008010832 */
[----:B------:R-:W-:-:S05]  /*e1b0*/  FFMA.FTZ R50, R82, UR34, -R50 ;  /* 0x0000002252327c23 */ /* 0x000fca0008010832 */
[----:B------:R-:W-:Y:S01]  /*e1c0*/  MUFU.EX2 R63, R63 ;  /* 0x0000003f003f7308 */ /* 0x000fe20000000800 */
[----:B------:R-:W1:Y:S07]  /*e1d0*/  SHFL.BFLY PT, R146, R65, 0x1, 0x1f ;  /* 0x0c201f0041927f89 */ /* 0x000e6e00000e0000 */
[----:B------:R-:W-:Y:S08]  /*e1e0*/  MUFU.EX2 R10, R50 ;  /* 0x00000032000a7308 */ /* 0x000ff00000000800 */
[----:B------:R-:W-:Y:S08]  /*e1f0*/  MUFU.EX2 R142, R142 ;  /* 0x0000008e008e7308 */ /* 0x000ff00000000800 */
[----:B------:R-:W-:Y:S01]  /*e200*/  MUFU.EX2 R144, R144 ;  /* 0x0000009000907308 */ /* 0x000fe20000000800 */
[----:B-1----:R-:W-:-:S04]  /*e210*/  FMNMX.FTZ R11, R65, R146, !PT ;  /* 0x00000092410b7209 */ /* 0x002fc80007810000 */
[C---:B------:R-:W-:Y:S01]  /*e220*/  FSETP.NEU.FTZ.AND P2, PT, R11.reuse, -INF , PT ;  /* 0xff8000000b00780b */ /* 0x040fe20003f5d000 */
[----:B------:R-:W-:Y:S02]  /*e230*/  FMUL.FTZ R65, R11, UR34 ;  /* 0x000000220b417c20 */ /* 0x000fe40008410000 */
[----:B------:R-:W1:Y:S03]  /*e240*/  MUFU.EX2 R146, R67 ;  /* 0x0000004300927308 */ /* 0x000e660000000800 */
[----:B------:R-:W-:-:S05]  /*e250*/  FSEL R65, R65, RZ, P2 ;  /* 0x000000ff41417208 */ /* 0x000fca0001000000 */
[----:B------:R-:W-:Y:S01]  /*e260*/  MUFU.EX2 R61, R61 ;  /* 0x0000003d003d7308 */ /* 0x000fe20000000800 */
[--C-:B------:R-:W-:Y:S01]  /*e270*/  FFMA.FTZ R69, R13, UR34, -R65.reuse ;  /* 0x000000220d457c23 */ /* 0x100fe20008010841 */
[----:B------:R-:W-:Y:S01]  /*e280*/  FSEL R13, R11, RZ, P2 ;  /* 0x000000ff0b0d7208 */ /* 0x000fe20001000000 */
[--C-:B------:R-:W-:Y:S01]  /*e290*/  FFMA.FTZ R77, R81, UR34, -R65.reuse ;  /* 0x00000022514d7c23 */ /* 0x100fe20008010841 */
[--C-:B------:R-:W-:Y:S01]  /*e2a0*/  FFMA.FTZ R20, R20, UR34, -R65.reuse ;  /* 0x0000002214147c23 */ /* 0x100fe20008010841 */
[--C-:B------:R-:W-:Y:S01]  /*e2b0*/  FFMA.FTZ R14, R14, UR34, -R65.reuse ;  /* 0x000000220e0e7c23 */ /* 0x100fe20008010841 */
[--C-:B------:R-:W-:Y:S01]  /*e2c0*/  FFMA.FTZ R81, R24, UR34, -R65.reuse ;  /* 0x0000002218517c23 */ /* 0x100fe20008010841 */
[----:B------:R-:W-:Y:S01]  /*e2d0*/  FADD.FTZ R13, -R13, R12 ;  /* 0x0000000c0d0d7221 */ /* 0x000fe20000010100 */
[----:B------:R-:W-:Y:S01]  /*e2e0*/  IMAD.U32 R12, RZ, RZ, UR55 ;  /* 0x00000037ff0c7e24 */ /* 0x000fe2000f8e00ff */
[----:B------:R-:W-:Y:S01]  /*e2f0*/  MUFU.EX2 R50, R20 ;  /* 0x0000001400327308 */ /* 0x000fe20000000800 */
[----:B------:R-:W-:Y:S01]  /*e300*/  FFMA.FTZ R24, R27, UR34, -R65 ;  /* 0x000000221b187c23 */ /* 0x000fe20008010841 */
[----:B------:R-:W-:Y:S01]  /*e310*/  FMUL.FTZ R13, R13, UR34 ;  /* 0x000000220d0d7c20 */ /* 0x000fe20008410000 */
[----:B-1----:R-:W-:Y:S01]  /*e320*/  FFMA.FTZ R79, R146, R6, R51 ;  /* 0x00000006924f7223 */ /* 0x002fe20000010033 */
[----:B------:R-:W-:Y:S01]  /*e330*/  @!P1 LEA R12, R12, UR39, 0x3 ;  /* 0x000000270c0c9c11 */ /* 0x000fe2000f8e18ff */
[--C-:B------:R-:W-:Y:S01]  /*e340*/  FFMA.FTZ R71, R34, UR34, -R65.reuse ;  /* 0x0000002222477c23 */ /* 0x100fe20008010841 */
[--C-:B------:R-:W-:Y:S01]  /*e350*/  FFMA.FTZ R67, R28, UR34, -R65.reuse ;  /* 0x000000221c437c23 */ /* 0x100fe20008010841 */
[----:B------:R-:W-:Y:S01]  /*e360*/  FFMA.FTZ R30, R30, UR34, -R65 ;  /* 0x000000221e1e7c23 */ /* 0x000fe20008010841 */
[----:B------:R-:W-:Y:S01]  /*e370*/  MUFU.EX2 R77, R77 ;  /* 0x0000004d004d7308 */ /* 0x000fe20000000800 */
[----:B------:R-:W-:-:S02]  /*e380*/  @!P1 VIADD R12, R12, 0x2d860 ;  /* 0x0002d8600c0c9836 */ /* 0x000fc40000000000 */
[--C-:B------:R-:W-:Y:S01]  /*e390*/  FFMA.FTZ R28, R44, UR34, -R65.reuse ;  /* 0x000000222c1c7c23 */ /* 0x100fe20008010841 */
[--C-:B------:R-:W-:Y:S01]  /*e3a0*/  FFMA.FTZ R6, R33, UR34, -R65.reuse ;  /* 0x0000002221067c23 */ /* 0x100fe20008010841 */
[--C-:B------:R-:W-:Y:S01]  /*e3b0*/  FFMA.FTZ R36, R36, UR34, -R65.reuse ;  /* 0x0000002224247c23 */ /* 0x100fe20008010841 */
[----:B------:R-:W-:Y:S01]  /*e3c0*/  FFMA.FTZ R73, R21, UR34, -R65 ;  /* 0x0000002215497c23 */ /* 0x000fe20008010841 */
[----:B------:R-:W-:Y:S01]  /*e3d0*/  @!P1 PRMT R34, RZ, 0x654, R12 ;  /* 0x00000654ff229816 */ /* 0x000fe2000000000c */
[----:B------:R-:W-:Y:S01]  /*e3e0*/  FADD.FTZ R12, R32, R79 ;  /* 0x0000004f200c7221 */ /* 0x000fe20000010000 */
[----:B------:R1:W2:Y:S01]  /*e3f0*/  MUFU.EX2 R20, R13 ;  /* 0x0000000d00147308 */ /* 0x0002a20000000800 */
[--C-:B------:R-:W-:Y:S01]  /*e400*/  FFMA.FTZ R82, R40, UR34, -R65.reuse ;  /* 0x0000002228527c23 */ /* 0x100fe20008010841 */
[----:B------:R3:W-:Y:S01]  /*e410*/  @!P1 SYNCS.ARRIVE.TRANS64.RED.A1T0 RZ, [R34+URZ], RZ ;  /* 0x000000ff22ff99a7 */ /* 0x0007e2000810043f */
[--C-:B------:R-:W-:Y:S01]  /*e420*/  FFMA.FTZ R21, R42, UR34, -R65.reuse ;  /* 0x000000222a157c23 */ /* 0x100fe20008010841 */
[--C-:B------:R-:W-:Y:S01]  /*e430*/  FFMA.FTZ R27, R46, UR34, -R65.reuse ;  /* 0x000000222e1b7c23 */ /* 0x100fe20008010841 */
[--C-:B------:R-:W-:Y:S01]  /*e440*/  FFMA.FTZ R40, R85, UR34, -R65.reuse ;  /* 0x0000002255287c23 */ /* 0x100fe20008010841 */
[--C-:B------:R-:W-:Y:S01]  /*e450*/  FFMA.FTZ R42, R52, UR34, -R65.reuse ;  /* 0x00000022342a7c23 */ /* 0x100fe20008010841 */
[--C-:B------:R-:W-:Y:S01]  /*e460*/  FFMA.FTZ R79, R35, UR34, -R65.reuse ;  /* 0x00000022234f7c23 */ /* 0x100fe20008010841 */
[----:B------:R-:W4:Y:S01]  /*e470*/  MUFU.EX2 R14, R14 ;  /* 0x0000000e000e7308 */ /* 0x000f220000000800 */
[----:B-1----:R-:W-:Y:S01]  /*e480*/  FADD.FTZ R13, R15, R12 ;  /* 0x0000000c0f0d7221 */ /* 0x002fe20000010000 */
[----:B---3--:R-:W-:Y:S01]  /*e490*/  F2FP.F16.F32.PACK_AB R34, R38, R15 ;  /* 0x0000000f2622723e */ /* 0x008fe200000000ff */
[----:B------:R-:W-:Y:S01]  /*e4a0*/  FFMA.FTZ R75, R54, UR34, -R65 ;  /* 0x00000022364b7c23 */ /* 0x000fe20008010841 */
[----:B------:R-:W-:Y:S01]  /*e4b0*/  F2FP.F16.F32.PACK_AB R32, R32, R51 ;  /* 0x000000332020723e */ /* 0x000fe200000000ff */
[----:B------:R-:W-:Y:S01]  /*e4c0*/  FADD.FTZ R44, R38, R13 ;  /* 0x0000000d262c7221 */ /* 0x000fe20000010000 */
[--C-:B------:R-:W-:Y:S01]  /*e4d0*/  FFMA.FTZ R38, R62, UR34, -R65.reuse ;  /* 0x000000223e267c23 */ /* 0x100fe20008010841 */
[----:B------:R-:W-:Y:S01]  /*e4e0*/  FFMA.FTZ R66, R66, UR34, -R65 ;  /* 0x0000002242427c23 */ /* 0x000fe20008010841 */
[----:B------:R-:W1:Y:S01]  /*e4f0*/  MUFU.EX2 R81, R81 ;  /* 0x0000005100517308 */ /* 0x000e620000000800 */
[----:B--2---:R-:W-:Y:S01]  /*e500*/  FFMA.FTZ R5, R20, R5, R77 ;  /* 0x0000000514057223 */ /* 0x004fe2000001004d */
[----:B------:R-:W-:Y:S01]  /*e510*/  FADD.FTZ R15, R25, R44 ;  /* 0x0000002c190f7221 */ /* 0x000fe20000010000 */
[--C-:B------:R-:W-:Y:S01]  /*e520*/  FFMA.FTZ R44, R86, UR34, -R65.reuse ;  /* 0x00000022562c7c23 */ /* 0x100fe20008010841 */
[--C-:B------:R-:W-:Y:S01]  /*e530*/  FFMA.FTZ R70, R70, UR34, -R65.reuse ;  /* 0x0000002246467c23 */ /* 0x100fe20008010841 */
[--C-:B------:R-:W-:Y:S01]  /*e540*/  FFMA.FTZ R72, R72, UR34, -R65.reuse ;  /* 0x0000002248487c23 */ /* 0x100fe20008010841 */
[--C-:B------:R-:W-:Y:S01]  /*e550*/  FFMA.FTZ R46, R49, UR34, -R65.reuse ;  /* 0x00000022312e7c23 */ /* 0x100fe20008010841 */
[----:B------:R-:W-:Y:S01]  /*e560*/  FFMA.FTZ R143, R143, UR34, -R65 ;  /* 0x000000228f8f7c23 */ /* 0x000fe20008010841 */
[----:B------:R-:W2:Y:S01]  /*e570*/  MUFU.EX2 R24, R24 ;  /* 0x0000001800187308 */ /* 0x000ea20000000800 */
[C---:B----4-:R-:W-:Y:S01]  /*e580*/  FADD.FTZ R5, R14.reuse, R5 ;  /* 0x000000050e057221 */ /* 0x050fe20000010000 */
[----:B------:R-:W-:Y:S01]  /*e590*/  F2FP.F16.F32.PACK_AB R33, R14, R77 ;  /* 0x0000004d0e21723e */ /* 0x000fe200000000ff */
[----:B------:R-:W-:Y:S01]  /*e5a0*/  FADD.FTZ R14, R26, R15 ;  /* 0x0000000f1a0e7221 */ /* 0x000fe20000010000 */
[----:B------:R-:W-:Y:S01]  /*e5b0*/  FFMA.FTZ R87, R87, UR34, -R65 ;  /* 0x0000002257577c23 */ /* 0x000fe20008010841 */
[----:B------:R-:W-:Y:S01]  /*e5c0*/  FADD.FTZ R12, R50, R5 ;  /* 0x00000005320c7221 */ /* 0x000fe20000010000 */
[----:B------:R-:W-:Y:S01]  /*e5d0*/  FFMA.FTZ R5, R60, UR34, -R65 ;  /* 0x000000223c057c23 */ /* 0x000fe20008010841 */
[----:B------:R-:W-:Y:S01]  /*e5e0*/  FADD.FTZ R15, R29, R14 ;  /* 0x0000000e1d0f7221 */ /* 0x000fe20000010000 */
[----:B------:R-:W3:Y:S01]  /*e5f0*/  MUFU.EX2 R67, R67 ;  /* 0x0000004300437308 */ /* 0x000ee20000000800 */
[C---:B-1----:R-:W-:Y:S01]  /*e600*/  FADD.FTZ R13, R81.reuse, R12 ;  /* 0x0000000c510d7221 */ /* 0x042fe20000010000 */
[----:B------:R-:W-:Y:S01]  /*e610*/  F2FP.F16.F32.PACK_AB R35, R81, R50 ;  /* 0x000000325123723e */ /* 0x000fe200000000ff */
[----:B------:R-:W-:Y:S01]  /*e620*/  FADD.FTZ R14, R84, R15 ;  /* 0x0000000f540e7221 */ /* 0x000fe20000010000 */
[--C-:B------:R-:W-:Y:S01]  /*e630*/  FFMA.FTZ R81, R45, UR34, -R65.reuse ;  /* 0x000000222d517c23 */ /* 0x100fe20008010841 */
[--C-:B------:R-:W-:Y:S01]  /*e640*/  FFMA.FTZ R139, R139, UR34, -R65.reuse ;  /* 0x000000228b8b7c23 */ /* 0x100fe20008010841 */
[----:B------:R-:W-:Y:S01]  /*e650*/  FFMA.FTZ R65, R83, UR34, -R65 ;  /* 0x0000002253417c23 */ /* 0x000fe20008010841 */
[----:B------:R1:W-:Y:S01]  /*e660*/  STSM.16.M88.4 [R136+0x21800], R32 ;  /* 0x0218002088007844 */ /* 0x0003e20000000200 */
[----:B------:R-:W4:Y:S01]  /*e670*/  MUFU.EX2 R30, R30 ;  /* 0x0000001e001e7308 */ /* 0x000f220000000800 */
[----:B--2---:R-:W-:Y:S01]  /*e680*/  FADD.FTZ R12, R24, R13 ;  /* 0x0000000d180c7221 */ /* 0x004fe20000010000 */
[----:B------:R-:W-:Y:S01]  /*e690*/  ISETP.GT.AND P2, PT, R7, UR40, PT ;  /* 0x0000002807007c0c */ /* 0x000fe2000bf44270 */
[----:B------:R-:W-:Y:S01]  /*e6a0*/  UMOV UR55, UR36 ;  /* 0x0000002400377c82 */ /* 0x000fe20008000000 */
[-C--:B------:R-:W-:Y:S01]  /*e6b0*/  FMUL.FTZ R88, R88, R146.reuse ;  /* 0x0000009258587220 */ /* 0x080fe20000410000 */
[-C--:B------:R-:W-:Y:S01]  /*e6c0*/  FMUL.FTZ R89, R89, R146.reuse ;  /* 0x0000009259597220 */ /* 0x080fe20000410000 */
[-C--:B------:R-:W-:Y:S01]  /*e6d0*/  FMUL.FTZ R92, R92, R146.reuse ;  /* 0x000000925c5c7220 */ /* 0x080fe20000410000 */
[-C--:B------:R-:W-:Y:S01]  /*e6e0*/  FMUL.FTZ R93, R93, R146.reuse ;  /* 0x000000925d5d7220 */ /* 0x080fe20000410000 */
[----:B------:R-:W2:Y:S01]  /*e6f0*/  MUFU.EX2 R69, R69 ;  /* 0x0000004500457308 */ /* 0x000ea20000000800 */
        /* <DEDUP_REMOVED lines=8> */
[----:B----4-:R-:W-:Y:S01]  /*e780*/  FADD.FTZ R12, R30, R13 ;  /* 0x0000000d1e0c7221 */ /* 0x010fe20000010000 */
[----:B------:R-:W-:Y:S01]  /*e790*/  FADD.FTZ R13, R31, R14 ;  /* 0x0000000e1f0d7221 */ /* 0x000fe20000010000 */
[-C--:B------:R-:W-:Y:S01]  /*e7a0*/  FMUL.FTZ R108, R108, R146.reuse ;  /* 0x000000926c6c7220 */ /* 0x080fe20000410000 */
[-C--:B------:R-:W-:Y:S01]  /*e7b0*/  FMUL.FTZ R109, R109, R146.reuse ;  /* 0x000000926d6d7220 */ /* 0x080fe20000410000 */
[-C--:B------:R-:W-:Y:S01]  /*e7c0*/  FMUL.FTZ R112, R112, R146.reuse ;  /* 0x0000009270707220 */ /* 0x080fe20000410000 */
[C---:B------:R-:W-:Y:S01]  /*e7d0*/  FADD.FTZ R14, R48.reuse, R13 ;  /* 0x0000000d300e7221 */ /* 0x040fe20000010000 */
[----:B------:R-:W-:Y:S01]  /*e7e0*/  F2FP.F16.F32.PACK_AB R48, R48, R31 ;  /* 0x0000001f3030723e */ /* 0x000fe200000000ff */
[----:B------:R-:W4:Y:S01]  /*e7f0*/  MUFU.EX2 R36, R36 ;  /* 0x0000002400247308 */ /* 0x000f220000000800 */
[----:B--2---:R-:W-:Y:S01]  /*e800*/  FADD.FTZ R12, R69, R12 ;  /* 0x0000000c450c7221 */ /* 0x004fe20000010000 */
[----:B------:R-:W-:Y:S01]  /*e810*/  FADD.FTZ R15, R37, R14 ;  /* 0x0000000e250f7221 */ /* 0x000fe20000010000 */
[-C--:B------:R-:W-:Y:S01]  /*e820*/  FMUL.FTZ R113, R113, R146.reuse ;  /* 0x0000009271717220 */ /* 0x080fe20000410000 */
[-C--:B------:R-:W-:Y:S01]  /*e830*/  FMUL.FTZ R116, R116, R146.reuse ;  /* 0x0000009274747220 */ /* 0x080fe20000410000 */
[-C--:B------:R-:W-:Y:S01]  /*e840*/  FMUL.FTZ R117, R117, R146.reuse ;  /* 0x0000009275757220 */ /* 0x080fe20000410000 */
[----:B------:R-:W-:Y:S01]  /*e850*/  FADD.FTZ R14, R56, R15 ;  /* 0x0000000f380e7221 */ /* 0x000fe20000010000 */
[-C--:B------:R-:W-:Y:S01]  /*e860*/  FMUL.FTZ R120, R120, R146.reuse ;  /* 0x0000009278787220 */ /* 0x080fe20000410000 */
[----:B------:R-:W2:Y:S01]  /*e870*/  MUFU.EX2 R73, R73 ;  /* 0x0000004900497308 */ /* 0x000ea20000000800 */
[----:B---3--:R-:W-:Y:S01]  /*e880*/  FADD.FTZ R13, R71, R12 ;  /* 0x0000000c470d7221 */ /* 0x008fe20000010000 */
[----:B------:R-:W-:Y:S01]  /*e890*/  FADD.FTZ R15, R39, R14 ;  /* 0x0000000e270f7221 */ /* 0x000fe20000010000 */
[-C--:B------:R-:W-:Y:S01]  /*e8a0*/  FMUL.FTZ R121, R121, R146.reuse ;  /* 0x0000009279797220 */ /* 0x080fe20000410000 */
[-C--:B------:R-:W-:Y:S01]  /*e8b0*/  FMUL.FTZ R124, R124, R146.reuse ;  /* 0x000000927c7c7220 */ /* 0x080fe20000410000 */
[-C--:B------:R-:W-:Y:S01]  /*e8c0*/  FMUL.FTZ R125, R125, R146.reuse ;  /* 0x000000927d7d7220 */ /* 0x080fe20000410000 */
[----:B------:R-:W-:Y:S01]  /*e8d0*/  FADD.FTZ R50, R58, R15 ;  /* 0x0000000f3a327221 */ /* 0x000fe20000010000 */
[-C--:B------:R-:W-:Y:S01]  /*e8e0*/  FMUL.FTZ R128, R128, R146.reuse ;  /* 0x0000009280807220 */ /* 0x080fe20000410000 */
[----:B------:R-:W3:Y:S01]  /*e8f0*/  MUFU.EX2 R82, R82 ;  /* 0x0000005200527308 */ /* 0x000ee20000000800 */
[C---:B----4-:R-:W-:Y:S01]  /*e900*/  FADD.FTZ R12, R36.reuse, R13 ;  /* 0x0000000d240c7221 */ /* 0x050fe20000010000 */
[----:B------:R-:W-:Y:S01]  /*e910*/  FADD.FTZ R15, R41, R50 ;  /* 0x00000032290f7221 */ /* 0x000fe20000010000 */
[----:B------:R-:W-:Y:S01]  /*e920*/  F2FP.F16.F32.PACK_AB R49, R36, R71 ;  /* 0x000000472431723e */ /* 0x000fe200000000ff */
[----:B------:R-:W-:Y:S01]  /*e930*/  FMUL.FTZ R129, R129, R146 ;  /* 0x0000009281817220 */ /* 0x000fe20000410000 */
[----:B------:R-:W-:Y:S01]  /*e940*/  F2FP.F16.F32.PACK_AB R50, R56, R37 ;  /* 0x000000253832723e */ /* 0x000fe200000000ff */
[----:B------:R-:W-:Y:S01]  /*e950*/  FADD.FTZ R52, R64, R15 ;  /* 0x0000000f40347221 */ /* 0x000fe20000010000 */
[----:B------:R-:W-:Y:S01]  /*e960*/  F2FP.F16.F32.PACK_AB R15, R69, R30 ;  /* 0x0000001e450f723e */ /* 0x000fe200000000ff */
[----:B------:R-:W4:Y:S01]  /*e970*/  MUFU.EX2 R21, R21 ;  /* 0x0000001500157308 */ /* 0x000f220000000800 */
[----:B--2---:R-:W-:Y:S01]  /*e980*/  FADD.FTZ R13, R73, R12 ;  /* 0x0000000c490d7221 */ /* 0x004fe20000010000 */
[----:B------:R-:W-:Y:S01]  /*e990*/  F2FP.F16.F32.PACK_AB R12, R26, R25 ;  /* 0x000000191a0c723e */ /* 0x000fe200000000ff */
[-C--:B------:R-:W-:Y:S01]  /*e9a0*/  FMUL.FTZ R132, R132, R146.reuse ;  /* 0x0000009284847220 */ /* 0x080fe20000410000 */
[----:B------:R-:W-:Y:S01]  /*e9b0*/  FMUL.FTZ R133, R133, R146 ;  /* 0x0000009285857220 */ /* 0x000fe20000410000 */
[----:B------:R-:W-:-:S02]  /*e9c0*/  VIADD R7, R7, 0xffffffff ;  /* 0xffffffff07077836 */ /* 0x000fc40000000000 */
[-C--:B------:R-:W-:Y:S01]  /*e9d0*/  FMUL.FTZ R90, R90, R20.reuse ;  /* 0x000000145a5a7220 */ /* 0x080fe20000410000 */
[-C--:B------:R-:W-:Y:S01]  /*e9e0*/  FMUL.FTZ R91, R91, R20.reuse ;  /* 0x000000145b5b7220 */ /* 0x080fe20000410000 */
[----:B------:R-:W2:Y:S01]  /*e9f0*/  MUFU.EX2 R28, R28 ;  /* 0x0000001c001c7308 */ /* 0x000ea20000000800 */
[C---:B---3--:R-:W-:Y:S01]  /*ea00*/  FADD.FTZ R14, R82.reuse, R13 ;  /* 0x0000000d520e7221 */ /* 0x048fe20000010000 */
[----:B------:R-:W-:Y:S01]  /*ea10*/  F2FP.F16.F32.PACK_AB R51, R82, R73 ;  /* 0x000000495233723e */ /* 0x000fe200000000ff */
[-C--:B------:R-:W-:Y:S01]  /*ea20*/  FMUL.FTZ R94, R94, R20.reuse ;  /* 0x000000145e5e7220 */ /* 0x080fe20000410000 */
[----:B------:R-:W-:Y:S01]  /*ea30*/  F2FP.F16.F32.PACK_AB R82, R142, R59 ;  /* 0x0000003b8e52723e */ /* 0x000fe200000000ff */
[-C--:B------:R-:W-:Y:S01]  /*ea40*/  FMUL.FTZ R95, R95, R20.reuse ;  /* 0x000000145f5f7220 */ /* 0x080fe20000410000 */
[-C--:B------:R-:W-:Y:S01]  /*ea50*/  FMUL.FTZ R98, R98, R20.reuse ;  /* 0x0000001462627220 */ /* 0x080fe20000410000 */
[-C--:B------:R-:W-:Y:S01]  /*ea60*/  FMUL.FTZ R99, R99, R20.reuse ;  /* 0x0000001463637220 */ /* 0x080fe20000410000 */
[----:B------:R-:W3:Y:S01]  /*ea70*/  MUFU.EX2 R27, R27 ;  /* 0x0000001b001b7308 */ /* 0x000ee20000000800 */
[----:B----4-:R-:W-:Y:S01]  /*ea80*/  FADD.FTZ R13, R21, R14 ;  /* 0x0000000e150d7221 */ /* 0x010fe20000010000 */
[----:B------:R-:W-:Y:S01]  /*ea90*/  F2FP.F16.F32.PACK_AB R14, R84, R29 ;  /* 0x0000001d540e723e */ /* 0x000fe200000000ff */
[----:B------:R-:W-:Y:S01]  /*eaa0*/  FADD.FTZ R29, R43, R52 ;  /* 0x000000342b1d7221 */ /* 0x000fe20000010000 */
[-C--:B------:R-:W-:Y:S01]  /*eab0*/  FMUL.FTZ R102, R102, R20.reuse ;  /* 0x0000001466667220 */ /* 0x080fe20000410000 */
[-C--:B------:R-:W-:Y:S01]  /*eac0*/  FMUL.FTZ R103, R103, R20.reuse ;  /* 0x0000001467677220 */ /* 0x080fe20000410000 */
[-C--:B------:R-:W-:Y:S01]  /*ead0*/  FMUL.FTZ R106, R106, R20.reuse ;  /* 0x000000146a6a7220 */ /* 0x080fe20000410000 */
[----:B------:R-:W-:Y:S01]  /*eae0*/  FMUL.FTZ R107, R107, R20 ;  /* 0x000000146b6b7220 */ /* 0x000fe20000410000 */
[----:B------:R-:W4:Y:S01]  /*eaf0*/  MUFU.EX2 R40, R40 ;  /* 0x0000002800287308 */ /* 0x000f220000000800 */
[----:B--2---:R-:W-:Y:S01]  /*eb00*/  FADD.FTZ R26, R28, R13 ;  /* 0x0000000d1c1a7221 */ /* 0x004fe20000010000 */
[----:B------:R-:W-:Y:S01]  /*eb10*/  F2FP.F16.F32.PACK_AB R13, R67, R24 ;  /* 0x00000018430d723e */ /* 0x000fe200000000ff */
[-C--:B------:R-:W-:Y:S01]  /*eb20*/  FMUL.FTZ R110, R110, R20.reuse ;  /* 0x000000146e6e7220 */ /* 0x080fe20000410000 */
[-C--:B------:R-:W-:Y:S01]  /*eb30*/  FMUL.FTZ R111, R111, R20.reuse ;  /* 0x000000146f6f7220 */ /* 0x080fe20000410000 */
[-C--:B------:R-:W-:Y:S01]  /*eb40*/  FMUL.FTZ R114, R114, R20.reuse ;  /* 0x0000001472727220 */ /* 0x080fe20000410000 */
[-C--:B------:R-:W-:Y:S01]  /*eb50*/  FMUL.FTZ R115, R115, R20.reuse ;  /* 0x0000001473737220 */ /* 0x080fe20000410000 */
[----:B------:R2:W-:Y:S01]  /*eb60*/  STSM.16.M88.4 [R23], R12 ;  /* 0x0000000c17007844 */ /* 0x0005e20000000200 */
[----:B------:R-:W5:Y:S01]  /*eb70*/  MUFU.EX2 R42, R42 ;  /* 0x0000002a002a7308 */ /* 0x000f620000000800 */
[----:B---3--:R-:W-:Y:S01]  /*eb80*/  FADD.FTZ R25, R27, R26 ;  /* 0x0000001a1b197221 */ /* 0x008fe20000010000 */
[C---:B------:R-:W-:Y:S01]  /*eb90*/  FADD.FTZ R26, R68.reuse, R29 ;  /* 0x0000001d441a7221 */ /* 0x040fe20000010000 */
[----:B------:R-:W-:Y:S01]  /*eba0*/  F2FP.F16.F32.PACK_AB R68, R68, R43 ;  /* 0x0000002b4444723e */ /* 0x000fe200000000ff */
[----:B------:R-:W-:Y:S01]  /*ebb0*/  STSM.16.M88.4 [R22], R48 ;  /* 0x0000003016007844 */ /* 0x000fe20000000200 */
[-C--:B------:R-:W-:Y:S01]  /*ebc0*/  FMUL.FTZ R118, R118, R20.reuse ;  /* 0x0000001476767220 */ /* 0x080fe20000410000 */
[----:B------:R-:W-:Y:S01]  /*ebd0*/  FADD.FTZ R29, R47, R26 ;  /* 0x0000001a2f1d7221 */ /* 0x000fe20000010000 */
[----:B------:R-:W-:Y:S01]  /*ebe0*/  F2FP.F16.F32.PACK_AB R26, R64, R41 ;  /* 0x00000029401a723e */ /* 0x000fe200000000ff */
[----:B------:R-:W3:Y:S01]  /*ebf0*/  MUFU.EX2 R75, R75 ;  /* 0x0000004b004b7308 */ /* 0x000ee20000000800 */
[C---:B----4-:R-:W-:Y:S01]  /*ec00*/  FADD.FTZ R25, R40.reuse, R25 ;  /* 0x0000001928197221 */ /* 0x050fe20000010000 */
[----:B------:R-:W-:Y:S01]  /*ec10*/  F2FP.F16.F32.PACK_AB R27, R40, R27 ;  /* 0x0000001b281b723e */ /* 0x000fe200000000ff */
[-C--:B------:R-:W-:Y:S01]  /*ec20*/  FMUL.FTZ R119, R119, R20.reuse ;  /* 0x0000001477777220 */ /* 0x080fe20000410000 */
[-C--:B------:R-:W-:Y:S01]  /*ec30*/  FMUL.FTZ R122, R122, R20.reuse ;  /* 0x000000147a7a7220 */ /* 0x080fe20000410000 */
[-C--:B------:R-:W-:Y:S01]  /*ec40*/  FMUL.FTZ R123, R123, R20.reuse ;  /* 0x000000147b7b7220 */ /* 0x080fe20000410000 */
[-C--:B------:R-:W-:Y:S01]  /*ec50*/  FMUL.FTZ R126, R126, R20.reuse ;  /* 0x000000147e7e7220 */ /* 0x080fe20000410000 */
[-C--:B------:R-:W-:Y:S01]  /*ec60*/  FMUL.FTZ R127, R127, R20.reuse ;  /* 0x000000147f7f7220 */ /* 0x080fe20000410000 */
[----:B------:R-:W4:Y:S01]  /*ec70*/  MUFU.EX2 R6, R6 ;  /* 0x0000000600067308 */ /* 0x000f220000000800 */
[----:B-----5:R-:W-:Y:S01]  /*ec80*/  FADD.FTZ R24, R42, R25 ;  /* 0x000000192a187221 */ /* 0x020fe20000010000 */
[-C--:B------:R-:W-:Y:S01]  /*ec90*/  FMUL.FTZ R130, R130, R20.reuse ;  /* 0x0000001482827220 */ /* 0x080fe20000410000 */
[-C--:B------:R-:W-:Y:S01]  /*eca0*/  FMUL.FTZ R131, R131, R20.reuse ;  /* 0x0000001483837220 */ /* 0x080fe20000410000 */
[-C--:B------:R-:W-:Y:S01]  /*ecb0*/  FMUL.FTZ R134, R134, R20.reuse ;  /* 0x0000001486867220 */ /* 0x080fe20000410000 */
[----:B------:R-:W-:-:S03]  /*ecc0*/  FMUL.FTZ R135, R135, R20 ;  /* 0x0000001487877220 */ /* 0x000fc60000410000 */
[----:B------:R-:W5:Y:S01]  /*ecd0*/  MUFU.EX2 R79, R79 ;  /* 0x0000004f004f7308 */ /* 0x000f620000000800 */
[C---:B---3--:R-:W-:Y:S01]  /*ece0*/  FADD.FTZ R25, R75.reuse, R24 ;  /* 0x000000184b197221 */ /* 0x048fe20000010000 */
[----:B------:R-:W-:Y:S01]  /*ecf0*/  FADD.FTZ R24, R78, R29 ;  /* 0x0000001d4e187221 */ /* 0x000fe20000010000 */
[----:B------:R-:W-:-:S05]  /*ed00*/  F2FP.F16.F32.PACK_AB R69, R75, R42 ;  /* 0x0000002a4b45723e */ /* 0x000fca00000000ff */
[----:B------:R-:W3:Y:S01]  /*ed10*/  MUFU.EX2 R5, R5 ;  /* 0x0000000500057308 */ /* 0x000ee20000000800 */
[----:B----4-:R-:W-:Y:S01]  /*ed20*/  FADD.FTZ R30, R6, R25 ;  /* 0x00000019061e7221 */ /* 0x010fe20000010000 */
[----:B------:R-:W-:Y:S01]  /*ed30*/  FADD.FTZ R25, R53, R24 ;  /* 0x0000001835197221 */ /* 0x000fe20000010000 */
[----:B------:R-:W-:-:S03]  /*ed40*/  F2FP.F16.F32.PACK_AB R24, R58, R39 ;  /* 0x000000273a18723e */ /* 0x000fc600000000ff */
[----:B-1----:R-:W-:Y:S01]  /*ed50*/  FADD.FTZ R34, R74, R25 ;  /* 0x000000194a227221 */ /* 0x002fe20000010000 */
[----:B------:R-:W-:Y:S01]  /*ed60*/  F2FP.F16.F32.PACK_AB R25, R28, R21 ;  /* 0x000000151c19723e */ /* 0x000fe200000000ff */
[----:B------:R-:W1:Y:S01]  /*ed70*/  MUFU.EX2 R38, R38 ;  /* 0x0000002600267308 */ /* 0x000e620000000800 */
[----:B-----5:R-:W-:Y:S01]  /*ed80*/  FADD.FTZ R30, R79, R30 ;  /* 0x0000001e4f1e7221 */ /* 0x020fe20000010000 */
[----:B--2---:R-:W-:Y:S01]  /*ed90*/  FADD.FTZ R15, R55, R34 ;  /* 0x00000022370f7221 */ /* 0x004fe20000010000 */
[----:B------:R-:W-:Y:S01]  /*eda0*/  F2FP.F16.F32.PACK_AB R71, R79, R6 ;  /* 0x000000064f47723e */ /* 0x000fe200000000ff */
[----:B------:R2:W-:Y:S02]  /*edb0*/  STSM.16.M88.4 [R18], R24 ;  /* 0x0000001812007844 */ /* 0x0005e40000000200 */
[----:B------:R-:W-:Y:S02]  /*edc0*/  FADD.FTZ R14, R76, R15 ;  /* 0x0000000f4c0e7221 */ /* 0x000fe40000010000 */
[----:B------:R-:W4:Y:S01]  /*edd0*/  MUFU.EX2 R44, R44 ;  /* 0x0000002c002c7308 */ /* 0x000f220000000800 */
[----:B---3--:R-:W-:-:S07]  /*ede0*/  FADD.FTZ R13, R5, R30 ;  /* 0x0000001e050d7221 */ /* 0x008fce0000010000 */
[----:B------:R-:W3:Y:S01]  /*edf0*/  MUFU.EX2 R45, R66 ;  /* 0x00000042002d7308 */ /* 0x000ee20000000800 */
[----:B-1----:R-:W-:Y:S01]  /*ee00*/  FADD.FTZ R13, R38, R13 ;  /* 0x0000000d260d7221 */ /* 0x002fe20000010000 */
[----:B--2---:R-:W-:Y:S02]  /*ee10*/  F2FP.F16.F32.PACK_AB R24, R144, R63 ;  /* 0x0000003f9018723e */ /* 0x004fe400000000ff */
[----:B------:R-:W-:-:S04]  /*ee20*/  F2FP.F16.F32.PACK_AB R26, R10, R61 ;  /* 0x0000003d0a1a723e */ /* 0x000fc800000000ff */
[----:B------:R-:W1:Y:S01]  /*ee30*/  MUFU.EX2 R81, R81 ;  /* 0x0000005100517308 */ /* 0x000e620000000800 */
[----:B----4-:R-:W-:Y:S01]  /*ee40*/  FADD.FTZ R12, R44, R13 ;  /* 0x0000000d2c0c7221 */ /* 0x010fe20000010000 */
[----:B------:R-:W-:Y:S01]  /*ee50*/  FADD.FTZ R13, R57, R14 ;  /* 0x0000000e390d7221 */ /* 0x000fe20000010000 */
[----:B------:R-:W-:-:S03]  /*ee60*/  F2FP.F16.F32.PACK_AB R14, R76, R55 ;  /* 0x000000374c0e723e */ /* 0x000fc600000000ff */
[C---:B------:R-:W-:Y:S01]  /*ee70*/  FADD.FTZ R6, R80.reuse, R13 ;  /* 0x0000000d50067221 */ /* 0x040fe20000010000 */
[----:B------:R-:W-:Y:S01]  /*ee80*/  F2FP.F16.F32.PACK_AB R80, R80, R57 ;  /* 0x000000395050723e */ /* 0x000fe200000000ff */
[----:B------:R2:W4:Y:S01]  /*ee90*/  MUFU.EX2 R32, R70 ;  /* 0x0000004600207308 */ /* 0x0005220000000800 */
[----:B---3--:R-:W-:Y:S01]  /*eea0*/  FADD.FTZ R12, R45, R12 ;  /* 0x0000000c2d0c7221 */ /* 0x008fe20000010000 */
[----:B------:R-:W-:-:S04]  /*eeb0*/  FADD.FTZ R15, R59, R6 ;  /* 0x000000063b0f7221 */ /* 0x000fc80000010000 */
[----:B------:R-:W-:Y:S02]  /*eec0*/  FADD.FTZ R6, R142, R15 ;  /* 0x0000000f8e067221 */ /* 0x000fe40000010000 */
[----:B------:R-:W3:Y:S01]  /*eed0*/  MUFU.EX2 R72, R72 ;  /* 0x0000004800487308 */ /* 0x000ee20000000800 */
[----:B-1----:R-:W-:Y:S01]  /*eee0*/  FADD.FTZ R13, R81, R12 ;  /* 0x0000000c510d7221 */ /* 0x002fe20000010000 */
[----:B------:R-:W-:Y:S01]  /*eef0*/  FADD.FTZ R15, R63, R6 ;  /* 0x000000063f0f7221 */ /* 0x000fe20000010000 */
[----:B--2---:R-:W-:Y:S02]  /*ef00*/  F2FP.F16.F32.PACK_AB R70, R78, R47 ;  /* 0x0000002f4e46723e */ /* 0x004fe400000000ff */
[----:B------:R-:W-:Y:S01]  /*ef10*/  F2FP.F16.F32.PACK_AB R12, R74, R53 ;  /* 0x000000354a0c723e */ /* 0x000fe200000000ff */
[----:B------:R-:W-:Y:S01]  /*ef20*/  FADD.FTZ R28, R144, R15 ;  /* 0x0000000f901c7221 */ /* 0x000fe20000010000 */
[----:B------:R-:W-:Y:S01]  /*ef30*/  F2FP.F16.F32.PACK_AB R15, R45, R44 ;  /* 0x0000002c2d0f723e */ /* 0x000fe200000000ff */
[----:B------:R-:W1:Y:S01]  /*ef40*/  MUFU.EX2 R46, R46 ;  /* 0x0000002e002e7308 */ /* 0x000e620000000800 */
[C---:B----4-:R-:W-:Y:S01]  /*ef50*/  FADD.FTZ R13, R32.reuse, R13 ;  /* 0x0000000d200d7221 */ /* 0x050fe20000010000 */
[----:B------:R-:W-:Y:S01]  /*ef60*/  F2FP.F16.F32.PACK_AB R81, R32, R81 ;  /* 0x000000512051723e */ /* 0x000fe200000000ff */
[----:B------:R-:W-:Y:S01]  /*ef70*/  STSM.16.M88.4 [R136+0x27800], R68 ;  /* 0x0278004488007844 */ /* 0x000fe20000000200 */
[----:B------:R-:W-:-:S04]  /*ef80*/  FADD.FTZ R61, R61, R28 ;  /* 0x0000001c3d3d7221 */ /* 0x000fc80000010000 */
[----:B------:R-:W2:Y:S01]  /*ef90*/  MUFU.EX2 R143, R143 ;  /* 0x0000008f008f7308 */ /* 0x000ea20000000800 */
[----:B---3--:R-:W-:-:S07]  /*efa0*/  FADD.FTZ R13, R72, R13 ;  /* 0x0000000d480d7221 */ /* 0x008fce0000010000 */
[----:B------:R-:W3:Y:S01]  /*efb0*/  MUFU.EX2 R87, R87 ;  /* 0x0000005700577308 */ /* 0x000ee20000000800 */
[----:B-1----:R-:W-:Y:S01]  /*efc0*/  FADD.FTZ R6, R46, R13 ;  /* 0x0000000d2e067221 */ /* 0x002fe20000010000 */
[----:B------:R-:W-:Y:S02]  /*efd0*/  F2FP.F16.F32.PACK_AB R13, R38, R5 ;  /* 0x00000005260d723e */ /* 0x000fe400000000ff */
[----:B------:R-:W-:-:S03]  /*efe0*/  F2FP.F16.F32.PACK_AB R83, R46, R72 ;  /* 0x000000482e53723e */ /* 0x000fc600000000ff */
[----:B------:R1:W-:Y:S01]  /*eff0*/  STSM.16.M88.4 [R17], R12 ;  /* 0x0000000c11007844 */ /* 0x0003e20000000200 */
[----:B------:R-:W4:Y:S01]  /*f000*/  MUFU.EX2 R139, R139 ;  /* 0x0000008b008b7308 */ /* 0x000f220000000800 */
[----:B--2---:R-:W-:Y:S02]  /*f010*/  FADD.FTZ R6, R143, R6 ;  /* 0x000000068f067221 */ /* 0x004fe40000010000 */
[----:B------:R2:W-:Y:S05]  /*f020*/  STSM.16.M88.4 [R22+0x6000], R80 ;  /* 0x0060005016007844 */ /* 0x0005ea0000000200 */
[----:B------:R-:W5:Y:S01]  /*f030*/  MUFU.EX2 R30, R65 ;  /* 0x00000041001e7308 */ /* 0x000f620000000800 */
[C---:B---3--:R-:W-:Y:S01]  /*f040*/  F2FP.F16.F32.PACK_AB R25, R87.reuse, R143 ;  /* 0x0000008f5719723e */ /* 0x048fe200000000ff */
[----:B------:R-:W-:Y:S01]  /*f050*/  FADD.FTZ R6, R87, R6 ;  /* 0x0000000657067221 */ /* 0x000fe20000010000 */
[----:B-1----:R-:W-:-:S03]  /*f060*/  IMAD.MOV.U32 R12, RZ, RZ, R11 ;  /* 0x000000ffff0c7224 */ /* 0x002fc600078e000b */
[----:B----4-:R-:W-:Y:S01]  /*f070*/  FADD.FTZ R5, R139, R6 ;  /* 0x000000068b057221 */ /* 0x010fe20000010000 */
[----:B------:R-:W-:Y:S01]  /*f080*/  FADD.FTZ R6, R10, R61 ;  /* 0x0000003d0a067221 */ /* 0x000fe20000010000 */
[----:B------:R-:W-:Y:S01]  /*f090*/  IMAD.MOV.U32 R10, RZ, RZ, R8 ;  /* 0x000000ffff0a7224 */ /* 0x000fe200078e0008 */
[C---:B-----5:R-:W-:Y:S01]  /*f0a0*/  F2FP.F16.F32.PACK_AB R27, R30.reuse, R139 ;  /* 0x0000008b1e1b723e */ /* 0x060fe200000000ff */
[----:B------:R-:W-:-:S04]  /*f0b0*/  FADD.FTZ R5, R30, R5 ;  /* 0x000000051e057221 */ /* 0x000fc80000010000 */
[----:B------:R2:W-:Y:S01]  /*f0c0*/  STSM.16.M88.4 [R18+0x6000], R24 ;  /* 0x0060001812007844 */ /* 0x0005e20000000200 */
[----:B------:R1:W-:Y:S06]  /*f0d0*/  MEMBAR.ALL.CTA ;  /* 0x0000000000007992 */ /* 0x0003ec0000008000 */
[----:B-1----:R-:W1:Y:S02]  /*f0e0*/  FENCE.VIEW.ASYNC.S ;  /* 0x00000000000073c6 */ /* 0x002e640000000000 */
[----:B-1----:R-:W-:Y:S01]  /*f0f0*/  NOP ;  /* 0x0000000000007918 */ /* 0x002fe20000000000 */
[----:B------:R-:W-:Y:S05]  /*f100*/  @P2 BRA `(.L_x_728) ;  /* 0xffffffc800082947 */ /* 0x000fea000383ffff */
.L_x_711:
[----:B------:R-:W-:Y:S06]  /*f110*/  BAR.ARV 0x8, 0x1a0 ;  /* 0x0206800000007b1d */ /* 0x000fec0000002000 */
[----:B------:R-:W-:Y:S05]  /*f120*/  @!P0 BRA `(.L_x_729) ;  /* 0x0000000000048947 */ /* 0x000fea0003800000 */
[----:B------:R-:W-:Y:S01]  /*f130*/  BPT.TRAP 0x1 ;  /* 0x000000040000795c */ /* 0x000fe20000300000 */
.L_x_729:
[----:B------:R-:W-:Y:S01]  /*f140*/  ULEA UR9, UR36, UR39, 0x3 ;  /* 0x0000002724097291 */ /* 0x000fe2000f8e183f */
[----:B------:R-:W-:-:S05]  /*f150*/  IMAD.U32 R0, RZ, RZ, UR49 ;  /* 0x00000031ff007e24 */ /* 0x000fca000f8e00ff */
[----:B------:R-:W-:-:S04]  /*f160*/  SHF.L.U32 R0, R0, 0x1f, RZ ;  /* 0x0000001f00007819 */ /* 0x000fc800000006ff */
[----:B------:R1:W3:Y:S01]  /*f170*/  SYNCS.PHASECHK.TRANS64.TRYWAIT P2, [UR9+0x2d850], R0 ;  /* 0x02d85000ff0075a7 */ /* 0x0002e20008040149 */
[----:B------:R-:W-:Y:S05]  /*f180*/  @!P0 BRA `(.L_x_730) ;  /* 0x0000000000048947 */ /* 0x000fea0003800000 */
[----:B------:R-:W-:Y:S01]  /*f190*/  BPT.TRAP 0x1 ;  /* 0x000000040000795c */ /* 0x000fe20000300000 */
.L_x_730:
[----:B---3--:R-:W-:Y:S05]  /*f1a0*/  @P2 BRA `(.L_x_731) ;  /* 0x0000000000082947 */ /* 0x008fea0003800000 */
[----:B------:R-:W3:Y:S02]  /*f1b0*/  SYNCS.PHASECHK.TRANS64.TRYWAIT P0, [UR9+0x2d850], R0 ;  /* 0x02d85000ff0075a7 */ /* 0x000ee40008000149 */
[----:B---3--:R-:W-:Y:S05]  /*f1c0*/  @!P0 BRA `(.L_x_732) ;  /* 0x0000004c00c48947 */ /* 0x008fea0003800000 */
.L_x_731:
[----:B------:R-:W-:Y:S01]  /*f1d0*/  UIADD3 UR39, UR39, 0x400, URZ ;  /* 0x0000040027277890 */ /* 0x000fe2000fffe03f */
[----:B------:R-:W-:Y:S01]  /*f1e0*/  WARPGROUP.ARRIVE ;  /* 0x00000000000079c5 */ /* 0x000fe20000000000 */
[----:B------:R-:W-:Y:S01]  /*f1f0*/  ULOP3.LUT UR41, UR41, 0x10000, URZ, 0xfc, !UPT ;  /* 0x0001000029297892 */ /* 0x000fe2000f8efc3f */
[----:B-1-3--:R-:W1:Y:S01]  /*f200*/  SHFL.BFLY PT, R0, R5, 0x2, 0x1f ;  /* 0x0c401f0005007f89 */ /* 0x00ae6200000e0000 */
[----:B------:R-:W-:Y:S01]  /*f210*/  USHF.R.U32.HI UR39, URZ, 0x4, UR39 ;  /* 0x000000043f277899 */ /* 0x000fe20008011627 */
[----:B--2-4-:R-:W-:Y:S01]  /*f220*/  IMAD.U32 R15, RZ, RZ, UR34 ;  /* 0x00000022ff0f7e24 */ /* 0x014fe2000f8e00ff */
[----:B------:R-:W-:Y:S01]  /*f230*/  UMOV UR5, 0x40000040 ;  /* 0x4000004000057882 */ /* 0x000fe20000000000 */
[----:B------:R-:W-:Y:S01]  /*f240*/  UMOV UR7, 0x80000020 ;  /* 0x8000002000077882 */ /* 0x000fe20000000000 */
[----:B------:R-:W-:Y:S01]  /*f250*/  ULOP3.LUT UR39, UR39, 0x3fff, URZ, 0xc0, !UPT ;  /* 0x00003fff27277892 */ /* 0x000fe2000f8ec03f */
[----:B------:R-:W2:Y:S01]  /*f260*/  SHFL.BFLY PT, R3, R6, 0x2, 0x1f ;  /* 0x0c401f0006037f89 */ /* 0x000ea200000e0000 */
[----:B------:R-:W-:Y:S01]  /*f270*/  UMOV UR4, UR41 ;  /* 0x0000002900047c82 */ /* 0x000fe20008000000 */
[----:B------:R-:W-:Y:S01]  /*f280*/  IMAD.U32 R14, RZ, RZ, UR9 ;  /* 0x00000009ff0e7e24 */ /* 0x000fe2000f8e00ff */
[----:B------:R-:W-:Y:S01]  /*f290*/  ULOP3.LUT UR8, UR39, 0x2000000, URZ, 0xfc, !UPT ;  /* 0x0200000027087892 */ /* 0x000fe2000f8efc3f */
[----:B------:R-:W-:Y:S01]  /*f2a0*/  IMAD.MOV.U32 R10, RZ, RZ, RZ ;  /* 0x000000ffff0a7224 */ /* 0x000fe200078e00ff */
[----:B------:R-:W-:-:S02]  /*f2b0*/  UIADD3 UR37, UR37, 0x1, URZ ;  /* 0x0000000125257890 */ /* 0x000fc4000fffe03f */
[----:B------:R-:W-:Y:S02]  /*f2c0*/  UIMAD UR8, UR36, 0x600, UR8 ;  /* 0x00000600240878a4 */ /* 0x000fe4000f8e0208 */
[----:B------:R-:W-:-:S04]  /*f2d0*/  UIADD3 UR36, UR36, 0x1, URZ ;  /* 0x0000000124247890 */ /* 0x000fc8000fffe03f */
[----:B------:R-:W-:Y:S01]  /*f2e0*/  UISETP.NE.AND UP0, UPT, UR36, 0x2, UPT ;  /* 0x000000022400788c */ /* 0x000fe2000bf05270 */
[----:B------:R-:W-:Y:S02]  /*f2f0*/  UMOV UR6, UR8 ;  /* 0x0000000800067c82 */ /* 0x000fe40008000000 */
[----:B------:R-:W-:Y:S01]  /*f300*/  HGMMA.64x96x16.F32 R88, gdesc[UR4].tnspB, R88, gsb0 ;  /* 0x41600000045879f0 */ /* 0x000fe20008000858 */
[----:B------:R-:W-:Y:S01]  /*f310*/  UIADD3 UR4, UR41, 0x2, URZ ;  /* 0x0000000229047890 */ /* 0x000fe2000fffe03f */
[----:B-1----:R-:W-:Y:S01]  /*f320*/  FADD.FTZ R4, R0, R5 ;  /* 0x0000000500047221 */ /* 0x002fe20000010000 */
[----:B------:R-:W-:Y:S01]  /*f330*/  UIADD3 UR6, UR8, 0x40, URZ ;  /* 0x0000004008067890 */ /* 0x000fe2000fffe03f */
[----:B------:R-:W-:Y:S01]  /*f340*/  IMAD.MOV.U32 R5, RZ, RZ, RZ ;  /* 0x000000ffff057224 */ /* 0x000fe200078e00ff */
[----:B------:R-:W-:Y:S01]  /*f350*/  UMOV UR5, 0x40000040 ;  /* 0x4000004000057882 */ /* 0x000fe20000000000 */
[----:B------:R-:W-:Y:S01]  /*f360*/  UMOV UR7, 0x80000020 ;  /* 0x8000002000077882 */ /* 0x000fe20000000000 */
[----:B------:R-:W1:Y:S01]  /*f370*/  SHFL.BFLY PT, R7, R4, 0x1, 0x1f ;  /* 0x0c201f0004077f89 */ /* 0x000e6200000e0000 */
[----:B--2---:R-:W-:Y:S01]  /*f380*/  FADD.FTZ R3, R3, R6 ;  /* 0x0000000603037221 */ /* 0x004fe20000010000 */
[----:B------:R-:W-:-:S04]  /*f390*/  USEL UR36, UR36, URZ, UP0 ;  /* 0x0000003f24247287 */ /* 0x000fc80008000000 */
[----:B------:R-:W2:Y:S01]  /*f3a0*/  SHFL.BFLY PT, R0, R3, 0x1, 0x1f ;  /* 0x0c201f0003007f89 */ /* 0x000ea200000e0000 */
[----:B-1----:R-:W-:Y:S01]  /*f3b0*/  FADD.FTZ R13, R4, R7 ;  /* 0x00000007040d7221 */ /* 0x002fe20000010000 */
[----:B------:R-:W-:-:S04]  /*f3c0*/  IMAD.U32 R7, RZ, RZ, UR34 ;  /* 0x00000022ff077e24 */ /* 0x000fc8000f8e00ff */
[----:B------:R-:W-:Y:S01]  /*f3d0*/  FSETP.NE.FTZ.AND P2, PT, R13, RZ, PT ;  /* 0x000000ff0d00720b */ /* 0x000fe20003f55000 */
[----:B--2---:R-:W-:Y:S01]  /*f3e0*/  FADD.FTZ R12, R3, R0 ;  /* 0x00000000030c7221 */ /* 0x004fe20000010000 */
[----:B------:R-:W-:Y:S02]  /*f3f0*/  IMAD.MOV.U32 R0, RZ, RZ, -0x800000 ;  /* 0xff800000ff007424 */ /* 0x000fe400078e00ff */
[----:B------:R-:W-:Y:S02]  /*f400*/  IMAD.MOV.U32 R3, RZ, RZ, -0x800000 ;  /* 0xff800000ff037424 */ /* 0x000fe400078e00ff */
[----:B------:R-:W-:-:S07]  /*f410*/  FSETP.NE.FTZ.AND P0, PT, R12, RZ, PT ;  /* 0x000000ff0c00720b */ /* 0x000fce0003f15000 */
[----:B------:R-:W1:Y:S01]  /*f420*/  @P2 MUFU.LG2 R9, R13 ;  /* 0x0000000d00092308 */ /* 0x000e620000000c00 */
[----:B------:R-:W-:-:S05]  /*f430*/  @P2 FMUL.FTZ R15, R15, 0.69314718246459960938 ;  /* 0x3f3172180f0f2820 */ /* 0x000fca0000410000 */
[----:B------:R-:W-:Y:S02]  /*f440*/  @P0 FMUL.FTZ R7, R7, 0.69314718246459960938 ;  /* 0x3f31721807070820 */ /* 0x000fe40000410000 */
[----:B------:R-:W2:Y:S08]  /*f450*/  @P0 MUFU.LG2 R6, R12 ;  /* 0x0000000c00060308 */ /* 0x000eb00000000c00 */
[----:B------:R-:W3:Y:S01]  /*f460*/  @P2 MUFU.RCP R10, R13 ;  /* 0x0000000d000a2308 */ /* 0x000ee20000001000 */
[----:B-1----:R-:W-:Y:S01]  /*f470*/  @P2 FMUL.FTZ R4, R9, 0.69314718246459960938 ;  /* 0x3f31721809042820 */ /* 0x002fe20000410000 */
[----:B------:R-:W-:-:S03]  /*f480*/  @!P1 VIADD R9, R14, 0x2d860 ;  /* 0x0002d8600e099836 */ /* 0x000fc60000000000 */
[----:B------:R-:W-:Y:S02]  /*f490*/  @P2 FFMA.FTZ R0, R15, R11, R4 ;  /* 0x0000000b0f002223 */ /* 0x000fe40000010004 */
[----:B------:R-:W-:Y:S01]  /*f4a0*/  @!P1 PRMT R4, RZ, 0x654, R9 ;  /* 0x00000654ff049816 */ /* 0x000fe20000000009 */
[----:B------:R-:W1:Y:S01]  /*f4b0*/  @P0 MUFU.RCP R5, R12 ;  /* 0x0000000c00050308 */ /* 0x000e620000001000 */
[----:B--2---:R-:W-:-:S04]  /*f4c0*/  @P0 FMUL.FTZ R6, R6, 0.69314718246459960938 ;  /* 0x3f31721806060820 */ /* 0x004fc80000410000 */
        /* <DEDUP_REMOVED lines=47> */
[----:B------:R-:W-:-:S04]  /*f7c0*/  USEL UR4, URZ, 0x1, UP0 ;  /* 0x000000013f047887 */ /* 0x000fc80008000000 */
[----:B------:R-:W-:Y:S01]  /*f7d0*/  ULOP3.LUT UR49, UR49, UR4, URZ, 0x3c, !UPT ;  /* 0x0000000431317292 */ /* 0x000fe2000f8e3c3f */
[----:B------:R-:W-:Y:S02]  /*f7e0*/  WARPGROUP.DEPBAR.LE gsb0, 0x0 ;  /* 0x00008000000079c5 */ /* 0x000fe40000010000 */
[----:B------:R2:W-:Y:S01]  /*f7f0*/  @!P1 SYNCS.ARRIVE.TRANS64.RED.A1T0 RZ, [R4+URZ], RZ ;  /* 0x000000ff04ff99a7 */ /* 0x0005e2000810043f */
[-C--:B---3--:R-:W-:Y:S01]  /*f800*/  FMUL.FTZ R26, R123, R10.reuse ;  /* 0x0000000a7b1a7220 */ /* 0x088fe20000410000 */
        /* <DEDUP_REMOVED lines=46> */
[----:B--2---:R-:W-:-:S07]  /*faf0*/  FMUL.FTZ R135, R135, R10 ;  /* 0x0000000a87877220 */ /* 0x004fce0000410000 */
.L_x_662:
[----:B------:R-:W1:Y:S08]  /*fb00*/  S2UR UR4, SR_CgaCtaId ;  /* 0x00000000000479c3 */ /* 0x000e700000008800 */
[----:B------:R-:W-:Y:S01]  /*fb10*/  BAR.SYNC.DEFER_BLOCKING 0x5, 0x1a0 ;  /* 0x0146800000007b1d */ /* 0x000fe20000010000 */
[----:B------:R-:W-:-:S05]  /*fb20*/  VIADD R29, R2, 0xffffff80 ;  /* 0xffffff80021d7836 */ /* 0x000fca0000000000 */
[----:B------:R-:W-:Y:S02]  /*fb30*/  UMOV UR39, 0x400 ;  /* 0x0000040000277882 */ /* 0x000fe40000000000 */
[----:B-1----:R-:W-:-:S09]  /*fb40*/  ULEA UR39, UR4, UR39, 0x18 ;  /* 0x0000002704277291 */ /* 0x002fd2000f8ec03f */
[----:B------:R-:W1:Y:S02]  /*fb50*/  LDS R4, [UR39+0x2d8d0] ;  /* 0x02d8d027ff047984 */ /* 0x000e640008000800 */
[----:B-1----:R-:W-:Y:S01]  /*fb60*/  R2UR UR4, R4 ;  /* 0x00000000040472ca */ /* 0x002fe200000e0000 */
[----:B------:R-:W-:Y:S06]  /*fb70*/  BAR.ARV 0x4, 0x1a0 ;  /* 0x0106800000007b1d */ /* 0x000fec0000002000 */
[----:B------:R-:W-:Y:S08]  /*fb80*/  @P0 BRA `(.L_x_733) ;  /* 0x0000000800280947 */ /* 0x000ff00003800000 */
[C---:B------:R-:W-:Y:S01]  /*fb90*/  IADD3 R5, P5, R140.reuse, 0x20, RZ ;  /* 0x000000208c057810 */ /* 0x040fe20007fbe0ff */
[----:B------:R-:W-:Y:S01]  /*fba0*/  BAR.SYNC.DEFER_BLOCKING 0x1, 0x180 ;  /* 0x0046000000007b1d */ /* 0x000fe20000010000 */
[C---:B------:R-:W-:Y:S01]  /*fbb0*/  IADD3 R11, P4, R140.reuse, 0x3000, RZ ;  /* 0x000030008c0b7810 */ /* 0x040fe20007f9e0ff */
[----:B------:R-:W-:Y:S01]  /*fbc0*/  USHF.R.S32.HI UR5, URZ, 0x1f, UR43 ;  /* 0x0000001f3f057899 */ /* 0x000fe2000801142b */
[----:B------:R-:W-:Y:S02]  /*fbd0*/  LOP3.LUT R8, R5, 0x180, RZ, 0xc0, !PT ;  /* 0x0000018005087812 */ /* 0x000fe400078ec0ff */
[----:B------:R-:W-:-:S03]  /*fbe0*/  IADD3 R25, P1, R140, 0x6020, RZ ;  /* 0x000060208c197810 */ /* 0x000fc60007f3e0ff */
[----:B------:R-:W1:Y:S01]  /*fbf0*/  LDC.64 R34, c[0x0][0xb78] ;  /* 0x0002de00ff227b82 */ /* 0x000e620000000a00 */
[----:B------:R-:W-:Y:S01]  /*fc00*/  SHF.R.U64 R8, R8, 0x3, RZ ;  /* 0x0000000308087819 */ /* 0x000fe200000012ff */
[----:B------:R-:W-:Y:S01]  /*fc10*/  ULDC.64 UR6, c[0x0][0xb70] ;  /* 0x0002dc0000067ab9 */ /* 0x000fe20000000a00 */
[----:B------:R-:W-:Y:S01]  /*fc20*/  IADD3 R13, P3, R140, 0x3020, RZ ;  /* 0x000030208c0d7810 */ /* 0x000fe20007f7e0ff */
[----:B------:R-:W-:Y:S01]  /*fc30*/  UIMAD UR5, UR5, UR6, URZ ;  /* 0x00000006050572a4 */ /* 0x000fe2000f8e023f */
[----:B------:R-:W-:Y:S01]  /*fc40*/  LOP3.LUT R8, R8, R5, RZ, 0x3c, !PT ;  /* 0x0000000508087212 */ /* 0x000fe200078e3cff */
[----:B------:R-:W-:Y:S01]  /*fc50*/  UIMAD.WIDE.U32 UR8, UR43, UR6, URZ ;  /* 0x000000062b0872a5 */ /* 0x000fe2000f8e003f */
[----:B------:R-:W-:Y:S01]  /*fc60*/  LOP3.LUT R5, R140, 0x180, RZ, 0xc0, !PT ;  /* 0x000001808c057812 */ /* 0x000fe200078ec0ff */
[----:B------:R-:W-:Y:S01]  /*fc70*/  UIMAD UR5, UR43, UR7, UR5 ;  /* 0x000000072b0572a4 */ /* 0x000fe2000f8e0205 */
[----:B------:R-:W-:Y:S01]  /*fc80*/  LOP3.LUT R10, R11, 0x180, RZ, 0xc0, !PT ;  /* 0x000001800b0a7812 */ /* 0x000fe200078ec0ff */
[----:B------:R-:W-:Y:S01]  /*fc90*/  USHF.R.S32.HI UR6, URZ, 0x1f, UR44 ;  /* 0x0000001f3f067899 */ /* 0x000fe2000801142c */
[----:B------:R-:W-:Y:S01]  /*fca0*/  SHF.R.U64 R5, R5, 0x3, RZ ;  /* 0x0000000305057819 */ /* 0x000fe200000012ff */
[----:B------:R-:W-:Y:S01]  /*fcb0*/  UIADD3 UR5, UR9, UR5, URZ ;  /* 0x0000000509057290 */ /* 0x000fe2000fffe03f */
[----:B------:R-:W-:-:S02]  /*fcc0*/  LOP3.LUT R24, R25, 0x180, RZ, 0xc0, !PT ;  /* 0x0000018019187812 */ /* 0x000fc400078ec0ff */
[----:B------:R-:W-:Y:S02]  /*fcd0*/  LOP3.LUT R12, R13, 0x180, RZ, 0xc0, !PT ;  /* 0x000001800d0c7812 */ /* 0x000fe400078ec0ff */
[----:B------:R-:W-:Y:S01]  /*fce0*/  LOP3.LUT R4, R5, R140, RZ, 0x3c, !PT ;  /* 0x0000008c05047212 */ /* 0x000fe200078e3cff */
[----:B------:R-:W-:Y:S01]  /*fcf0*/  IMAD.MOV.U32 R5, RZ, RZ, R141 ;  /* 0x000000ffff057224 */ /* 0x000fe200078e008d */
[----:B------:R-:W-:Y:S02]  /*fd00*/  SHF.R.U64 R10, R10, 0x3, RZ ;  /* 0x000000030a0a7819 */ /* 0x000fe400000012ff */
[----:B------:R-:W-:Y:S02]  /*fd10*/  SHF.R.U64 R24, R24, 0x3, RZ ;  /* 0x0000000318187819 */ /* 0x000fe400000012ff */
[----:B------:R-:W-:Y:S02]  /*fd20*/  SHF.R.S32.HI R30, RZ, 0x1f, R29 ;  /* 0x0000001fff1e7819 */ /* 0x000fe4000001141d */
[----:B------:R-:W-:-:S02]  /*fd30*/  SHF.R.U64 R12, R12, 0x3, RZ ;  /* 0x000000030c0c7819 */ /* 0x000fc400000012ff */
[----:B------:R-:W-:Y:S02]  /*fd40*/  LOP3.LUT R10, R10, R11, RZ, 0x3c, !PT ;  /* 0x0000000b0a0a7212 */ /* 0x000fe400078e3cff */
[----:B------:R-:W-:Y:S02]  /*fd50*/  IADD3 R21, P2, R140, 0x6000, RZ ;  /* 0x000060008c157810 */ /* 0x000fe40007f5e0ff */
[----:B------:R-:W-:Y:S02]  /*fd60*/  LOP3.LUT R24, R24, R25, RZ, 0x3c, !PT ;  /* 0x0000001918187212 */ /* 0x000fe400078e3cff */
[----:B------:R-:W-:Y:S02]  /*fd70*/  LEA.HI R11, R30, R29, RZ, 0x7 ;  /* 0x0000001d1e0b7211 */ /* 0x000fe400078f38ff */
[----:B------:R-:W-:Y:S02]  /*fd80*/  MOV R25, R4 ;  /* 0x0000000400197202 */ /* 0x000fe40000000f00 */
[----:B------:R-:W-:-:S02]  /*fd90*/  F2FP.F16.F32.PACK_AB R4, R89, R28 ;  /* 0x0000001c5904723e */ /* 0x000fc400000000ff */
[----:B------:R-:W-:Y:S02]  /*fda0*/  F2FP.F16.F32.PACK_AB R5, R91, R90 ;  /* 0x0000005a5b05723e */ /* 0x000fe400000000ff */
[----:B------:R-:W-:Y:S01]  /*fdb0*/  F2FP.F16.F32.PACK_AB R6, R6, R9 ;  /* 0x000000090606723e */ /* 0x000fe200000000ff */
[--C-:B------:R-:W-:Y:S01]  /*fdc0*/  IMAD.X R9, RZ, RZ, R141.reuse, P5 ;  /* 0x000000ffff097224 */ /* 0x100fe200028e068d */
[----:B------:R-:W-:Y:S02]  /*fdd0*/  F2FP.F16.F32.PACK_AB R7, R7, R94 ;  /* 0x0000005e0707723e */ /* 0x000fe400000000ff */
[----:B------:R-:W-:Y:S01]  /*fde0*/  LOP3.LUT R12, R12, R13, RZ, 0x3c, !PT ;  /* 0x0000000d0c0c7212 */ /* 0x000fe200078e3cff */
[--C-:B------:R-:W-:Y:S01]  /*fdf0*/  IMAD.X R13, RZ, RZ, R141.reuse, P3 ;  /* 0x000000ffff0d7224 */ /* 0x100fe200018e068d */
[----:B------:R-:W-:Y:S01]  /*fe00*/  LOP3.LUT R20, R21, 0x180, RZ, 0xc0, !PT ;  /* 0x0000018015147812 */ /* 0x000fe200078ec0ff */
[----:B------:R2:W-:Y:S01]  /*fe10*/  STSM.16.M88.4 [R25], R4 ;  /* 0x0000000419007844 */ /* 0x0005e20000000200 */
[----:B------:R-:W-:Y:S01]  /*fe20*/  LOP3.LUT R32, R11, 0xffffff80, RZ, 0xc0, !PT ;  /* 0xffffff800b207812 */ /* 0x000fe200078ec0ff */
[----:B------:R-:W-:Y:S01]  /*fe30*/  IMAD.X R11, RZ, RZ, R141, P4 ;  /* 0x000000ffff0b7224 */ /* 0x000fe200020e068d */
[----:B------:R-:W-:-:S02]  /*fe40*/  SHF.R.U64 R20, R20, 0x3, RZ ;  /* 0x0000000314147819 */ /* 0x000fc400000012ff */
[----:B------:R-:W-:Y:S01]  /*fe50*/  MOV R28, R12 ;  /* 0x0000000c001c7202 */ /* 0x000fe20000000f00 */
[----:B------:R-:W-:Y:S01]  /*fe60*/  IMAD.IADD R32, R29, 0x1, -R32 ;  /* 0x000000011d207824 */ /* 0x000fe200078e0a20 */
[----:B------:R-:W-:Y:S01]  /*fe70*/  LOP3.LUT R20, R20, R21, RZ, 0x3c, !PT ;  /* 0x0000001514147212 */ /* 0x000fe200078e3cff */
[----:B------:R-:W-:Y:S01]  /*fe80*/  IMAD.U32 R13, RZ, RZ, UR9 ;  /* 0x00000009ff0d7e24 */ /* 0x000fe2000f8e00ff */
[----:B------:R-:W-:Y:S01]  /*fe90*/  LEA.HI R31, R30, R29, RZ, 0x5 ;  /* 0x0000001d1e1f7211 */ /* 0x000fe200078f28ff */
[----:B------:R-:W-:Y:S01]  /*fea0*/  IMAD.U32 R12, RZ, RZ, UR8 ;  /* 0x00000008ff0c7e24 */ /* 0x000fe2000f8e00ff */
[----:B------:R-:W-:Y:S01]  /*feb0*/  LOP3.LUT P0, RZ, R32, 0x3, RZ, 0xc0, !PT ;  /* 0x0000000320ff7812 */ /* 0x000fe2000780c0ff */
[----:B------:R-:W-:Y:S01]  /*fec0*/  IMAD.U32 R13, RZ, RZ, UR5 ;  /* 0x00000005ff0d7e24 */ /* 0x000fe2000f8e00ff */
[----:B------:R-:W-:Y:S01]  /*fed0*/  ULDC UR5, c[0x0][0xa88] ;  /* 0x0002a20000057ab9 */ /* 0x000fe20000000800 */
[--C-:B------:R-:W-:Y:S01]  /*fee0*/  IMAD.X R21, RZ, RZ, R141.reuse, P2 ;  /* 0x000000ffff157224 */ /* 0x100fe200010e068d */
[----:B------:R-:W-:Y:S01]  /*fef0*/  MOV R30, R8 ;  /* 0x00000008001e7202 */ /* 0x000fe20000000f00 */
[----:B--2---:R-:W-:Y:S01]  /*ff00*/  IMAD.X R25, RZ, RZ, R141, P1 ;  /* 0x000000ffff197224 */ /* 0x004fe200008e068d */
[----:B------:R-:W-:Y:S01]  /*ff10*/  MOV R29, R10 ;  /* 0x0000000a001d7202 */ /* 0x000fe20000000f00 */
[C---:B-1----:R-:W-:Y:S01]  /*ff20*/  IMAD R4, R34.reuse, UR6, RZ ;  /* 0x0000000622047c24 */ /* 0x042fe2000f8e02ff */
[----:B------:R-:W-:Y:S01]  /*ff30*/  MOV R20, R20 ;  /* 0x0000001400147202 */ /* 0x000fe20000000f00 */
[----:B------:R-:W-:Y:S01]  /*ff40*/  IMAD.WIDE.U32 R12, R34, UR44, R12 ;  /* 0x0000002c220c7c25 */ /* 0x000fe2000f8e000c */
[----:B------:R-:W-:Y:S01]  /*ff50*/  MOV R24, R24 ;  /* 0x0000001800187202 */ /* 0x000fe20000000f00 */
[----:B------:R-:W-:Y:S01]  /*ff60*/  ULDC.64 UR6, c[0x0][0xb40] ;  /* 0x0002d00000067ab9 */ /* 0x000fe20000000a00 */
[----:B------:R-:W-:Y:S01]  /*ff70*/  F2FP.F16.F32.PACK_AB R5, R99, R98 ;  /* 0x000000626305723e */ /* 0x000fe200000000ff */
[----:B------:R-:W-:Y:S01]  /*ff80*/  VIADD R25, R137, UR42 ;  /* 0x0000002a89197c36 */ /* 0x000fe20008000000 */
[----:B------:R-:W-:Y:S01]  /*ff90*/  F2FP.F16.F32.PACK_AB R6, R101, R100 ;  /* 0x000000646506723e */ /* 0x000fe200000000ff */
[----:B------:R-:W-:Y:S01]  /*ffa0*/  IMAD R32, R35, UR44, R4 ;  /* 0x0000002c23207c24 */ /* 0x000fe2000f8e0204 */
[----:B------:R-:W-:Y:S01]  /*ffb0*/  F2FP.F16.F32.PACK_AB R4, R97, R96 ;  /* 0x000000606104723e */ /* 0x000fe200000000ff */
[----:B------:R-:W-:Y:S01]  /*ffc0*/  VIADD R33, R25, 0x8 ;  /* 0x0000000819217836 */ /* 0x000fe20000000000 */
[----:B------:R-:W-:-:S02]  /*ffd0*/  SHF.R.S32.HI R21, RZ, 0x1f, R25 ;  /* 0x0000001fff157819 */ /* 0x000fc40000011419 */
[C---:B------:R-:W-:Y:S02]  /*ffe0*/  ISETP.GE.OR P1, PT, R25.reuse, UR5, P0 ;  /* 0x0000000519007c0c */ /* 0x040fe40008726670 */
[----:B------:R-:W-:Y:S02]  /*fff0*/  IADD3 R25, P2, R25, R12, RZ ;  /* 0x0000000c19197210 */ /* 0x000fe40007f5e0ff */
[----:B------:R-:W-:Y:S02]  /*10000*/  F2FP.F16.F32.PACK_AB R7, R103, R102 ;  /* 0x000000666707723e */ /* 0x000fe400000000ff */
[----:B------:R-:W-:Y:S02]  /*10010*/  F2FP.F16.F32.PACK_AB R8, R105, R104 ;  /* 0x000000686908723e */ /* 0x000fe400000000ff */
[----:B------:R-:W-:Y:S01]  /*10020*/  F2FP.F16.F32.PACK_AB R9, R107, R106 ;  /* 0x0000006a6b09723e */ /* 0x000fe200000000ff */
[----:B------:R1:W-:Y:S01]  /*10030*/  STSM.16.M88.4 [R30], R4 ;  /* 0x000000041e007844 */ /* 0x0003e20000000200 */
[----:B------:R-:W-:-:S02]  /*10040*/  F2FP.F16.F32.PACK_AB R10, R109, R108 ;  /* 0x0000006c6d0a723e */ /* 0x000fc400000000ff */
[----:B------:R-:W-:Y:S02]  /*10050*/  F2FP.F16.F32.PACK_AB R11, R111, R110 ;  /* 0x0000006e6f0b723e */ /* 0x000fe400000000ff */
[----:B------:R-:W-:Y:S02]  /*10060*/  IADD3.X R32, R21, R13, R32, P2, !PT ;  /* 0x0000000d15207210 */ /* 0x000fe400017fe420 */
[----:B------:R-:W-:Y:S01]  /*10070*/  F2FP.F16.F32.PACK_AB R12, R113, R112 ;  /* 0x00000070710c723e */ /* 0x000fe200000000ff */
[----:B------:R-:W-:Y:S01]  /*10080*/  STSM.16.M88.4 [R29], R8 ;  /* 0x000000081d007844 */ /* 0x000fe20000000200 */
[----:B------:R-:W-:Y:S02]  /*10090*/  F2FP.F16.F32.PACK_AB R13, R115, R114 ;  /* 0x00000072730d723e */ /* 0x000fe400000000ff */
[----:B------:R-:W-:Y:S02]  /*100a0*/  F2FP.F16.F32.PACK_AB R14, R117, R14 ;  /* 0x0000000e750e723e */ /* 0x000fe400000000ff */
[----:B------:R-:W-:-:S02]  /*100b0*/  F2FP.F16.F32.PACK_AB R15, R15, R118 ;  /* 0x000000760f0f723e */ /* 0x000fc400000000ff */
[----:B------:R-:W-:Y:S02]  /*100c0*/  F2FP.F16.F32.PACK_AB R120, R121, R120 ;  /* 0x000000787978723e */ /* 0x000fe400000000ff */
[----:B------:R-:W-:Y:S01]  /*100d0*/  F2FP.F16.F32.PACK_AB R128, R129, R128 ;  /* 0x000000808180723e */ /* 0x000fe200000000ff */
[----:B------:R-:W-:Y:S01]  /*100e0*/  STSM.16.M88.4 [R28], R12 ;  /* 0x0000000c1c007844 */ /* 0x000fe20000000200 */
[----:B------:R-:W-:Y:S02]  /*100f0*/  F2FP.F16.F32.PACK_AB R121, R26, R27 ;  /* 0x0000001b1a79723e */ /* 0x000fe400000000ff */
[----:B------:R-:W-:Y:S02]  /*10100*/  F2FP.F16.F32.PACK_AB R122, R125, R124 ;  /* 0x0000007c7d7a723e */ /* 0x000fe400000000ff */
[----:B------:R-:W-:Y:S02]  /*10110*/  F2FP.F16.F32.PACK_AB R123, R123, R126 ;  /* 0x0000007e7b7b723e */ /* 0x000fe400000000ff */
[----:B------:R-:W-:-:S02]  /*10120*/  F2FP.F16.F32.PACK_AB R129, R131, R130 ;  /* 0x000000828381723e */ /* 0x000fc400000000ff */
[----:B------:R-:W-:Y:S01]  /*10130*/  F2FP.F16.F32.PACK_AB R130, R133, R132 ;  /* 0x000000848582723e */ /* 0x000fe200000000ff */
[----:B------:R-:W-:Y:S01]  /*10140*/  STSM.16.M88.4 [R20], R120 ;  /* 0x0000007814007844 */ /* 0x000fe20000000200 */
[----:B------:R-:W-:Y:S02]  /*10150*/  F2FP.F16.F32.PACK_AB R131, R135, R134 ;  /* 0x000000868783723e */ /* 0x000fe400000000ff */
[----:B-1----:R-:W-:Y:S02]  /*10160*/  SHF.R.S32.HI R6, RZ, 0x5, R31 ;  /* 0x00000005ff067819 */ /* 0x002fe4000001141f */
[----:B------:R-:W-:Y:S01]  /*10170*/  ISETP.GE.OR P0, PT, R33, UR5, P0 ;  /* 0x0000000521007c0c */ /* 0x000fe20008706670 */
[----:B------:R-:W-:Y:S01]  /*10180*/  STSM.16.M88.4 [R24], R128 ;  /* 0x0000008018007844 */ /* 0x000fe20000000200 */
[C---:B------:R-:W-:Y:S01]  /*10190*/  LEA R4, P2, R25.reuse, UR6, 0x2 ;  /* 0x0000000619047c11 */ /* 0x040fe2000f8410ff */
[----:B------:R-:W-:Y:S01]  /*101a0*/  @!PT LDS RZ, [RZ] ;  /* 0x00000000fffff984 */ /* 0x000fe20000000800 */
[----:B------:R-:W-:Y:S01]  /*101b0*/  @!PT LDS RZ, [RZ] ;  /* 0x00000000fffff984 */ /* 0x000fe20000000800 */
[----:B------:R-:W-:Y:S01]  /*101c0*/  @!PT LDS RZ, [RZ] ;  /* 0x00000000fffff984 */ /* 0x000fe20000000800 */
[----:B------:R-:W-:Y:S01]  /*101d0*/  @!PT LDS RZ, [RZ] ;  /* 0x00000000fffff984 */ /* 0x000fe20000000800 */
[----:B------:R1:W-:Y:S06]  /*101e0*/  MEMBAR.ALL.CTA ;  /* 0x0000000000007992 */ /* 0x0003ec0000008000 */
[----:B-1----:R-:W1:Y:S01]  /*101f0*/  FENCE.VIEW.ASYNC.S ;  /* 0x00000000000073c6 */ /* 0x002e620000000000 */
[----:B------:R-:W-:-:S03]  /*10200*/  LEA.HI.X R5, R25, UR7, R32, 0x2, P2 ;  /* 0x0000000719057c11 */ /* 0x000fc600090f1420 */
[----:B-1----:R-:W1:Y:S01]  /*10210*/  SHFL.IDX PT, R6, R6, RZ, 0x1f ;  /* 0x00001fff06067589 */ /* 0x002e6200000e0000 */
[----:B------:R-:W-:Y:S06]  /*10220*/  BAR.ARV 0x1, 0x1a0 ;  /* 0x0046800000007b1d */ /* 0x000fec0000002000 */
[----:B------:R3:W-:Y:S04]  /*10230*/  @!P1 STG.E desc[UR50][R4.64], R3 ;  /* 0x0000000304009986 */ /* 0x0007e8000c101932 */
[----:B------:R3:W-:Y:S01]  /*10240*/  @!P0 STG.E desc[UR50][R4.64+0x20], R0 ;  /* 0x0000200004008986 */ /* 0x0007e2000c101932 */
[----:B-1----:R-:W-:-:S13]  /*10250*/  ISETP.NE.AND P0, PT, R6, 0xb, PT ;  /* 0x0000000b0600780c */ /* 0x002fda0003f05270 */
[----:B---3--:R-:W-:Y:S05]  /*10260*/  @P0 BRA `(.L_x_734) ;  /* 0x0000000800000947 */ /* 0x008fea0003800000 */
        /* <DEDUP_REMOVED lines=26> */
.L_x_736:
[----:B------:R-:W-:Y:S05]  /*10410*/  BSYNC B0 ;  /* 0x0000000000007941 */ /* 0x000fea0003800000 */
.L_x_735:
[----:B------:R-:W-:Y:S05]  /*10420*/  BRA `(.L_x_734) ;  /* 0x0000000400907947 */ /* 0x000fea0003800000 */
.L_x_733:
[----:B------:R-:W1:Y:S01]  /*10430*/  LDC.64 R12, c[0x0][0xae0] ;  /* 0x0002b800ff0c7b82 */ /* 0x000e620000000a00 */
[----:B------:R-:W-:Y:S01]  /*10440*/  SHF.R.S32.HI R0, RZ, 0x1f, R29 ;  /* 0x0000001fff007819 */ /* 0x000fe2000001141d */
[----:B------:R-:W-:Y:S01]  /*10450*/  USHF.R.S32.HI UR5, URZ, 0x1f, UR43 ;  /* 0x0000001f3f057899 */ /* 0x000fe2000801142b */
[----:B------:R-:W-:Y:S01]  /*10460*/  ISETP.GT.AND P0, PT, R29, 0xbf, PT ;  /* 0x000000bf1d00780c */ /* 0x000fe20003f04270 */
[----:B------:R-:W-:Y:S01]  /*10470*/  USHF.R.S32.HI UR6, URZ, 0x1f, UR44 ;  /* 0x0000001f3f067899 */ /* 0x000fe2000801142c */
[----:B------:R-:W-:Y:S01]  /*10480*/  LEA.HI R25, R0, R29, RZ, 0x2 ;  /* 0x0000001d00197211 */ /* 0x000fe200078f10ff */
[----:B------:R-:W-:Y:S02]  /*10490*/  BSSY B0, `(.L_x_737) ;  /* 0x000001e000007945 */ /* 0x000fe40003800000 */
[----:B------:R-:W2:Y:S01]  /*104a0*/  LDC R11, c[0x0][0xdac] ;  /* 0x00036b00ff0b7b82 */ /* 0x000ea20000000800 */
[----:B------:R-:W-:-:S05]  /*104b0*/  LOP3.LUT R0, R25, 0x1ffffffc, RZ, 0xc0, !PT ;  /* 0x1ffffffc19007812 */ /* 0x000fca00078ec0ff */
[----:B------:R-:W-:Y:S02]  /*104c0*/  IMAD.IADD R0, R29, 0x1, -R0 ;  /* 0x000000011d007824 */ /* 0x000fe400078e0a00 */
[----:B------:R-:W3:Y:S02]  /*104d0*/  LDC R24, c[0x0][0xa88] ;  /* 0x0002a200ff187b82 */ /* 0x000ee40000000800 */
[----:B------:R-:W-:-:S06]  /*104e0*/  IMAD.SHL.U32 R8, R0, 0x8, RZ ;  /* 0x0000000800087824 */ /* 0x000fcc00078e00ff */
[----:B------:R-:W4:Y:S01]  /*104f0*/  LDC.64 R14, c[0x0][0xae8] ;  /* 0x0002ba00ff0e7b82 */ /* 0x000f220000000a00 */
[----:B-1----:R-:W-:Y:S01]  /*10500*/  IMAD R10, R12, UR5, RZ ;  /* 0x000000050c0a7c24 */ /* 0x002fe2000f8e02ff */
[----:B------:R-:W-:Y:S06]  /*10510*/  @P0 BRA `(.L_x_738) ;  /* 0x0000000000540947 */ /* 0x000fec0003800000 */
[----:B------:R-:W-:Y:S01]  /*10520*/  IMAD.U32 R5, RZ, RZ, UR42 ;  /* 0x0000002aff057e24 */ /* 0x000fe2000f8e00ff */
[----:B------:R-:W-:-:S04]  /*10530*/  ULDC UR7, c[0x0][0xa88] ;  /* 0x0002a20000077ab9 */ /* 0x000fc80000000800 */
[----:B------:R-:W-:-:S04]  /*10540*/  IADD3 R4, R5, -0x80, R2 ;  /* 0xffffff8005047810 */ /* 0x000fc80007ffe002 */
[----:B------:R-:W-:-:S13]  /*10550*/  ISETP.GE.AND P0, PT, R4, UR7, PT ;  /* 0x0000000704007c0c */ /* 0x000fda000bf06270 */
[----:B------:R-:W-:Y:S05]  /*10560*/  @P0 BRA `(.L_x_738) ;  /* 0x0000000000400947 */ /* 0x000fea0003800000 */
[----:B------:R-:W1:Y:S01]  /*10570*/  LDC.64 R6, c[0x0][0xb70] ;  /* 0x0002dc00ff067b82 */ /* 0x000e620000000a00 */
[----:B------:R-:W-:Y:S01]  /*10580*/  SHF.R.S32.HI R5, RZ, 0x1f, R4 ;  /* 0x0000001fff057819 */ /* 0x000fe20000011404 */
[----:B------:R-:W-:-:S06]  /*10590*/  ULDC.64 UR8, c[0x0][0xb40] ;  /* 0x0002d00000087ab9 */ /* 0x000fcc0000000a00 */
[----:B------:R-:W5:Y:S01]  /*105a0*/  LDC.64 R20, c[0x0][0xb78] ;  /* 0x0002de00ff147b82 */ /* 0x000f620000000a00 */
[C---:B-1----:R-:W-:Y:S02]  /*105b0*/  IMAD R0, R6.reuse, UR5, RZ ;  /* 0x0000000506007c24 */ /* 0x042fe4000f8e02ff */
[----:B------:R-:W-:-:S04]  /*105c0*/  IMAD.WIDE.U32 R4, R6, UR43, R4 ;  /* 0x0000002b06047c25 */ /* 0x000fc8000f8e0004 */
[----:B------:R-:W-:Y:S02]  /*105d0*/  IMAD R3, R7, UR43, R0 ;  /* 0x0000002b07037c24 */ /* 0x000fe4000f8e0200 */
[C---:B-----5:R-:W-:Y:S02]  /*105e0*/  IMAD R0, R20.reuse, UR6, RZ ;  /* 0x0000000614007c24 */ /* 0x060fe4000f8e02ff */
[----:B------:R-:W-:Y:S02]  /*105f0*/  IMAD.IADD R5, R5, 0x1, R3 ;  /* 0x0000000105057824 */ /* 0x000fe400078e0203 */
[----:B------:R-:W-:Y:S02]  /*10600*/  IMAD R3, R21, UR44, R0 ;  /* 0x0000002c15037c24 */ /* 0x000fe4000f8e0200 */
[----:B------:R-:W-:-:S04]  /*10610*/  IMAD.WIDE.U32 R4, R20, UR44, R4 ;  /* 0x0000002c14047c25 */ /* 0x000fc8000f8e0004 */
[----:B------:R-:W-:Y:S01]  /*10620*/  IMAD.IADD R3, R5, 0x1, R3 ;  /* 0x0000000105037824 */ /* 0x000fe200078e0203 */
[----:B------:R-:W-:-:S04]  /*10630*/  LEA R6, P0, R4, UR8, 0x2 ;  /* 0x0000000804067c11 */ /* 0x000fc8000f8010ff */
[----:B------:R-:W-:Y:S01]  /*10640*/  LEA.HI.X R7, R4, UR9, R3, 0x2, P0 ;  /* 0x0000000904077c11 */ /* 0x000fe200080f1403 */
[----:B------:R-:W-:-:S05]  /*10650*/  IMAD.MOV.U32 R3, RZ, RZ, -0x800000 ;  /* 0xff800000ff037424 */ /* 0x000fca00078e00ff */
[----:B------:R1:W-:Y:S03]  /*10660*/  STG.E desc[UR50][R6.64], R3 ;  /* 0x0000000306007986 */ /* 0x0003e6000c101932 */
.L_x_738:
[----:B------:R-:W-:Y:S05]  /*10670*/  BSYNC B0 ;  /* 0x0000000000007941 */ /* 0x000fea0003800000 */
.L_x_737:
[----:B------:R-:W-:Y:S01]  /*10680*/  ULOP3.LUT UR48, URZ, UR48, URZ, 0x33, !UPT ;  /* 0x000000303f307292 */ /* 0x000fe2000f8e333f */
[----:B-1----:R-:W-:Y:S01]  /*10690*/  IMAD R3, R13, UR43, R10 ;  /* 0x0000002b0d037c24 */ /* 0x002fe2000f8e020a */
[----:B------:R-:W-:Y:S01]  /*106a0*/  SHF.R.S32.HI R4, RZ, 0x2, R25 ;  /* 0x00000002ff047819 */ /* 0x000fe20000011419 */
[----:B----4-:R-:W-:Y:S01]  /*106b0*/  IMAD R10, R14, UR6, RZ ;  /* 0x000000060e0a7c24 */ /* 0x010fe2000f8e02ff */
[----:B------:R-:W-:Y:S01]  /*106c0*/  SHF.R.S32.HI R9, RZ, 0x1f, R8 ;  /* 0x0000001fff097819 */ /* 0x000fe20000011408 */
[----:B------:R-:W-:Y:S01]  /*106d0*/  BSSY B0, `(.L_x_739) ;  /* 0x0000021000007945 */ /* 0x000fe20003800000 */
[----:B--2---:R-:W-:Y:S02]  /*106e0*/  VIADD R13, R11, UR48 ;  /* 0x000000300b0d7c36 */ /* 0x004fe40008000000 */
[----:B------:R-:W-:Y:S02]  /*106f0*/  VIADD R0, R4, 0x60 ;  /* 0x0000006004007836 */ /* 0x000fe40000000000 */
[----:B---3--:R-:W-:-:S02]  /*10700*/  IMAD R5, R13, -0xc0, R24 ;  /* 0xffffff400d057824 */ /* 0x008fc400078e0218 */
[----:B------:R-:W-:-:S03]  /*10710*/  IMAD.WIDE.U32 R6, R12, UR43, R8 ;  /* 0x0000002b0c067c25 */ /* 0x000fc6000f8e0008 */
[-C--:B------:R-:W-:Y:S01]  /*10720*/  ISETP.GE.AND P0, PT, R4, R5.reuse, PT ;  /* 0x000000050400720c */ /* 0x080fe20003f06270 */
[----:B------:R-:W-:Y:S01]  /*10730*/  IMAD.IADD R7, R7, 0x1, R3 ;  /* 0x0000000107077824 */ /* 0x000fe200078e0203 */
[----:B------:R-:W-:Y:S01]  /*10740*/  ISETP.GE.AND P3, PT, R0, R5, PT ;  /* 0x000000050000720c */ /* 0x000fe20003f66270 */
[----:B------:R-:W-:Y:S01]  /*10750*/  IMAD R3, R15, UR44, R10 ;  /* 0x0000002c0f037c24 */ /* 0x000fe2000f8e020a */
[----:B------:R-:W-:Y:S01]  /*10760*/  SHF.R.S32.HI R5, RZ, 0x1f, R4 ;  /* 0x0000001fff057819 */ /* 0x000fe20000011404 */
[----:B------:R-:W-:-:S04]  /*10770*/  IMAD.WIDE.U32 R10, R14, UR44, R6 ;  /* 0x0000002c0e0a7c25 */ /* 0x000fc8000f8e0006 */
        /* <DEDUP_REMOVED lines=22> */
.L_x_740:
[----:B------:R-:W-:Y:S05]  /*108e0*/  BSYNC B0 ;  /* 0x0000000000007941 */ /* 0x000fea0003800000 */
.L_x_739:
[----:B------:R-:W-:Y:S04]  /*108f0*/  BSSY B0, `(.L_x_734) ;  /* 0x0000017000007945 */ /* 0x000fe80003800000 */
[----:B------:R-:W-:Y:S05]  /*10900*/  @P3 BRA `(.L_x_741) ;  /* 0x0000000000543947 */ /* 0x000fea0003800000 */
[----:B------:R-:W-:Y:S01]  /*10910*/  IADD3 R3, P0, R6, 0x60, RZ ;  /* 0x0000006006037810 */ /* 0x000fe20007f1e0ff */
[----:B------:R-:W-:Y:S01]  /*10920*/  ULDC UR5, c[0x0][0xa8c] ;  /* 0x0002a30000057ab9 */ /* 0x000fe20000000800 */
[----:B------:R-:W-:Y:S01]  /*10930*/  ULDC.64 UR6, c[0x0][0xad8] ;  /* 0x0002b60000067ab9 */ /* 0x000fe20000000a00 */
[----:B------:R-:W-:Y:S01]  /*10940*/  IMAD.MOV.U32 R4, RZ, RZ, R10 ;  /* 0x000000ffff047224 */ /* 0x000fe200078e000a */
[C---:B------:R-:W-:Y:S01]  /*10950*/  ISETP.GE.AND P1, PT, R8.reuse, UR5, PT ;  /* 0x0000000508007c0c */ /* 0x040fe2000bf26270 */
[----:B------:R-:W-:Y:S02]  /*10960*/  IMAD.X R6, RZ, RZ, R7, P0 ;  /* 0x000000ffff067224 */ /* 0x000fe400000e0607 */
[----:B------:R-:W-:Y:S02]  /*10970*/  IMAD.MOV.U32 R5, RZ, RZ, R13 ;  /* 0x000000ffff057224 */ /* 0x000fe400078e000d */
[----:B------:R-:W-:Y:S02]  /*10980*/  VIADD R0, R8, 0x20 ;  /* 0x0000002008007836 */ /* 0x000fe40000000000 */
[----:B------:R-:W-:-:S02]  /*10990*/  IMAD R6, R6, UR6, RZ ;  /* 0x0000000606067c24 */ /* 0x000fc4000f8e02ff */
[----:B------:R-:W-:Y:S01]  /*109a0*/  VIADD R8, R8, 0x40 ;  /* 0x0000004008087836 */ /* 0x000fe20000000000 */
[----:B------:R-:W-:Y:S01]  /*109b0*/  ISETP.GE.AND P2, PT, R0, UR5, PT ;  /* 0x0000000500007c0c */ /* 0x000fe2000bf46270 */
        /* <DEDUP_REMOVED lines=10> */
.L_x_741:
[----:B------:R-:W-:Y:S05]  /*10a60*/  BSYNC B0 ;  /* 0x0000000000007941 */ /* 0x000fea0003800000 */
.L_x_734:
[----:B------:R-:W3:Y:S02]  /*10a70*/  LDC R0, c[0x0][0xda8] ;  /* 0x00036a00ff007b82 */ /* 0x000ee40000000800 */
[----:B---3--:R-:W-:-:S13]  /*10a80*/  ISETP.LE.AND P0, PT, R0, UR4, PT ;  /* 0x0000000400007c0c */ /* 0x008fda000bf03270 */
[----:B------:R-:W-:Y:S05]  /*10a90*/  @!P0 BRA `(.L_x_742) ;  /* 0xffffff04000c8947 */ /* 0x000fea000383ffff */
[----:B------:R-:W-:Y:S05]  /*10aa0*/  EXIT ;  /* 0x000000000000794d */ /* 0x000fea0003800000 */
.L_x_652:
[----:B------:R-:W-:-:S08]  /*10ab0*/  NOP ;  /* 0x0000000000007918 */ /* 0x000fd00000000000 */
[----:B------:R-:W1:-:S00]  /*10ac0*/  USETMAXREG.DEALLOC.CTAPOOL 0x20 ;  /* 0x00000020000079c8 */ /* 0x000e4000080e0500 */
[----:B-1----:R-:W-:-:S05]  /*10ad0*/  LOP3.LUT R16, R0, 0x3, RZ, 0xc0, !PT ;  /* 0x0000000300107812 */ /* 0x002fca00078ec0ff */
[----:B------:R-:W1:Y:S02]  /*10ae0*/  SHFL.IDX PT, R0, R16, RZ, 0x1f ;  /* 0x00001fff10007589 */ /* 0x000e6400000e0000 */
[----:B-1----:R-:W-:-:S13]  /*10af0*/  ISETP.NE.AND P0, PT, R0, RZ, PT ;  /* 0x000000ff0000720c */ /* 0x002fda0003f05270 */
[----:B------:R-:W-:Y:S05]  /*10b00*/  @P0 EXIT ;  /* 0x000000000000094d */ /* 0x000fea0003800000 */
[----:B------:R-:W1:Y:S01]  /*10b10*/  S2UR UR4, SR_CTAID.X ;  /* 0x00000000000479c3 */ /* 0x000e620000002500 */
[----:B------:R-:W-:Y:S01]  /*10b20*/  UMOV UR47, URZ ;  /* 0x0000003f002f7c82 */ /* 0x000fe20008000000 */
[----:B------:R-:W-:Y:S02]  /*10b30*/  IMAD.MOV.U32 R19, RZ, RZ, RZ ;  /* 0x000000ffff137224 */ /* 0x000fe400078e00ff */
[----:B------:R-:W-:-:S04]  /*10b40*/  IMAD.MOV.U32 R18, RZ, RZ, 0x1 ;  /* 0x00000001ff127424 */ /* 0x000fc800078e00ff */
[----:B------:R-:W1:Y:S02]  /*10b50*/  LDC R0, c[0x0][0xda8] ;  /* 0x00036a00ff007b82 */ /* 0x000e640000000800 */
[----:B-1----:R-:W-:-:S13]  /*10b60*/  ISETP.LE.AND P0, PT, R0, UR4, PT ;  /* 0x0000000400007c0c */ /* 0x002fda000bf03270 */
[----:B------:R-:W-:Y:S05]  /*10b70*/  @P0 BRA `(.L_x_743) ;  /* 0x0000002c00d80947 */ /* 0x000fea0003800000 */
[----:B------:R-:W-:Y:S01]  /*10b80*/  LOP3.LUT R23, R2, 0x1f, RZ, 0xc0, !PT ;  /* 0x0000001f02177812 */ /* 0x000fe200078ec0ff */
[----:B------:R-:W-:Y:S01]  /*10b90*/  IMAD.U32 R22, RZ, RZ, UR4 ;  /* 0x00000004ff167e24 */ /* 0x000fe2000f8e00ff */
[----:B------:R-:W-:Y:S01]  /*10ba0*/  ULDC UR45, c[0x0][0xc] ;  /* 0x00000300002d7ab9 */ /* 0x000fe20000000800 */
[----:B------:R-:W-:Y:S01]  /*10bb0*/  IMAD.MOV.U32 R18, RZ, RZ, 0x1 ;  /* 0x00000001ff127424 */ /* 0x000fe200078e00ff */
[----:B------:R-:W-:Y:S01]  /*10bc0*/  ULDC.64 UR48, c[0x0][0x198] ;  /* 0x0000660000307ab9 */ /* 0x000fe20000000a00 */
[----:B------:R-:W-:Y:S01]  /*10bd0*/  IMAD.MOV.U32 R19, RZ, RZ, RZ ;  /* 0x000000ffff137224 */ /* 0x000fe200078e00ff */
[----:B------:R-:W-:-:S06]  /*10be0*/  UMOV UR47, URZ ;  /* 0x0000003f002f7c82 */ /* 0x000fcc0008000000 */
.L_x_797:
[----:B------:R-:W-:Y:S01]  /*10bf0*/  ULDC UR8, c[0x0][0xdd0] ;  /* 0x0003740000087ab9 */ /* 0x000fe20000000800 */
[----:B-1----:R-:W1:Y:S01]  /*10c00*/  LDC R0, c[0x0][0xde8] ;  /* 0x00037a00ff007b82 */ /* 0x002e620000000800 */
[C---:B------:R-:W-:Y:S01]  /*10c10*/  R2UR UR6, R22.reuse ;  /* 0x00000000160672ca */ /* 0x040fe200000e0000 */
[----:B------:R-:W-:Y:S01]  /*10c20*/  UISETP.NE.AND UP0, UPT, UR8, 0x1, UPT ;  /* 0x000000010800788c */ /* 0x000fe2000bf05270 */
[----:B------:R-:W-:-:S10]  /*10c30*/  R2UR UR7, R22 ;  /* 0x00000000160772ca */ /* 0x000fd400000e0000 */
[----:B------:R-:W-:Y:S01]  /*10c40*/  @UP0 ULDC UR4, c[0x0][0xdd4] ;  /* 0x0003750000040ab9 */ /* 0x000fe20000000800 */
[----:B------:R-:W-:Y:S01]  /*10c50*/  @UP0 ULDC UR9, c[0x0][0xdd8] ;  /* 0x0003760000090ab9 */ /* 0x000fe20000000800 */
[----:B------:R-:W-:-:S04]  /*10c60*/  UIMAD.WIDE.U32 UR4, UR6, UR4, URZ ;  /* 0x00000004060472a5 */ /* 0x000fc8000f8e003f */
[----:B------:R-:W-:-:S04]  /*10c70*/  @UP0 USHF.R.U32.HI UR6, URZ, UR9, UR5 ;  /* 0x000000093f060299 */ /* 0x000fc80008011605 */
[----:B------:R-:W-:Y:S02]  /*10c80*/  UIADD3 UR4, -UR6, URZ, URZ ;  /* 0x0000003f06047290 */ /* 0x000fe4000fffe13f */
[----:B-1----:R-:W-:Y:S02]  /*10c90*/  ISETP.LE.AND P0, PT, R0, UR6, PT ;  /* 0x0000000600007c0c */ /* 0x002fe4000bf03270 */
[----:B------:R-:W-:-:S11]  /*10ca0*/  UIMAD UR8, UR8, UR4, UR7 ;  /* 0x00000004080872a4 */ /* 0x000fd6000f8e0207 */
[----:B------:R-:W-:Y:S05]  /*10cb0*/  @!P0 BRA `(.L_x_744) ;  /* 0x0000000000208947 */ /* 0x000fea0003800000 */
        /* <DEDUP_REMOVED lines=8> */
.L_x_744:
[----:B------:R-:W-:Y:S01]  /*10d40*/  ULDC UR9, c[0x0][0xdc4] ;  /* 0x0003710000097ab9 */ /* 0x000fe20000000800 */
[----:B------:R-:W-:Y:S01]  /*10d50*/  UMOV UR7, UR8 ;  /* 0x0000000800077c82 */ /* 0x000fe20008000000 */
[----:B------:R-:W-:-:S11]  /*10d60*/  UISETP.NE.AND UP0, UPT, UR9, 0x1, UPT ;  /* 0x000000010900788c */ /* 0x000fd6000bf05270 */
[----:B------:R-:W-:Y:S02]  /*10d70*/  @UP0 ULDC.64 UR10, c[0x0][0xdc8] ;  /* 0x00037200000a0ab9 */ /* 0x000fe40000000a00 */
[----:B------:R-:W-:-:S04]  /*10d80*/  UIMAD.WIDE.U32 UR4, UR8, UR10, URZ ;  /* 0x0000000a080472a5 */ /* 0x000fc8000f8e003f */
[----:B------:R-:W-:-:S04]  /*10d90*/  @UP0 USHF.R.U32.HI UR7, URZ, UR11, UR5 ;  /* 0x0000000b3f070299 */ /* 0x000fc80008011605 */
[----:B------:R-:W-:-:S12]  /*10da0*/  UIMAD UR4, UR7, UR9, URZ ;  /* 0x00000009070472a4 */ /* 0x000fd8000f8e023f */
.L_x_745:
[----:B------:R-:W-:Y:S01]  /*10db0*/  ULDC.64 UR10, c[0x0][0x3f8] ;  /* 0x0000fe00000a7ab9 */ /* 0x000fe20000000a00 */
[----:B------:R-:W-:Y:S02]  /*10dc0*/  UIADD3 UR8, UR8, -UR4, URZ ;  /* 0x8000000408087290 */ /* 0x000fe4000fffe03f */
[----:B------:R-:W-:Y:S02]  /*10dd0*/  UISETP.NE.U32.AND UP0, UPT, UR10, URZ, UPT ;  /* 0x0000003f0a00728c */ /* 0x000fe4000bf05070 */
[----:B------:R-:W-:Y:S01]  /*10de0*/  ULOP3.LUT UR7, URZ, UR7, URZ, 0x33, !UPT ;  /* 0x000000073f077292 */ /* 0x000fe2000f8e333f */
[----:B------:R-:W-:Y:S01]  /*10df0*/  ULDC UR10, c[0x0][0xdb8] ;  /* 0x00036e00000a7ab9 */ /* 0x000fe20000000800 */
[----:B------:R-:W-:Y:S01]  /*10e00*/  ULDC.64 UR4, c[0x0][0x9e0] ;  /* 0x0002780000047ab9 */ /* 0x000fe20000000a00 */
[----:B------:R-:W-:Y:S01]  /*10e10*/  UISETP.NE.AND UP1, UPT, UR10, 0x1, UPT ;  /* 0x000000010a00788c */ /* 0x000fe2000bf25270 */
[----:B------:R-:W-:Y:S01]  /*10e20*/  ULDC UR9, c[0x0][0xdc4] ;  /* 0x0003710000097ab9 */ /* 0x000fe20000000800 */
[----:B------:R-:W-:Y:S01]  /*10e30*/  ULDC UR37, c[0x0][0xdac] ;  /* 0x00036b0000257ab9 */ /* 0x000fe20000000800 */
[----:B------:R-:W-:-:S02]  /*10e40*/  UISETP.GE.AND UP2, UPT, UR5, 0x1, UPT ;  /* 0x000000010500788c */ /* 0x000fc4000bf46270 */
[----:B------:R-:W-:Y:S02]  /*10e50*/  UIMAD UR9, UR6, UR9, UR8 ;  /* 0x00000009060972a4 */ /* 0x000fe4000f8e0208 */
[----:B------:R-:W-:Y:S02]  /*10e60*/  UIADD3 UR37, UR7, UR37, URZ ;  /* 0x0000002507257290 */ /* 0x000fe4000fffe03f */
[----:B------:R-:W-:Y:S01]  /*10e70*/  UISETP.NE.AND.EX UP0, UPT, UR11, URZ, UPT, UP0 ;  /* 0x0000003f0b00728c */ /* 0x000fe2000bf05300 */
[----:B------:R-:W-:Y:S01]  /*10e80*/  PLOP3.LUT P1, PT, PT, PT, UP2, 0x80, 0x0 ;  /* 0x000000000000781c */ /* 0x000fe20003f2f028 */
[----:B------:R-:W-:Y:S01]  /*10e90*/  @UP1 ULDC UR6, c[0x0][0xdbc] ;  /* 0x00036f0000061ab9 */ /* 0x000fe20000000800 */
[----:B------:R-:W-:Y:S02]  /*10ea0*/  UIMAD UR37, UR37, 0xc0, URZ ;  /* 0x000000c0252578a4 */ /* 0x000fe4000f8e023f */
[----:B------:R-:W-:Y:S01]  /*10eb0*/  UIMAD.WIDE.U32 UR6, UR9, UR6, URZ ;  /* 0x00000006090672a5 */ /* 0x000fe2000f8e003f */
[----:B------:R-:W-:Y:S01]  /*10ec0*/  ULDC UR11, c[0x0][0x404] ;  /* 0x00010100000b7ab9 */ /* 0x000fe20000000800 */
[----:B------:R-:W-:Y:S01]  /*10ed0*/  ULDC UR12, c[0x0][0x288] ;  /* 0x0000a200000c7ab9 */ /* 0x000fe20000000800 */
[----:B------:R-:W-:Y:S01]  /*10ee0*/  @UP1 ULDC UR14, c[0x0][0xdc0] ;  /* 0x00037000000e1ab9 */ /* 0x000fe20000000800 */
[----:B------:R-:W-:Y:S01]  /*10ef0*/  UMOV UR39, UR9 ;  /* 0x0000000900277c82 */ /* 0x000fe20008000000 */
[----:B------:R-:W-:-:S02]  /*10f00*/  USEL UR11, UR11, 0x1, UP0 ;  /* 0x000000010b0b7887 */ /* 0x000fc40008000000 */
[----:B------:R-:W-:Y:S02]  /*10f10*/  UIADD3 UR8, UR37, 0xc0, -UR12 ;  /* 0x000000c025087890 */ /* 0x000fe4000fffe80c */
[----:B------:R-:W-:Y:S01]  /*10f20*/  @UP1 USHF.R.U32.HI UR39, URZ, UR14, UR7 ;  /* 0x0000000e3f271299 */ /* 0x000fe20008011607 */
[----:B------:R-:W-:Y:S02]  /*10f30*/  ULDC UR13, c[0x0][0x2e0] ;  /* 0x0000b800000d7ab9 */ /* 0x000fe40000000800 */
[----:B------:R-:W-:Y:S02]  /*10f40*/  UIMAD UR6, UR11, UR13, UR8 ;  /* 0x0000000d0b0672a4 */ /* 0x000fe4000f8e0208 */
[----:B------:R-:W-:Y:S02]  /*10f50*/  UIADD3 UR38, -UR39, URZ, URZ ;  /* 0x0000003f27267290 */ /* 0x000fe4000fffe13f */
[----:B------:R-:W-:Y:S02]  /*10f60*/  UIADD3 UR4, UR6, UR4, URZ ;  /* 0x0000000406047290 */ /* 0x000fe4000fffe03f */
[----:B------:R-:W-:Y:S01]  /*10f70*/  UIMAD UR38, UR10, UR38, UR9 ;  /* 0x000000260a2672a4 */ /* 0x000fe2000f8e0209 */
[----:B------:R-:W-:Y:S11]  /*10f80*/  @!P1 BRA `(.L_x_746) ;  /* 0x0000000000449947 */ /* 0x000ff60003800000 */
        /* <DEDUP_REMOVED lines=10> */
.L_x_747:
[----:B------:R-:W-:-:S11]  /*11030*/  UISETP.NE.AND UP0, UPT, UR5, 0x1, UPT ;  /* 0x000000010500788c */ /* 0x000fd6000bf05270 */
[----:B------:R-:W-:Y:S02]  /*11040*/  @UP0 ULDC.64 UR14, c[0x0][0x9e8] ;  /* 0x00027a00000e0ab9 */ /* 0x000fe40000000a00 */
[----:B------:R-:W-:-:S04]  /*11050*/  UIMAD.WIDE.U32 UR6, UR8, UR14, URZ ;  /* 0x0000000e080672a5 */ /* 0x000fc8000f8e003f */
[----:B------:R-:W-:-:S12]  /*11060*/  @UP0 USHF.R.U32.HI UR8, URZ, UR15, UR7 ;  /* 0x0000000f3f080299 */ /* 0x000fd80008011607 */
.L_x_748:
[----:B------:R-:W-:-:S04]  /*11070*/  UIMAD UR8, UR8, UR5, UR5 ;  /* 0x00000005080872a4 */ /* 0x000fc8000f8e0205 */
[----:B------:R-:W-:-:S04]  /*11080*/  UISETP.LT.AND UP0, UPT, UR4, UR8, UPT ;  /* 0x000000080400728c */ /* 0x000fc8000bf01270 */
[----:B------:R-:W-:-:S12]  /*11090*/  USEL UR4, UR4, UR8, UP0 ;  /* 0x0000000804047287 */ /* 0x000fd80008000000 */
.L_x_746:
[----:B------:R-:W-:Y:S02]  /*110a0*/  UIMAD UR7, UR11, UR13, 0x7f ;  /* 0x0000007f0b0774a4 */ /* 0x000fe4000f8e020d */
[----:B------:R-:W-:Y:S02]  /*110b0*/  UIADD3 UR4, UR4, 0x7f, URZ ;  /* 0x0000007f04047890 */ /* 0x000fe4000fffe03f */
[----:B------:R-:W-:Y:S02]  /*110c0*/  USHF.R.S32.HI UR8, URZ, 0x1f, UR7 ;  /* 0x0000001f3f087899 */ /* 0x000fe40008011407 */
[----:B------:R-:W-:Y:S02]  /*110d0*/  USHF.R.S32.HI UR6, URZ, 0x1f, UR4 ;  /* 0x0000001f3f067899 */ /* 0x000fe40008011404 */
[----:B------:R-:W-:Y:S02]  /*110e0*/  ULEA.HI UR8, UR8, UR7, URZ, 0x7 ;  /* 0x0000000708087291 */ /* 0x000fe4000f8f383f */
[----:B------:R-:W-:-:S02]  /*110f0*/  ULEA.HI UR6, UR6, UR4, URZ, 0x7 ;  /* 0x0000000406067291 */ /* 0x000fc4000f8f383f */
[----:B------:R-:W-:Y:S02]  /*11100*/  UIADD3 UR4, UR37, -UR12, URZ ;  /* 0x8000000c25047290 */ /* 0x000fe4000fffe03f */
[----:B------:R-:W-:Y:S02]  /*11110*/  USHF.R.S32.HI UR44, URZ, 0x7, UR8 ;  /* 0x000000073f2c7899 */ /* 0x000fe40008011408 */
[----:B------:R-:W-:Y:S02]  /*11120*/  USHF.R.S32.HI UR6, URZ, 0x7, UR6 ;  /* 0x000000073f067899 */ /* 0x000fe40008011406 */
[----:B------:R-:W-:Y:S02]  /*11130*/  UIMAD UR4, UR11, UR13, UR4 ;  /* 0x0000000d0b0472a4 */ /* 0x000fe4000f8e0204 */
[----:B------:R-:W-:Y:S01]  /*11140*/  UISETP.LT.AND UP0, UPT, UR44, UR6, UPT ;  /* 0x000000062c00728c */ /* 0x000fe2000bf01270 */
[----:B------:R-:W-:Y:S02]  /*11150*/  ULDC UR8, c[0x0][0x9dc] ;  /* 0x0002770000087ab9 */ /* 0x000fe40000000800 */
[----:B------:R-:W-:-:S02]  /*11160*/  UIADD3 UR8, UR4, -UR8, URZ ;  /* 0x8000000804087290 */ /* 0x000fc4000fffe03f */
[----:B------:R-:W-:Y:S01]  /*11170*/  USEL UR44, UR44, UR6, UP0 ;  /* 0x000000062c2c7287 */ /* 0x000fe20008000000 */
[----:B------:R-:W-:Y:S11]  /*11180*/  @!P1 BRA `(.L_x_749) ;  /* 0x0000000000449947 */ /* 0x000ff60003800000 */
        /* <DEDUP_REMOVED lines=10> */
.L_x_750:
[----:B------:R-:W-:-:S11]  /*11230*/  UISETP.NE.AND UP0, UPT, UR5, 0x1, UPT ;  /* 0x000000010500788c */ /* 0x000fd6000bf05270 */
[----:B------:R-:W-:Y:S02]  /*11240*/  @UP0 ULDC.64 UR10, c[0x0][0x9e8] ;  /* 0x00027a00000a0ab9 */ /* 0x000fe40000000a00 */
[----:B------:R-:W-:-:S04]  /*11250*/  UIMAD.WIDE.U32 UR6, UR4, UR10, URZ ;  /* 0x0000000a040672a5 */ /* 0x000fc8000f8e003f */
[----:B------:R-:W-:-:S12]  /*11260*/  @UP0 USHF.R.U32.HI UR4, URZ, UR11, UR7 ;  /* 0x0000000b3f040299 */ /* 0x000fd80008011607 */
.L_x_751:
[----:B------:R-:W-:-:S04]  /*11270*/  UIMAD UR4, UR4, UR5, URZ ;  /* 0x00000005040472a4 */ /* 0x000fc8000f8e023f */
[----:B------:R-:W-:-:S04]  /*11280*/  UISETP.LT.AND UP0, UPT, UR8, UR4, UPT ;  /* 0x000000040800728c */ /* 0x000fc8000bf01270 */
[----:B------:R-:W-:-:S12]  /*11290*/  USEL UR8, UR8, UR4, !UP0 ;  /* 0x0000000408087287 */ /* 0x000fd8000c000000 */
.L_x_749:
[----:B------:R-:W-:Y:S01]  /*112a0*/  USHF.R.S32.HI UR4, URZ, 0x1f, UR8 ;  /* 0x0000001f3f047899 */ /* 0x000fe20008011408 */
[----:B------:R-:W-:Y:S03]  /*112b0*/  BSSY B6, `(.L_x_752) ;  /* 0x0000273000067945 */ /* 0x000fe60003800000 */
[----:B------:R-:W-:-:S04]  /*112c0*/  ULEA.HI UR4, UR4, UR8, URZ, 0x7 ;  /* 0x0000000804047291 */ /* 0x000fc8000f8f383f */
[----:B------:R-:W-:-:S04]  /*112d0*/  USHF.R.S32.HI UR4, URZ, 0x7, UR4 ;  /* 0x000000073f047899 */ /* 0x000fc80008011404 */
[----:B------:R-:W-:-:S04]  /*112e0*/  UISETP.LT.AND UP0, UPT, URZ, UR4, UPT ;  /* 0x000000043f00728c */ /* 0x000fc8000bf01270 */
[----:B------:R-:W-:-:S04]  /*112f0*/  USEL UR43, URZ, UR4, !UP0 ;  /* 0x000000043f2b7287 */ /* 0x000fc8000c000000 */
[----:B------:R-:W-:-:S06]  /*11300*/  UISETP.GT.AND UP0, UPT, UR44, UR43, UPT ;  /* 0x0000002b2c00728c */ /* 0x000fcc000bf04270 */
[----:B------:R-:W-:-:S13]  /*11310*/  PLOP3.LUT P0, PT, PT, PT, UP0, 0x80, 0x0 ;  /* 0x000000000000781c */ /* 0x000fda0003f0f008 */
[----:B------:R-:W-:Y:S05]  /*11320*/  @P0 BRA `(.L_x_753) ;  /* 0x0000000000400947 */ /* 0x000fea0003800000 */
[----:B------:R-:W-:Y:S01]  /*11330*/  ISETP.NE.AND P0, PT, R23, RZ, PT ;  /* 0x000000ff1700720c */ /* 0x000fe20003f05270 */
[----:B------:R-:W-:-:S12]  /*11340*/  IMAD.MOV.U32 R13, RZ, RZ, R22 ;  /* 0x000000ffff0d7224 */ /* 0x000fd800078e0016 */
[----:B------:R-:W-:Y:S05]  /*11350*/  @P0 BRA `(.L_x_754) ;  /* 0x0000002400a00947 */ /* 0x000fea0003800000 */
[----:B------:R-:W1:Y:S01]  /*11360*/  S2R R7, SR_LANEID ;  /* 0x0000000000077919 */ /* 0x000e620000000000 */
[----:B------:R-:W-:Y:S01]  /*11370*/  VOTEU.ANY UR4, UPT, PT ;  /* 0x0000000000047886 */ /* 0x000fe200038e0100 */
[----:B------:R-:W2:Y:S01]  /*11380*/  LDC.64 R2, c[0x0][0xdf0] ;  /* 0x00037c00ff027b82 */ /* 0x000ea20000000a00 */
[----:B------:R-:W1:Y:S08]  /*11390*/  FLO.U32 R0, UR4 ;  /* 0x0000000400007d00 */ /* 0x000e7000080e0000 */
[----:B------:R-:W2:Y:S01]  /*113a0*/  POPC R5, UR4 ;  /* 0x0000000400057d09 */ /* 0x000ea20008000000 */
[----:B-1----:R-:W-:-:S13]  /*113b0*/  ISETP.EQ.U32.AND P0, PT, R0, R7, PT ;  /* 0x000000070000720c */ /* 0x002fda0003f02070 */
[----:B--2---:R-:W2:Y:S01]  /*113c0*/  @P0 ATOMG.E.ADD.STRONG.GPU PT, R3, desc[UR50][R2.64], R5 ;  /* 0x00000005020309a8 */ /* 0x004ea200081ee1f2 */
[----:B------:R-:W1:Y:S02]  /*113d0*/  S2R R4, SR_LTMASK ;  /* 0x0000000000047919 */ /* 0x000e640000003900 */
[----:B-1----:R-:W-:-:S04]  /*113e0*/  LOP3.LUT R4, R4, UR4, RZ, 0xc0, !PT ;  /* 0x0000000404047c12 */ /* 0x002fc8000f8ec0ff */
[----:B------:R-:W1:Y:S01]  /*113f0*/  POPC R13, R4 ;  /* 0x00000004000d7309 */ /* 0x000e620000000000 */
[----:B--2---:R-:W1:Y:S02]  /*11400*/  SHFL.IDX PT, R0, R3, R0, 0x1f ;  /* 0x00001f0003007589 */ /* 0x004e6400000e0000 */
[----:B-1----:R-:W-:Y:S01]  /*11410*/  IADD3 R13, R0, UR45, R13 ;  /* 0x0000002d000d7c10 */ /* 0x002fe2000fffe00d */
[----:B------:R-:W-:Y:S06]  /*11420*/  BRA `(.L_x_754) ;  /* 0x00000024006c7947 */ /* 0x000fec0003800000 */
.L_x_753:
[----:B------:R-:W1:Y:S01]  /*11430*/  S2UR UR4, SR_CgaCtaId ;  /* 0x00000000000479c3 */ /* 0x000e620000008800 */
[----:B------:R-:W-:Y:S02]  /*11440*/  UMOV UR42, 0x400 ;  /* 0x00000400002a7882 */ /* 0x000fe40000000000 */
[----:B-1----:R-:W-:-:S04]  /*11450*/  ULEA UR42, UR4, UR42, 0x18 ;  /* 0x0000002a042a7291 */ /* 0x002fc8000f8ec03f */
[----:B------:R-:W-:-:S04]  /*11460*/  UIADD3 UR4, UR42, 0x15400, URZ ;  /* 0x000154002a047890 */ /* 0x000fc8000fffe03f */
[----:B------:R-:W-:-:S06]  /*11470*/  ULOP3.LUT UP0, URZ, UR4, 0x1bf, URZ, 0xc0, !UPT ;  /* 0x000001bf043f7892 */ /* 0x000fcc000f80c03f */
[----:B------:R-:W-:-:S13]  /*11480*/  PLOP3.LUT P0, PT, PT, PT, UP0, 0x80, 0x0 ;  /* 0x000000000000781c */ /* 0x000fda0003f0f008 */
[----:B------:R-:W-:Y:S05]  /*11490*/  @!P0 BRA `(.L_x_755) ;  /* 0x0000000000408947 */ /* 0x000fea0003800000 */
[----:B------:R-:W-:Y:S01]  /*114a0*/  MOV R2, 0x0 ;  /* 0x0000000000027802 */ /* 0x000fe20000000f00 */
[----:B------:R-:W-:Y:S01]  /*114b0*/  ULDC.64 UR4, c[0x4][0xa8] ;  /* 0x01002a0000047ab9 */ /* 0x000fe20000000a00 */
[----:B------:R-:W-:Y:S01]  /*114c0*/  ULDC.64 UR6, c[0x4][0xb0] ;  /* 0x01002c0000067ab9 */ /* 0x000fe20000000a00 */
[----:B------:R-:W-:Y:S02]  /*114d0*/  IMAD.U32 R4, RZ, RZ, UR4 ;  /* 0x00000004ff047e24 */ /* 0x000fe4000f8e00ff */
[----:B------:R-:W-:Y:S01]  /*114e0*/  IMAD.U32 R5, RZ, RZ, UR5 ;  /* 0x00000005ff057e24 */ /* 0x000fe2000f8e00ff */
[----:B------:R-:W1:Y:S01]  /*114f0*/  LDC.64 R2, c[0x4][R2] ;  /* 0x0100000002027b82 */ /* 0x000e620000000a00 */
[----:B------:R-:W-:Y:S01]  /*11500*/  ULDC.64 UR4, c[0x4][0x30] ;  /* 0x01000c0000047ab9 */ /* 0x000fe20000000a00 */
[----:B------:R-:W-:Y:S02]  /*11510*/  IMAD.U32 R6, RZ, RZ, UR6 ;  /* 0x00000006ff067e24 */ /* 0x000fe4000f8e00ff */
[----:B------:R-:W-:-:S02]  /*11520*/  IMAD.U32 R7, RZ, RZ, UR7 ;  /* 0x00000007ff077e24 */ /* 0x000fc4000f8e00ff */
[----:B------:R-:W-:Y:S02]  /*11530*/  IMAD.U32 R10, RZ, RZ, UR4 ;  /* 0x00000004ff0a7e24 */ /* 0x000fe4000f8e00ff */
[----:B------:R-:W-:Y:S02]  /*11540*/  IMAD.U32 R11, RZ, RZ, UR5 ;  /* 0x00000005ff0b7e24 */ /* 0x000fe4000f8e00ff */
[----:B------:R-:W-:Y:S02]  /*11550*/  IMAD.MOV.U32 R8, RZ, RZ, 0x70 ;  /* 0x00000070ff087424 */ /* 0x000fe400078e00ff */
[----:B------:R-:W-:Y:S02]  /*11560*/  IMAD.MOV.U32 R12, RZ, RZ, 0x1 ;  /* 0x00000001ff0c7424 */ /* 0x000fe400078e00ff */
[----:B------:R-:W-:-:S07]  /*11570*/  IMAD.MOV.U32 R13, RZ, RZ, RZ ;  /* 0x000000ffff0d7224 */ /* 0x000fce00078e00ff */
[----:B------:R-:W-:-:S07]  /*11580*/  LEPC R20, `(.L_x_755) ;  /* 0x000000001014794e */ /* 0x000fce0000000000 */
[----:B-1----:R-:W-:Y:S05]  /*11590*/  CALL.ABS.NOINC R2 ;  /* 0x0000000002007343 */ /* 0x002fea0003c00000 */
.L_x_755:
[----:B------:R-:W-:-:S04]  /*115a0*/  UIADD3 UR4, UR42, 0x400, URZ ;  /* 0x000004002a047890 */ /* 0x000fc8000fffe03f */
[----:B------:R-:W-:-:S06]  /*115b0*/  ULOP3.LUT UP0, URZ, UR4, 0x1bf, URZ, 0xc0, !UPT ;  /* 0x000001bf043f7892 */ /* 0x000fcc000f80c03f */
[----:B------:R-:W-:-:S13]  /*115c0*/  PLOP3.LUT P0, PT, PT, PT, UP0, 0x80, 0x0 ;  /* 0x000000000000781c */ /* 0x000fda0003f0f008 */
[----:B------:R-:W-:Y:S05]  /*115d0*/  @!P0 BRA `(.L_x_756) ;  /* 0x00000000007c8947 */ /* 0x000fea0003800000 */
        /* <DEDUP_REMOVED lines=16> */
.L_x_757:
[----:B------:R1:W2:Y:S01]  /*116e0*/  LDC.64 R2, c[0x4][R24] ;  /* 0x0100000018027b82 */ /* 0x0002a20000000a00 */
[----:B------:R-:W-:Y:S01]  /*116f0*/  ULDC.64 UR4, c[0x4][0xa8] ;  /* 0x01002a0000047ab9 */ /* 0x000fe20000000a00 */
[----:B------:R-:W-:Y:S01]  /*11700*/  ULDC.64 UR6, c[0x4][0xb0] ;  /* 0x01002c0000067ab9 */ /* 0x000fe20000000a00 */
[----:B------:R-:W-:Y:S02]  /*11710*/  IMAD.U32 R4, RZ, RZ, UR4 ;  /* 0x00000004ff047e24 */ /* 0x000fe4000f8e00ff */
        /* <DEDUP_REMOVED lines=11> */
.L_x_756:
[----:B------:R-:W-:Y:S01]  /*117d0*/  ULDC.64 UR4, c[0x0][0x9f8] ;  /* 0x00027e0000047ab9 */ /* 0x000fe20000000a00 */
[----:B------:R-:W-:Y:S01]  /*117e0*/  IMAD.U32 R5, RZ, RZ, UR39 ;  /* 0x00000027ff057e24 */ /* 0x000fe2000f8e00ff */
[----:B------:R-:W-:Y:S01]  /*117f0*/  ISETP.NE.U32.AND P0, PT, RZ, UR4, PT ;  /* 0x00000004ff007c0c */ /* 0x000fe2000bf05070 */
[----:B------:R-:W-:-:S03]  /*11800*/  IMAD.U32 R0, RZ, RZ, UR39 ;  /* 0x00000027ff007e24 */ /* 0x000fc6000f8e00ff */
[----:B------:R-:W-:-:S13]  /*11810*/  ISETP.NE.AND.EX P0, PT, RZ, UR5, PT, P0 ;  /* 0x00000005ff007c0c */ /* 0x000fda000bf05300 */
[----:B------:R-:W1:Y:S02]  /*11820*/  @P0 LDC.64 R2, c[0x0][0x9f8] ;  /* 0x00027e00ff020b82 */ /* 0x000e640000000a00 */
[----:B-1----:R-:W-:-:S06]  /*11830*/  @P0 IMAD.WIDE R4, R5, 0x4, R2 ;  /* 0x0000000405040825 */ /* 0x002fcc00078e0202 */
[----:B------:R-:W1:Y:S01]  /*11840*/  LDC R2, c[0x0][0x428] ;  /* 0x00010a00ff027b82 */ /* 0x000e620000000800 */
[----:B------:R2:W3:Y:S01]  /*11850*/  @P0 LDG.E R0, desc[UR50][R4.64] ;  /* 0x0000003204000981 */ /* 0x0004e2000c1e1900 */
[----:B------:R-:W-:Y:S01]  /*11860*/  ISETP.NE.AND P1, PT, R23, RZ, PT ;  /* 0x000000ff1700720c */ /* 0x000fe20003f25270 */
[----:B------:R-:W-:Y:S01]  /*11870*/  UMOV UR36, URZ ;  /* 0x0000003f00247c82 */ /* 0x000fe20008000000 */
[----:B------:R-:W-:Y:S01]  /*11880*/  UMOV UR12, 0x20 ;  /* 0x00000020000c7882 */ /* 0x000fe20000000000 */
[----:B------:R-:W-:Y:S01]  /*11890*/  UMOV UR13, UR37 ;  /* 0x00000025000d7c82 */ /* 0x000fe20008000000 */
[----:B------:R-:W-:Y:S01]  /*118a0*/  UMOV UR14, UR38 ;  /* 0x00000026000e7c82 */ /* 0x000fe20008000000 */
[----:B------:R-:W-:Y:S01]  /*118b0*/  UMOV UR15, UR39 ;  /* 0x00000027000f7c82 */ /* 0x000fe20008000000 */
[----:B------:R-:W-:Y:S01]  /*118c0*/  UMOV UR8, 0x40 ;  /* 0x0000004000087882 */ /* 0x000fe20000000000 */
[----:B------:R-:W-:Y:S01]  /*118d0*/  UMOV UR9, UR37 ;  /* 0x0000002500097c82 */ /* 0x000fe20008000000 */
[----:B------:R-:W-:Y:S01]  /*118e0*/  UMOV UR10, UR38 ;  /* 0x00000026000a7c82 */ /* 0x000fe20008000000 */
[----:B------:R-:W-:Y:S01]  /*118f0*/  UMOV UR11, UR39 ;  /* 0x00000027000b7c82 */ /* 0x000fe20008000000 */
[----:B------:R-:W-:Y:S01]  /*11900*/  UMOV UR6, 0xffffffff ;  /* 0xffffffff00067882 */ /* 0x000fe20000000000 */
[----:B------:R-:W-:-:S02]  /*11910*/  IMAD.U32 R7, RZ, RZ, UR44 ;  /* 0x0000002cff077e24 */ /* 0x000fc4000f8e00ff */
[----:B------:R-:W-:Y:S02]  /*11920*/  VOTEU.ALL UP1, P1 ;  /* 0x00000000003f7886 */ /* 0x000fe40000820000 */
[----:B------:R-:W-:-:S03]  /*11930*/  VIADD R7, R7, 0xffffffff ;  /* 0xffffffff07077836 */ /* 0x000fc60000000000 */
[----:B------:R-:W-:Y:S01]  /*11940*/  @!UP1 UIADD3 UR4, UP0, UR48, 0x270, URZ ;  /* 0x0000027030049890 */ /* 0x000fe2000ff1e03f */
[----:B-1----:R-:W-:Y:S02]  /*11950*/  ISETP.NE.AND P2, PT, R2, 0x1, PT ;  /* 0x000000010200780c */ /* 0x002fe40003f45270 */
[----:B------:R-:W1:Y:S01]  /*11960*/  LDC.64 R2, c[0x0][0x3f8] ;  /* 0x0000fe00ff027b82 */ /* 0x000e620000000a00 */
[----:B------:R-:W-:-:S09]  /*11970*/  @!UP1 UIADD3.X UR5, URZ, UR49, URZ, UP0, !UPT ;  /* 0x000000313f059290 */ /* 0x000fd200087fe43f */
[----:B------:R4:W-:Y:S01]  /*11980*/  @!UP1 UTMAPF.L2.4D [UR36], [UR4] ;  /* 0x00000024040095b8 */ /* 0x0009e20008018000 */
[----:B------:R-:W2:Y:S01]  /*11990*/  @P2 LDC R6, c[0x0][0x42c] ;  /* 0x00010b00ff062b82 */ /* 0x000ea20000000800 */
[----:B------:R4:W-:Y:S07]  /*119a0*/  @!UP1 UTMAPF.L2.4D [UR12], [UR4] ;  /* 0x0000000c040095b8 */ /* 0x0009ee0008018000 */
[----:B------:R-:W5:Y:S01]  /*119b0*/  @P2 LDC R9, c[0x0][0x430] ;  /* 0x00010c00ff092b82 */ /* 0x000f620000000800 */
[----:B-1----:R-:W-:Y:S01]  /*119c0*/  ISETP.NE.U32.AND P0, PT, R2, RZ, PT ;  /* 0x000000ff0200720c */ /* 0x002fe20003f05070 */
[----:B------:R4:W-:Y:S03]  /*119d0*/  @!UP1 UTMAPF.L2.4D [UR8], [UR4] ;  /* 0x00000008040095b8 */ /* 0x0009e60008018000 */
[----:B------:R-:W-:Y:S01]  /*119e0*/  ISETP.NE.AND.EX P0, PT, R3, RZ, PT, P0 ;  /* 0x000000ff0300720c */ /* 0x000fe20003f05300 */
[----:B--2---:R-:W-:-:S04]  /*119f0*/  @P2 IMAD.HI.U32 R4, R6, UR38, RZ ;  /* 0x0000002606042c27 */ /* 0x004fc8000f8e00ff */
[----:B------:R-:W-:Y:S01]  /*11a00*/  IMAD.U32 R6, RZ, RZ, UR38 ;  /* 0x00000026ff067e24 */ /* 0x000fe2000f8e00ff */
[----:B-----5:R-:W-:Y:S02]  /*11a10*/  @P2 SHF.R.U32.HI R6, RZ, R9, R4 ;  /* 0x00000009ff062219 */ /* 0x020fe40000011604 */
[----:B---3--:R-:W-:Y:S01]  /*11a20*/  SEL R9, R0, RZ, !P0 ;  /* 0x000000ff00097207 */ /* 0x008fe20004000000 */
[----:B----4-:R-:W-:Y:S06]  /*11a30*/  BRA.DIV UR6, `(.L_x_758) ;  /* 0x0000002606c07947 */ /* 0x010fec000b800000 */
.L_x_809:
[----:B------:R-:W-:Y:S01]  /*11a40*/  UMOV UR4, 0xffffffff ;  /* 0xffffffff00047882 */ /* 0x000fe20000000000 */
[----:B------:R-:W-:Y:S02]  /*11a50*/  SHF.R.S32.HI R8, RZ, 0x1f, R0 ;  /* 0x0000001fff087819 */ /* 0x000fe40000011400 */
[----:B------:R-:W-:Y:S05]  /*11a60*/  BRA.DIV UR4, `(.L_x_759) ;  /* 0x0000002604d47947 */ /* 0x000fea000b800000 */
[----:B------:R-:W-:-:S13]  /*11a70*/  ELECT P6, URZ, PT ;  /* 0x00000000003f782f */ /* 0x000fda00038c0000 */
.L_x_812:
[----:B------:R-:W-:Y:S05]  /*11a80*/  @!P6 BRA `(.L_x_760) ;  /* 0x0000000000e8e947 */ /* 0x000fea0003800000 */
[----:B------:R-:W-:Y:S01]  /*11a90*/  LEA R13, R19, UR42, 0x3 ;  /* 0x0000002a130d7c11 */ /* 0x000fe2000f8e18ff */
[----:B------:R-:W-:Y:S01]  /*11aa0*/  IMAD.MOV.U32 R9, RZ, RZ, R0 ;  /* 0x000000ffff097224 */ /* 0x000fe200078e0000 */
[----:B------:R-:W-:Y:S01]  /*11ab0*/  SHF.L.U32 R12, R18, 0x1f, RZ ;  /* 0x0000001f120c7819 */ /* 0x000fe200000006ff */
[----:B------:R-:W-:Y:S06]  /*11ac0*/  @!P0 BRA `(.L_x_761) ;  /* 0x0000000000488947 */ /* 0x000fec0003800000 */
[----:B------:R-:W1:Y:S01]  /*11ad0*/  LDC R14, c[0x0][0x41c] ;  /* 0x00010700ff0e7b82 */ /* 0x000e620000000800 */
[----:B------:R-:W-:Y:S01]  /*11ae0*/  IMAD.MOV.U32 R15, RZ, RZ, R7 ;  /* 0x000000ffff0f7224 */ /* 0x000fe200078e0007 */
[----:B------:R-:W-:Y:S02]  /*11af0*/  ULDC.64 UR4, c[0x0][0x408] ;  /* 0x0001020000047ab9 */ /* 0x000fe40000000a00 */
[----:B------:R-:W-:-:S04]  /*11b00*/  IMAD R9, R8, UR4, RZ ;  /* 0x0000000408097c24 */ /* 0x000fc8000f8e02ff */
[----:B------:R-:W-:Y:S01]  /*11b10*/  IMAD R9, R0, UR5, R9 ;  /* 0x0000000500097c24 */ /* 0x000fe2000f8e0209 */
[----:B-1----:R-:W-:-:S13]  /*11b20*/  ISETP.NE.AND P2, PT, R14, 0x1, PT ;  /* 0x000000010e00780c */ /* 0x002fda0003f45270 */
[----:B------:R-:W1:Y:S02]  /*11b30*/  @P2 LDC.64 R4, c[0x0][0x420] ;  /* 0x00010800ff042b82 */ /* 0x000e640000000a00 */
[----:B-1----:R-:W-:-:S05]  /*11b40*/  @P2 IMAD.HI.U32 R4, R7, R4, RZ ;  /* 0x0000000407042227 */ /* 0x002fca00078e00ff */
[----:B------:R-:W-:-:S04]  /*11b50*/  @P2 SHF.R.U32.HI R15, RZ, R5, R4 ;  /* 0x00000005ff0f2219 */ /* 0x000fc80000011604 */
[--C-:B------:R-:W-:Y:S01]  /*11b60*/  SHF.R.S32.HI R5, RZ, 0x1f, R15.reuse ;  /* 0x0000001fff057819 */ /* 0x100fe2000001140f */
[----:B------:R-:W-:-:S04]  /*11b70*/  IMAD.MOV.U32 R4, RZ, RZ, R15 ;  /* 0x000000ffff047224 */ /* 0x000fc800078e000f */
[----:B------:R-:W-:-:S04]  /*11b80*/  IMAD.WIDE.U32 R10, R0, UR4, R4 ;  /* 0x00000004000a7c25 */ /* 0x000fc8000f8e0004 */
[----:B------:R-:W-:Y:S01]  /*11b90*/  IMAD.IADD R5, R11, 0x1, R9 ;  /* 0x000000010b057824 */ /* 0x000fe200078e0209 */
[----:B------:R-:W-:-:S04]  /*11ba0*/  LEA R4, P2, R10, R2, 0x2 ;  /* 0x000000020a047211 */ /* 0x000fc800078410ff */
[----:B------:R-:W-:-:S05]  /*11bb0*/  LEA.HI.X R5, R10, R3, R5, 0x2, P2 ;  /* 0x000000030a057211 */ /* 0x000fca00010f1405 */
[----:B------:R1:W5:Y:S01]  /*11bc0*/  LDG.E R9, desc[UR50][R4.64] ;  /* 0x0000003204097981 */ /* 0x000362000c1e1900 */
[----:B------:R-:W-:-:S04]  /*11bd0*/  IMAD.MOV R10, RZ, RZ, -R15 ;  /* 0x000000ffff0a7224 */ /* 0x000fc800078e0a0f */
[----:B------:R-:W-:-:S07]  /*11be0*/  IMAD R7, R14, R10, R7 ;  /* 0x0000000a0e077224 */ /* 0x000fce00078e0207 */
.L_x_761:
[----:B------:R-:W2:Y:S01]  /*11bf0*/  SYNCS.PHASECHK.TRANS64.TRYWAIT P2, [R13+URZ+0x2d840], R12 ;  /* 0x02d8400c0d0075a7 */ /* 0x000ea2000804017f */
[----:B------:R-:W-:Y:S01]  /*11c00*/  ISETP.NE.AND P3, PT, R17, RZ, PT ;  /* 0x000000ff1100720c */ /* 0x000fe20003f65270 */
[----:B--2---:R-:W-:-:S12]  /*11c10*/  @!P2 BRA `(.L_x_762) ;  /* 0x000000240088a947 */ /* 0x004fd80003800000 */
.L_x_813:
[----:B------:R-:W-:Y:S05]  /*11c20*/  @P3 BRA `(.L_x_763) ;  /* 0x0000000000143947 */ /* 0x000fea0003800000 */
[----:B------:R-:W-:Y:S01]  /*11c30*/  ISETP.NE.AND P2, PT, R23, RZ, PT ;  /* 0x000000ff1700720c */ /* 0x000fe20003f45270 */
[----:B-1----:R-:W-:-:S04]  /*11c40*/  IMAD.MOV.U32 R4, RZ, RZ, 0x6000 ;  /* 0x00006000ff047424 */ /* 0x002fc800078e00ff */
[----:B------:R3:W-:Y:S08]  /*11c50*/  SYNCS.ARRIVE.TRANS64 RZ, [R13+URZ+0x2d830], R4 ;  /* 0x02d830040dff79a7 */ /* 0x0007f0000800003f */
[----:B------:R-:W-:Y:S05]  /*11c60*/  @!P2 BRA `(.L_x_763) ;  /* 0x000000000004a947 */ /* 0x000fea0003800000 */
[----:B------:R-:W-:Y:S01]  /*11c70*/  BPT.TRAP 0x1 ;  /* 0x000000040000795c */ /* 0x000fe20000300000 */
.L_x_763:
        /* <DEDUP_REMOVED lines=11> */
[----:B------:R-:W-:Y:S02]  /*11d30*/  UIMAD UR8, UR8, 0x6000, UR42 ;  /* 0x00006000080878a4 */ /* 0x000fe4000f8e022a */
[----:B------:R-:W-:Y:S02]  /*11d40*/  USHF.L.U32 UR11, UR11, 0x7, URZ ;  /* 0x000000070b0b7899 */ /* 0x000fe4000800063f */
[----:B------:R-:W-:Y:S02]  /*11d50*/  UIADD3 UR9, UR9, 0x2d830, URZ ;  /* 0x0002d83009097890 */ /* 0x000fe4000fffe03f */
[----:B------:R-:W-:Y:S02]  /*11d60*/  UIADD3 UR14, UR8, 0x15400, URZ ;  /* 0x00015400080e7890 */ /* 0x000fe4000fffe03f */
[----:B------:R-:W-:Y:S02]  /*11d70*/  UIADD3 UR15, UR8, 0x17400, URZ ;  /* 0x00017400080f7890 */ /* 0x000fe4000fffe03f */
[----:B------:R-:W-:-:S03]  /*11d80*/  UIADD3 UR17, UR8, 0x19400, URZ ;  /* 0x0001940008117890 */ /* 0x000fc6000fffe03f */
[----:B------:R-:W-:Y:S01]  /*11d90*/  UMOV UR8, UR14 ;  /* 0x0000000e00087c82 */ /* 0x000fe20008000000 */
[----:B------:R-:W-:Y:S01]  /*11da0*/  UMOV UR14, 0x40 ;  /* 0x00000040000e7882 */ /* 0x000fe20000000000 */
[----:B------:R4:W-:Y:S02]  /*11db0*/  UTMALDG.4D [UR8], [UR4], desc[UR6] ;  /* 0x00000608040075b4 */ /* 0x0009e40008019000 */
[----:B----4-:R-:W-:Y:S01]  /*11dc0*/  UMOV UR8, UR15 ;  /* 0x0000000f00087c82 */ /* 0x010fe20008000000 */
[----:B------:R-:W-:Y:S02]  /*11dd0*/  UMOV UR10, UR16 ;  /* 0x00000010000a7c82 */ /* 0x000fe40008000000 */
[----:B------:R4:W-:Y:S02]  /*11de0*/  UTMALDG.4D [UR8], [UR4], desc[UR6] ;  /* 0x00000608040075b4 */ /* 0x0009e40008019000 */
[----:B----4-:R-:W-:Y:S01]  /*11df0*/  UMOV UR8, UR17 ;  /* 0x0000001100087c82 */ /* 0x010fe20008000000 */
[----:B------:R-:W-:-:S02]  /*11e00*/  UMOV UR10, UR14 ;  /* 0x0000000e000a7c82 */ /* 0x000fc40008000000 */
[----:B------:R4:W-:Y:S02]  /*11e10*/  UTMALDG.4D [UR8], [UR4], desc[UR6] ;  /* 0x00000608040075b4 */ /* 0x0009e40008019000 */
[----:B----4-:R-:W-:Y:S01]  /*11e20*/  NOP ;  /* 0x0000000000007918 */ /* 0x010fe20000000000 */
.L_x_760:
[----:B------:R-:W-:Y:S05]  /*11e30*/  WARPSYNC.ALL ;  /* 0x0000000000007948 */ /* 0x000fea0003800000 */
[----:B------:R-:W-:Y:S01]  /*11e40*/  BAR.SYNC.DEFER_BLOCKING 0x8, 0x1a0 ;  /* 0x0206800000007b1d */ /* 0x000fe20000010000 */
[----:B------:R-:W-:Y:S01]  /*11e50*/  ELECT P2, URZ, PT ;  /* 0x00000000003f782f */ /* 0x000fe20003840000 */
[----:B------:R-:W-:Y:S02]  /*11e60*/  UIADD3 UR47, UR47, 0x1, URZ ;  /* 0x000000012f2f7890 */ /* 0x000fe4000fffe03f */
[----:B------:R-:W-:Y:S02]  /*11e70*/  UIADD3 UR4, UP0, UR48, 0x270, URZ ;  /* 0x0000027030047890 */ /* 0x000fe4000ff1e03f */
[----:B------:R-:W-:-:S02]  /*11e80*/  ULEA.HI UR5, UR47, UR47, URZ, 0x1 ;  /* 0x0000002f2f057291 */ /* 0x000fc4000f8f083f */
[----:B------:R-:W-:Y:S02]  /*11e90*/  UIADD3 UR24, UR42, 0xc400, URZ ;  /* 0x0000c4002a187890 */ /* 0x000fe4000fffe03f */
[----:B------:R-:W-:Y:S02]  /*11ea0*/  ULOP3.LUT UR5, UR5, 0xfffffffe, URZ, 0xc0, !UPT ;  /* 0xfffffffe05057892 */ /* 0x000fe4000f8ec03f */
[----:B------:R-:W-:Y:S02]  /*11eb0*/  UIADD3 UR25, UR42, 0x2d800, URZ ;  /* 0x0002d8002a197890 */ /* 0x000fe4000fffe03f */
[----:B-1-3--:R-:W-:Y:S01]  /*11ec0*/  @P2 IMAD.MOV.U32 R4, RZ, RZ, 0x9000 ;  /* 0x00009000ff042424 */ /* 0x00afe200078e00ff */
[----:B------:R-:W-:Y:S02]  /*11ed0*/  UIADD3 UR9, UR47, -UR5, URZ ;  /* 0x800000052f097290 */ /* 0x000fe4000fffe03f */
[----:B------:R-:W-:Y:S02]  /*11ee0*/  UIADD3.X UR5, URZ, UR49, URZ, UP0, !UPT ;  /* 0x000000313f057290 */ /* 0x000fe400087fe43f */
[----:B------:R-:W-:-:S02]  /*11ef0*/  UIADD3 UR16, UR42, 0xf400, URZ ;  /* 0x0000f4002a107890 */ /* 0x000fc4000fffe03f */
[----:B------:R-:W-:Y:S01]  /*11f00*/  UIADD3 UR8, UR42, 0x12400, URZ ;  /* 0x000124002a087890 */ /* 0x000fe2000fffe03f */
[----:B------:R-:W-:Y:S01]  /*11f10*/  UMOV UR27, UR37 ;  /* 0x00000025001b7c82 */ /* 0x000fe20008000000 */
[----:B------:R1:W-:Y:S01]  /*11f20*/  @P2 SYNCS.ARRIVE.TRANS64 RZ, [UR42+0x2d800], R4 ;  /* 0x02d80004ffff29a7 */ /* 0x0003e2000800002a */
[----:B------:R-:W-:Y:S01]  /*11f30*/  UMOV UR28, UR38 ;  /* 0x00000026001c7c82 */ /* 0x000fe20008000000 */
[----:B------:R-:W-:Y:S01]  /*11f40*/  UMOV UR29, UR39 ;  /* 0x00000027001d7c82 */ /* 0x000fe20008000000 */
[----:B------:R-:W-:Y:S01]  /*11f50*/  UMOV UR6, 0x0 ;  /* 0x0000000000067882 */ /* 0x000fe20000000000 */
[----:B------:R-:W-:Y:S01]  /*11f60*/  UMOV UR7, 0x12f00000 ;  /* 0x12f0000000077882 */ /* 0x000fe20000000000 */
[----:B------:R-:W-:Y:S01]  /*11f70*/  UMOV UR26, URZ ;  /* 0x0000003f001a7c82 */ /* 0x000fe20008000000 */
[----:B------:R-:W-:Y:S01]  /*11f80*/  UMOV UR19, UR37 ;  /* 0x0000002500137c82 */ /* 0x000fe20008000000 */
[----:B------:R-:W-:Y:S01]  /*11f90*/  UMOV UR20, UR38 ;  /* 0x0000002600147c82 */ /* 0x000fe20008000000 */
[----:B-1----:R-:W-:Y:S01]  /*11fa0*/  IMAD.U32 R4, RZ, RZ, UR9 ;  /* 0x00000009ff047e24 */ /* 0x002fe2000f8e00ff */
[----:B------:R-:W-:Y:S01]  /*11fb0*/  UMOV UR21, UR39 ;  /* 0x0000002700157c82 */ /* 0x000fe20008000000 */
[----:B------:R-:W-:Y:S01]  /*11fc0*/  UMOV UR18, 0x20 ;  /* 0x0000002000127882 */ /* 0x000fe20000000000 */
[----:B------:R-:W-:Y:S01]  /*11fd0*/  UMOV UR17, UR25 ;  /* 0x0000001900117c82 */ /* 0x000fe20008000000 */
[----:B------:R-:W-:Y:S01]  /*11fe0*/  UMOV UR11, UR37 ;  /* 0x00000025000b7c82 */ /* 0x000fe20008000000 */
[----:B------:R-:W-:Y:S01]  /*11ff0*/  SHF.L.U32 R4, R4, 0x1f, RZ ;  /* 0x0000001f04047819 */ /* 0x000fe200000006ff */
[----:B------:R-:W-:Y:S01]  /*12000*/  UMOV UR12, UR38 ;  /* 0x00000026000c7c82 */ /* 0x000fe20008000000 */
[----:B------:R-:W-:Y:S01]  /*12010*/  UMOV UR13, UR39 ;  /* 0x00000027000d7c82 */ /* 0x000fe20008000000 */
[----:B------:R-:W-:Y:S01]  /*12020*/  UMOV UR10, 0x40 ;  /* 0x00000040000a7882 */ /* 0x000fe20000000000 */
[----:B------:R1:W-:Y:S01]  /*12030*/  UTMALDG.4D [UR24], [UR4], desc[UR6] ;  /* 0x00000618040075b4 */ /* 0x0003e20008019000 */
[----:B------:R-:W-:Y:S01]  /*12040*/  UMOV UR9, UR25 ;  /* 0x0000001900097c82 */ /* 0x000fe20008000000 */
[----:B------:R1:W-:Y:S01]  /*12050*/  UTMALDG.4D [UR16], [UR4], desc[UR6] ;  /* 0x00000610040075b4 */ /* 0x0003e20008019000 */
[----:B------:R1:W-:Y:S01]  /*12060*/  UTMALDG.4D [UR8], [UR4], desc[UR6] ;  /* 0x00000608040075b4 */ /* 0x0003e20008019000 */
[----:B------:R-:W3:Y:S02]  /*12070*/  SYNCS.PHASECHK.TRANS64.TRYWAIT P2, [UR42+0x2d820], R4 ;  /* 0x02d82004ff0075a7 */ /* 0x000ee4000804016a */
[----:B-1-3--:R-:W-:Y:S05]  /*12080*/  @!P2 BRA `(.L_x_764) ;  /* 0x000000200080a947 */ /* 0x00afea0003800000 */
.L_x_814:
[----:B------:R-:W-:-:S04]  /*12090*/  UIADD3 UR4, UR44, -0x2, URZ ;  /* 0xfffffffe2c047890 */ /* 0x000fc8000fffe03f */
[----:B------:R-:W-:-:S06]  /*120a0*/  UISETP.GE.AND UP0, UPT, UR4, UR43, UPT ;  /* 0x0000002b0400728c */ /* 0x000fcc000bf06270 */
[----:B------:R-:W-:-:S13]  /*120b0*/  PLOP3.LUT P2, PT, PT, PT, UP0, 0x80, 0x0 ;  /* 0x000000000000781c */ /* 0x000fda0003f4f008 */
[----:B------:R-:W-:Y:S05]  /*120c0*/  @!P2 BRA `(.L_x_765) ;  /* 0x00000014004ca947 */ /* 0x000fea0003800000 */
[----:B-1----:R-:W-:Y:S01]  /*120d0*/  IMAD R5, RZ, RZ, -UR44 ;  /* 0x8000002cff057e24 */ /* 0x002fe2000f8e02ff */
[----:B------:R-:W-:Y:S01]  /*120e0*/  LOP3.LUT R10, RZ, UR43, RZ, 0x33, !PT ;  /* 0x0000002bff0a7c12 */ /* 0x000fe2000f8e33ff */
[----:B------:R-:W-:Y:S01]  /*120f0*/  IMAD.U32 R11, RZ, RZ, UR4 ;  /* 0x00000004ff0b7e24 */ /* 0x000fe2000f8e00ff */
[----:B------:R-:W-:Y:S02]  /*12100*/  ULDC.64 UR40, c[0x0][0x408] ;  /* 0x0001020000287ab9 */ /* 0x000fe40000000a00 */
[----:B------:R-:W-:-:S05]  /*12110*/  VIADDMNMX R10, R5, 0x1, R10, !PT ;  /* 0x00000001050a7846 */ /* 0x000fca000780010a */
[----:B------:R-:W-:-:S05]  /*12120*/  VIADD R4, R10, UR44 ;  /* 0x0000002c0a047c36 */ /* 0x000fca0008000000 */
[----:B------:R-:W-:-:S04]  /*12130*/  LOP3.LUT R4, R4, 0x1, RZ, 0xc0, !PT ;  /* 0x0000000104047812 */ /* 0x000fc800078ec0ff */
[----:B------:R-:W-:-:S13]  /*12140*/  ISETP.NE.U32.AND P2, PT, R4, 0x1, PT ;  /* 0x000000010400780c */ /* 0x000fda0003f45070 */
[----:B------:R-:W-:Y:S05]  /*12150*/  @P2 BRA `(.L_x_766) ;  /* 0x0000000400b42947 */ /* 0x000fea0003800000 */
[----:B--2---:R-:W-:Y:S01]  /*12160*/  VIADD R12, R19, 0x1 ;  /* 0x00000001130c7836 */ /* 0x004fe20000000000 */
        /* <DEDUP_REMOVED lines=26> */
.L_x_769:
[----:B-1----:R-:W-:Y:S02]  /*12310*/  LEA R3, R12, UR42, 0x3 ;  /* 0x0000002a0c037c11 */ /* 0x002fe4000f8e18ff */
[----:B------:R-:W-:Y:S02]  /*12320*/  SHF.L.U32 R2, R13, 0x1f, RZ ;  /* 0x0000001f0d027819 */ /* 0x000fe400000006ff */
[----:B------:R-:W-:Y:S02]  /*12330*/  ISETP.NE.AND P2, PT, R17, RZ, PT ;  /* 0x000000ff1100720c */ /* 0x000fe40003f45270 */
[----:B------:R-:W1:Y:S02]  /*12340*/  SYNCS.PHASECHK.TRANS64.TRYWAIT P3, [R3+URZ+0x2d840], R2 ;  /* 0x02d84002030075a7 */ /* 0x000e64000806017f */
[----:B-1----:R-:W-:Y:S09]  /*12350*/  @!P3 BRA `(.L_x_770) ;  /* 0x0000001c00e4b947 */ /* 0x002ff20003800000 */
.L_x_815:
[----:B------:R-:W-:Y:S05]  /*12360*/  @P2 BRA `(.L_x_771) ;  /* 0x0000000000142947 */ /* 0x000fea0003800000 */
[----:B------:R-:W-:Y:S01]  /*12370*/  ISETP.NE.AND P3, PT, R23, RZ, PT ;  /* 0x000000ff1700720c */ /* 0x000fe20003f65270 */
[----:B-1----:R-:W-:-:S04]  /*12380*/  IMAD.MOV.U32 R2, RZ, RZ, 0x6000 ;  /* 0x00006000ff027424 */ /* 0x002fc800078e00ff */
[----:B------:R2:W-:Y:S08]  /*12390*/  SYNCS.ARRIVE.TRANS64 RZ, [R3+URZ+0x2d830], R2 ;  /* 0x02d8300203ff79a7 */ /* 0x0005f0000800003f */
[----:B------:R-:W-:Y:S05]  /*123a0*/  @!P3 BRA `(.L_x_771) ;  /* 0x000000000004b947 */ /* 0x000fea0003800000 */
[----:B------:R-:W-:Y:S01]  /*123b0*/  BPT.TRAP 0x1 ;  /* 0x000000040000795c */ /* 0x000fe20000300000 */
.L_x_771:
[----:B------:R-:W-:Y:S01]  /*123c0*/  R2UR UR8, R12 ;  /* 0x000000000c0872ca */ /* 0x000fe200000e0000 */
[----:B------:R-:W-:Y:S01]  /*123d0*/  UIADD3 UR4, UP0, UR48, 0x370, URZ ;  /* 0x0000037030047890 */ /* 0x000fe2000ff1e03f */
[----:B------:R-:W-:Y:S01]  /*123e0*/  R2UR UR9, R3 ;  /* 0x00000000030972ca */ /* 0x000fe200000e0000 */
[----:B------:R-:W-:Y:S01]  /*123f0*/  UIADD3 UR19, UR42, 0x2d800, URZ ;  /* 0x0002d8002a137890 */ /* 0x000fe2000fffe03f */
[----:B------:R-:W-:Y:S01]  /*12400*/  R2UR UR11, R11 ;  /* 0x000000000b0b72ca */ /* 0x000fe200000e0000 */
[----:B------:R-:W-:Y:S01]  /*12410*/  UIADD3.X UR5, URZ, UR49, URZ, UP0, !UPT ;  /* 0x000000313f057290 */ /* 0x000fe200087fe43f */
[----:B------:R-:W-:Y:S01]  /*12420*/  R2UR UR12, R6 ;  /* 0x00000000060c72ca */ /* 0x000fe200000e0000 */
[----:B------:R-:W-:Y:S01]  /*12430*/  UMOV UR10, URZ ;  /* 0x0000003f000a7c82 */ /* 0x000fe20008000000 */
[----:B-----5:R-:W-:Y:S01]  /*12440*/  R2UR UR13, R4 ;  /* 0x00000000040d72ca */ /* 0x020fe200000e0000 */
[----:B------:R-:W-:Y:S01]  /*12450*/  UMOV UR6, 0x0 ;  /* 0x0000000000067882 */ /* 0x000fe20000000000 */
[----:B------:R-:W-:Y:S01]  /*12460*/  UMOV UR7, 0x14f00000 ;  /* 0x14f0000000077882 */ /* 0x000fe20000000000 */
[----:B------:R-:W-:Y:S01]  /*12470*/  UMOV UR17, 0x20 ;  /* 0x0000002000117882 */ /* 0x000fe20000000000 */
[----:B------:R-:W-:Y:S01]  /*12480*/  UMOV UR18, 0x40 ;  /* 0x0000004000127882 */ /* 0x000fe20000000000 */
[----:B------:R-:W-:Y:S01]  /*12490*/  UIMAD UR8, UR8, 0x6000, UR42 ;  /* 0x00006000080878a4 */ /* 0x000fe2000f8e022a */
[----:B-12---:R-:W-:Y:S01]  /*124a0*/  SHF.L.U32 R3, R18, 0x1f, RZ ;  /* 0x0000001f12037819 */ /* 0x006fe200000006ff */
[----:B------:R-:W-:Y:S01]  /*124b0*/  UIADD3 UR9, UR9, 0x2d830, URZ ;  /* 0x0002d83009097890 */ /* 0x000fe2000fffe03f */
[----:B------:R-:W-:Y:S01]  /*124c0*/  LEA R2, R19, UR19, 0x3 ;  /* 0x0000001313027c11 */ /* 0x000fe2000f8e18ff */
[----:B------:R-:W-:-:S02]  /*124d0*/  USHF.L.U32 UR11, UR11, 0x7, URZ ;  /* 0x000000070b0b7899 */ /* 0x000fc4000800063f */
[----:B------:R-:W-:Y:S02]  /*124e0*/  UIADD3 UR14, UR8, 0x15400, URZ ;  /* 0x00015400080e7890 */ /* 0x000fe4000fffe03f */
[----:B------:R-:W-:Y:S02]  /*124f0*/  UIADD3 UR15, UR8, 0x17400, URZ ;  /* 0x00017400080f7890 */ /* 0x000fe4000fffe03f */
[----:B------:R-:W-:-:S03]  /*12500*/  UIADD3 UR16, UR8, 0x19400, URZ ;  /* 0x0001940008107890 */ /* 0x000fc6000fffe03f */
[----:B------:R-:W-:Y:S02]  /*12510*/  UMOV UR8, UR14 ;  /* 0x0000000e00087c82 */ /* 0x000fe40008000000 */
[----:B------:R1:W-:Y:S02]  /*12520*/  UTMALDG.4D [UR8], [UR4], desc[UR6] ;  /* 0x00000608040075b4 */ /* 0x0003e40008019000 */
[----:B-1----:R-:W-:Y:S01]  /*12530*/  UMOV UR8, UR15 ;  /* 0x0000000f00087c82 */ /* 0x002fe20008000000 */
[----:B------:R-:W-:Y:S02]  /*12540*/  UMOV UR10, UR17 ;  /* 0x00000011000a7c82 */ /* 0x000fe40008000000 */
[----:B------:R1:W-:Y:S02]  /*12550*/  UTMALDG.4D [UR8], [UR4], desc[UR6] ;  /* 0x00000608040075b4 */ /* 0x0003e40008019000 */
[----:B-1----:R-:W-:Y:S01]  /*12560*/  UMOV UR8, UR16 ;  /* 0x0000001000087c82 */ /* 0x002fe20008000000 */
[----:B------:R-:W-:-:S02]  /*12570*/  UMOV UR10, UR18 ;  /* 0x00000012000a7c82 */ /* 0x000fc40008000000 */
[----:B------:R1:W-:Y:S01]  /*12580*/  UTMALDG.4D [UR8], [UR4], desc[UR6] ;  /* 0x00000608040075b4 */ /* 0x0003e20008019000 */
[----:B------:R-:W2:Y:S02]  /*12590*/  SYNCS.PHASECHK.TRANS64.TRYWAIT P3, [R2+URZ+0x60], R3 ;  /* 0x00006003020075a7 */ /* 0x000ea4000806017f */
[----:B-12---:R-:W-:Y:S05]  /*125a0*/  @!P3 BRA `(.L_x_772) ;  /* 0x0000001c0064b947 */ /* 0x006fea0003800000 */
.L_x_816:
[----:B------:R-:W-:Y:S05]  /*125b0*/  @P2 BRA `(.L_x_773) ;  /* 0x0000000000182947 */ /* 0x000fea0003800000 */
[----:B------:R-:W-:Y:S01]  /*125c0*/  ISETP.NE.AND P2, PT, R23, RZ, PT ;  /* 0x000000ff1700720c */ /* 0x000fe20003f45270 */
[----:B-1----:R-:W-:Y:S01]  /*125d0*/  IMAD.MOV.U32 R3, RZ, RZ, 0x6000 ;  /* 0x00006000ff037424 */ /* 0x002fe200078e00ff */
[----:B------:R-:W-:-:S04]  /*125e0*/  LEA R2, R19, UR42, 0x3 ;  /* 0x0000002a13027c11 */ /* 0x000fc8000f8e18ff */
[----:B------:R2:W-:Y:S07]  /*125f0*/  SYNCS.ARRIVE.TRANS64 RZ, [R2+URZ+0x2d850], R3 ;  /* 0x02d8500302ff79a7 */ /* 0x0005ee000800003f */
[----:B------:R-:W-:Y:S05]  /*12600*/  @!P2 BRA `(.L_x_773) ;  /* 0x000000000004a947 */ /* 0x000fea0003800000 */
[----:B------:R-:W-:Y:S01]  /*12610*/  BPT.TRAP 0x1 ;  /* 0x000000040000795c */ /* 0x000fe20000300000 */
.L_x_773:
        /* <DEDUP_REMOVED lines=8> */
[----:B------:R-:W-:Y:S01]  /*126a0*/  UMOV UR7, 0x14f00000 ;  /* 0x14f0000000077882 */ /* 0x000fe20000000000 */
[----:B------:R-:W-:Y:S01]  /*126b0*/  UMOV UR16, 0x20 ;  /* 0x0000002000107882 */ /* 0x000fe20000000000 */
[----:B------:R-:W-:-:S02]  /*126c0*/  IMAD.MOV.U32 R9, RZ, RZ, R4 ;  /* 0x000000ffff097224 */ /* 0x000fc400078e0004 */
[----:B------:R-:W-:Y:S01]  /*126d0*/  IMAD.MOV.U32 R7, RZ, RZ, R11 ;  /* 0x000000ffff077224 */ /* 0x000fe200078e000b */
[----:B------:R-:W-:Y:S02]  /*126e0*/  UIMAD UR15, UR9, 0x6000, UR42 ;  /* 0x00006000090f78a4 */ /* 0x000fe4000f8e022a */
[----:B------:R-:W-:Y:S02]  /*126f0*/  ULEA UR9, UR9, UR42, 0x3 ;  /* 0x0000002a09097291 */ /* 0x000fe4000f8e183f */
[----:B------:R-:W-:Y:S02]  /*12700*/  USHF.L.U32 UR11, UR11, 0x7, URZ ;  /* 0x000000070b0b7899 */ /* 0x000fe4000800063f */
[----:B------:R-:W-:Y:S02]  /*12710*/  UIADD3 UR8, UR15, 0x400, URZ ;  /* 0x000004000f087890 */ /* 0x000fe4000fffe03f */
[----:B------:R-:W-:Y:S02]  /*12720*/  UIADD3 UR9, UR9, 0x2d850, URZ ;  /* 0x0002d85009097890 */ /* 0x000fe4000fffe03f */
        /* <DEDUP_REMOVED lines=11> */
.L_x_768:
[----:B------:R-:W-:Y:S05]  /*127e0*/  BSYNC B0 ;  /* 0x0000000000007941 */ /* 0x000fea0003800000 */
.L_x_767:
[----:B------:R-:W-:Y:S01]  /*127f0*/  UIADD3 UR4, UR44, -0x3, URZ ;  /* 0xfffffffd2c047890 */ /* 0x000fe2000fffe03f */
[----:B------:R-:W-:Y:S02]  /*12800*/  IMAD.MOV.U32 R19, RZ, RZ, R12 ;  /* 0x000000ffff137224 */ /* 0x000fe400078e000c */
[----:B------:R-:W-:-:S03]  /*12810*/  IMAD.MOV.U32 R18, RZ, RZ, R13 ;  /* 0x000000ffff127224 */ /* 0x000fc600078e000d */
[----:B------:R-:W-:-:S07]  /*12820*/  IMAD.U32 R11, RZ, RZ, UR4 ;  /* 0x00000004ff0b7e24 */ /* 0x000fce000f8e00ff */
.L_x_766:
[----:B------:R-:W-:Y:S01]  /*12830*/  ULOP3.LUT UR4, URZ, UR44, URZ, 0x33, !UPT ;  /* 0x0000002c3f047292 */ /* 0x000fe2000f8e333f */
[----:B------:R-:W-:Y:S01]  /*12840*/  VIADD R10, R10, 0xfffffffe ;  /* 0xfffffffe0a0a7836 */ /* 0x000fe20000000000 */
[----:B------:R-:W-:Y:S04]  /*12850*/  BSSY B0, `(.L_x_765) ;  /* 0x00000da000007945 */ /* 0x000fe80003800000 */
[----:B------:R-:W-:-:S13]  /*12860*/  ISETP.NE.AND P2, PT, R10, UR4, PT ;  /* 0x000000040a007c0c */ /* 0x000fda000bf45270 */
[----:B------:R-:W-:Y:S05]  /*12870*/  @!P2 BRA `(.L_x_774) ;  /* 0x0000000c005ca947 */ /* 0x000fea0003800000 */
[----:B-12---:R-:W-:-:S07]  /*12880*/  IMAD.MOV.U32 R2, RZ, RZ, R9 ;  /* 0x000000ffff027224 */ /* 0x006fce00078e0009 */
.L_x_789:
[----:B------:R-:W-:Y:S01]  /*12890*/  VIADD R10, R19, 0x1 ;  /* 0x00000001130a7836 */ /* 0x000fe20000000000 */
[----:B------:R-:W-:Y:S05]  /*128a0*/  YIELD ;  /* 0x0000000000007946 */ /* 0x000fea0003800000 */
[----:B------:R-:W-:Y:S01]  /*128b0*/  ISETP.NE.AND P2, PT, R10, 0x2, PT ;  /* 0x000000020a00780c */ /* 0x000fe20003f45270 */
[----:B------:R-:W-:Y:S03]  /*128c0*/  BSSY B1, `(.L_x_775) ;  /* 0x0000066000017945 */ /* 0x000fe60003800000 */
[----:B-12---:R-:W-:-:S02]  /*128d0*/  SEL R3, RZ, 0x1, P2 ;  /* 0x00000001ff037807 */ /* 0x006fc40001000000 */
[----:B------:R-:W-:Y:S02]  /*128e0*/  SEL R10, R10, RZ, P2 ;  /* 0x000000ff0a0a7207 */ /* 0x000fe40001000000 */
[----:B------:R-:W-:Y:S01]  /*128f0*/  LOP3.LUT R12, R18, R3, RZ, 0x3c, !PT ;  /* 0x00000003120c7212 */ /* 0x000fe200078e3cff */
[----:B------:R-:W-:Y:S06]  /*12900*/  @!P6 BRA `(.L_x_776) ;  /* 0x000000040084e947 */ /* 0x000fec0003800000 */
[----:B------:R-:W-:Y:S01]  /*12910*/  IMAD.MOV.U32 R14, RZ, RZ, R11 ;  /* 0x000000ffff0e7224 */ /* 0x000fe200078e000b */
[----:B------:R-:W-:Y:S06]  /*12920*/  @!P0 BRA `(.L_x_777) ;  /* 0x0000000000488947 */ /* 0x000fec0003800000 */
[----:B------:R-:W1:Y:S01]  /*12930*/  LDC R14, c[0x0][0x41c] ;  /* 0x00010700ff0e7b82 */ /* 0x000e620000000800 */
[----:B------:R-:W-:Y:S02]  /*12940*/  IMAD.MOV.U32 R13, RZ, RZ, R11 ;  /* 0x000000ffff0d7224 */ /* 0x000fe400078e000b */
[----:B------:R-:W-:-:S04]  /*12950*/  IMAD R15, R8, UR40, RZ ;  /* 0x00000028080f7c24 */ /* 0x000fc8000f8e02ff */
[----:B------:R-:W-:Y:S01]  /*12960*/  IMAD R15, R0, UR41, R15 ;  /* 0x00000029000f7c24 */ /* 0x000fe2000f8e020f */
[----:B------:R-:W2:Y:S01]  /*12970*/  LDC.64 R2, c[0x0][0x3f8] ;  /* 0x0000fe00ff027b82 */ /* 0x000ea20000000a00 */
        /* <DEDUP_REMOVED lines=8> */
[----:B--2---:R-:W-:-:S04]  /*12a00*/  LEA R2, P2, R4, R2, 0x2 ;  /* 0x0000000204027211 */ /* 0x004fc800078410ff */
[----:B------:R-:W-:-:S05]  /*12a10*/  LEA.HI.X R3, R4, R3, R5, 0x2, P2 ;  /* 0x0000000304037211 */ /* 0x000fca00010f1405 */
[----:B------:R1:W5:Y:S01]  /*12a20*/  LDG.E R2, desc[UR50][R2.64] ;  /* 0x0000003202027981 */ /* 0x000362000c1e1900 */
[----:B------:R-:W-:-:S04]  /*12a30*/  IMAD.MOV R4, RZ, RZ, -R13 ;  /* 0x000000ffff047224 */ /* 0x000fc800078e0a0d */
[----:B------:R-:W-:-:S07]  /*12a40*/  IMAD R14, R14, R4, R11 ;  /* 0x000000040e0e7224 */ /* 0x000fce00078e020b */
.L_x_777:
[----:B------:R-:W-:Y:S02]  /*12a50*/  LEA R4, R10, UR42, 0x3 ;  /* 0x0000002a0a047c11 */ /* 0x000fe4000f8e18ff */
[----:B-1----:R-:W-:Y:S02]  /*12a60*/  SHF.L.U32 R3, R12, 0x1f, RZ ;  /* 0x0000001f0c037819 */ /* 0x002fe400000006ff */
[----:B------:R-:W-:Y:S02]  /*12a70*/  ISETP.NE.AND P2, PT, R17, RZ, PT ;  /* 0x000000ff1100720c */ /* 0x000fe40003f45270 */
[----:B------:R-:W1:Y:S02]  /*12a80*/  SYNCS.PHASECHK.TRANS64.TRYWAIT P3, [R4+URZ+0x2d840], R3 ;  /* 0x02d84003040075a7 */ /* 0x000e64000806017f */
[----:B-1----:R-:W-:Y:S09]  /*12a90*/  @!P3 BRA `(.L_x_778) ;  /* 0x00000018003cb947 */ /* 0x002ff20003800000 */
.L_x_817:
[----:B------:R-:W-:Y:S05]  /*12aa0*/  @P2 BRA `(.L_x_779) ;  /* 0x0000000000142947 */ /* 0x000fea0003800000 */
[----:B------:R-:W-:Y:S01]  /*12ab0*/  ISETP.NE.AND P3, PT, R23, RZ, PT ;  /* 0x000000ff1700720c */ /* 0x000fe20003f65270 */
[----:B-1----:R-:W-:-:S04]  /*12ac0*/  IMAD.MOV.U32 R3, RZ, RZ, 0x6000 ;  /* 0x00006000ff037424 */ /* 0x002fc800078e00ff */
[----:B------:R2:W-:Y:S08]  /*12ad0*/  SYNCS.ARRIVE.TRANS64 RZ, [R4+URZ+0x2d830], R3 ;  /* 0x02d8300304ff79a7 */ /* 0x0005f0000800003f */
[----:B------:R-:W-:Y:S05]  /*12ae0*/  @!P3 BRA `(.L_x_779) ;  /* 0x000000000004b947 */ /* 0x000fea0003800000 */
[----:B------:R-:W-:Y:S01]  /*12af0*/  BPT.TRAP 0x1 ;  /* 0x000000040000795c */ /* 0x000fe20000300000 */
.L_x_779:
        /* <DEDUP_REMOVED lines=14> */
[----:B------:R-:W-:Y:S01]  /*12be0*/  SHF.L.U32 R18, R18, 0x1f, RZ ;  /* 0x0000001f12127819 */ /* 0x000fe200000006ff */
[----:B------:R-:W-:Y:S01]  /*12bf0*/  UIADD3 UR9, UR9, 0x2d830, URZ ;  /* 0x0002d83009097890 */ /* 0x000fe2000fffe03f */
[----:B-12---:R-:W-:Y:S01]  /*12c00*/  LEA R3, R19, UR19, 0x3 ;  /* 0x0000001313037c11 */ /* 0x006fe2000f8e18ff */
        /* <DEDUP_REMOVED lines=14> */
.L_x_818:
[----:B------:R-:W-:Y:S05]  /*12cf0*/  @P2 BRA `(.L_x_781) ;  /* 0x0000000000142947 */ /* 0x000fea0003800000 */
[----:B------:R-:W-:Y:S01]  /*12d00*/  ISETP.NE.AND P2, PT, R23, RZ, PT ;  /* 0x000000ff1700720c */ /* 0x000fe20003f45270 */
[----:B------:R-:W-:-:S04]  /*12d10*/  IMAD.MOV.U32 R4, RZ, RZ, 0x6000 ;  /* 0x00006000ff047424 */ /* 0x000fc800078e00ff */
[----:B------:R2:W-:Y:S08]  /*12d20*/  SYNCS.ARRIVE.TRANS64 RZ, [R3+URZ+0x50], R4 ;  /* 0x0000500403ff79a7 */ /* 0x0005f0000800003f */
[----:B------:R-:W-:Y:S05]  /*12d30*/  @!P2 BRA `(.L_x_781) ;  /* 0x000000000004a947 */ /* 0x000fea0003800000 */
[----:B------:R-:W-:Y:S01]  /*12d40*/  BPT.TRAP 0x1 ;  /* 0x000000040000795c */ /* 0x000fe20000300000 */
.L_x_781:
        /* <DEDUP_REMOVED lines=12> */
[----:B------:R-:W-:Y:S01]  /*12e10*/  UIMAD UR8, UR8, 0x6000, UR42 ;  /* 0x00006000080878a4 */ /* 0x000fe2000f8e022a */
[----:B------:R-:W-:Y:S01]  /*12e20*/  IMAD.MOV.U32 R9, RZ, RZ, R2 ;  /* 0x000000ffff097224 */ /* 0x000fe200078e0002 */
        /* <DEDUP_REMOVED lines=15> */
.L_x_776:
[----:B------:R-:W-:Y:S05]  /*12f20*/  BSYNC B1 ;  /* 0x0000000000017941 */ /* 0x000fea0003800000 */
.L_x_775:
[----:B------:R-:W-:Y:S01]  /*12f30*/  VIADD R19, R10, 0x1 ;  /* 0x000000010a137836 */ /* 0x000fe20000000000 */
[----:B------:R-:W-:Y:S01]  /*12f40*/  BSSY B1, `(.L_x_782) ;  /* 0x0000067000017945 */ /* 0x000fe20003800000 */
[----:B------:R-:W-:-:S03]  /*12f50*/  VIADD R13, R11, 0xffffffff ;  /* 0xffffffff0b0d7836 */ /* 0x000fc60000000000 */
[----:B------:R-:W-:-:S04]  /*12f60*/  ISETP.NE.AND P2, PT, R19, 0x2, PT ;  /* 0x000000021300780c */ /* 0x000fc80003f45270 */
[----:B-12---:R-:W-:Y:S02]  /*12f70*/  SEL R3, RZ, 0x1, P2 ;  /* 0x00000001ff037807 */ /* 0x006fe40001000000 */
        /* <DEDUP_REMOVED lines=9> */
[----:B-1----:R-:W-:-:S13]  /*13010*/  ISETP.NE.AND P2, PT, R14, 0x1, PT ;  /* 0x000000010e00780c */ /* 0x002fda0003f45270 */
[----:B------:R-:W1:Y:S02]  /*13020*/  @P2 LDC.64 R2, c[0x0][0x420] ;  /* 0x00010800ff022b82 */ /* 0x000e640000000a00 */
[----:B-1----:R-:W-:-:S05]  /*13030*/  @P2 IMAD.HI.U32 R2, R13, R2, RZ ;  /* 0x000000020d022227 */ /* 0x002fca00078e00ff */
[----:B------:R-:W-:Y:S02]  /*13040*/  @P2 SHF.R.U32.HI R15, RZ, R3, R2 ;  /* 0x00000003ff0f2219 */ /* 0x000fe40000011602 */
[----:B------:R-:W1:Y:S02]  /*13050*/  LDC.64 R2, c[0x0][0x3f8] ;  /* 0x0000fe00ff027b82 */ /* 0x000e640000000a00 */
[--C-:B------:R-:W-:Y:S01]  /*13060*/  SHF.R.S32.HI R5, RZ, 0x1f, R15.reuse ;  /* 0x0000001fff057819 */ /* 0x100fe2000001140f */
[----:B------:R-:W-:-:S04]  /*13070*/  IMAD.MOV.U32 R4, RZ, RZ, R15 ;  /* 0x000000ffff047224 */ /* 0x000fc800078e000f */
[----:B------:R-:W-:-:S04]  /*13080*/  IMAD.WIDE.U32 R4, R0, UR40, R4 ;  /* 0x0000002800047c25 */ /* 0x000fc8000f8e0004 */
[----:B------:R-:W-:Y:S01]  /*13090*/  IMAD.IADD R5, R21, 0x1, R5 ;  /* 0x0000000115057824 */ /* 0x000fe200078e0205 */
[----:B-1----:R-:W-:-:S04]  /*130a0*/  LEA R2, P2, R4, R2, 0x2 ;  /* 0x0000000204027211 */ /* 0x002fc800078410ff */
[----:B------:R-:W-:-:S05]  /*130b0*/  LEA.HI.X R3, R4, R3, R5, 0x2, P2 ;  /* 0x0000000304037211 */ /* 0x000fca00010f1405 */
[----:B------:R1:W5:Y:S01]  /*130c0*/  LDG.E R2, desc[UR50][R2.64] ;  /* 0x0000003202027981 */ /* 0x000362000c1e1900 */
[----:B------:R-:W-:-:S04]  /*130d0*/  IMAD.MOV R4, RZ, RZ, -R15 ;  /* 0x000000ffff047224 */ /* 0x000fc800078e0a0f */
[----:B------:R-:W-:-:S07]  /*130e0*/  IMAD R14, R14, R4, R13 ;  /* 0x000000040e0e7224 */ /* 0x000fce00078e020d */
.L_x_784:
[----:B-1----:R-:W-:Y:S02]  /*130f0*/  LEA R3, R19, UR42, 0x3 ;  /* 0x0000002a13037c11 */ /* 0x002fe4000f8e18ff */
[----:B------:R-:W-:Y:S02]  /*13100*/  SHF.L.U32 R4, R18, 0x1f, RZ ;  /* 0x0000001f12047819 */ /* 0x000fe400000006ff */
[----:B------:R-:W-:Y:S02]  /*13110*/  ISETP.NE.AND P2, PT, R17, RZ, PT ;  /* 0x000000ff1100720c */ /* 0x000fe40003f45270 */
[----:B------:R-:W1:Y:S02]  /*13120*/  SYNCS.PHASECHK.TRANS64.TRYWAIT P3, [R3+URZ+0x2d840], R4 ;  /* 0x02d84004030075a7 */ /* 0x000e64000806017f */
[----:B-1----:R-:W-:Y:S09]  /*13130*/  @!P3 BRA `(.L_x_785) ;  /* 0x0000001000bcb947 */ /* 0x002ff20003800000 */
.L_x_819:
[----:B------:R-:W-:Y:S05]  /*13140*/  @P2 BRA `(.L_x_786) ;  /* 0x0000000000142947 */ /* 0x000fea0003800000 */
[----:B------:R-:W-:Y:S01]  /*13150*/  ISETP.NE.AND P3, PT, R23, RZ, PT ;  /* 0x000000ff1700720c */ /* 0x000fe20003f65270 */
[----:B-1----:R-:W-:-:S04]  /*13160*/  IMAD.MOV.U32 R4, RZ, RZ, 0x6000 ;  /* 0x00006000ff047424 */ /* 0x002fc800078e00ff */
[----:B------:R2:W-:Y:S08]  /*13170*/  SYNCS.ARRIVE.TRANS64 RZ, [R3+URZ+0x2d830], R4 ;  /* 0x02d8300403ff79a7 */ /* 0x0005f0000800003f */
[----:B------:R-:W-:Y:S05]  /*13180*/  @!P3 BRA `(.L_x_786) ;  /* 0x000000000004b947 */ /* 0x000fea0003800000 */
[----:B------:R-:W-:Y:S01]  /*13190*/  BPT.TRAP 0x1 ;  /* 0x000000040000795c */ /* 0x000fe20000300000 */
.L_x_786:
[----:B------:R-:W-:Y:S01]  /*131a0*/  R2UR UR9, R19 ;  /* 0x00000000130972ca */ /* 0x000fe200000e0000 */
[----:B------:R-:W-:Y:S01]  /*131b0*/  UIADD3 UR19, UR42, 0x2d800, URZ ;  /* 0x0002d8002a137890 */ /* 0x000fe2000fffe03f */
[----:B------:R-:W-:Y:S01]  /*131c0*/  R2UR UR11, R14 ;  /* 0x000000000e0b72ca */ /* 0x000fe200000e0000 */
[----:B------:R-:W-:Y:S01]  /*131d0*/  UIADD3 UR4, UP0, UR48, 0x370, URZ ;  /* 0x0000037030047890 */ /* 0x000fe2000ff1e03f */
[----:B------:R-:W-:Y:S01]  /*131e0*/  R2UR UR12, R6 ;  /* 0x00000000060c72ca */ /* 0x000fe200000e0000 */
[----:B------:R-:W-:Y:S01]  /*131f0*/  UMOV UR10, URZ ;  /* 0x0000003f000a7c82 */ /* 0x000fe20008000000 */
[----:B-----5:R-:W-:Y:S01]  /*13200*/  R2UR UR13, R2 ;  /* 0x00000000020d72ca */ /* 0x020fe200000e0000 */
[----:B------:R-:W-:Y:S01]  /*13210*/  UIADD3.X UR5, URZ, UR49, URZ, UP0, !UPT ;  /* 0x000000313f057290 */ /* 0x000fe200087fe43f */
[----:B------:R-:W-:Y:S01]  /*13220*/  SHF.L.U32 R12, R12, 0x1f, RZ ;  /* 0x0000001f0c0c7819 */ /* 0x000fe200000006ff */
[----:B------:R-:W-:Y:S01]  /*13230*/  UMOV UR6, 0x0 ;  /* 0x0000000000067882 */ /* 0x000fe20000000000 */
[----:B------:R-:W-:Y:S01]  /*13240*/  UMOV UR7, 0x14f00000 ;  /* 0x14f0000000077882 */ /* 0x000fe20000000000 */
[----:B------:R-:W-:Y:S01]  /*13250*/  UMOV UR17, 0x20 ;  /* 0x0000002000117882 */ /* 0x000fe20000000000 */
[----:B------:R-:W-:Y:S01]  /*13260*/  UMOV UR18, 0x40 ;  /* 0x0000004000127882 */ /* 0x000fe20000000000 */
[----:B------:R-:W-:Y:S01]  /*13270*/  UIMAD UR8, UR9, 0x6000, UR42 ;  /* 0x00006000090878a4 */ /* 0x000fe2000f8e022a */
[----:B-12---:R-:W-:Y:S01]  /*13280*/  LEA R3, R10, UR19, 0x3 ;  /* 0x000000130a037c11 */ /* 0x006fe2000f8e18ff */
[----:B------:R-:W-:-:S02]  /*13290*/  ULEA UR9, UR9, UR19, 0x3 ;  /* 0x0000001309097291 */ /* 0x000fc4000f8e183f */
[----:B------:R-:W-:Y:S02]  /*132a0*/  USHF.L.U32 UR11, UR11, 0x7, URZ ;  /* 0x000000070b0b7899 */ /* 0x000fe4000800063f */
[----:B------:R-:W-:Y:S02]  /*132b0*/  UIADD3 UR14, UR8, 0x15400, URZ ;  /* 0x00015400080e7890 */ /* 0x000fe4000fffe03f */
        /* <DEDUP_REMOVED lines=13> */
.L_x_820:
[----:B------:R-:W-:Y:S05]  /*13390*/  @P2 BRA `(.L_x_788) ;  /* 0x0000000000142947 */ /* 0x000fea0003800000 */
[----:B------:R-:W-:Y:S01]  /*133a0*/  ISETP.NE.AND P2, PT, R23, RZ, PT ;  /* 0x000000ff1700720c */ /* 0x000fe20003f45270 */
[----:B------:R-:W-:-:S04]  /*133b0*/  IMAD.MOV.U32 R4, RZ, RZ, 0x6000 ;  /* 0x00006000ff047424 */ /* 0x000fc800078e00ff */
[----:B------:R2:W-:Y:S08]  /*133c0*/  SYNCS.ARRIVE.TRANS64 RZ, [R3+URZ+0x50], R4 ;  /* 0x0000500403ff79a7 */ /* 0x0005f0000800003f */
[----:B------:R-:W-:Y:S05]  /*133d0*/  @!P2 BRA `(.L_x_788) ;  /* 0x000000000004a947 */ /* 0x000fea0003800000 */
[----:B------:R-:W-:Y:S01]  /*133e0*/  BPT.TRAP 0x1 ;  /* 0x000000040000795c */ /* 0x000fe20000300000 */
.L_x_788:
        /* <DEDUP_REMOVED lines=28> */
.L_x_783:
[----:B------:R-:W-:Y:S05]  /*135b0*/  BSYNC B1 ;  /* 0x0000000000017941 */ /* 0x000fea0003800000 */
.L_x_782:
[----:B------:R-:W-:Y:S01]  /*135c0*/  ISETP.GT.AND P2, PT, R13, UR43, PT ;  /* 0x0000002b0d007c0c */ /* 0x000fe2000bf44270 */
[----:B------:R-:W-:-:S12]  /*135d0*/  VIADD R11, R11, 0xfffffffe ;  /* 0xfffffffe0b0b7836 */ /* 0x000fd80000000000 */
[----:B------:R-:W-:Y:S05]  /*135e0*/  @P2 BRA `(.L_x_789) ;  /* 0xfffffff000a82947 */ /* 0x000fea000383ffff */
.L_x_774:
[----:B------:R-:W-:Y:S05]  /*135f0*/  BSYNC B0 ;  /* 0x0000000000007941 */ /* 0x000fea0003800000 */
.L_x_765:
[----:B------:R-:W-:Y:S04]  /*13600*/  BSSY B0, `(.L_x_790) ;  /* 0x000000e000007945 */ /* 0x000fe80003800000 */
[----:B------:R-:W-:Y:S05]  /*13610*/  @P1 BRA `(.L_x_791) ;  /* 0x0000000000301947 */ /* 0x000fea0003800000 */
[----:B------:R-:W3:Y:S01]  /*13620*/  S2R R11, SR_LANEID ;  /* 0x00000000000b7919 */ /* 0x000ee20000000000 */
[----:B------:R-:W-:Y:S01]  /*13630*/  VOTEU.ANY UR4, UPT, PT ;  /* 0x0000000000047886 */ /* 0x000fe200038e0100 */
[----:B-12---:R-:W1:Y:S01]  /*13640*/  LDC.64 R2, c[0x0][0xdf0] ;  /* 0x00037c00ff027b82 */ /* 0x006e620000000a00 */
[----:B------:R-:W3:Y:S08]  /*13650*/  FLO.U32 R0, UR4 ;  /* 0x0000000400007d00 */ /* 0x000ef000080e0000 */
[----:B------:R-:W1:Y:S01]  /*13660*/  POPC R5, UR4 ;  /* 0x0000000400057d09 */ /* 0x000e620008000000 */
[----:B---3--:R-:W-:-:S13]  /*13670*/  ISETP.EQ.U32.AND P0, PT, R0, R11, PT ;  /* 0x0000000b0000720c */ /* 0x008fda0003f02070 */
[----:B-1----:R-:W2:Y:S01]  /*13680*/  @P0 ATOMG.E.ADD.STRONG.GPU PT, R3, desc[UR50][R2.64], R5 ;  /* 0x00000005020309a8 */ /* 0x002ea200081ee1f2 */
[----:B------:R-:W1:Y:S02]  /*13690*/  S2R R4, SR_LTMASK ;  /* 0x0000000000047919 */ /* 0x000e640000003900 */
[----:B-1----:R-:W-:-:S04]  /*136a0*/  LOP3.LUT R4, R4, UR4, RZ, 0xc0, !PT ;  /* 0x0000000404047c12 */ /* 0x002fc8000f8ec0ff */
[----:B------:R-:W1:Y:S01]  /*136b0*/  POPC R11, R4 ;  /* 0x00000004000b7309 */ /* 0x000e620000000000 */
[----:B--2---:R-:W1:Y:S02]  /*136c0*/  SHFL.IDX PT, R0, R3, R0, 0x1f ;  /* 0x00001f0003007589 */ /* 0x004e6400000e0000 */
[----:B-1----:R-:W-:-:S07]  /*136d0*/  IADD3 R22, R0, UR45, R11 ;  /* 0x0000002d00167c10 */ /* 0x002fce000fffe00b */
.L_x_791:
[----:B------:R-:W-:Y:S05]  /*136e0*/  BSYNC B0 ;  /* 0x0000000000007941 */ /* 0x000fea0003800000 */
.L_x_790:
[----:B------:R-:W-:Y:S04]  /*136f0*/  BSSY B0, `(.L_x_792) ;  /* 0x0000028000007945 */ /* 0x000fe80003800000 */
[----:B------:R-:W-:Y:S05]  /*13700*/  @!P6 BRA `(.L_x_793) ;  /* 0x000000000098e947 */ /* 0x000fea0003800000 */
[----:B-12---:R-:W-:Y:S02]  /*13710*/  LEA R3, R19, UR42, 0x3 ;  /* 0x0000002a13037c11 */ /* 0x006fe4000f8e18ff */
[----:B------:R-:W-:Y:S02]  /*13720*/  SHF.L.U32 R0, R18, 0x1f, RZ ;  /* 0x0000001f12007819 */ /* 0x000fe400000006ff */
[----:B------:R-:W-:Y:S02]  /*13730*/  ISETP.NE.AND P1, PT, R17, RZ, PT ;  /* 0x000000ff1100720c */ /* 0x000fe40003f25270 */
[----:B------:R-:W1:Y:S02]  /*13740*/  SYNCS.PHASECHK.TRANS64.TRYWAIT P0, [R3+URZ+0x2d860], R0 ;  /* 0x02d86000030075a7 */ /* 0x000e64000800017f */
[----:B-1----:R-:W-:Y:S09]  /*13750*/  @!P0 BRA `(.L_x_794) ;  /* 0x0000000c005c8947 */ /* 0x002ff20003800000 */
.L_x_821:
[----:B------:R-:W-:Y:S05]  /*13760*/  @P1 BRA `(.L_x_795) ;  /* 0x0000000000141947 */ /* 0x000fea0003800000 */
[----:B------:R-:W-:Y:S01]  /*13770*/  ISETP.NE.AND P0, PT, R23, RZ, PT ;  /* 0x000000ff1700720c */ /* 0x000fe20003f05270 */
[----:B-1----:R-:W-:-:S04]  /*13780*/  IMAD.MOV.U32 R0, RZ, RZ, 0x6000 ;  /* 0x00006000ff007424 */ /* 0x002fc800078e00ff */
[----:B------:R2:W-:Y:S08]  /*13790*/  SYNCS.ARRIVE.TRANS64 RZ, [R3+URZ+0x2d850], R0 ;  /* 0x02d8500003ff79a7 */ /* 0x0005f0000800003f */
[----:B------:R-:W-:Y:S05]  /*137a0*/  @!P0 BRA `(.L_x_795) ;  /* 0x0000000000048947 */ /* 0x000fea0003800000 */
[----:B------:R-:W-:Y:S01]  /*137b0*/  BPT.TRAP 0x1 ;  /* 0x000000040000795c */ /* 0x000fe20000300000 */
.L_x_795:
        /* <DEDUP_REMOVED lines=27> */
.L_x_793:
[----:B------:R-:W-:Y:S05]  /*13970*/  BSYNC B0 ;  /* 0x0000000000007941 */ /* 0x000fea0003800000 */
.L_x_792:
[----:B------:R-:W-:Y:S02]  /*13980*/  VIADD R19, R19, 0x1 ;  /* 0x0000000113137836 */ /* 0x000fe40000000000 */
[----:B--2---:R-:W-:-:S03]  /*13990*/  IMAD.MOV.U32 R13, RZ, RZ, R22 ;  /* 0x000000ffff0d7224 */ /* 0x004fc600078e0016 */
[----:B------:R-:W-:-:S04]  /*139a0*/  ISETP.NE.AND P0, PT, R19, 0x2, PT ;  /* 0x000000021300780c */ /* 0x000fc80003f05270 */
[----:B-1----:R-:W-:Y:S02]  /*139b0*/  SEL R3, RZ, 0x1, P0 ;  /* 0x00000001ff037807 */ /* 0x002fe40000000000 */
[----:B------:R-:W-:Y:S02]  /*139c0*/  SEL R19, R19, RZ, P0 ;  /* 0x000000ff13137207 */ /* 0x000fe40000000000 */
[----:B------:R-:W-:-:S07]  /*139d0*/  LOP3.LUT R18, R18, R3, RZ, 0x3c, !PT ;  /* 0x0000000312127212 */ /* 0x000fce00078e3cff */
.L_x_754:
[----:B------:R-:W-:Y:S05]  /*139e0*/  BSYNC B6 ;  /* 0x0000000000067941 */ /* 0x000fea0003800000 */
.L_x_752:
[----:B------:R-:W-:-:S03]  /*139f0*/  UMOV UR4, 0xffffffff ;  /* 0xffffffff00047882 */ /* 0x000fc60000000000 */
[----:B------:R-:W-:Y:S05]  /*13a00*/  BRA.DIV UR4, `(.L_x_796) ;  /* 0x0000000a04c47947 */ /* 0x000fea000b800000 */
[----:B------:R1:W2:Y:S02]  /*13a10*/  SHFL.IDX PT, R14, R13, RZ, 0x1f ;  /* 0x00001fff0d0e7589 */ /* 0x0002a400000e0000 */
.L_x_824:
[----:B------:R-:W-:Y:S01]  /*13a20*/  ISETP.NE.AND P0, PT, R23, RZ, PT ;  /* 0x000000ff1700720c */ /* 0x000fe20003f05270 */
[----:B------:R-:W-:Y:S05]  /*13a30*/  WARPSYNC.ALL ;  /* 0x0000000000007948 */ /* 0x000fea0003800000 */
[----:B------:R-:W-:Y:S01]  /*13a40*/  BAR.SYNC.DEFER_BLOCKING 0x4, 0x1a0 ;  /* 0x0106800000007b1d */ /* 0x000fe20000010000 */
[----:B--2---:R-:W-:-:S05]  /*13a50*/  IMAD.MOV.U32 R22, RZ, RZ, R14 ;  /* 0x000000ffff167224 */ /* 0x004fca00078e000e */
[----:B------:R-:W-:Y:S01]  /*13a60*/  ULDC UR4, c[0x0][0xda8] ;  /* 0x00036a0000047ab9 */ /* 0x000fe20000000800 */
[----:B------:R-:W-:Y:S01]  /*13a70*/  @!P0 MOV R0, 0x400 ;  /* 0x0000040000008802 */ /* 0x000fe20000000f00 */
[----:B------:R-:W2:Y:S03]  /*13a80*/  @!P0 S2R R3, SR_CgaCtaId ;  /* 0x0000000000038919 */ /* 0x000ea60000008800 */
[----:B--2---:R-:W-:-:S05]  /*13a90*/  @!P0 LEA R0, R3, R0, 0x18 ;  /* 0x0000000003008211 */ /* 0x004fca00078ec0ff */
[----:B------:R2:W-:Y:S01]  /*13aa0*/  @!P0 STS [R0+0x2d8d0], R13 ;  /* 0x02d8d00d00008388 */ /* 0x0005e20000000800 */
[----:B------:R-:W-:Y:S06]  /*13ab0*/  BAR.ARV 0x5, 0x1a0 ;  /* 0x0146800000007b1d */ /* 0x000fec0000002000 */
[----:B------:R-:W-:-:S13]  /*13ac0*/  ISETP.GE.AND P0, PT, R22, UR4, PT ;  /* 0x0000000416007c0c */ /* 0x000fda000bf06270 */
[----:B--2---:R-:W-:Y:S05]  /*13ad0*/  @!P0 BRA `(.L_x_797) ;  /* 0xffffffd000448947 */ /* 0x004fea000383ffff */
.L_x_743:
[----:B------:R-:W2:Y:S01]  /*13ae0*/  S2R R3, SR_CgaCtaId ;  /* 0x0000000000037919 */ /* 0x000ea20000008800 */
[----:B------:R-:W-:Y:S01]  /*13af0*/  UIADD3 UR47, UR47, 0x1, URZ ;  /* 0x000000012f2f7890 */ /* 0x000fe2000fffe03f */
[----:B------:R-:W-:-:S03]  /*13b00*/  MOV R0, 0x400 ;  /* 0x0000040000007802 */ /* 0x000fc60000000f00 */
[----:B------:R-:W-:-:S04]  /*13b10*/  ULEA.HI UR4, UR47, UR47, URZ, 0x1 ;  /* 0x0000002f2f047291 */ /* 0x000fc8000f8f083f */
[----:B------:R-:W-:-:S04]  /*13b20*/  ULOP3.LUT UR4, UR4, 0xfffffffe, URZ, 0xc0, !UPT ;  /* 0xfffffffe04047892 */ /* 0x000fc8000f8ec03f */
[----:B------:R-:W-:-:S06]  /*13b30*/  UIADD3 UR4, UR47, -UR4, URZ ;  /* 0x800000042f047290 */ /* 0x000fcc000fffe03f */
[----:B------:R-:W-:Y:S01]  /*13b40*/  IMAD.U32 R2, RZ, RZ, UR4 ;  /* 0x00000004ff027e24 */ /* 0x000fe2000f8e00ff */
[----:B--2---:R-:W-:-:S04]  /*13b50*/  LEA R9, R3, R0, 0x18 ;  /* 0x0000000003097211 */ /* 0x004fc800078ec0ff */
[----:B------:R-:W-:-:S04]  /*13b60*/  SHF.L.U32 R0, R2, 0x1f, RZ ;  /* 0x0000001f02007819 */ /* 0x000fc800000006ff */
[----:B------:R-:W2:Y:S02]  /*13b70*/  SYNCS.PHASECHK.TRANS64.TRYWAIT P0, [R9+URZ+0x2d820], R0 ;  /* 0x02d82000090075a7 */ /* 0x000ea4000800017f */
[----:B--2---:R-:W-:Y:S05]  /*13b80*/  @!P0 BRA `(.L_x_798) ;  /* 0x0000000800888947 */ /* 0x004fea0003800000 */
.L_x_825:
[----:B------:R-:W3:Y:S02]  /*13b90*/  SHFL.IDX PT, R16, R16, RZ, 0x1f ;  /* 0x00001fff10107589 */ /* 0x000ee400000e0000 */
[----:B---3--:R-:W-:-:S13]  /*13ba0*/  ISETP.NE.AND P0, PT, R16, RZ, PT ;  /* 0x000000ff1000720c */ /* 0x008fda0003f05270 */
[----:B------:R-:W-:Y:S05]  /*13bb0*/  @P0 EXIT ;  /* 0x000000000000094d */ /* 0x000fea0003800000 */
[----:B------:R-:W-:Y:S01]  /*13bc0*/  ELECT P0, URZ, PT ;  /* 0x00000000003f782f */ /* 0x000fe20003800000 */
[----:B------:R-:W-:-:S12]  /*13bd0*/  BSSY B0, `(.L_x_799) ;  /* 0x0000020000007945 */ /* 0x000fd80003800000 */
[----:B------:R-:W-:Y:S05]  /*13be0*/  @!P0 BRA `(.L_x_800) ;  /* 0x0000000000788947 */ /* 0x000fea0003800000 */
[----:B------:R-:W-:-:S06]  /*13bf0*/  ULOP3.LUT UR4, UR46, 0x2, URZ, 0xfc, !UPT ;  /* 0x000000022e047892 */ /* 0x000fcc000f8efc3f */
[----:B--2---:R-:W-:-:S05]  /*13c00*/  IMAD.U32 R0, RZ, RZ, UR4 ;  /* 0x00000004ff007e24 */ /* 0x004fca000f8e00ff */
[----:B------:R-:W-:-:S13]  /*13c10*/  ISETP.NE.AND P2, PT, R0, 0x3, PT ;  /* 0x000000030000780c */ /* 0x000fda0003f45270 */
[----:B------:R-:W-:Y:S05]  /*13c20*/  @!P2 BRA `(.L_x_801) ;  /* 0x000000000004a947 */ /* 0x000fea0003800000 */
[----:B------:R-:W-:Y:S01]  /*13c30*/  BPT.TRAP 0x1 ;  /* 0x000000040000795c */ /* 0x000fe20000300000 */
.L_x_801:
[----:B------:R-:W-:Y:S01]  /*13c40*/  VIADD R0, R9, 0x2d840 ;  /* 0x0002d84009007836 */ /* 0x000fe20000000000 */
[----:B------:R-:W-:Y:S01]  /*13c50*/  SHF.L.U32 R4, R18, 0x1f, RZ ;  /* 0x0000001f12047819 */ /* 0x000fe200000006ff */
[C---:B------:R-:W-:Y:S02]  /*13c60*/  VIADD R2, R19.reuse, 0x1 ;  /* 0x0000000113027836 */ /* 0x040fe40000000000 */
[----:B------:R-:W-:-:S03]  /*13c70*/  IMAD R5, R19, 0x8, R0 ;  /* 0x0000000813057824 */ /* 0x000fc600078e0200 */
[C---:B------:R-:W-:Y:S01]  /*13c80*/  ISETP.NE.AND P1, PT, R2.reuse, 0x2, PT ;  /* 0x000000020200780c */ /* 0x040fe20003f25270 */
[----:B------:R-:W2:Y:S03]  /*13c90*/  SYNCS.PHASECHK.TRANS64.TRYWAIT P0, [R5+URZ], R4 ;  /* 0x00000004050075a7 */ /* 0x000ea6000800017f */
[----:B------:R-:W-:Y:S02]  /*13ca0*/  SEL R3, RZ, 0x1, P1 ;  /* 0x00000001ff037807 */ /* 0x000fe40000800000 */
[----:B------:R-:W-:Y:S02]  /*13cb0*/  SEL R7, R2, RZ, P1 ;  /* 0x000000ff02077207 */ /* 0x000fe40000800000 */
[----:B------:R-:W-:-:S03]  /*13cc0*/  LOP3.LUT R2, R18, R3, RZ, 0x3c, !PT ;  /* 0x0000000312027212 */ /* 0x000fc600078e3cff */
[----:B------:R-:W-:Y:S01]  /*13cd0*/  IMAD R3, R7, 0x8, R0 ;  /* 0x0000000807037824 */ /* 0x000fe200078e0200 */
[----:B------:R-:W-:Y:S01]  /*13ce0*/  SHF.L.U32 R2, R2, 0x1f, RZ ;  /* 0x0000001f02027819 */ /* 0x000fe200000006ff */
[----:B--2---:R-:W-:Y:S06]  /*13cf0*/  @!P0 BRA `(.L_x_802) ;  /* 0x0000000800408947 */ /* 0x004fec0003800000 */
.L_x_826:
[----:B------:R-:W3:Y:S02]  /*13d00*/  SYNCS.PHASECHK.TRANS64.TRYWAIT P0, [R3+URZ], R2 ;  /* 0x00000002030075a7 */ /* 0x000ee4000800017f */
[----:B---3--:R-:W-:Y:S05]  /*13d10*/  @!P0 BRA `(.L_x_803) ;  /* 0x00000008004c8947 */ /* 0x008fea0003800000 */
.L_x_827:
[----:B------:R-:W-:Y:S05]  /*13d20*/  @!P2 BRA `(.L_x_804) ;  /* 0x000000000004a947 */ /* 0x000fea0003800000 */
[----:B------:R-:W-:Y:S01]  /*13d30*/  BPT.TRAP 0x1 ;  /* 0x000000040000795c */ /* 0x000fe20000300000 */
.L_x_804:
[----:B------:R-:W-:-:S04]  /*13d40*/  VIADD R0, R9, 0x2d860 ;  /* 0x0002d86009007836 */ /* 0x000fc80000000000 */
[----:B------:R-:W-:-:S04]  /*13d50*/  IMAD R19, R19, 0x8, R0 ;  /* 0x0000000813137824 */ /* 0x000fc800078e0200 */
[----:B------:R-:W4:Y:S02]  /*13d60*/  SYNCS.PHASECHK.TRANS64.TRYWAIT P0, [R19+URZ], R4 ;  /* 0x00000004130075a7 */ /* 0x000f24000800017f */
[----:B----4-:R-:W-:Y:S05]  /*13d70*/  @!P0 BRA `(.L_x_805) ;  /* 0x0000000800488947 */ /* 0x010fea0003800000 */
.L_x_828:
[----:B------:R-:W-:-:S07]  /*13d80*/  IMAD R7, R7, 0x8, R0 ;  /* 0x0000000807077824 */ /* 0x000fce00078e0200 */
.L_x_806:
[----:B------:R1:W1:Y:S02]  /*13d90*/  SYNCS.PHASECHK.TRANS64.TRYWAIT P0, [R7+URZ], R2 ;  /* 0x00000002070075a7 */ /* 0x000264000800017f */
[----:B-1----:R-:W-:Y:S05]  /*13da0*/  @!P0 NANOSLEEP.SYNCS 0x989680 ;  /* 0x009896800000895d */ /* 0x002fea0003900000 */
[----:B------:R-:W1:Y:S02]  /*13db0*/  @!P0 SYNCS.PHASECHK.TRANS64 P0, [R7+URZ], R2 ;  /* 0x00000002070085a7 */ /* 0x000e64000800007f */
[----:B-1----:R-:W-:Y:S05]  /*13dc0*/  @!P0 BRA `(.L_x_806) ;  /* 0xfffffffc00f08947 */ /* 0x002fea000383ffff */
.L_x_800:
[----:B------:R-:W-:Y:S05]  /*13dd0*/  BSYNC B0 ;  /* 0x0000000000007941 */ /* 0x000fea0003800000 */
.L_x_799:
[----:B------:R-:W-:Y:S05]  /*13de0*/  EXIT ;  /* 0x000000000000794d */ /* 0x000fea0003800000 */
.L_x_664:
[----:B-1----:R-:W-:-:S04]  /*13df0*/  IMAD.U32 R3, RZ, RZ, UR39 ;  /* 0x00000027ff037e24 */ /* 0x002fc8000f8e00ff */
[----:B------:R1:W2:Y:S03]  /*13e00*/  SYNCS.PHASECHK.TRANS64.TRYWAIT P1, [R3+URZ+0x2d800], R0 ;  /* 0x02d80000030075a7 */ /* 0x0002a6000802017f */
[----:B--2---:R-:W-:Y:S05]  /*13e10*/  @!P1 NANOSLEEP.SYNCS 0x989680 ;  /* 0x009896800000995d */ /* 0x004fea0003900000 */
[----:B------:R-:W2:Y:S02]  /*13e20*/  @!P1 SYNCS.PHASECHK.TRANS64 P1, [R3+URZ+0x2d800], R0 ;  /* 0x02d80000030095a7 */ /* 0x000ea4000802007f */
[----:B--2---:R-:W-:Y:S05]  /*13e30*/  @!P1 BRA `(.L_x_664) ;  /* 0xfffffffc00ec9947 */ /* 0x004fea000383ffff */
[----:B------:R-:W-:Y:S05]  /*13e40*/  BRA `(.L_x_807) ;  /* 0xfffffedc00147947 */ /* 0x000fea000383ffff */
.L_x_668:
[----:B--2---:R2:W3:Y:S02]  /*13e50*/  SYNCS.PHASECHK.TRANS64.TRYWAIT P2, [R3+URZ+0x2d830], R0 ;  /* 0x02d83000030075a7 */ /* 0x0044e4000804017f */
[----:B---3--:R-:W-:Y:S05]  /*13e60*/  @!P2 NANOSLEEP.SYNCS 0x989680 ;  /* 0x009896800000a95d */ /* 0x008fea0003900000 */
[----:B------:R-:W3:Y:S02]  /*13e70*/  @!P2 SYNCS.PHASECHK.TRANS64 P2, [R3+URZ+0x2d830], R0 ;  /* 0x02d830000300a5a7 */ /* 0x000ee4000804007f */
[----:B---3--:R-:W-:Y:S05]  /*13e80*/  @!P2 BRA `(.L_x_668) ;  /* 0xfffffffc00f0a947 */ /* 0x008fea000383ffff */
[----:B------:R-:W-:Y:S05]  /*13e90*/  BRA `(.L_x_667) ;  /* 0xfffffedc00347947 */ /* 0x000fea000383ffff */
.L_x_684:
[----:B--2-4-:R-:W-:-:S04]  /*13ea0*/  IMAD.U32 R13, RZ, RZ, UR6 ;  /* 0x00000006ff0d7e24 */ /* 0x014fc8000f8e00ff */
[----:B------:R2:W3:Y:S03]  /*13eb0*/  SYNCS.PHASECHK.TRANS64.TRYWAIT P2, [R13+URZ+0x2d830], R10 ;  /* 0x02d8300a0d0075a7 */ /* 0x0004e6000804017f */
[----:B---3--:R-:W-:Y:S05]  /*13ec0*/  @!P2 NANOSLEEP.SYNCS 0x989680 ;  /* 0x009896800000a95d */ /* 0x008fea0003900000 */
[----:B------:R-:W3:Y:S02]  /*13ed0*/  @!P2 SYNCS.PHASECHK.TRANS64 P2, [R13+URZ+0x2d830], R10 ;  /* 0x02d8300a0d00a5a7 */ /* 0x000ee4000804007f */
[----:B---3--:R-:W-:Y:S05]  /*13ee0*/  @!P2 BRA `(.L_x_684) ;  /* 0xfffffffc00eca947 */ /* 0x008fea000383ffff */
[----:B------:R-:W-:Y:S05]  /*13ef0*/  BRA `(.L_x_681) ;  /* 0xffffff1400f07947 */ /* 0x000fea000383ffff */
.L_x_688:
[----:B--2---:R-:W-:-:S04]  /*13f00*/  IMAD.U32 R13, RZ, RZ, UR6 ;  /* 0x00000006ff0d7e24 */ /* 0x004fc8000f8e00ff */
[----:B------:R2:W3:Y:S03]  /*13f10*/  SYNCS.PHASECHK.TRANS64.TRYWAIT P2, [R13+URZ+0x2d850], R10 ;  /* 0x02d8500a0d0075a7 */ /* 0x0004e6000804017f */
[----:B---3--:R-:W-:Y:S05]  /*13f20*/  @!P2 NANOSLEEP.SYNCS 0x989680 ;  /* 0x009896800000a95d */ /* 0x008fea0003900000 */
[----:B------:R-:W3:Y:S02]  /*13f30*/  @!P2 SYNCS.PHASECHK.TRANS64 P2, [R13+URZ+0x2d850], R10 ;  /* 0x02d8500a0d00a5a7 */ /* 0x000ee4000804007f */
[----:B---3--:R-:W-:Y:S05]  /*13f40*/  @!P2 BRA `(.L_x_688) ;  /* 0xfffffffc00eca947 */ /* 0x008fea000383ffff */
[----:B------:R-:W-:Y:S05]  /*13f50*/  BRA `(.L_x_685) ;  /* 0xffffff1800887947 */ /* 0x000fea000383ffff */
.L_x_705:
[----:B--2---:R-:W-:-:S04]  /*13f60*/  IMAD.U32 R11, RZ, RZ, UR6 ;  /* 0x00000006ff0b7e24 */ /* 0x004fc8000f8e00ff */
[----:B------:R2:W3:Y:S03]  /*13f70*/  SYNCS.PHASECHK.TRANS64.TRYWAIT P2, [R11+URZ+0x2d830], R8 ;  /* 0x02d830080b0075a7 */ /* 0x0004e6000804017f */
[----:B---3--:R-:W-:Y:S05]  /*13f80*/  @!P2 NANOSLEEP.SYNCS 0x989680 ;  /* 0x009896800000a95d */ /* 0x008fea0003900000 */
[----:B------:R-:W3:Y:S02]  /*13f90*/  @!P2 SYNCS.PHASECHK.TRANS64 P2, [R11+URZ+0x2d830], R8 ;  /* 0x02d830080b00a5a7 */ /* 0x000ee4000804007f */
[----:B---3--:R-:W-:Y:S05]  /*13fa0*/  @!P2 BRA `(.L_x_705) ;  /* 0xfffffffc00eca947 */ /* 0x008fea000383ffff */
[----:B------:R-:W-:Y:S05]  /*13fb0*/  BRA `(.L_x_702) ;  /* 0xffffff5000747947 */ /* 0x000fea000383ffff */
.L_x_709:
[----:B--2---:R-:W-:-:S04]  /*13fc0*/  IMAD.U32 R11, RZ, RZ, UR6 ;  /* 0x00000006ff0b7e24 */ /* 0x004fc8000f8e00ff */
[----:B------:R2:W3:Y:S03]  /*13fd0*/  SYNCS.PHASECHK.TRANS64.TRYWAIT P2, [R11+URZ+0x2d850], R8 ;  /* 0x02d850080b0075a7 */ /* 0x0004e6000804017f */
[----:B---3--:R-:W-:Y:S05]  /*13fe0*/  @!P2 NANOSLEEP.SYNCS 0x989680 ;  /* 0x009896800000a95d */ /* 0x008fea0003900000 */
[----:B------:R-:W3:Y:S02]  /*13ff0*/  @!P2 SYNCS.PHASECHK.TRANS64 P2, [R11+URZ+0x2d850], R8 ;  /* 0x02d850080b00a5a7 */ /* 0x000ee4000804007f */
[----:B---3--:R-:W-:Y:S05]  /*14000*/  @!P2 BRA `(.L_x_709) ;  /* 0xfffffffc00eca947 */ /* 0x008fea000383ffff */
[----:B------:R-:W-:Y:S05]  /*14010*/  BRA `(.L_x_706) ;  /* 0xffffff54000c7947 */ /* 0x000fea000383ffff */
.L_x_715:
[----:B--2---:R-:W-:-:S04]  /*14020*/  IMAD.U32 R11, RZ, RZ, UR6 ;  /* 0x00000006ff0b7e24 */ /* 0x004fc8000f8e00ff */
[----:B------:R2:W3:Y:S03]  /*14030*/  SYNCS.PHASECHK.TRANS64.TRYWAIT P2, [R11+URZ+0x2d830], R8 ;  /* 0x02d830080b0075a7 */ /* 0x0004e6000804017f */
[----:B---3--:R-:W-:Y:S05]  /*14040*/  @!P2 NANOSLEEP.SYNCS 0x989680 ;  /* 0x009896800000a95d */ /* 0x008fea0003900000 */
[----:B------:R-:W3:Y:S02]  /*14050*/  @!P2 SYNCS.PHASECHK.TRANS64 P2, [R11+URZ+0x2d830], R8 ;  /* 0x02d830080b00a5a7 */ /* 0x000ee4000804007f */
[----:B---3--:R-:W-:Y:S05]  /*14060*/  @!P2 BRA `(.L_x_715) ;  /* 0xfffffffc00eca947 */ /* 0x008fea000383ffff */
[----:B------:R-:W-:Y:S05]  /*14070*/  BRA `(.L_x_712) ;  /* 0xffffff7800747947 */ /* 0x000fea000383ffff */
.L_x_719:
[----:B--2---:R-:W-:-:S04]  /*14080*/  IMAD.U32 R11, RZ, RZ, UR6 ;  /* 0x00000006ff0b7e24 */ /* 0x004fc8000f8e00ff */
[----:B------:R2:W3:Y:S03]  /*14090*/  SYNCS.PHASECHK.TRANS64.TRYWAIT P2, [R11+URZ+0x2d850], R8 ;  /* 0x02d850080b0075a7 */ /* 0x0004e6000804017f */
[----:B---3--:R-:W-:Y:S05]  /*140a0*/  @!P2 NANOSLEEP.SYNCS 0x989680 ;  /* 0x009896800000a95d */ /* 0x008fea0003900000 */
[----:B------:R-:W3:Y:S02]  /*140b0*/  @!P2 SYNCS.PHASECHK.TRANS64 P2, [R11+URZ+0x2d850], R8 ;  /* 0x02d850080b00a5a7 */ /* 0x000ee4000804007f */
[----:B---3--:R-:W-:Y:S05]  /*140c0*/  @!P2 BRA `(.L_x_719) ;  /* 0xfffffffc00eca947 */ /* 0x008fea000383ffff */
[----:B------:R-:W-:Y:S05]  /*140d0*/  BRA `(.L_x_716) ;  /* 0xffffff7c000c7947 */ /* 0x000fea000383ffff */
.L_x_732:
[----:B---3--:R-:W-:-:S04]  /*140e0*/  IMAD.U32 R3, RZ, RZ, UR9 ;  /* 0x00000009ff037e24 */ /* 0x008fc8000f8e00ff */
[----:B------:R3:W1:Y:S03]  /*140f0*/  SYNCS.PHASECHK.TRANS64.TRYWAIT P0, [R3+URZ+0x2d850], R0 ;  /* 0x02d85000030075a7 */ /* 0x000666000800017f */
[----:B-1----:R-:W-:Y:S05]  /*14100*/  @!P0 NANOSLEEP.SYNCS 0x989680 ;  /* 0x009896800000895d */ /* 0x002fea0003900000 */
[----:B------:R-:W1:Y:S02]  /*14110*/  @!P0 SYNCS.PHASECHK.TRANS64 P0, [R3+URZ+0x2d850], R0 ;  /* 0x02d85000030085a7 */ /* 0x000e64000800007f */
[----:B-1----:R-:W-:Y:S05]  /*14120*/  @!P0 BRA `(.L_x_732) ;  /* 0xfffffffc00ec8947 */ /* 0x002fea000383ffff */
[----:B------:R-:W-:Y:S05]  /*14130*/  BRA `(.L_x_731) ;  /* 0xffffffb000247947 */ /* 0x000fea000383ffff */
.L_x_758:
[----:B------:R-:W-:Y:S02]  /*14140*/  IMAD.MOV.U32 R13, RZ, RZ, R16 ;  /* 0x000000ffff0d7224 */ /* 0x000fe400078e0010 */
[----:B------:R-:W-:Y:S02]  /*14150*/  IMAD.MOV.U32 R12, RZ, RZ, RZ ;  /* 0x000000ffff0c7224 */ /* 0x000fe400078e00ff */
[----:B------:R-:W-:Y:S02]  /*14160*/  IMAD.MOV.U32 R11, RZ, RZ, 0x1f ;  /* 0x0000001fff0b7424 */ /* 0x000fe400078e00ff */
[----:B------:R-:W-:-:S07]  /*14170*/  IMAD.MOV.U32 R15, RZ, RZ, -0x1 ;  /* 0xffffffffff0f7424 */ /* 0x000fce00078e00ff */
[----:B------:R-:W-:Y:S05]  /*14180*/  WARPSYNC.COLLECTIVE R15, `(.L_x_808) ;  /* 0x000000000f087348 */ /* 0x000fea0003c00000 */
[----:B------:R1:W2:Y:S02]  /*14190*/  SHFL.IDX P6, R14, R13, R12, R11 ;  /* 0x0000000c0d0e7389 */ /* 0x0002a400000c000b */
[----:B-12---:R-:W-:Y:S01]  /*141a0*/  ENDCOLLECTIVE ;  /* 0x000000000000791b */ /* 0x006fe20003800000 */
.L_x_808:
[----:B------:R-:W-:Y:S05]  /*141b0*/  BRA `(.L_x_809) ;  /* 0xffffffd800207947 */ /* 0x000fea000383ffff */
.L_x_759:
[----:B------:R-:W-:Y:S01]  /*141c0*/  BSSY B0, `(.L_x_810) ;  /* 0x0000006000007945 */ /* 0x000fe20003800000 */
[----:B------:R-:W-:-:S07]  /*141d0*/  IMAD.MOV.U32 R15, RZ, RZ, -0x1 ;  /* 0xffffffffff0f7424 */ /* 0x000fce00078e00ff */
[----:B------:R-:W-:Y:S05]  /*141e0*/  WARPSYNC.COLLECTIVE R15, `(.L_x_811) ;  /* 0x000000000f0c7348 */ /* 0x000fea0003c00000 */
[----:B------:R-:W-:Y:S02]  /*141f0*/  ELECT P6, UR62, PT ;  /* 0x00000000003e782f */ /* 0x000fe400038c0000 */
[----:B------:R-:W-:Y:S01]  /*14200*/  MOV R14, UR62 ;  /* 0x0000003e000e7c02 */ /* 0x000fe20008000f00 */
[----:B------:R-:W-:Y:S10]  /*14210*/  ENDCOLLECTIVE ;  /* 0x000000000000791b */ /* 0x000ff40003800000 */
.L_x_811:
[----:B------:R-:W-:Y:S05]  /*14220*/  BSYNC B0 ;  /* 0x0000000000007941 */ /* 0x000fea0003800000 */
.L_x_810:
[----:B------:R-:W-:Y:S05]  /*14230*/  BRA `(.L_x_812) ;  /* 0xffffffd800107947 */ /* 0x000fea000383ffff */
.L_x_762:
[----:B--2---:R2:W3:Y:S02]  /*14240*/  SYNCS.PHASECHK.TRANS64.TRYWAIT P2, [R13+URZ+0x2d840], R12 ;  /* 0x02d8400c0d0075a7 */ /* 0x0044e4000804017f */
[----:B---3--:R-:W-:Y:S05]  /*14250*/  @!P2 NANOSLEEP.SYNCS 0x989680 ;  /* 0x009896800000a95d */ /* 0x008fea0003900000 */
[----:B------:R-:W3:Y:S02]  /*14260*/  @!P2 SYNCS.PHASECHK.TRANS64 P2, [R13+URZ+0x2d840], R12 ;  /* 0x02d8400c0d00a5a7 */ /* 0x000ee4000804007f */
[----:B---3--:R-:W-:Y:S05]  /*14270*/  @!P2 BRA `(.L_x_762) ;  /* 0xfffffffc00f0a947 */ /* 0x008fea000383ffff */
[----:B------:R-:W-:Y:S05]  /*14280*/  BRA `(.L_x_813) ;  /* 0xffffffd800647947 */ /* 0x000fea000383ffff */
.L_x_764:
[----:B-1----:R-:W-:-:S04]  /*14290*/  IMAD.U32 R5, RZ, RZ, UR42 ;  /* 0x0000002aff057e24 */ /* 0x002fc8000f8e00ff */
[----:B------:R1:W3:Y:S03]  /*142a0*/  SYNCS.PHASECHK.TRANS64.TRYWAIT P2, [R5+URZ+0x2d820], R4 ;  /* 0x02d82004050075a7 */ /* 0x0002e6000804017f */
[----:B---3--:R-:W-:Y:S05]  /*142b0*/  @!P2 NANOSLEEP.SYNCS 0x989680 ;  /* 0x009896800000a95d */ /* 0x008fea0003900000 */
[----:B------:R-:W3:Y:S02]  /*142c0*/  @!P2 SYNCS.PHASECHK.TRANS64 P2, [R5+URZ+0x2d820], R4 ;  /* 0x02d820040500a5a7 */ /* 0x000ee4000804007f */
[----:B---3--:R-:W-:Y:S05]  /*142d0*/  @!P2 BRA `(.L_x_764) ;  /* 0xfffffffc00eca947 */ /* 0x008fea000383ffff */
[----:B------:R-:W-:Y:S05]  /*142e0*/  BRA `(.L_x_814) ;  /* 0xffffffdc00687947 */ /* 0x000fea000383ffff */
.L_x_770:
[----:B-1----:R1:W2:Y:S02]  /*142f0*/  SYNCS.PHASECHK.TRANS64.TRYWAIT P3, [R3+URZ+0x2d840], R2 ;  /* 0x02d84002030075a7 */ /* 0x0022a4000806017f */
[----:B--2---:R-:W-:Y:S05]  /*14300*/  @!P3 NANOSLEEP.SYNCS 0x989680 ;  /* 0x009896800000b95d */ /* 0x004fea0003900000 */
[----:B------:R-:W2:Y:S02]  /*14310*/  @!P3 SYNCS.PHASECHK.TRANS64 P3, [R3+URZ+0x2d840], R2 ;  /* 0x02d840020300b5a7 */ /* 0x000ea4000806007f */
[----:B--2---:R-:W-:Y:S05]  /*14320*/  @!P3 BRA `(.L_x_770) ;  /* 0xfffffffc00f0b947 */ /* 0x004fea000383ffff */
[----:B------:R-:W-:Y:S05]  /*14330*/  BRA `(.L_x_815) ;  /* 0xffffffe000087947 */ /* 0x000fea000383ffff */
.L_x_772:
[----:B-1----:R1:W2:Y:S02]  /*14340*/  SYNCS.PHASECHK.TRANS64.TRYWAIT P3, [R2+URZ+0x60], R3 ;  /* 0x00006003020075a7 */ /* 0x0022a4000806017f */
[----:B--2---:R-:W-:Y:S05]  /*14350*/  @!P3 NANOSLEEP.SYNCS 0x989680 ;  /* 0x009896800000b95d */ /* 0x004fea0003900000 */
[----:B------:R-:W2:Y:S02]  /*14360*/  @!P3 SYNCS.PHASECHK.TRANS64 P3, [R2+URZ+0x60], R3 ;  /* 0x000060030200b5a7 */ /* 0x000ea4000806007f */
[----:B--2---:R-:W-:Y:S05]  /*14370*/  @!P3 BRA `(.L_x_772) ;  /* 0xfffffffc00f0b947 */ /* 0x004fea000383ffff */
[----:B------:R-:W-:Y:S05]  /*14380*/  BRA `(.L_x_816) ;  /* 0xffffffe000887947 */ /* 0x000fea000383ffff */
.L_x_778:
[----:B-1----:R1:W2:Y:S02]  /*14390*/  SYNCS.PHASECHK.TRANS64.TRYWAIT P3, [R4+URZ+0x2d840], R3 ;  /* 0x02d84003040075a7 */ /* 0x0022a4000806017f */
[----:B--2---:R-:W-:Y:S05]  /*143a0*/  @!P3 NANOSLEEP.SYNCS 0x989680 ;  /* 0x009896800000b95d */ /* 0x004fea0003900000 */
[----:B------:R-:W2:Y:S02]  /*143b0*/  @!P3 SYNCS.PHASECHK.TRANS64 P3, [R4+URZ+0x2d840], R3 ;  /* 0x02d840030400b5a7 */ /* 0x000ea4000806007f */
[----:B--2---:R-:W-:Y:S05]  /*143c0*/  @!P3 BRA `(.L_x_778) ;  /* 0xfffffffc00f0b947 */ /* 0x004fea000383ffff */
[----:B------:R-:W-:Y:S05]  /*143d0*/  BRA `(.L_x_817) ;  /* 0xffffffe400b07947 */ /* 0x000fea000383ffff */
.L_x_780:
[----:B-1----:R1:W2:Y:S02]  /*143e0*/  SYNCS.PHASECHK.TRANS64.TRYWAIT P3, [R3+URZ+0x60], R18 ;  /* 0x00006012030075a7 */ /* 0x0022a4000806017f */
[----:B--2---:R-:W-:Y:S05]  /*143f0*/  @!P3 NANOSLEEP.SYNCS 0x989680 ;  /* 0x009896800000b95d */ /* 0x004fea0003900000 */
[----:B------:R-:W2:Y:S02]  /*14400*/  @!P3 SYNCS.PHASECHK.TRANS64 P3, [R3+URZ+0x60], R18 ;  /* 0x000060120300b5a7 */ /* 0x000ea4000806007f */
[----:B--2---:R-:W-:Y:S05]  /*14410*/  @!P3 BRA `(.L_x_780) ;  /* 0xfffffffc00f0b947 */ /* 0x004fea000383ffff */
[----:B------:R-:W-:Y:S05]  /*14420*/  BRA `(.L_x_818) ;  /* 0xffffffe800307947 */ /* 0x000fea000383ffff */
.L_x_785:
[----:B-1----:R1:W2:Y:S02]  /*14430*/  SYNCS.PHASECHK.TRANS64.TRYWAIT P3, [R3+URZ+0x2d840], R4 ;  /* 0x02d84004030075a7 */ /* 0x0022a4000806017f */
[----:B--2---:R-:W-:Y:S05]  /*14440*/  @!P3 NANOSLEEP.SYNCS 0x989680 ;  /* 0x009896800000b95d */ /* 0x004fea0003900000 */
[----:B------:R-:W2:Y:S02]  /*14450*/  @!P3 SYNCS.PHASECHK.TRANS64 P3, [R3+URZ+0x2d840], R4 ;  /* 0x02d840040300b5a7 */ /* 0x000ea4000806007f */
[----:B--2---:R-:W-:Y:S05]  /*14460*/  @!P3 BRA `(.L_x_785) ;  /* 0xfffffffc00f0b947 */ /* 0x004fea000383ffff */
[----:B------:R-:W-:Y:S05]  /*14470*/  BRA `(.L_x_819) ;  /* 0xffffffec00307947 */ /* 0x000fea000383ffff */
.L_x_787:
[----:B-1----:R1:W2:Y:S02]  /*14480*/  SYNCS.PHASECHK.TRANS64.TRYWAIT P3, [R3+URZ+0x60], R12 ;  /* 0x0000600c030075a7 */ /* 0x0022a4000806017f */
[----:B--2---:R-:W-:Y:S05]  /*14490*/  @!P3 NANOSLEEP.SYNCS 0x989680 ;  /* 0x009896800000b95d */ /* 0x004fea0003900000 */
[----:B------:R-:W2:Y:S02]  /*144a0*/  @!P3 SYNCS.PHASECHK.TRANS64 P3, [R3+URZ+0x60], R12 ;  /* 0x0000600c0300b5a7 */ /* 0x000ea4000806007f */
[----:B--2---:R-:W-:Y:S05]  /*144b0*/  @!P3 BRA `(.L_x_787) ;  /* 0xfffffffc00f0b947 */ /* 0x004fea000383ffff */
[----:B------:R-:W-:Y:S05]  /*144c0*/  BRA `(.L_x_820) ;  /* 0xffffffec00b07947 */ /* 0x000fea000383ffff */
.L_x_794:
[----:B-1----:R1:W2:Y:S02]  /*144d0*/  SYNCS.PHASECHK.TRANS64.TRYWAIT P0, [R3+URZ+0x2d860], R0 ;  /* 0x02d86000030075a7 */ /* 0x0022a4000800017f */
[----:B--2---:R-:W-:Y:S05]  /*144e0*/  @!P0 NANOSLEEP.SYNCS 0x989680 ;  /* 0x009896800000895d */ /* 0x004fea0003900000 */
[----:B------:R-:W2:Y:S02]  /*144f0*/  @!P0 SYNCS.PHASECHK.TRANS64 P0, [R3+URZ+0x2d860], R0 ;  /* 0x02d86000030085a7 */ /* 0x000ea4000800007f */
[----:B--2---:R-:W-:Y:S05]  /*14500*/  @!P0 BRA `(.L_x_794) ;  /* 0xfffffffc00f08947 */ /* 0x004fea000383ffff */
[----:B------:R-:W-:Y:S05]  /*14510*/  BRA `(.L_x_821) ;  /* 0xfffffff000907947 */ /* 0x000fea000383ffff */
.L_x_796:
[----:B------:R-:W-:Y:S01]  /*14520*/  BSSY B0, `(.L_x_822) ;  /* 0x0000007000007945 */ /* 0x000fe20003800000 */
[----:B------:R-:W-:Y:S02]  /*14530*/  IMAD.MOV.U32 R12, RZ, RZ, RZ ;  /* 0x000000ffff0c7224 */ /* 0x000fe400078e00ff */
[----:B------:R-:W-:Y:S02]  /*14540*/  IMAD.MOV.U32 R11, RZ, RZ, 0x1f ;  /* 0x0000001fff0b7424 */ /* 0x000fe400078e00ff */
[----:B------:R-:W-:-:S07]  /*14550*/  IMAD.MOV.U32 R15, RZ, RZ, -0x1 ;  /* 0xffffffffff0f7424 */ /* 0x000fce00078e00ff */
[----:B------:R-:W-:Y:S05]  /*14560*/  WARPSYNC.COLLECTIVE R15, `(.L_x_823) ;  /* 0x000000000f087348 */ /* 0x000fea0003c00000 */
[----:B------:R1:W2:Y:S02]  /*14570*/  SHFL.IDX P6, R14, R13, R12, R11 ;  /* 0x0000000c0d0e7389 */ /* 0x0002a400000c000b */
[----:B-12---:R-:W-:Y:S01]  /*14580*/  ENDCOLLECTIVE ;  /* 0x000000000000791b */ /* 0x006fe20003800000 */
.L_x_823:
[----:B------:R-:W-:Y:S05]  /*14590*/  BSYNC B0 ;  /* 0x0000000000007941 */ /* 0x000fea0003800000 */
.L_x_822:
[----:B------:R-:W-:Y:S05]  /*145a0*/  BRA `(.L_x_824) ;  /* 0xfffffff4001c7947 */ /* 0x000fea000383ffff */
.L_x_798:
[----:B--2---:R2:W3:Y:S02]  /*145b0*/  SYNCS.PHASECHK.TRANS64.TRYWAIT P0, [R9+URZ+0x2d820], R0 ;  /* 0x02d82000090075a7 */ /* 0x0044e4000800017f */
[----:B---3--:R-:W-:Y:S05]  /*145c0*/  @!P0 NANOSLEEP.SYNCS 0x989680 ;  /* 0x009896800000895d */ /* 0x008fea0003900000 */
[----:B------:R-:W3:Y:S02]  /*145d0*/  @!P0 SYNCS.PHASECHK.TRANS64 P0, [R9+URZ+0x2d820], R0 ;  /* 0x02d82000090085a7 */ /* 0x000ee4000800007f */
[----:B---3--:R-:W-:Y:S05]  /*145e0*/  @!P0 BRA `(.L_x_798) ;  /* 0xfffffffc00f08947 */ /* 0x008fea000383ffff */
[----:B------:R-:W-:Y:S05]  /*145f0*/  BRA `(.L_x_825) ;  /* 0xfffffff400647947 */ /* 0x000fea000383ffff */
.L_x_802:
[----:B--2---:R2:W3:Y:S02]  /*14600*/  SYNCS.PHASECHK.TRANS64.TRYWAIT P0, [R5+URZ], R4 ;  /* 0x00000004050075a7 */ /* 0x0044e4000800017f */
[----:B---3--:R-:W-:Y:S05]  /*14610*/  @!P0 NANOSLEEP.SYNCS 0x989680 ;  /* 0x009896800000895d */ /* 0x008fea0003900000 */
[----:B------:R-:W3:Y:S02]  /*14620*/  @!P0 SYNCS.PHASECHK.TRANS64 P0, [R5+URZ], R4 ;  /* 0x00000004050085a7 */ /* 0x000ee4000800007f */
[----:B---3--:R-:W-:Y:S05]  /*14630*/  @!P0 BRA `(.L_x_802) ;  /* 0xfffffffc00f08947 */ /* 0x008fea000383ffff */
[----:B------:R-:W-:Y:S05]  /*14640*/  BRA `(.L_x_826) ;  /* 0xfffffff400ac7947 */ /* 0x000fea000383ffff */
.L_x_803:
[----:B---3--:R3:W4:Y:S02]  /*14650*/  SYNCS.PHASECHK.TRANS64.TRYWAIT P0, [R3+URZ], R2 ;  /* 0x00000002030075a7 */ /* 0x008724000800017f */
[----:B----4-:R-:W-:Y:S05]  /*14660*/  @!P0 NANOSLEEP.SYNCS 0x989680 ;  /* 0x009896800000895d */ /* 0x010fea0003900000 */
[----:B------:R-:W4:Y:S02]  /*14670*/  @!P0 SYNCS.PHASECHK.TRANS64 P0, [R3+URZ], R2 ;  /* 0x00000002030085a7 */ /* 0x000f24000800007f */
[----:B----4-:R-:W-:Y:S05]  /*14680*/  @!P0 BRA `(.L_x_803) ;  /* 0xfffffffc00f08947 */ /* 0x010fea000383ffff */
[----:B------:R-:W-:Y:S05]  /*14690*/  BRA `(.L_x_827) ;  /* 0xfffffff400a07947 */ /* 0x000fea000383ffff */
.L_x_805:
[----:B----4-:R4:W1:Y:S02]  /*146a0*/  SYNCS.PHASECHK.TRANS64.TRYWAIT P0, [R19+URZ], R4 ;  /* 0x00000004130075a7 */ /* 0x010864000800017f */
[----:B-1----:R-:W-:Y:S05]  /*146b0*/  @!P0 NANOSLEEP.SYNCS 0x989680 ;  /* 0x009896800000895d */ /* 0x002fea0003900000 */
[----:B------:R-:W1:Y:S02]  /*146c0*/  @!P0 SYNCS.PHASECHK.TRANS64 P0, [R19+URZ], R4 ;  /* 0x00000004130085a7 */ /* 0x000e64000800007f */
[----:B-1----:R-:W-:Y:S05]  /*146d0*/  @!P0 BRA `(.L_x_805) ;  /* 0xfffffffc00f08947 */ /* 0x002fea000383ffff */
[----:B------:R-:W-:Y:S05]  /*146e0*/  BRA `(.L_x_828) ;  /* 0xfffffff400a47947 */ /* 0x000fea000383ffff */
.L_x_829:
        /* <DEDUP_REMOVED lines=9> */
.L_x_2207:


//--------------------- .text._ZN7cutlass13device_kernelIN5flash11enable_sm90INS1_16FlashAttnFwdSm90INS1_25CollectiveMainloopFwdSm90ILi2EN4cute5tupleIJNS5_1CILi1EEES8_S8_EEENS6_IJNS7_ILi192EEENS7_ILi128EEENS7_ILi96EEEEEELi96ENS_6half_tEfNS_4arch4Sm90ELb0ELb1ELb1ELb1ELb0ELb0ELb0ELb0ELb1ELb0ELb0ELb0EEENS1_21CollectiveEpilogueFwdINS6_IJSA_SC_SB_EEES9_SE_SG_Li384ELb1ELb0ELb0ELb0EEENS1_36VarlenDynamicPersistentTileSchedulerILi192ELi128ELi384ELi32ELb0ELb0ELb1ELb1ELb0ELb1EEEEEEEEEvNT_6ParamsE --------------------------
	.section	.text._ZN7cutlass13device_kernelIN5flash11enable_sm90INS1_16FlashAttnFwdSm90INS1_25CollectiveMainloopFwdSm90ILi2EN4cute5tupleIJNS5_1CILi1EEES8_S8_EEENS6_IJNS7_ILi192EEENS7_ILi128EEENS7_ILi96EEEEEELi96ENS_6half_tEfNS_4arch4Sm90ELb0ELb1ELb1ELb1ELb0ELb0ELb0ELb0ELb1ELb0ELb0ELb0EEENS1_21CollectiveEpilogueFwdINS6_IJSA_SC_SB_EEES9_SE_SG_Li384ELb1ELb0ELb0ELb0EEENS1_36VarlenDynamicPersistentTileSchedulerILi192ELi128ELi384ELi32ELb0ELb0ELb1ELb1ELb0ELb1EEEEEEEEEvNT_6ParamsE,"ax",@progbits
	.align	128
.text._ZN7cutlass13device_kernelIN5flash11enable_sm90INS1_16FlashAttnFwdSm90INS1_25CollectiveMainloopFwdSm90ILi2EN4cute5tupleIJNS5_1CILi1EEES8_S8_EEENS6_IJNS7_ILi192EEENS7_ILi128EEENS7_ILi96EEEEEELi96ENS_6half_tEfNS_4arch4Sm90ELb0ELb1ELb1ELb1ELb0ELb0ELb0ELb0ELb1ELb0ELb0ELb0EEENS1_21CollectiveEpilogueFwdINS6_IJSA_SC_SB_EEES9_SE_SG_Li384ELb1ELb0ELb0ELb0EEENS1_36VarlenDynamicPersistentTileSchedulerILi192ELi128ELi384ELi32ELb0ELb0ELb1ELb1ELb0ELb1EEEEEEEEEvNT_6ParamsE:
        .type           _ZN7cutlass13device_kernelIN5flash11enable_sm90INS1_16FlashAttnFwdSm90INS1_25CollectiveMainloopFwdSm90ILi2EN4cute5tupleIJNS5_1CILi1EEES8_S8_EEENS6_IJNS7_ILi192EEENS7_ILi128EEENS7_ILi96EEEEEELi96ENS_6half_tEfNS_4arch4Sm90ELb0ELb1ELb1ELb1ELb0ELb0ELb0ELb0ELb1ELb0ELb0ELb0EEENS1_21CollectiveEpilogueFwdINS6_IJSA_SC_SB_EEES9_SE_SG_Li384ELb1ELb0ELb0ELb0EEENS1_36VarlenDynamicPersistentTileSchedulerILi192ELi128ELi384ELi32ELb0ELb0ELb1ELb1ELb0ELb1EEEEEEEEEvNT_6ParamsE,@function
        .size           _ZN7cutlass13device_kernelIN5flash11enable_sm90INS1_16FlashAttnFwdSm90INS1_25CollectiveMainloopFwdSm90ILi2EN4cute5tupleIJNS5_1CILi1EEES8_S8_EEENS6_IJNS7_ILi192EEENS7_ILi128EEENS7_ILi96EEEEEELi96ENS_6half_tEfNS_4arch4Sm90ELb0ELb1ELb1ELb1ELb0ELb0ELb0ELb0ELb1ELb0ELb0ELb0EEENS1_21CollectiveEpilogueFwdINS6_IJSA_SC_SB_EEES9_SE_SG_Li384ELb1ELb0ELb0ELb0EEENS1_36VarlenDynamicPersistentTileSchedulerILi192ELi128ELi384ELi32ELb0ELb0ELb1ELb1ELb0ELb1EEEEEEEEEvNT_6ParamsE,(.L_x_2208 - _ZN7cutlass13device_kernelIN5flash11enable_sm90INS1_16FlashAttnFwdSm90INS1_25CollectiveMainloopFwdSm90ILi2EN4cute5tupleIJNS5_1CILi1EEES8_S8_EEENS6_IJNS7_ILi192EEENS7_ILi128EEENS7_ILi96EEEEEELi96ENS_6half_tEfNS_4arch4Sm90ELb0ELb1ELb1ELb1ELb0ELb0ELb0ELb0ELb1ELb0ELb0ELb0EEENS1_21CollectiveEpilogueFwdINS6_IJSA_SC_SB_EEES9_SE_SG_Li384ELb1ELb0ELb0ELb0EEENS1_36VarlenDynamicPersistentTileSchedulerILi192ELi128ELi384ELi32ELb0ELb0ELb1ELb1ELb0ELb1EEEEEEEEEvNT_6ParamsE)
        .other          _ZN7cutlass13device_kernelIN5flash11enable_sm90INS1_16FlashAttnFwdSm90INS1_25CollectiveMainloopFwdSm90ILi2EN4cute5tupleIJNS5_1CILi1EEES8_S8_EEENS6_IJNS7_ILi192EEENS7_ILi128EEENS7_ILi96EEEEEELi96ENS_6half_tEfNS_4arch4Sm90ELb0ELb1ELb1ELb1ELb0ELb0ELb0ELb0ELb1ELb0ELb0ELb0EEENS1_21CollectiveEpilogueFwdINS6_IJSA_SC_SB_EEES9_SE_SG_Li384ELb1ELb0ELb0ELb0EEENS1_36VarlenDynamicPersistentTileSchedulerILi192ELi128ELi384ELi32ELb0ELb0ELb1ELb1ELb0ELb1EEEEEEEEEvNT_6ParamsE,@"STO_CUDA_ENTRY STV_DEFAULT"
_ZN7cutlass13device_kernelIN5flash11enable_sm90INS1_16FlashAttnFwdSm90INS1_25CollectiveMainloopFwdSm90ILi2EN4cute5tupleIJNS5_1CILi1EEES8_S8_EEENS6_IJNS7_ILi192EEENS7_ILi128EEENS7_ILi96EEEEEELi96ENS_6half_tEfNS_4arch4Sm90ELb0ELb1ELb1ELb1ELb0ELb0ELb0ELb0ELb1ELb0ELb0ELb0EEENS1_21CollectiveEpilogueFwdINS6_IJSA_SC_SB_EEES9_SE_SG_Li384ELb1ELb0ELb0ELb0EEENS1_36VarlenDynamicPersistentTileSchedulerILi192ELi128ELi384ELi32ELb0ELb0ELb1ELb1ELb0ELb1EEEEEEEEEvNT_6ParamsE:
        /* <DEDUP_REMOVED lines=21> */
.L_x_831:
[----:B------:R-:W-:Y:S05]  /*0150*/  BSYNC B0 ;  /* 0x0000000000007941 */ /* 0x000fea0003800000 */
.L_x_830:
        /* <DEDUP_REMOVED lines=41> */
.L_x_832:
        /* <DEDUP_REMOVED lines=22> */
.L_x_833:
        /* <DEDUP_REMOVED lines=18> */
.L_x_834:
        /* <DEDUP_REMOVED lines=22> */
.L_x_835:
        /* <DEDUP_REMOVED lines=22> */
.L_x_836:
[----:B------:R-:W-:Y:S01]  /*0930*/  PLOP3.LUT P0, PT, PT, PT, UP0, 0x80, 0x0 ;  /* 0x000000000000781c */ /* 0x000fe20003f0f008 */
[----:B------:R-:W-:Y:S01]  /*0940*/  UMOV UR36, 0x1 ;  /* 0x0000000100247882 */ /* 0x000fe20000000000 */
[----:B------:R-:W-:Y:S01]  /*0950*/  NOP ;  /* 0x0000000000007918 */ /* 0x000fe20000000000 */
[----:B------:R-:W-:Y:S01]  /*0960*/  USEL UR36, UR36, 0x2, !UP0 ;  /* 0x0000000224247887 */ /* 0x000fe2000c000000 */
[----:B------:R-:W-:Y:S01]  /*0970*/  ULDC.64 UR48, c[0x0][0x208] ;  /* 0x0000820000307ab9 */ /* 0x000fe20000000a00 */
[----:B012-4-:R-:W-:Y:S08]  /*0980*/  BAR.SYNC.DEFER_BLOCKING 0x0 ;  /* 0x0000000000007b1d */ /* 0x017ff00000010000 */
[----:B------:R-:W-:Y:S05]  /*0990*/  @!P0 BRA `(.L_x_837) ;  /* 0x0000010800bc8947 */ /* 0x000fea0003800000 */
.L_x_838:
[----:B------:R-:W-:-:S08]  /*09a0*/  NOP ;  /* 0x0000000000007918 */ /* 0x000fd00000000000 */
[----:B------:R-:W0:Y:S02]  /*09b0*/  USETMAXREG.TRY_ALLOC.CTAPOOL UP0, 0xa0 ;  /* 0x000000a0000079c8 */ /* 0x000e240008000600 */
[----:B0-----:R-:W-:-:S13]  /*09c0*/  PLOP3.LUT P0, PT, PT, PT, UP0, 0x80, 0x0 ;  /* 0x000000000000781c */ /* 0x001fda0003f0f008 */
[----:B------:R-:W-:Y:S05]  /*09d0*/  @!P0 BRA `(.L_x_838) ;  /* 0xfffffffc00f08947 */ /* 0x000fea000383ffff */
[----:B------:R-:W0:Y:S01]  /*09e0*/  S2R R2, SR_TID.X ;  /* 0x0000000000027919 */ /* 0x000e220000002100 */
        /* <DEDUP_REMOVED lines=13> */
[----:B------:R-:W-:Y:S01]  /*0ac0*/  VIADD R154, R2, 0xffffff80 ;  /* 0xffffff80029a7836 */ /* 0x000fe20000000000 */
[----:B------:R-:W-:Y:S01]  /*0ad0*/  R2UR UR6, R146 ;  /* 0x00000000920672ca */ /* 0x000fe200000e0000 */
[----:B------:R-:W-:Y:S01]  /*0ae0*/  IMAD.MOV.U32 R18, RZ, RZ, 0x40 ;  /* 0x00000040ff127424 */ /* 0x000fe200078e00ff */
[----:B------:R-:W-:Y:S01]  /*0af0*/  R2UR UR5, R147 ;  /* 0x00000000930572ca */ /* 0x000fe200000e0000 */
[----:B------:R-:W-:Y:S01]  /*0b00*/  ULOP3.LUT UR45, UR36, 0x1, URZ, 0xfc, !UPT ;  /* 0x00000001242d7892 */ /* 0x000fe2000f8efc3f */
[----:B------:R-:W-:Y:S01]  /*0b10*/  SHF.R.S32.HI R3, RZ, 0x1f, R154 ;  /* 0x0000001fff037819 */ /* 0x000fe2000001149a */
[----:B------:R-:W-:Y:S01]  /*0b20*/  UMOV UR44, URZ ;  /* 0x0000003f002c7c82 */ /* 0x000fe20008000000 */
[----:B------:R-:W-:Y:S01]  /*0b30*/  UMOV UR46, URZ ;  /* 0x0000003f002e7c82 */ /* 0x000fe20008000000 */
[----:B------:R-:W-:Y:S01]  /*0b40*/  UMOV UR43, URZ ;  /* 0x0000003f002b7c82 */ /* 0x000fe20008000000 */
[CC--:B------:R-:W-:Y:S02]  /*0b50*/  LEA.HI R152, R3.reuse, R154.reuse, RZ, 0x7 ;  /* 0x0000009a03987211 */ /* 0x0c0fe400078f38ff */
[----:B------:R-:W-:-:S02]  /*0b60*/  LEA.HI R0, R3, R154, RZ, 0x4 ;  /* 0x0000009a03007211 */ /* 0x000fc400078f20ff */
[----:B------:R-:W-:Y:S02]  /*0b70*/  LOP3.LUT R5, R152, 0xffffff80, RZ, 0xc0, !PT ;  /* 0xffffff8098057812 */ /* 0x000fe400078ec0ff */
[----:B------:R-:W-:Y:S02]  /*0b80*/  SHF.R.S32.HI R7, RZ, 0x4, R0 ;  /* 0x00000004ff077819 */ /* 0x000fe40000011400 */
[----:B------:R-:W-:Y:S01]  /*0b90*/  LEA.HI R6, R3, R154, RZ, 0x5 ;  /* 0x0000009a03067211 */ /* 0x000fe200078f28ff */
[----:B------:R-:W-:Y:S01]  /*0ba0*/  IMAD.IADD R150, R154, 0x1, -R5 ;  /* 0x000000019a967824 */ /* 0x000fe200078e0a05 */
[C---:B------:R-:W-:Y:S02]  /*0bb0*/  LOP3.LUT R5, R0.reuse, 0xfffffff0, RZ, 0xc0, !PT ;  /* 0xfffffff000057812 */ /* 0x040fe400078ec0ff */
[----:B------:R-:W-:Y:S02]  /*0bc0*/  LEA.HI R0, R0, R7, RZ, 0x1 ;  /* 0x0000000700007211 */ /* 0x000fe400078f08ff */
[----:B------:R-:W-:Y:S01]  /*0bd0*/  SHF.R.S32.HI R9, RZ, 0x1f, R150 ;  /* 0x0000001fff097819 */ /* 0x000fe20000011496 */
[----:B------:R-:W-:Y:S01]  /*0be0*/  IMAD.IADD R5, R154, 0x1, -R5 ;  /* 0x000000019a057824 */ /* 0x000fe200078e0a05 */
[----:B------:R-:W-:-:S02]  /*0bf0*/  LOP3.LUT R4, R0, 0x1ffffffe, RZ, 0xc0, !PT ;  /* 0x1ffffffe00047812 */ /* 0x000fc400078ec0ff */
[----:B------:R-:W-:Y:S02]  /*0c00*/  LEA.HI R8, R9, R150, RZ, 0x2 ;  /* 0x0000009609087211 */ /* 0x000fe400078f10ff */
[----:B------:R-:W-:Y:S01]  /*0c10*/  SHF.R.S32.HI R2, RZ, 0x1f, R5 ;  /* 0x0000001fff027819 */ /* 0x000fe20000011405 */
[----:B------:R-:W-:Y:S01]  /*0c20*/  IMAD.IADD R4, R7, 0x1, -R4 ;  /* 0x0000000107047824 */ /* 0x000fe200078e0a04 */
[--C-:B------:R-:W-:Y:S02]  /*0c30*/  SHF.R.S32.HI R10, RZ, 0x2, R8.reuse ;  /* 0x00000002ff0a7819 */ /* 0x100fe40000011408 */
[----:B------:R-:W-:Y:S01]  /*0c40*/  LEA.HI R2, R2, R5, RZ, 0x3 ;  /* 0x0000000502027211 */ /* 0x000fe200078f18ff */
[----:B------:R-:W-:Y:S01]  /*0c50*/  IMAD.SHL.U32 R4, R4, 0x8, RZ ;  /* 0x0000000804047824 */ /* 0x000fe200078e00ff */
[----:B------:R-:W-:Y:S02]  /*0c60*/  SHF.R.S32.HI R11, RZ, 0x1f, R8 ;  /* 0x0000001fff0b7819 */ /* 0x000fe40000011408 */
[C---:B------:R-:W-:Y:S01]  /*0c70*/  LOP3.LUT R0, R2.reuse, 0xfffffff8, RZ, 0xc0, !PT ;  /* 0xfffffff802007812 */ /* 0x040fe200078ec0ff */
[----:B------:R-:W-:Y:S01]  /*0c80*/  IMAD.SHL.U32 R2, R2, 0x40, RZ ;  /* 0x0000004002027824 */ /* 0x000fe200078e00ff */
[----:B------:R-:W-:-:S02]  /*0c90*/  SHF.R.S32.HI R7, RZ, 0x5, R6 ;  /* 0x00000005ff077819 */ /* 0x000fc40000011406 */
[----:B------:R-:W-:Y:S01]  /*0ca0*/  LEA.HI R11, R11, R10, RZ, 0x3 ;  /* 0x0000000a0b0b7211 */ /* 0x000fe200078f18ff */
[----:B------:R-:W-:Y:S01]  /*0cb0*/  IMAD.IADD R0, R5, 0x1, -R0 ;  /* 0x0000000105007824 */ /* 0x000fe200078e0a00 */
[----:B------:R-:W-:Y:S01]  /*0cc0*/  SHF.R.S32.HI R152, RZ, 0x7, R152 ;  /* 0x00000007ff987819 */ /* 0x000fe20000011498 */
[----:B------:R-:W-:Y:S01]  /*0cd0*/  IMAD R153, R7, 0x10, R5 ;  /* 0x0000001007997824 */ /* 0x000fe200078e0205 */
[----:B------:R-:W-:Y:S01]  /*0ce0*/  LOP3.LUT R11, R11, 0xfffffff8, RZ, 0xc0, !PT ;  /* 0xfffffff80b0b7812 */ /* 0x000fe200078ec0ff */
[C---:B------:R-:W-:Y:S01]  /*0cf0*/  IMAD.SHL.U32 R5, R0.reuse, 0x40, RZ ;  /* 0x0000004000057824 */ /* 0x040fe200078e00ff */
[----:B------:R-:W-:Y:S01]  /*0d00*/  R2P PR, R0, 0x6 ;  /* 0x0000000600007804 */ /* 0x000fe20000000000 */
[----:B------:R-:W-:Y:S01]  /*0d10*/  IMAD.HI R6, R152, 0x55555556, RZ ;  /* 0x5555555698067827 */ /* 0x000fe200078e02ff */
[----:B------:R-:W-:Y:S02]  /*0d20*/  LEA.HI R3, R3, R154, RZ, 0x2 ;  /* 0x0000009a03037211 */ /* 0x000fe400078f10ff */
[----:B------:R-:W-:Y:S01]  /*0d30*/  LOP3.LUT R5, R5, 0x1c0, RZ, 0xc0, !PT ;  /* 0x000001c005057812 */ /* 0x000fe200078ec0ff */
[----:B------:R-:W-:Y:S01]  /*0d40*/  IMAD.IADD R11, R10, 0x1, -R11 ;  /* 0x000000010a0b7824 */ /* 0x000fe200078e0a0b */
[----:B------:R-:W-:Y:S01]  /*0d50*/  LEA.HI R10, R9, R150, RZ, 0x5 ;  /* 0x00000096090a7211 */ /* 0x000fe200078f28ff */
[----:B------:R-:W-:Y:S01]  /*0d60*/  IMAD.U32 R153, R153, 0x20, R4 ;  /* 0x0000002099997824 */ /* 0x000fe200078e0004 */
[----:B------:R-:W-:-:S02]  /*0d70*/  LEA.HI R9, R6, R6, RZ, 0x1 ;  /* 0x0000000606097211 */ /* 0x000fc400078f08ff */
[----:B------:R-:W-:Y:S02]  /*0d80*/  LOP3.LUT R6, R2, 0x7ffffe00, RZ, 0xc0, !PT ;  /* 0x7ffffe0002067812 */ /* 0x000fe400078ec0ff */
[----:B------:R-:W-:Y:S01]  /*0d90*/  LOP3.LUT R2, R5, 0x8, R4, 0xf8, !PT ;  /* 0x0000000805027812 */ /* 0x000fe200078ef804 */
[----:B------:R-:W-:Y:S01]  /*0da0*/  IMAD R9, R9, -0x3, R152 ;  /* 0xfffffffd09097824 */ /* 0x000fe200078e0298 */
[----:B------:R-:W-:Y:S01]  /*0db0*/  SHF.R.U32.HI R5, RZ, 0x3, R5 ;  /* 0x00000003ff057819 */ /* 0x000fe20000011605 */
[----:B------:R-:W-:Y:S01]  /*0dc0*/  IMAD R6, R7, 0x400, R6 ;  /* 0x0000040007067824 */ /* 0x000fe200078e0206 */
[----:B------:R-:W-:Y:S02]  /*0dd0*/  SHF.R.S32.HI R10, RZ, 0x5, R10 ;  /* 0x00000005ff0a7819 */ /* 0x000fe4000001140a */
[----:B------:R-:W-:Y:S02]  /*0de0*/  LOP3.LUT R5, R2, R5, RZ, 0x3c, !PT ;  /* 0x0000000502057212 */ /* 0x000fe400078e3cff */
[----:B------:R-:W-:Y:S01]  /*0df0*/  SHF.R.S32.HI R142, RZ, 0x2, R3 ;  /* 0x00000002ff8e7819 */ /* 0x000fe20000011403 */
[----:B------:R-:W-:Y:S01]  /*0e00*/  IMAD R10, R10, 0x10, R11 ;  /* 0x000000100a0a7824 */ /* 0x000fe200078e020b */
[----:B------:R-:W-:Y:S01]  /*0e10*/  SEL R18, R18, 0xffffffc0, !P2 ;  /* 0xffffffc012127807 */ /* 0x000fe20005000000 */
[----:B------:R-:W-:-:S02]  /*0e20*/  IMAD.IADD R5, R6, 0x1, R5 ;  /* 0x0000000106057824 */ /* 0x000fc400078e0205 */
[----:B------:R-:W-:-:S03]  /*0e30*/  IMAD R151, R9, 0x40, R10 ;  /* 0x0000004009977824 */ /* 0x000fc600078e020a */
[----:B------:R-:W-:Y:S02]  /*0e40*/  LEA R17, R5, UR42, 0x1 ;  /* 0x0000002a05117c11 */ /* 0x000fe4000f8e08ff */
[----:B------:R-:W-:Y:S02]  /*0e50*/  LOP3.LUT R5, R3, 0x1ffffffc, RZ, 0xc0, !PT ;  /* 0x1ffffffc03057812 */ /* 0x000fe400078ec0ff */
[----:B------:R-:W-:Y:S01]  /*0e60*/  LOP3.LUT R3, R8, 0x7ffffffc, RZ, 0xc0, !PT ;  /* 0x7ffffffc08037812 */ /* 0x000fe200078ec0ff */
[C---:B------:R-:W-:Y:S02]  /*0e70*/  VIADD R19, R17.reuse, 0x21800 ;  /* 0x0002180011137836 */ /* 0x040fe40000000000 */
[----:B------:R-:W-:Y:S02]  /*0e80*/  VIADD R23, R17, 0x21820 ;  /* 0x0002182011177836 */ /* 0x000fe40000000000 */
[----:B------:R-:W-:Y:S02]  /*0e90*/  IMAD.IADD R5, R154, 0x1, -R5 ;  /* 0x000000019a057824 */ /* 0x000fe400078e0a05 */
[----:B------:R-:W-:-:S02]  /*0ea0*/  @P1 VIADD R23, R19, 0xffffffe0 ;  /* 0xffffffe013171836 */ /* 0x000fc40000000000 */
[----:B------:R-:W-:Y:S02]  /*0eb0*/  IMAD.IADD R19, R19, 0x1, R18 ;  /* 0x0000000113137824 */ /* 0x000fe400078e0212 */
[----:B------:R-:W-:Y:S02]  /*0ec0*/  IMAD.SHL.U32 R140, R5, 0x8, RZ ;  /* 0x00000008058c7824 */ /* 0x000fe400078e00ff */
[----:B------:R-:W-:Y:S02]  /*0ed0*/  IMAD.IADD R16, R150, 0x1, -R3 ;  /* 0x0000000196107824 */ /* 0x000fe400078e0a03 */
[----:B------:R-:W-:Y:S02]  /*0ee0*/  IMAD.IADD R18, R18, 0x1, R23 ;  /* 0x0000000112127824 */ /* 0x000fe400078e0217 */
[----:B------:R-:W-:-:S07]  /*0ef0*/  VIADD R136, R23, 0x6000 ;  /* 0x0000600017887836 */ /* 0x000fce0000000000 */
.L_x_930:
[----:B------:R-:W-:Y:S01]  /*0f00*/  ULDC.64 UR8, c[0x0][0xa28] ;  /* 0x00028a0000087ab9 */ /* 0x000fe20000000a00 */
[----:B0-----:R-:W0:Y:S01]  /*0f10*/  LDC R139, c[0x0][0x288] ;  /* 0x0000a200ff8b7b82 */ /* 0x001e220000000800 */
[----:B------:R-:W-:Y:S01]  /*0f20*/  UISETP.NE.U32.AND UP0, UPT, UR8, URZ, UPT ;  /* 0x0000003f0800728c */ /* 0x000fe2000bf05070 */
[----:B-1---5:R-:W-:-:S03]  /*0f30*/  IMAD.MOV.U32 R6, RZ, RZ, RZ ;  /* 0x000000ffff067224 */ /* 0x022fc600078e00ff */
[----:B------:R-:W-:-:S03]  /*0f40*/  UISETP.NE.AND.EX UP0, UPT, UR9, URZ, UPT, UP0 ;  /* 0x0000003f0900728c */ /* 0x000fc6000bf05300 */
[----:B------:R-:W-:Y:S01]  /*0f50*/  ULDC.64 UR8, c[0x0][0xa18] ;  /* 0x0002860000087ab9 */ /* 0x000fe20000000a00 */
[----:B--2---:R-:W1:Y:S01]  /*0f60*/  LDC.64 R8, c[0x0][0x3f8] ;  /* 0x0000fe00ff087b82 */ /* 0x004e620000000a00 */
[----:B------:R-:W-:Y:S01]  /*0f70*/  UISETP.NE.U32.AND UP1, UPT, UR8, URZ, UPT ;  /* 0x0000003f0800728c */ /* 0x000fe2000bf25070 */
[----:B------:R-:W-:-:S03]  /*0f80*/  PLOP3.LUT P0, PT, PT, PT, UP0, 0x80, 0x0 ;  /* 0x000000000000781c */ /* 0x000fc60003f0f008 */
[----:B------:R-:W-:-:S03]  /*0f90*/  UISETP.NE.AND.EX UP1, UPT, UR9, URZ, UPT, UP1 ;  /* 0x0000003f0900728c */ /* 0x000fc6000bf25310 */
[----:B------:R-:W-:Y:S01]  /*0fa0*/  @UP0 ULDC.64 UR8, c[0x0][0xa28] ;  /* 0x00028a0000080ab9 */ /* 0x000fe20000000a00 */
[----:B------:R-:W2:Y:S01]  /*0fb0*/  LDC R0, c[0x0][0x404] ;  /* 0x00010100ff007b82 */ /* 0x000ea20000000800 */
[----:B------:R-:W-:Y:S01]  /*0fc0*/  @UP0 UIMAD.WIDE UR8, UR5, 0x4, UR8 ;  /* 0x00000004050808a5 */ /* 0x000fe2000f8e0208 */
[----:B------:R-:W-:-:S05]  /*0fd0*/  PLOP3.LUT P2, PT, PT, PT, UP1, 0x80, 0x0 ;  /* 0x000000000000781c */ /* 0x000fca0003f4f018 */
[----:B------:R-:W-:Y:S01]  /*0fe0*/  @UP1 ULDC.64 UR10, c[0x0][0xa18] ;  /* 0x00028600000a1ab9 */ /* 0x000fe20000000a00 */
[----:B------:R-:W-:Y:S01]  /*0ff0*/  IMAD.U32 R2, RZ, RZ, UR8 ;  /* 0x00000008ff027e24 */ /* 0x000fe2000f8e00ff */
[----:B---3--:R-:W3:Y:S01]  /*1000*/  LDC R137, c[0x0][0x2e0] ;  /* 0x0000b800ff897b82 */ /* 0x008ee20000000800 */
[----:B------:R-:W-:Y:S01]  /*1010*/  IMAD.U32 R3, RZ, RZ, UR9 ;  /* 0x00000009ff037e24 */ /* 0x000fe2000f8e00ff */
[----:B------:R-:W-:-:S04]  /*1020*/  @UP1 UIMAD.WIDE UR8, UR5, 0x4, UR10 ;  /* 0x00000004050818a5 */ /* 0x000fc8000f8e020a */
[----:B----4-:R4:W5:Y:S02]  /*1030*/  @P0 LDG.E R6, desc[UR48][R2.64] ;  /* 0x0000003002060981 */ /* 0x010964000c1e1900 */
[----:B------:R-:W-:Y:S02]  /*1040*/  IMAD.U32 R4, RZ, RZ, UR8 ;  /* 0x00000008ff047e24 */ /* 0x000fe4000f8e00ff */
[----:B------:R-:W-:Y:S01]  /*1050*/  IMAD.U32 R5, RZ, RZ, UR9 ;  /* 0x00000009ff057e24 */ /* 0x000fe2000f8e00ff */
[----:B------:R-:W-:-:S04]  /*1060*/  ULDC.64 UR8, c[0x0][0xa20] ;  /* 0x0002880000087ab9 */ /* 0x000fc80000000a00 */
[----:B0-----:R4:W5:Y:S01]  /*1070*/  @P2 LDG.E R139, desc[UR48][R4.64] ;  /* 0x00000030048b2981 */ /* 0x001962000c1e1900 */
[----:B-1----:R-:W-:Y:S01]  /*1080*/  ISETP.NE.U32.AND P0, PT, R8, RZ, PT ;  /* 0x000000ff0800720c */ /* 0x002fe20003f05070 */
[----:B------:R-:W-:Y:S01]  /*1090*/  UMOV UR41, UR6 ;  /* 0x0000000600297c82 */ /* 0x000fe20008000000 */
[----:B------:R-:W-:Y:S02]  /*10a0*/  ISETP.NE.U32.AND P1, PT, RZ, UR8, PT ;  /* 0x00000008ff007c0c */ /* 0x000fe4000bf25070 */
[----:B------:R-:W-:Y:S02]  /*10b0*/  ISETP.NE.AND.EX P0, PT, R9, RZ, PT, P0 ;  /* 0x000000ff0900720c */ /* 0x000fe40003f05300 */
[----:B------:R-:W-:Y:S02]  /*10c0*/  ISETP.NE.AND.EX P1, PT, RZ, UR9, PT, P1 ;  /* 0x00000009ff007c0c */ /* 0x000fe4000bf25310 */
[----:B--2---:R-:W-:Y:S01]  /*10d0*/  SEL R0, R0, 0x1, P0 ;  /* 0x0000000100007807 */ /* 0x004fe20000000000 */
[----:B----4-:R-:W-:Y:S10]  /*10e0*/  @P2 BRA `(.L_x_839) ;  /* 0x00000000002c2947 */ /* 0x010ff40003800000 */
[----:B------:R-:W-:Y:S02]  /*10f0*/  ULDC.64 UR6, c[0x0][0xa00] ;  /* 0x0002800000067ab9 */ /* 0x000fe40000000a00 */
[----:B------:R-:W-:-:S04]  /*1100*/  ISETP.NE.U32.AND P0, PT, RZ, UR6, PT ;  /* 0x00000006ff007c0c */ /* 0x000fc8000bf05070 */
[----:B------:R-:W-:-:S13]  /*1110*/  ISETP.NE.AND.EX P0, PT, RZ, UR7, PT, P0 ;  /* 0x00000007ff007c0c */ /* 0x000fda000bf05300 */
[----:B------:R-:W-:Y:S05]  /*1120*/  @!P0 BRA `(.L_x_839) ;  /* 0x00000000001c8947 */ /* 0x000fea0003800000 */
[----:B------:R-:W-:Y:S02]  /*1130*/  ULDC.64 UR6, c[0x0][0xa00] ;  /* 0x0002800000067ab9 */ /* 0x000fe40000000a00 */
[----:B------:R-:W-:-:S06]  /*1140*/  UIMAD.WIDE UR6, UR5, 0x4, UR6 ;  /* 0x00000004050678a5 */ /* 0x000fcc000f8e0206 */
[----:B------:R-:W-:Y:S02]  /*1150*/  IMAD.U32 R2, RZ, RZ, UR6 ;  /* 0x00000006ff027e24 */ /* 0x000fe4000f8e00ff */
[----:B------:R-:W-:-:S05]  /*1160*/  IMAD.U32 R3, RZ, RZ, UR7 ;  /* 0x00000007ff037e24 */ /* 0x000fca000f8e00ff */
[----:B-----5:R-:W2:Y:S04]  /*1170*/  LDG.E R139, desc[UR48][R2.64] ;  /* 0x00000030028b7981 */ /* 0x020ea8000c1e1900 */
[----:B------:R-:W2:Y:S02]  /*1180*/  LDG.E R4, desc[UR48][R2.64+0x4] ;  /* 0x0000043002047981 */ /* 0x000ea4000c1e1900 */
[----:B--2---:R-:W-:-:S07]  /*1190*/  IMAD.IADD R139, R4, 0x1, -R139 ;  /* 0x00000001048b7824 */ /* 0x004fce00078e0a8b */
.L_x_839:
[----:B------:R-:W-:Y:S01]  /*11a0*/  UMOV UR40, UR5 ;  /* 0x0000000500287c82 */ /* 0x000fe20008000000 */
[----:B---3--:R-:W-:Y:S02]  /*11b0*/  IMAD R137, R0, R137, RZ ;  /* 0x0000008900897224 */ /* 0x008fe400078e02ff */
[----:B------:R-:W-:Y:S01]  /*11c0*/  IMAD.MOV.U32 R149, RZ, RZ, R145 ;  /* 0x000000ffff957224 */ /* 0x000fe200078e0091 */
[----:B------:R-:W-:Y:S06]  /*11d0*/  @!P1 BRA `(.L_x_840) ;  /* 0x0000000000189947 */ /* 0x000fec0003800000 */
[----:B------:R-:W-:Y:S02]  /*11e0*/  ULDC.64 UR6, c[0x0][0xa20] ;  /* 0x0002880000067ab9 */ /* 0x000fe40000000a00 */
[----:B------:R-:W-:-:S06]  /*11f0*/  UIMAD.WIDE UR4, UR5, 0x4, UR6 ;  /* 0x00000004050478a5 */ /* 0x000fcc000f8e0206 */
[----:B------:R-:W-:Y:S02]  /*1200*/  IMAD.U32 R2, RZ, RZ, UR4 ;  /* 0x00000004ff027e24 */ /* 0x000fe4000f8e00ff */
[----:B------:R-:W-:-:S05]  /*1210*/  IMAD.U32 R3, RZ, RZ, UR5 ;  /* 0x00000005ff037e24 */ /* 0x000fca000f8e00ff */
[----:B------:R0:W5:Y:S01]  /*1220*/  LDG.E R137, desc[UR48][R2.64] ;  /* 0x0000003002897981 */ /* 0x000162000c1e1900 */
[----:B------:R-:W-:Y:S05]  /*1230*/  BRA `(.L_x_841) ;  /* 0x00000000002c7947 */ /* 0x000fea0003800000 */
.L_x_840:
        /* <DEDUP_REMOVED lines=8> */
[----:B------:R-:W2:Y:S04]  /*12c0*/  LDG.E R137, desc[UR48][R2.64] ;  /* 0x0000003002897981 */ /* 0x000ea8000c1e1900 */
[----:B------:R-:W2:Y:S02]  /*12d0*/  LDG.E R0, desc[UR48][R2.64+0x4] ;  /* 0x0000043002007981 */ /* 0x000ea4000c1e1900 */
[----:B--2---:R-:W-:-:S07]  /*12e0*/  IMAD.IADD R137, R0, 0x1, -R137 ;  /* 0x0000000100897824 */ /* 0x004fce00078e0a89 */
.L_x_841:
[----:B------:R-:W1:Y:S01]  /*12f0*/  LDC.64 R8, c[0x0][0x9e0] ;  /* 0x00027800ff087b82 */ /* 0x000e620000000a00 */
[----:B------:R-:W-:Y:S02]  /*1300*/  IMAD.MOV.U32 R0, RZ, RZ, 0xc0 ;  /* 0x000000c0ff007424 */ /* 0x000fe400078e00ff */
[----:B-----5:R-:W-:Y:S02]  /*1310*/  IMAD.IADD R137, R137, 0x1, -R6 ;  /* 0x0000000189897824 */ /* 0x020fe400078e0a06 */
[----:B------:R-:W-:-:S05]  /*1320*/  IMAD R0, R145, R0, 0xc0 ;  /* 0x000000c091007424 */ /* 0x000fca00078e0200 */
[----:B0-----:R-:W-:Y:S02]  /*1330*/  IADD3 R3, R137, R0, -R139 ;  /* 0x0000000089037210 */ /* 0x001fe40007ffe88b */
[----:B-1----:R-:W-:-:S03]  /*1340*/  ISETP.GE.AND P1, PT, R9, 0x1, PT ;  /* 0x000000010900780c */ /* 0x002fc60003f26270 */
[----:B------:R-:W-:-:S10]  /*1350*/  IMAD.IADD R0, R3, 0x1, R8 ;  /* 0x0000000103007824 */ /* 0x000fd400078e0208 */
[----:B------:R-:W-:Y:S05]  /*1360*/  @!P1 BRA `(.L_x_842) ;  /* 0x0000000000409947 */ /* 0x000fea0003800000 */
[C---:B------:R-:W-:Y:S01]  /*1370*/  ISETP.GT.AND P0, PT, R3.reuse, RZ, PT ;  /* 0x000000ff0300720c */ /* 0x040fe20003f04270 */
[----:B------:R-:W-:-:S12]  /*1380*/  VIADD R2, R3, 0xffffffff ;  /* 0xffffffff03027836 */ /* 0x000fd80000000000 */
[----:B------:R-:W-:Y:S05]  /*1390*/  @P0 BRA `(.L_x_843) ;  /* 0x00000000001c0947 */ /* 0x000fea0003800000 */
[----:B------:R-:W-:Y:S01]  /*13a0*/  ISETP.NE.AND P0, PT, R9, 0x1, PT ;  /* 0x000000010900780c */ /* 0x000fe20003f05270 */
[----:B------:R-:W-:-:S12]  /*13b0*/  IMAD.MOV R3, RZ, RZ, -R3 ;  /* 0x000000ffff037224 */ /* 0x000fd800078e0a03 */
[----:B------:R-:W0:Y:S02]  /*13c0*/  @P0 LDC.64 R4, c[0x0][0x9e8] ;  /* 0x00027a00ff040b82 */ /* 0x000e240000000a00 */
[----:B0-----:R-:W-:-:S05]  /*13d0*/  @P0 IMAD.HI.U32 R2, R3, R4, RZ ;  /* 0x0000000403020227 */ /* 0x001fca00078e00ff */
[----:B------:R-:W-:-:S04]  /*13e0*/  @P0 SHF.R.U32.HI R3, RZ, R5, R2 ;  /* 0x00000005ff030219 */ /* 0x000fc80000011602 */
[----:B------:R-:W-:Y:S01]  /*13f0*/  LOP3.LUT R2, RZ, R3, RZ, 0x33, !PT ;  /* 0x00000003ff027212 */ /* 0x000fe200078e33ff */
[----:B------:R-:W-:Y:S06]  /*1400*/  BRA `(.L_x_844) ;  /* 0x0000000000107947 */ /* 0x000fec0003800000 */
.L_x_843:
[----:B------:R-:W-:-:S13]  /*1410*/  ISETP.NE.AND P0, PT, R9, 0x1, PT ;  /* 0x000000010900780c */ /* 0x000fda0003f05270 */
[----:B------:R-:W0:Y:S02]  /*1420*/  @P0 LDC.64 R4, c[0x0][0x9e8] ;  /* 0x00027a00ff040b82 */ /* 0x000e240000000a00 */
[----:B0-----:R-:W-:-:S05]  /*1430*/  @P0 IMAD.HI.U32 R4, R2, R4, RZ ;  /* 0x0000000402040227 */ /* 0x001fca00078e00ff */
[----:B------:R-:W-:-:S07]  /*1440*/  @P0 SHF.R.U32.HI R2, RZ, R5, R4 ;  /* 0x00000005ff020219 */ /* 0x000fce0000011604 */
.L_x_844:
[----:B------:R-:W-:-:S05]  /*1450*/  IMAD R3, R2, R9, R9 ;  /* 0x0000000902037224 */ /* 0x000fca00078e0209 */
[----:B------:R-:W-:-:S07]  /*1460*/  VIMNMX R0, R0, R3, PT ;  /* 0x0000000300007248 */ /* 0x000fce0003fe0100 */
.L_x_842:
[----:B------:R-:W-:Y:S01]  /*1470*/  VIADD R2, R0, 0x7f ;  /* 0x0000007f00027836 */ /* 0x000fe20000000000 */
[----:B------:R-:W-:Y:S01]  /*1480*/  ULDC UR4, c[0x0][0x9dc] ;  /* 0x0002770000047ab9 */ /* 0x000fe20000000800 */
[----:B------:R-:W-:Y:S02]  /*1490*/  VIADD R0, R137, 0x7f ;  /* 0x0000007f89007836 */ /* 0x000fe40000000000 */
[----:B------:R-:W-:Y:S01]  /*14a0*/  IMAD R4, R145, 0xc0, -R139 ;  /* 0x000000c091047824 */ /* 0x000fe200078e0a8b */
[----:B------:R-:W-:Y:S02]  /*14b0*/  SHF.R.S32.HI R5, RZ, 0x1f, R2 ;  /* 0x0000001fff057819 */ /* 0x000fe40000011402 */
[----:B------:R-:W-:Y:S01]  /*14c0*/  SHF.R.S32.HI R3, RZ, 0x1f, R0 ;  /* 0x0000001fff037819 */ /* 0x000fe20000011400 */
[----:B------:R-:W-:Y:S01]  /*14d0*/  IMAD.IADD R4, R137, 0x1, R4 ;  /* 0x0000000189047824 */ /* 0x000fe200078e0204 */
[----:B------:R-:W-:Y:S02]  /*14e0*/  LEA.HI R5, R5, R2, RZ, 0x7 ;  /* 0x0000000205057211 */ /* 0x000fe400078f38ff */
[----:B------:R-:W-:Y:S01]  /*14f0*/  LEA.HI R3, R3, R0, RZ, 0x7 ;  /* 0x0000000003037211 */ /* 0x000fe200078f38ff */
[----:B------:R-:W-:Y:S01]  /*1500*/  VIADD R6, R4, -UR4 ;  /* 0x8000000404067c36 */ /* 0x000fe20008000000 */
[----:B------:R-:W-:-:S02]  /*1510*/  SHF.R.S32.HI R88, RZ, 0x7, R5 ;  /* 0x00000007ff587819 */ /* 0x000fc40000011405 */
[----:B------:R-:W-:Y:S02]  /*1520*/  SHF.R.S32.HI R3, RZ, 0x7, R3 ;  /* 0x00000007ff037819 */ /* 0x000fe40000011403 */
[----:B------:R-:W-:Y:S02]  /*1530*/  R2UR UR4, R6 ;  /* 0x00000000060472ca */ /* 0x000fe400000e0000 */
[----:B------:R-:W-:Y:S01]  /*1540*/  VIMNMX R88, R3, R88, PT ;  /* 0x0000005803587248 */ /* 0x000fe20003fe0100 */
[----:B------:R-:W-:-:S12]  /*1550*/  @!P1 BRA `(.L_x_845) ;  /* 0x0000000000449947 */ /* 0x000fd80003800000 */
[----:B------:R-:W-:-:S13]  /*1560*/  ISETP.GT.AND P0, PT, R4, -0x1, PT ;  /* 0xffffffff0400780c */ /* 0x000fda0003f04270 */
[----:B------:R-:W-:Y:S05]  /*1570*/  @P0 BRA `(.L_x_846) ;  /* 0x00000000001c0947 */ /* 0x000fea0003800000 */
[----:B------:R-:W-:Y:S02]  /*1580*/  ISETP.NE.AND P0, PT, R9, 0x1, PT ;  /* 0x000000010900780c */ /* 0x000fe40003f05270 */
[----:B------:R-:W-:-:S11]  /*1590*/  LOP3.LUT R3, RZ, R4, RZ, 0x33, !PT ;  /* 0x00000004ff037212 */ /* 0x000fd600078e33ff */
[----:B------:R-:W0:Y:S02]  /*15a0*/  @P0 LDC.64 R6, c[0x0][0x9e8] ;  /* 0x00027a00ff060b82 */ /* 0x000e240000000a00 */
[----:B0-----:R-:W-:-:S05]  /*15b0*/  @P0 IMAD.HI.U32 R0, R3, R6, RZ ;  /* 0x0000000603000227 */ /* 0x001fca00078e00ff */
[----:B------:R-:W-:-:S04]  /*15c0*/  @P0 SHF.R.U32.HI R3, RZ, R7, R0 ;  /* 0x00000007ff030219 */ /* 0x000fc80000011600 */
[----:B------:R-:W-:Y:S01]  /*15d0*/  LOP3.LUT R4, RZ, R3, RZ, 0x33, !PT ;  /* 0x00000003ff047212 */ /* 0x000fe200078e33ff */
[----:B------:R-:W-:Y:S06]  /*15e0*/  BRA `(.L_x_847) ;  /* 0x0000000000107947 */ /* 0x000fec0003800000 */
.L_x_846:
[----:B------:R-:W-:-:S13]  /*15f0*/  ISETP.NE.AND P0, PT, R9, 0x1, PT ;  /* 0x000000010900780c */ /* 0x000fda0003f05270 */
[----:B------:R-:W0:Y:S02]  /*1600*/  @P0 LDC.64 R2, c[0x0][0x9e8] ;  /* 0x00027a00ff020b82 */ /* 0x000e240000000a00 */
[----:B0-----:R-:W-:-:S05]  /*1610*/  @P0 IMAD.HI.U32 R0, R4, R2, RZ ;  /* 0x0000000204000227 */ /* 0x001fca00078e00ff */
[----:B------:R-:W-:-:S07]  /*1620*/  @P0 SHF.R.U32.HI R4, RZ, R3, R0 ;  /* 0x00000003ff040219 */ /* 0x000fce0000011600 */
.L_x_847:
[----:B------:R-:W-:-:S05]  /*1630*/  IMAD R4, R4, R9, RZ ;  /* 0x0000000904047224 */ /* 0x000fca00078e02ff */
[----:B------:R-:W-:-:S13]  /*1640*/  R2UR UR5, R4 ;  /* 0x00000000040572ca */ /* 0x000fda00000e0000 */
[----:B------:R-:W-:-:S04]  /*1650*/  UISETP.LT.AND UP0, UPT, UR4, UR5, UPT ;  /* 0x000000050400728c */ /* 0x000fc8000bf01270 */
[----:B------:R-:W-:-:S12]  /*1660*/  USEL UR4, UR4, UR5, !UP0 ;  /* 0x0000000504047287 */ /* 0x000fd8000c000000 */
.L_x_845:
[----:B------:R-:W-:Y:S01]  /*1670*/  USHF.R.S32.HI UR5, URZ, 0x1f, UR4 ;  /* 0x0000001f3f057899 */ /* 0x000fe20008011404 */
[----:B------:R-:W-:Y:S02]  /*1680*/  PLOP3.LUT P0, PT, PT, PT, PT, 0x80, 0x0 ;  /* 0x000000000000781c */ /* 0x000fe40003f0f070 */
[----:B------:R-:W-:Y:S01]  /*1690*/  CS2R R2, SRZ ;  /* 0x0000000000027805 */ /* 0x000fe2000001ff00 */
[----:B------:R-:W-:Y:S01]  /*16a0*/  IMAD.MOV.U32 R0, RZ, RZ, RZ ;  /* 0x000000ffff007224 */ /* 0x000fe200078e00ff */
[----:B------:R-:W-:Y:S01]  /*16b0*/  ULEA.HI UR5, UR5, UR4, URZ, 0x7 ;  /* 0x0000000405057291 */ /* 0x000fe2000f8f383f */
[----:B------:R-:W-:Y:S02]  /*16c0*/  CS2R R134, SRZ ;  /* 0x0000000000867805 */ /* 0x000fe4000001ff00 */
[----:B------:R-:W-:Y:S02]  /*16d0*/  CS2R R132, SRZ ;  /* 0x0000000000847805 */ /* 0x000fe4000001ff00 */
[----:B------:R-:W-:Y:S01]  /*16e0*/  CS2R R130, SRZ ;  /* 0x0000000000827805 */ /* 0x000fe2000001ff00 */
[----:B------:R-:W-:Y:S01]  /*16f0*/  USHF.R.S32.HI UR5, URZ, 0x7, UR5 ;  /* 0x000000073f057899 */ /* 0x000fe20008011405 */
[----:B------:R-:W-:-:S02]  /*1700*/  CS2R R128, SRZ ;  /* 0x0000000000807805 */ /* 0x000fc4000001ff00 */
[----:B------:R-:W-:Y:S01]  /*1710*/  CS2R R26, SRZ ;  /* 0x00000000001a7805 */ /* 0x000fe2000001ff00 */
[----:B------:R-:W-:Y:S01]  /*1720*/  IMAD.MOV.U32 R126, RZ, RZ, RZ ;  /* 0x000000ffff7e7224 */ /* 0x000fe200078e00ff */
[----:B------:R-:W-:Y:S01]  /*1730*/  UISETP.LT.AND UP0, UPT, URZ, UR5, UPT ;  /* 0x000000053f00728c */ /* 0x000fe2000bf01270 */
[----:B------:R-:W-:Y:S01]  /*1740*/  IMAD.MOV.U32 R125, RZ, RZ, RZ ;  /* 0x000000ffff7d7224 */ /* 0x000fe200078e00ff */
[----:B------:R-:W-:Y:S02]  /*1750*/  CS2R R122, SRZ ;  /* 0x00000000007a7805 */ /* 0x000fe4000001ff00 */
[----:B------:R-:W-:Y:S01]  /*1760*/  CS2R R120, SRZ ;  /* 0x0000000000787805 */ /* 0x000fe2000001ff00 */
[----:B------:R-:W-:Y:S01]  /*1770*/  USEL UR39, URZ, UR5, !UP0 ;  /* 0x000000053f277287 */ /* 0x000fe2000c000000 */
[----:B------:R-:W-:Y:S02]  /*1780*/  CS2R R118, SRZ ;  /* 0x0000000000767805 */ /* 0x000fe4000001ff00 */
[----:B------:R-:W-:-:S02]  /*1790*/  CS2R R116, SRZ ;  /* 0x0000000000747805 */ /* 0x000fc4000001ff00 */
[----:B------:R-:W-:Y:S02]  /*17a0*/  CS2R R114, SRZ ;  /* 0x0000000000727805 */ /* 0x000fe4000001ff00 */
[----:B------:R-:W-:Y:S02]  /*17b0*/  CS2R R112, SRZ ;  /* 0x0000000000707805 */ /* 0x000fe4000001ff00 */
[----:B------:R-:W-:Y:S02]  /*17c0*/  CS2R R110, SRZ ;  /* 0x00000000006e7805 */ /* 0x000fe4000001ff00 */
[----:B------:R-:W-:Y:S02]  /*17d0*/  ISETP.GT.AND P1, PT, R88, UR39, PT ;  /* 0x0000002758007c0c */ /* 0x000fe4000bf24270 */
[----:B------:R-:W-:Y:S02]  /*17e0*/  CS2R R108, SRZ ;  /* 0x00000000006c7805 */ /* 0x000fe4000001ff00 */
[----:B------:R-:W-:-:S02]  /*17f0*/  CS2R R106, SRZ ;  /* 0x00000000006a7805 */ /* 0x000fc4000001ff00 */
[----:B------:R-:W-:Y:S02]  /*1800*/  CS2R R104, SRZ ;  /* 0x0000000000687805 */ /* 0x000fe4000001ff00 */
[----:B------:R-:W-:Y:S02]  /*1810*/  CS2R R102, SRZ ;  /* 0x0000000000667805 */ /* 0x000fe4000001ff00 */
[----:B------:R-:W-:Y:S02]  /*1820*/  CS2R R100, SRZ ;  /* 0x0000000000647805 */ /* 0x000fe4000001ff00 */
[----:B------:R-:W-:Y:S02]  /*1830*/  CS2R R98, SRZ ;  /* 0x0000000000627805 */ /* 0x000fe4000001ff00 */
[----:B------:R-:W-:Y:S02]  /*1840*/  CS2R R96, SRZ ;  /* 0x0000000000607805 */ /* 0x000fe4000001ff00 */
[----:B------:R-:W-:Y:S01]  /*1850*/  CS2R R6, SRZ ;  /* 0x0000000000067805 */ /* 0x000fe2000001ff00 */
[----:B------:R-:W-:Y:S01]  /*1860*/  IMAD.MOV.U32 R94, RZ, RZ, RZ ;  /* 0x000000ffff5e7224 */ /* 0x000fe200078e00ff */
[----:B------:R-:W-:Y:S01]  /*1870*/  CS2R R90, SRZ ;  /* 0x00000000005a7805 */ /* 0x000fe2000001ff00 */
[----:B------:R-:W-:-:S02]  /*1880*/  IMAD.MOV.U32 R89, RZ, RZ, RZ ;  /* 0x000000ffff597224 */ /* 0x000fc400078e00ff */
[----:B------:R-:W-:Y:S01]  /*1890*/  IMAD.MOV.U32 R8, RZ, RZ, RZ ;  /* 0x000000ffff087224 */ /* 0x000fe200078e00ff */
[----:B------:R-:W-:Y:S06]  /*18a0*/  @!P1 BRA `(.L_x_848) ;  /* 0x000000e000f09947 */ /* 0x000fec0003800000 */
[----:B------:R-:W0:Y:S02]  /*18b0*/  SHFL.IDX PT, R0, R152, RZ, 0x1f ;  /* 0x00001fff98007589 */ /* 0x000e2400000e0000 */
[----:B0-----:R-:W-:-:S13]  /*18c0*/  R2UR UR38, R0 ;  /* 0x00000000002672ca */ /* 0x001fda00000e0000 */
        /* <DEDUP_REMOVED lines=18> */
[----:B------:R0:W1:Y:S01]  /*19f0*/  LDC.64 R2, c[0x4][R0] ;  /* 0x0100000000027b82 */ /* 0x0000620000000a00 */
        /* <DEDUP_REMOVED lines=10> */
[----:B-1----:R-:W-:Y:S05]  /*1aa0*/  CALL.ABS.NOINC R2 ;  /* 0x0000000002007343 */ /* 0x002fea0003c00000 */
.L_x_849:
[----:B------:R-:W-:Y:S01]  /*1ab0*/  ULEA.HI UR4, UR44, UR44, URZ, 0x1 ;  /* 0x0000002c2c047291 */ /* 0x000fe2000f8f083f */
[----:B------:R-:W-:-:S03]  /*1ac0*/  IMAD.U32 R2, RZ, RZ, UR45 ;  /* 0x0000002dff027e24 */ /* 0x000fc6000f8e00ff */
[----:B------:R-:W-:Y:S02]  /*1ad0*/  ULOP3.LUT UR4, UR4, 0xfffffffe, URZ, 0xc0, !UPT ;  /* 0xfffffffe04047892 */ /* 0x000fe4000f8ec03f */
[----:B------:R-:W-:Y:S02]  /*1ae0*/  ISETP.NE.AND P0, PT, R2, 0x3, PT ;  /* 0x000000030200780c */ /* 0x000fe40003f05270 */
[----:B------:R-:W-:-:S06]  /*1af0*/  UIADD3 UR4, UR44, -UR4, URZ ;  /* 0x800000042c047290 */ /* 0x000fcc000fffe03f */
[----:B------:R-:W-:-:S05]  /*1b00*/  IMAD.U32 R0, RZ, RZ, UR4 ;  /* 0x00000004ff007e24 */ /* 0x000fca000f8e00ff */
[----:B------:R-:W-:-:S04]  /*1b10*/  SHF.L.U32 R0, R0, 0x1f, RZ ;  /* 0x0000001f00007819 */ /* 0x000fc800000006ff */
[----:B------:R-:W0:Y:S02]  /*1b20*/  SYNCS.PHASECHK.TRANS64.TRYWAIT P1, [UR42+0x2d800], R0 ;  /* 0x02d80000ff0075a7 */ /* 0x000e24000802016a */
[----:B0-----:R-:W-:Y:S05]  /*1b30*/  @!P1 BRA `(.L_x_850) ;  /* 0x0000014400bc9947 */ /* 0x001fea0003800000 */
.L_x_1026:
[----:B------:R-:W-:Y:S05]  /*1b40*/  @!P0 BRA `(.L_x_851) ;  /* 0x0000000000048947 */ /* 0x000fea0003800000 */
[----:B------:R-:W-:Y:S01]  /*1b50*/  BPT.TRAP 0x1 ;  /* 0x000000040000795c */ /* 0x000fe20000300000 */
.L_x_851:
[----:B------:R-:W-:Y:S02]  /*1b60*/  IMAD.U32 R4, RZ, RZ, UR43 ;  /* 0x0000002bff047e24 */ /* 0x000fe4000f8e00ff */
[----:B0-----:R-:W-:-:S03]  /*1b70*/  IMAD.U32 R3, RZ, RZ, UR46 ;  /* 0x0000002eff037e24 */ /* 0x001fc6000f8e00ff */
[----:B------:R-:W-:Y:S02]  /*1b80*/  LEA R4, R4, UR42, 0x3 ;  /* 0x0000002a04047c11 */ /* 0x000fe4000f8e18ff */
[----:B------:R-:W-:-:S04]  /*1b90*/  SHF.L.U32 R3, R3, 0x1f, RZ ;  /* 0x0000001f03037819 */ /* 0x000fc800000006ff */
[----:B------:R0:W1:Y:S01]  /*1ba0*/  SYNCS.PHASECHK.TRANS64.TRYWAIT P2, [R4+URZ+0x2d830], R3 ;  /* 0x02d83003040075a7 */ /* 0x000062000804017f */
[----:B------:R-:W-:Y:S05]  /*1bb0*/  @!P0 BRA `(.L_x_852) ;  /* 0x0000000000048947 */ /* 0x000fea0003800000 */
[----:B------:R-:W-:Y:S01]  /*1bc0*/  BPT.TRAP 0x1 ;  /* 0x000000040000795c */ /* 0x000fe20000300000 */
.L_x_852:
[----:B------:R-:W2:Y:S02]  /*1bd0*/  S2R R0, SR_TID.X ;  /* 0x0000000000007919 */ /* 0x000ea40000002100 */
[----:B--2---:R-:W-:Y:S01]  /*1be0*/  LOP3.LUT P1, RZ, R0, 0x7f, RZ, 0xc0, !PT ;  /* 0x0000007f00ff7812 */ /* 0x004fe2000782c0ff */
[----:B-1----:R-:W-:-:S12]  /*1bf0*/  @P2 BRA `(.L_x_853) ;  /* 0x0000000000082947 */ /* 0x002fd80003800000 */
[----:B------:R-:W1:Y:S02]  /*1c00*/  SYNCS.PHASECHK.TRANS64.TRYWAIT P2, [R4+URZ+0x2d830], R3 ;  /* 0x02d83003040075a7 */ /* 0x000e64000804017f */
[----:B-1----:R-:W-:Y:S05]  /*1c10*/  @!P2 BRA `(.L_x_854) ;  /* 0x00000144009ca947 */ /* 0x002fea0003800000 */
.L_x_853:
[----:B------:R-:W-:Y:S05]  /*1c20*/  WARPSYNC.ALL ;  /* 0x0000000000007948 */ /* 0x000fea0003800000 */
[----:B------:R-:W-:Y:S01]  /*1c30*/  UIADD3 UR4, UR42, 0x15400, URZ ;  /* 0x000154002a047890 */ /* 0x000fe2000fffe03f */
[----:B------:R-:W-:Y:S01]  /*1c40*/  WARPGROUP.ARRIVE ;  /* 0x00000000000079c5 */ /* 0x000fe20000000000 */
[----:B------:R-:W-:Y:S01]  /*1c50*/  UMOV UR5, 0x80000020 ;  /* 0x8000002000057882 */ /* 0x000fe20000000000 */
[----:B------:R-:W-:Y:S01]  /*1c60*/  UMOV UR7, 0x80000020 ;  /* 0x8000002000077882 */ /* 0x000fe20000000000 */
[----:B------:R-:W-:Y:S01]  /*1c70*/  USHF.R.U32.HI UR4, URZ, 0x4, UR4 ;  /* 0x000000043f047899 */ /* 0x000fe20008011604 */
[----:B01----:R-:W-:Y:S01]  /*1c80*/  @!P1 VIADD R4, R4, 0x2d840 ;  /* 0x0002d84004049836 */ /* 0x003fe20000000000 */
[----:B------:R-:W-:Y:S01]  /*1c90*/  UMOV UR9, 0x80000020 ;  /* 0x8000002000097882 */ /* 0x000fe20000000000 */
[----:B------:R-:W-:Y:S01]  /*1ca0*/  UMOV UR11, 0x80000020 ;  /* 0x80000020000b7882 */ /* 0x000fe20000000000 */
[----:B------:R-:W-:Y:S01]  /*1cb0*/  ULOP3.LUT UR4, UR4, 0x3fff, URZ, 0xc0, !UPT ;  /* 0x00003fff04047892 */ /* 0x000fe2000f8ec03f */
[----:B------:R-:W-:Y:S01]  /*1cc0*/  UMOV UR13, 0x80000020 ;  /* 0x80000020000d7882 */ /* 0x000fe20000000000 */
[----:B------:R-:W-:-:S02]  /*1cd0*/  UMOV UR15, 0x80000020 ;  /* 0x80000020000f7882 */ /* 0x000fc40000000000 */
[----:B------:R-:W-:Y:S01]  /*1ce0*/  ULOP3.LUT UR32, UR4, 0x10000, URZ, 0xfc, !UPT ;  /* 0x0001000004207892 */ /* 0x000fe2000f8efc3f */
[----:B------:R-:W-:Y:S01]  /*1cf0*/  @!P1 PRMT R4, RZ, 0x654, R4 ;  /* 0x00000654ff049816 */ /* 0x000fe20000000004 */
[----:B------:R-:W-:Y:S02]  /*1d00*/  ULOP3.LUT UR4, UR50, 0x10000, URZ, 0xfc, !UPT ;  /* 0x0001000032047892 */ /* 0x000fe4000f8efc3f */
[----:B------:R-:W-:Y:S02]  /*1d10*/  UIMAD UR6, UR43, 0x600, UR32 ;  /* 0x000006002b0678a4 */ /* 0x000fe4000f8e0220 */
[----:B------:R-:W-:Y:S02]  /*1d20*/  UIADD3 UR8, UR4, 0x2, URZ ;  /* 0x0000000204087890 */ /* 0x000fe4000fffe03f */
[----:B------:R-:W-:Y:S02]  /*1d30*/  UIADD3 UR10, UR6, 0x2, URZ ;  /* 0x00000002060a7890 */ /* 0x000fe4000fffe03f */
[----:B------:R-:W-:-:S02]  /*1d40*/  UIADD3 UR12, UR4, 0x300, URZ ;  /* 0x00000300040c7890 */ /* 0x000fc4000fffe03f */
[----:B------:R-:W-:Y:S02]  /*1d50*/  UIADD3 UR14, UR6, 0x200, URZ ;  /* 0x00000200060e7890 */ /* 0x000fe4000fffe03f */
[----:B------:R-:W-:Y:S01]  /*1d60*/  HGMMA.64x128x16.F32 R24, gdesc[UR4], RZ, !UPT, gsb0 ;  /* 0x01e00000041879f0 */ /* 0x000fe2000c0008ff */
        /* <DEDUP_REMOVED lines=72> */
[----:B------:R-:W-:-:S02]  /*21f0*/  IMAD.IADD R56, R137, 0x1, R78 ;  /* 0x0000000189387824 */ /* 0x000fc400078e024e */
        /* <DEDUP_REMOVED lines=27> */
[--C-:B------:R-:W-:Y:S01]  /*23b0*/  IADD3 R59, -R139, 0x1, R56.reuse ;  /* 0x000000018b3b7810 */ /* 0x100fe20007ffe138 */
[----:B------:R-:W0:Y:S01]  /*23c0*/  MUFU.TANH R2, R2 ;  /* 0x0000000200027308 */ /* 0x000e220000002400 */
[----:B------:R1:W-:Y:S01]  /*23d0*/  @!P1 SYNCS.ARRIVE.TRANS64.RED.A1T0 RZ, [R4+URZ], RZ ;  /* 0x000000ff04ff99a7 */ /* 0x0003e2000810043f */
[----:B------:R-:W-:Y:S01]  /*23e0*/  IMAD R79, R16, -0x2, R56 ;  /* 0xfffffffe104f7824 */ /* 0x000fe200078e0238 */
[----:B------:R-:W-:Y:S01]  /*23f0*/  LEA R75, R88, 0xffffff80, 0x7 ;  /* 0xffffff80584b7811 */ /* 0x000fe200078e38ff */
[----:B------:R-:W-:-:S04]  /*2400*/  IMAD R59, R16, -0x2, R59 ;  /* 0xfffffffe103b7824 */ /* 0x000fc800078e023b */
[----:B------:R-:W2:Y:S01]  /*2410*/  MUFU.TANH R5, R5 ;  /* 0x0000000500057308 */ /* 0x000ea20000002400 */
[----:B-1----:R-:W-:Y:S02]  /*2420*/  IMAD R4, R145, 0xc0, R151 ;  /* 0x000000c091047824 */ /* 0x002fe400078e0297 */
[C---:B------:R-:W-:Y:S02]  /*2430*/  VIADD R82, R59.reuse, UR6 ;  /* 0x000000063b527c36 */ /* 0x040fe40008000000 */
[----:B------:R-:W-:-:S03]  /*2440*/  VIADD R83, R59, UR33 ;  /* 0x000000213b537c36 */ /* 0x000fc60008000000 */
[----:B------:R-:W1:Y:S01]  /*2450*/  MUFU.TANH R0, R0 ;  /* 0x0000000000007308 */ /* 0x000e620000002400 */
[----:B------:R-:W-:Y:S01]  /*2460*/  VIADDMNMX R72, R4, R82, R79, PT ;  /* 0x0000005204487246 */ /* 0x000fe2000380014f */
[----:B------:R-:W-:-:S06]  /*2470*/  IMAD.IADD R74, R83, 0x1, R4 ;  /* 0x00000001534a7824 */ /* 0x000fcc00078e0204 */
[----:B------:R-:W3:Y:S08]  /*2480*/  MUFU.TANH R3, R3 ;  /* 0x0000000300037308 */ /* 0x000ef00000002400 */
[----:B------:R-:W4:Y:S08]  /*2490*/  MUFU.TANH R89, R89 ;  /* 0x0000005900597308 */ /* 0x000f300000002400 */
[----:B------:R-:W0:Y:S08]  /*24a0*/  MUFU.TANH R90, R90 ;  /* 0x0000005a005a7308 */ /* 0x000e300000002400 */
        /* <DEDUP_REMOVED lines=57> */
[----:B------:R-:W0:Y:S01]  /*2840*/  MUFU.TANH R30, R30 ;  /* 0x0000001e001e7308 */ /* 0x000e220000002400 */
[----:B-1234-:R-:W-:Y:S05]  /*2850*/  @P2 BRA `(.L_x_855) ;  /* 0x0000000000582947 */ /* 0x01efea0003800000 */
[----:B------:R-:W-:Y:S01]  /*2860*/  IADD3 R56, -R139, R137, R4 ;  /* 0x000000898b387210 */ /* 0x000fe20007ffe104 */
[----:B------:R-:W-:Y:S03]  /*2870*/  BSSY B0, `(.L_x_856) ;  /* 0x0000010000007945 */ /* 0x000fe60003800000 */
        /* <DEDUP_REMOVED lines=10> */
.L_x_857:
[----:B------:R-:W-:-:S06]  /*2920*/  UISETP.NE.AND UP1, UPT, UR7, 0x1, UPT ;  /* 0x000000010700788c */ /* 0x000fcc000bf25270 */
[----:B------:R-:W-:-:S05]  /*2930*/  PLOP3.LUT P2, PT, PT, PT, UP1, 0x80, 0x0 ;  /* 0x000000000000781c */ /* 0x000fca0003f4f018 */
[----:B------:R-:W-:-:S08]  /*2940*/  @UP1 ULDC.64 UR10, c[0x0][0x9e8] ;  /* 0x00027a00000a1ab9 */ /* 0x000fd00000000a00 */
[----:B------:R-:W-:-:S05]  /*2950*/  @P2 IMAD.HI.U32 R59, R56, UR10, RZ ;  /* 0x0000000a383b2c27 */ /* 0x000fca000f8e00ff */
[----:B------:R-:W-:-:S07]  /*2960*/  @P2 SHF.R.U32.HI R56, RZ, UR11, R59 ;  /* 0x0000000bff382c19 */ /* 0x000fce000801163b */
.L_x_858:
[----:B------:R-:W-:Y:S05]  /*2970*/  BSYNC B0 ;  /* 0x0000000000007941 */ /* 0x000fea0003800000 */
.L_x_856:
[----:B------:R-:W-:-:S04]  /*2980*/  IMAD R59, R56, UR7, -R75 ;  /* 0x00000007383b7c24 */ /* 0x000fc8000f8e0a4b */
[----:B------:R-:W-:-:S05]  /*2990*/  IMAD R59, R16, -0x2, R59 ;  /* 0xfffffffe103b7824 */ /* 0x000fca00078e023b */
[----:B------:R-:W-:Y:S02]  /*29a0*/  VIMNMX R74, R74, R59, !PT ;  /* 0x0000003b4a4a7248 */ /* 0x000fe40007fe0100 */
[----:B------:R-:W-:-:S07]  /*29b0*/  VIADDMNMX R72, R59, UR7, R72, PT ;  /* 0x000000073b487c46 */ /* 0x000fce000b800148 */
.L_x_855:
[C---:B------:R-:W-:Y:S02]  /*29c0*/  ISETP.GE.AND P4, PT, R78.reuse, 0x9, PT ;  /* 0x000000094e00780c */ /* 0x040fe40003f86270 */
[C---:B------:R-:W-:Y:S02]  /*29d0*/  ISETP.GE.AND P2, PT, R78.reuse, 0x2, PT ;  /* 0x000000024e00780c */ /* 0x040fe40003f46270 */
[----:B------:R-:W-:Y:S02]  /*29e0*/  ISETP.GE.AND P5, PT, R78, 0xa, PT ;  /* 0x0000000a4e00780c */ /* 0x000fe40003fa6270 */
[----:B------:R-:W-:Y:S02]  /*29f0*/  LOP3.LUT R22, R22, 0xfffffffd, RZ, 0xc0, !PT ;  /* 0xfffffffd16167812 */ /* 0x000fe400078ec0ff */
[----:B------:R-:W-:-:S04]  /*2a00*/  ISETP.GT.AND P3, PT, R74, 0x1, !P2 ;  /* 0x000000014a00780c */ /* 0x000fc80005764270 */
[----:B------:R-:W-:Y:S02]  /*2a10*/  ISETP.LT.OR P3, PT, R72, 0x2, P3 ;  /* 0x000000024800780c */ /* 0x000fe40001f61670 */
[----:B------:R-:W-:Y:S02]  /*2a20*/  @P4 LOP3.LUT R22, R22, 0x2, RZ, 0xfc, !PT ;  /* 0x0000000216164812 */ /* 0x000fe400078efcff */
[----:B------:R-:W-:Y:S01]  /*2a30*/  FSEL R69, R5, -INF , !P3 ;  /* 0xff80000005457808 */ /* 0x000fe20005800000 */
[----:B------:R-:W-:Y:S01]  /*2a40*/  VIADD R5, R4, 0x8 ;  /* 0x0000000804057836 */ /* 0x000fe20000000000 */
[----:B------:R-:W-:Y:S02]  /*2a50*/  LOP3.LUT R22, R22, 0xfffffffb, RZ, 0xc0, !PT ;  /* 0xfffffffb16167812 */ /* 0x000fe400078ec0ff */
[----:B------:R-:W-:Y:S02]  /*2a60*/  ISETP.GT.AND P4, PT, R74, 0x8, !P4 ;  /* 0x000000084a00780c */ /* 0x000fe40006784270 */
[----:B------:R-:W-:-:S02]  /*2a70*/  @P5 LOP3.LUT R22, R22, 0x4, RZ, 0xfc, !PT ;  /* 0x0000000416165812 */ /* 0x000fc400078efcff */
[----:B------:R-:W-:Y:S02]  /*2a80*/  ISETP.GT.AND P3, PT, R74, 0x9, !P5 ;  /* 0x000000094a00780c */ /* 0x000fe40006f64270 */
[----:B------:R-:W-:Y:S02]  /*2a90*/  ISETP.GE.AND P5, PT, R78, 0x11, PT ;  /* 0x000000114e00780c */ /* 0x000fe40003fa6270 */
[C---:B------:R-:W-:Y:S02]  /*2aa0*/  ISETP.LT.OR P4, PT, R72.reuse, 0x9, P4 ;  /* 0x000000094800780c */ /* 0x040fe40002781670 */
[----:B------:R-:W-:Y:S02]  /*2ab0*/  ISETP.LT.OR P3, PT, R72, 0xa, P3 ;  /* 0x0000000a4800780c */ /* 0x000fe40001f61670 */
[----:B------:R-:W-:Y:S02]  /*2ac0*/  FSEL R89, R89, -INF , !P4 ;  /* 0xff80000059597808 */ /* 0x000fe40006000000 */
[----:B------:R-:W-:-:S02]  /*2ad0*/  ISETP.GE.AND P4, PT, R78, 0x12, PT ;  /* 0x000000124e00780c */ /* 0x000fc40003f86270 */
[----:B------:R-:W-:Y:S02]  /*2ae0*/  LOP3.LUT R22, R22, 0xfffffff7, RZ, 0xc0, !PT ;  /* 0xfffffff716167812 */ /* 0x000fe400078ec0ff */
[----:B0-----:R-:W-:Y:S02]  /*2af0*/  FSEL R90, R90, -INF , !P3 ;  /* 0xff8000005a5a7808 */ /* 0x001fe40005800000 */
        /* <DEDUP_REMOVED lines=125> */
[----:B------:R-:W-:Y:S02]  /*32d0*/  ISETP.GT.AND P3, PT, R74, 0x61, !P4 ;  /* 0x000000614a00780c */ /* 0x000fe40006764270 */
[----:B------:R-:W-:-:S02]  /*32e0*/  VIADDMNMX R70, R5, R82, R79, PT ;  /* 0x0000005205467246 */ /* 0x000fc4000380014f */
[----:B------:R-:W-:-:S03]  /*32f0*/  ISETP.LT.OR P3, PT, R72, 0x62, P3 ;  /* 0x000000624800780c */ /* 0x000fc60001f61670 */
[----:B------:R-:W-:Y:S02]  /*3300*/  @P4 LOP3.LUT R22, R22, 0x20, RZ, 0xfc, !PT ;  /* 0x0000002016164812 */ /* 0x000fe400078efcff */
[----:B------:R-:W-:Y:S02]  /*3310*/  ISETP.GE.AND P4, PT, R78, 0x69, PT ;  /* 0x000000694e00780c */ /* 0x000fe40003f86270 */
[----:B------:R-:W-:Y:S01]  /*3320*/  FSEL R49, R71, -INF , !P3 ;  /* 0xff80000047317808 */ /* 0x000fe20005800000 */
[----:B------:R-:W-:Y:S01]  /*3330*/  IMAD.IADD R71, R83, 0x1, R5 ;  /* 0x0000000153477824 */ /* 0x000fe200078e0205 */
        /* <DEDUP_REMOVED lines=29> */
[----:B------:R-:W-:Y:S02]  /*3510*/  FSEL R73, R2, -INF , !P6 ;  /* 0xff80000002497808 */ /* 0x000fe40007000000 */
[----:B------:R-:W-:-:S13]  /*3520*/  ISETP.GE.AND P6, PT, R78, 0x7a, PT ;  /* 0x0000007a4e00780c */ /* 0x000fda0003fc6270 */
[----:B------:R-:W-:Y:S02]  /*3530*/  @P6 LOP3.LUT R22, R22, 0x8000000, RZ, 0xfc, !PT ;  /* 0x0800000016166812 */ /* 0x000fe400078efcff */
[----:B------:R-:W-:-:S04]  /*3540*/  ISETP.GT.AND P6, PT, R74, 0x79, !P6 ;  /* 0x000000794a00780c */ /* 0x000fc800077c4270 */
[----:B------:R-:W-:-:S04]  /*3550*/  ISETP.LT.OR P6, PT, R72, 0x7a, P6 ;  /* 0x0000007a4800780c */ /* 0x000fc800037c1670 */
[----:B------:R-:W-:Y:S02]  /*3560*/  FSEL R38, R85, -INF , !P6 ;  /* 0xff80000055267808 */ /* 0x000fe40007000000 */
[----:B------:R-:W-:-:S13]  /*3570*/  PLOP3.LUT P6, PT, PT, PT, UP0, 0x40, 0x0 ;  /* 0x000000000000781c */ /* 0x000fda0003fce808 */
[----:B------:R-:W-:Y:S05]  /*3580*/  @P6 BRA `(.L_x_859) ;  /* 0x0000000000646947 */ /* 0x000fea0003800000 */
[----:B------:R-:W-:Y:S01]  /*3590*/  IADD3 R2, R137, 0x8, R4 ;  /* 0x0000000889027810 */ /* 0x000fe20007ffe004 */
[----:B------:R-:W-:Y:S04]  /*35a0*/  BSSY B0, `(.L_x_860) ;  /* 0x0000013000007945 */ /* 0x000fe80003800000 */
        /* <DEDUP_REMOVED lines=12> */
.L_x_861:
[----:B------:R-:W-:-:S06]  /*3670*/  UISETP.NE.AND UP1, UPT, UR7, 0x1, UPT ;  /* 0x000000010700788c */ /* 0x000fcc000bf25270 */
[----:B------:R-:W-:-:S05]  /*3680*/  PLOP3.LUT P6, PT, PT, PT, UP1, 0x80, 0x0 ;  /* 0x000000000000781c */ /* 0x000fca0003fcf018 */
[----:B------:R-:W-:-:S08]  /*3690*/  @UP1 ULDC.64 UR10, c[0x0][0x9e8] ;  /* 0x00027a00000a1ab9 */ /* 0x000fd00000000a00 */
[----:B------:R-:W-:Y:S01]  /*36a0*/  @P6 IMAD.HI.U32 R57, R2, UR10, RZ ;  /* 0x0000000a02396c27 */ /* 0x000fe2000f8e00ff */
[----:B------:R-:W-:-:S13]  /*36b0*/  PLOP3.LUT P6, PT, PT, PT, UP1, 0x80, 0x0 ;  /* 0x000000000000781c */ /* 0x000fda0003fcf018 */
[----:B------:R-:W-:-:S07]  /*36c0*/  @P6 SHF.R.U32.HI R2, RZ, UR11, R57 ;  /* 0x0000000bff026c19 */ /* 0x000fce0008011639 */
.L_x_862:
[----:B------:R-:W-:Y:S05]  /*36d0*/  BSYNC B0 ;  /* 0x0000000000007941 */ /* 0x000fea0003800000 */
.L_x_860:
[----:B------:R-:W-:-:S04]  /*36e0*/  IMAD R57, R2, UR7, -R75 ;  /* 0x0000000702397c24 */ /* 0x000fc8000f8e0a4b */
[----:B------:R-:W-:-:S05]  /*36f0*/  IMAD R57, R16, -0x2, R57 ;  /* 0xfffffffe10397824 */ /* 0x000fca00078e0239 */
[----:B------:R-:W-:Y:S02]  /*3700*/  VIMNMX R71, R71, R57, !PT ;  /* 0x0000003947477248 */ /* 0x000fe40007fe0100 */
[----:B------:R-:W-:-:S07]  /*3710*/  VIADDMNMX R70, R57, UR7, R70, PT ;  /* 0x0000000739467c46 */ /* 0x000fce000b800146 */
.L_x_859:
        /* <DEDUP_REMOVED lines=9> */
[C---:B------:R-:W-:Y:S02]  /*37b0*/  ISETP.LT.OR P3, PT, R70.reuse, 0x71, P3 ;  /* 0x000000714600780c */ /* 0x040fe40001f61670 */
[----:B------:R-:W-:Y:S02]  /*37c0*/  ISETP.LT.OR P2, PT, R70, 0x9, P2 ;  /* 0x000000094600780c */ /* 0x000fe40001741670 */
[----:B------:R-:W-:Y:S02]  /*37d0*/  ISETP.GT.AND P5, PT, R71, 0x78, !P5 ;  /* 0x000000784700780c */ /* 0x000fe40006fa4270 */
[----:B------:R-:W-:-:S02]  /*37e0*/  FSEL R7, R7, -INF , !P2 ;  /* 0xff80000007077808 */ /* 0x000fc40005000000 */
[----:B------:R-:W-:Y:S02]  /*37f0*/  LOP3.LUT P2, RZ, R22, 0x4, RZ, 0xc0, !PT ;  /* 0x0000000416ff7812 */ /* 0x000fe4000784c0ff */
[C---:B------:R-:W-:Y:S02]  /*3800*/  ISETP.LT.OR P4, PT, R70.reuse, 0x72, P4 ;  /* 0x000000724600780c */ /* 0x040fe40002781670 */
        /* <DEDUP_REMOVED lines=11> */
[----:B------:R-:W-:Y:S02]  /*38c0*/  FSEL R29, R29, -INF , !P5 ;  /* 0xff8000001d1d7808 */ /* 0x000fe40006800000 */
        /* <DEDUP_REMOVED lines=92> */
[C---:B------:R-:W-:Y:S01]  /*3e90*/  LOP3.LUT P6, RZ, R22.reuse, 0x10, RZ, 0xc0, !PT ;  /* 0x0000001016ff7812 */ /* 0x040fe200078cc0ff */
[----:B------:R-:W0:Y:S01]  /*3ea0*/  SHFL.BFLY PT, R12, R13, 0x2, 0x1f ;  /* 0x0c401f000d0c7f89 */ /* 0x000e2200000e0000 */
[----:B------:R-:W-:Y:S02]  /*3eb0*/  FSEL R35, R35, -INF , !P2 ;  /* 0xff80000023237808 */ /* 0x000fe40005000000 */
[----:B------:R-:W-:-:S04]  /*3ec0*/  LOP3.LUT P2, RZ, R22, 0x200, RZ, 0xc0, !PT ;  /* 0x0000020016ff7812 */ /* 0x000fc8000784c0ff */
[----:B------:R-:W-:-:S04]  /*3ed0*/  ISETP.GT.AND P2, PT, R71, 0x51, !P2 ;  /* 0x000000514700780c */ /* 0x000fc80005744270 */
[----:B------:R-:W-:-:S04]  /*3ee0*/  ISETP.LT.OR P2, PT, R70, 0x52, P2 ;  /* 0x000000524600780c */ /* 0x000fc80001741670 */
[----:B------:R-:W-:Y:S02]  /*3ef0*/  FSEL R36, R36, -INF , !P2 ;  /* 0xff80000024247808 */ /* 0x000fe40005000000 */
[----:B------:R-:W-:-:S04]  /*3f00*/  LOP3.LUT P2, RZ, R22, 0x100, RZ, 0xc0, !PT ;  /* 0x0000010016ff7812 */ /* 0x000fc8000784c0ff */
[----:B------:R-:W-:Y:S02]  /*3f10*/  ISETP.GT.AND P2, PT, R71, 0x58, !P2 ;  /* 0x000000584700780c */ /* 0x000fe40005744270 */
[----:B0-----:R-:W-:Y:S02]  /*3f20*/  FMNMX.FTZ R72, R13, R12, !PT ;  /* 0x0000000c0d487209 */ /* 0x001fe40007810000 */
[----:B------:R-:W-:-:S03]  /*3f30*/  ISETP.LT.OR P2, PT, R70, 0x59, P2 ;  /* 0x000000594600780c */ /* 0x000fc60001741670 */
        /* <DEDUP_REMOVED lines=10> */
[----:B------:R-:W-:Y:S01]  /*3fe0*/  FMUL.FTZ R78, R12, UR34 ;  /* 0x000000220c4e7c20 */ /* 0x000fe20008410000 */
        /* <DEDUP_REMOVED lines=16> */
[--C-:B------:R-:W-:Y:S01]  /*40f0*/  FFMA.FTZ R67, R60, UR34, -R78.reuse ;  /* 0x000000223c437c23 */ /* 0x100fe2000801084e */
        /* <DEDUP_REMOVED lines=8> */
[----:B------:R-:W-:Y:S01]  /*4180*/  MUFU.EX2 R42, R42 ;  /* 0x0000002a002a7308 */ /* 0x000fe20000000800 */
[----:B------:R-:W-:Y:S01]  /*4190*/  FMNMX.FTZ R13, R7, R0, !PT ;  /* 0x00000000070d7209 */ /* 0x000fe20007810000 */
[--C-:B------:R-:W-:Y:S01]  /*41a0*/  FFMA.FTZ R72, R90, UR34, -R78.reuse ;  /* 0x000000225a487c23 */ /* 0x100fe2000801084e */
[----:B------:R-:W-:Y:S01]  /*41b0*/  ISETP.LT.OR P2, PT, R70, 0x6a, P2 ;  /* 0x0000006a4600780c */ /* 0x000fe20001741670 */
[--C-:B------:R-:W-:Y:S01]  /*41c0*/  FFMA.FTZ R91, R91, UR34, -R78.reuse ;  /* 0x000000225b5b7c23 */ /* 0x100fe2000801084e */
[----:B------:R-:W-:Y:S01]  /*41d0*/  FMNMX.FTZ R74, R6, R13, !PT ;  /* 0x0000000d064a7209 */ /* 0x000fe20007810000 */
[--C-:B------:R-:W-:Y:S01]  /*41e0*/  FFMA.FTZ R75, R92, UR34, -R78.reuse ;  /* 0x000000225c4b7c23 */ /* 0x100fe2000801084e */
[----:B------:R-:W-:Y:S01]  /*41f0*/  FSEL R24, R24, -INF , !P2 ;  /* 0xff80000018187808 */ /* 0x000fe20005000000 */
[----:B------:R-:W0:Y:S01]  /*4200*/  MUFU.EX2 R73, R73 ;  /* 0x0000004900497308 */ /* 0x000e220000000800 */
[----:B------:R-:W-:Y:S01]  /*4210*/  FMNMX.FTZ R13, R9, R74, !PT ;  /* 0x0000004a090d7209 */ /* 0x000fe20007810000 */
[--C-:B------:R-:W-:Y:S01]  /*4220*/  FFMA.FTZ R93, R93, UR34, -R78.reuse ;  /* 0x000000225d5d7c23 */ /* 0x100fe2000801084e */
[----:B------:R-:W-:Y:S01]  /*4230*/  ISETP.GT.AND P6, PT, R71, 0x79, !P6 ;  /* 0x000000794700780c */ /* 0x000fe200077c4270 */
[--C-:B------:R-:W-:Y:S01]  /*4240*/  FFMA.FTZ R61, R61, UR34, -R78.reuse ;  /* 0x000000223d3d7c23 */ /* 0x100fe2000801084e */
[----:B------:R-:W-:Y:S01]  /*4250*/  FMNMX.FTZ R74, R58, R13, !PT ;  /* 0x0000000d3a4a7209 */ /* 0x000fe20007810000 */
[--C-:B------:R-:W-:Y:S01]  /*4260*/  FFMA.FTZ R65, R65, UR34, -R78.reuse ;  /* 0x0000002241417c23 */ /* 0x100fe2000801084e */
[----:B------:R-:W-:Y:S01]  /*4270*/  ISETP.LT.OR P6, PT, R70, 0x7a, P6 ;  /* 0x0000007a4600780c */ /* 0x000fe200037c1670 */
[----:B------:R-:W-:Y:S01]  /*4280*/  MUFU.EX2 R69, R69 ;  /* 0x0000004500457308 */ /* 0x000fe20000000800 */
[----:B------:R-:W-:Y:S01]  /*4290*/  FMNMX.FTZ R80, R11, R74, !PT ;  /* 0x0000004a0b507209 */ /* 0x000fe20007810000 */
[--C-:B------:R-:W-:Y:S01]  /*42a0*/  FFMA.FTZ R59, R59, UR34, -R78.reuse ;  /* 0x000000223b3b7c23 */ /* 0x100fe2000801084e */
[----:B------:R-:W-:Y:S01]  /*42b0*/  FSEL R30, R30, -INF , !P6 ;  /* 0xff8000001e1e7808 */ /* 0x000fe20007000000 */
[--C-:B------:R-:W-:Y:S01]  /*42c0*/  FFMA.FTZ R56, R56, UR34, -R78.reuse ;  /* 0x0000002238387c23 */ /* 0x100fe2000801084e */
[----:B------:R-:W-:Y:S01]  /*42d0*/  FMNMX.FTZ R13, R57, R80, !PT ;  /* 0x00000050390d7209 */ /* 0x000fe20007810000 */
[--C-:B------:R-:W-:Y:S01]  /*42e0*/  FFMA.FTZ R53, R53, UR34, -R78.reuse ;  /* 0x0000002235357c23 */ /* 0x100fe2000801084e */
[--C-:B------:R-:W-:Y:S01]  /*42f0*/  FFMA.FTZ R54, R54, UR34, -R78.reuse ;  /* 0x0000002236367c23 */ /* 0x100fe2000801084e */
[----:B------:R-:W1:Y:S01]  /*4300*/  MUFU.EX2 R72, R72 ;  /* 0x0000004800487308 */ /* 0x000e620000000800 */
[----:B------:R-:W-:Y:S01]  /*4310*/  FMNMX.FTZ R13, R8, R13, !PT ;  /* 0x0000000d080d7209 */ /* 0x000fe20007810000 */
[--C-:B------:R-:W-:Y:S01]  /*4320*/  FFMA.FTZ R55, R55, UR34, -R78.reuse ;  /* 0x0000002237377c23 */ /* 0x100fe2000801084e */
[--C-:B------:R-:W-:Y:S01]  /*4330*/  FFMA.FTZ R52, R52, UR34, -R78.reuse ;  /* 0x0000002234347c23 */ /* 0x100fe2000801084e */
[--C-:B------:R-:W-:Y:S01]  /*4340*/  FFMA.FTZ R47, R47, UR34, -R78.reuse ;  /* 0x000000222f2f7c23 */ /* 0x100fe2000801084e */
[----:B------:R-:W-:Y:S01]  /*4350*/  FMNMX.FTZ R62, R10, R13, !PT ;  /* 0x0000000d0a3e7209 */ /* 0x000fe20007810000 */
[--C-:B------:R-:W-:Y:S01]  /*4360*/  FFMA.FTZ R45, R45, UR34, -R78.reuse ;  /* 0x000000222d2d7c23 */ /* 0x100fe2000801084e */
[--C-:B------:R-:W-:Y:S01]  /*4370*/  FFMA.FTZ R41, R41, UR34, -R78.reuse ;  /* 0x0000002229297c23 */ /* 0x100fe2000801084e */
[----:B------:R-:W-:Y:S01]  /*4380*/  MUFU.EX2 R0, R91 ;  /* 0x0000005b00007308 */ /* 0x000fe20000000800 */
[----:B------:R-:W-:Y:S01]  /*4390*/  FMNMX.FTZ R13, R15, R62, !PT ;  /* 0x0000003e0f0d7209 */ /* 0x000fe20007810000 */
[--C-:B------:R-:W-:Y:S01]  /*43a0*/  FFMA.FTZ R40, R40, UR34, -R78.reuse ;  /* 0x0000002228287c23 */ /* 0x100fe2000801084e */
[--C-:B------:R-:W-:Y:S01]  /*43b0*/  FFMA.FTZ R39, R39, UR34, -R78.reuse ;  /* 0x0000002227277c23 */ /* 0x100fe2000801084e */
[--C-:B------:R-:W-:Y:S01]  /*43c0*/  FFMA.FTZ R37, R37, UR34, -R78.reuse ;  /* 0x0000002225257c23 */ /* 0x100fe2000801084e */
[----:B------:R-:W-:Y:S01]  /*43d0*/  FMNMX.FTZ R80, R14, R13, !PT ;  /* 0x0000000d0e507209 */ /* 0x000fe20007810000 */
[----:B------:R-:W-:-:S02]  /*43e0*/  FFMA.FTZ R38, R38, UR34, -R78 ;  /* 0x0000002226267c23 */ /* 0x000fc4000801084e */
[----:B------:R2:W-:Y:S01]  /*43f0*/  MUFU.EX2 R62, R79 ;  /* 0x0000004f003e7308 */ /* 0x0005e20000000800 */
[----:B------:R-:W-:Y:S01]  /*4400*/  FMNMX.FTZ R13, R21, R80, !PT ;  /* 0x00000050150d7209 */ /* 0x000fe20007810000 */
[----:B------:R-:W-:-:S03]  /*4410*/  FFMA.FTZ R80, R43, UR34, -R78 ;  /* 0x000000222b507c23 */ /* 0x000fc6000801084e */
[----:B------:R-:W-:-:S03]  /*4420*/  FMNMX.FTZ R13, R20, R13, !PT ;  /* 0x0000000d140d7209 */ /* 0x000fc60007810000 */
[----:B------:R-:W-:Y:S01]  /*4430*/  MUFU.EX2 R75, R75 ;  /* 0x0000004b004b7308 */ /* 0x000fe20000000800 */
[----:B------:R-:W-:Y:S01]  /*4440*/  FMNMX.FTZ R66, R28, R13, !PT ;  /* 0x0000000d1c427209 */ /* 0x000fe20007810000 */
[--C-:B--2---:R-:W-:Y:S01]  /*4450*/  FFMA.FTZ R79, R63, UR34, -R78.reuse ;  /* 0x000000223f4f7c23 */ /* 0x104fe2000801084e */
[--C-:B------:R-:W-:Y:S01]  /*4460*/  FFMA.FTZ R63, R64, UR34, -R78.reuse ;  /* 0x00000022403f7c23 */ /* 0x100fe2000801084e */
[----:B------:R-:W-:Y:S01]  /*4470*/  FFMA.FTZ R64, R68, UR34, -R78 ;  /* 0x0000002244407c23 */ /* 0x000fe2000801084e */
        /* <DEDUP_REMOVED lines=23> */
[----:B------:R-:W-:Y:S01]  /*45f0*/  FMNMX.FTZ R13, R29, R68, !PT ;  /* 0x000000441d0d7209 */ /* 0x000fe20007810000 */
[----:B------:R-:W-:-:S03]  /*4600*/  FFMA.FTZ R68, R51, UR34, -R78 ;  /* 0x0000002233447c23 */ /* 0x000fc6000801084e */
[----:B------:R-:W-:-:S03]  /*4610*/  FMNMX.FTZ R13, R30, R13, !PT ;  /* 0x0000000d1e0d7209 */ /* 0x000fc60007810000 */
[----:B------:R-:W-:Y:S02]  /*4620*/  MUFU.EX2 R64, R64 ;  /* 0x0000004000407308 */ /* 0x000fe40000000800 */
[----:B------:R-:W2:Y:S06]  /*4630*/  SHFL.BFLY PT, R70, R13, 0x2, 0x1f ;  /* 0x0c401f000d467f89 */ /* 0x000eac00000e0000 */
[----:B------:R-:W-:Y:S08]  /*4640*/  MUFU.EX2 R59, R59 ;  /* 0x0000003b003b7308 */ /* 0x000ff00000000800 */
[----:B------:R-:W-:Y:S08]  /*4650*/  MUFU.EX2 R56, R56 ;  /* 0x0000003800387308 */ /* 0x000ff00000000800 */
[----:B------:R-:W-:Y:S01]  /*4660*/  MUFU.EX2 R53, R53 ;  /* 0x0000003500357308 */ /* 0x000fe20000000800 */
[----:B--2---:R-:W-:Y:S01]  /*4670*/  FMNMX.FTZ R51, R13, R70, !PT ;  /* 0x000000460d337209 */ /* 0x004fe20007810000 */
[----:B------:R-:W-:-:S04]  /*4680*/  FFMA.FTZ R70, R49, UR34, -R78 ;  /* 0x0000002231467c23 */ /* 0x000fc8000801084e */
[----:B------:R-:W2:Y:S02]  /*4690*/  SHFL.BFLY PT, R82, R51, 0x1, 0x1f ;  /* 0x0c201f0033527f89 */ /* 0x000ea400000e0000 */
[----:B------:R-:W-:Y:S08]  /*46a0*/  MUFU.EX2 R54, R54 ;  /* 0x0000003600367308 */ /* 0x000ff00000000800 */
[----:B------:R-:W-:Y:S08]  /*46b0*/  MUFU.EX2 R55, R55 ;  /* 0x0000003700377308 */ /* 0x000ff00000000800 */
[----:B------:R-:W-:Y:S01]  /*46c0*/  MUFU.EX2 R52, R52 ;  /* 0x0000003400347308 */ /* 0x000fe20000000800 */
[----:B--2---:R-:W-:-:S07]  /*46d0*/  FMNMX.FTZ R13, R51, R82, !PT ;  /* 0x00000052330d7209 */ /* 0x004fce0007810000 */
        /* <DEDUP_REMOVED lines=18> */
[----:B------:R3:W4:Y:S01]  /*4800*/  MUFU.EX2 R86, R49 ;  /* 0x0000003100567308 */ /* 0x0007220000000800 */
[--C-:B--2---:R-:W-:Y:S01]  /*4810*/  FFMA.FTZ R76, R10, UR34, -R43.reuse ;  /* 0x000000220a4c7c23 */ /* 0x104fe2000801082b */
[--C-:B------:R-:W-:Y:S01]  /*4820*/  FFMA.FTZ R15, R15, UR34, -R43.reuse ;  /* 0x000000220f0f7c23 */ /* 0x100fe2000801082b */
[--C-:B------:R-:W-:Y:S01]  /*4830*/  FFMA.FTZ R21, R21, UR34, -R43.reuse ;  /* 0x0000002215157c23 */ /* 0x100fe2000801082b */
[--C-:B------:R-:W-:Y:S01]  /*4840*/  FFMA.FTZ R20, R20, UR34, -R43.reuse ;  /* 0x0000002214147c23 */ /* 0x100fe2000801082b */
[--C-:B------:R-:W-:Y:S01]  /*4850*/  FFMA.FTZ R82, R33, UR34, -R43.reuse ;  /* 0x0000002221527c23 */ /* 0x100fe2000801082b */
[--C-:B------:R-:W-:Y:S01]  /*4860*/  FFMA.FTZ R35, R35, UR34, -R43.reuse ;  /* 0x0000002223237c23 */ /* 0x100fe2000801082b */
[--C-:B------:R-:W-:Y:S01]  /*4870*/  FFMA.FTZ R33, R25, UR34, -R43.reuse ;  /* 0x0000002219217c23 */ /* 0x100fe2000801082b */
[----:B------:R2:W5:Y:S01]  /*4880*/  MUFU.EX2 R81, R51 ;  /* 0x0000003300517308 */ /* 0x0005620000000800 */
[----:B---3--:R-:W-:Y:S01]  /*4890*/  FFMA.FTZ R49, R8, UR34, -R43 ;  /* 0x0000002208317c23 */ /* 0x008fe2000801082b */
[----:B0-----:R-:W-:Y:S01]  /*48a0*/  FADD.FTZ R8, R42, R73 ;  /* 0x000000492a087221 */ /* 0x001fe20000010000 */
[----:B-1----:R-:W-:Y:S01]  /*48b0*/  F2FP.F16.F32.PACK_AB R10, R72, R69 ;  /* 0x00000045480a723e */ /* 0x002fe200000000ff */
[--C-:B------:R-:W-:Y:S01]  /*48c0*/  FFMA.FTZ R57, R34, UR34, -R43.reuse ;  /* 0x0000002222397c23 */ /* 0x100fe2000801082b */
[--C-:B------:R-:W-:Y:S01]  /*48d0*/  FFMA.FTZ R2, R2, UR34, -R43.reuse ;  /* 0x0000002202027c23 */ /* 0x100fe2000801082b */
[----:B------:R-:W-:Y:S01]  /*48e0*/  FADD.FTZ R9, R69, R8 ;  /* 0x0000000845097221 */ /* 0x000fe20000010000 */
[----:B------:R-:W-:Y:S01]  /*48f0*/  F2FP.F16.F32.PACK_AB R8, R73, R42 ;  /* 0x0000002a4908723e */ /* 0x000fe200000000ff */
[----:B------:R0:W1:Y:S01]  /*4900*/  MUFU.EX2 R90, R71 ;  /* 0x00000047005a7308 */ /* 0x0000620000000800 */
[----:B--2---:R-:W-:Y:S01]  /*4910*/  FFMA.FTZ R51, R31, UR34, -R43 ;  /* 0x000000221f337c23 */ /* 0x004fe2000801082b */
[----:B------:R-:W-:Y:S01]  /*4920*/  FADD.FTZ R27, R72, R9 ;  /* 0x00000009481b7221 */ /* 0x000fe20000010000 */
[----:B----4-:R-:W-:Y:S01]  /*4930*/  F2FP.F16.F32.PACK_AB R9, R86, R79 ;  /* 0x0000004f5609723e */ /* 0x010fe200000000ff */
[--C-:B------:R-:W-:Y:S01]  /*4940*/  FFMA.FTZ R69, R36, UR34, -R43.reuse ;  /* 0x0000002224457c23 */ /* 0x100fe2000801082b */
[----:B------:R-:W-:Y:S01]  /*4950*/  FFMA.FTZ R44, R44, UR34, -R43 ;  /* 0x000000222c2c7c23 */ /* 0x000fe2000801082b */
[----:B------:R-:W-:Y:S01]  /*4960*/  FADD.FTZ R32, R0, R27 ;  /* 0x0000001b00207221 */ /* 0x000fe20000010000 */
[--C-:B------:R-:W-:Y:S01]  /*4970*/  FFMA.FTZ R46, R46, UR34, -R43.reuse ;  /* 0x000000222e2e7c23 */ /* 0x100fe2000801082b */
[----:B------:R-:W2:Y:S01]  /*4980*/  MUFU.EX2 R3, R3 ;  /* 0x0000000300037308 */ /* 0x000ea20000000800 */
[--C-:B0-----:R-:W-:Y:S01]  /*4990*/  FFMA.FTZ R71, R28, UR34, -R43.reuse ;  /* 0x000000221c477c23 */ /* 0x101fe2000801082b */
[----:B------:R-:W-:Y:S01]  /*49a0*/  FADD.FTZ R28, R79, R86 ;  /* 0x000000564f1c7221 */ /* 0x000fe20000010000 */
[----:B------:R-:W-:Y:S01]  /*49b0*/  FADD.FTZ R31, R75, R32 ;  /* 0x000000204b1f7221 */ /* 0x000fe20000010000 */
[--C-:B------:R-:W-:Y:S01]  /*49c0*/  FFMA.FTZ R48, R48, UR34, -R43.reuse ;  /* 0x0000002230307c23 */ /* 0x100fe2000801082b */
[----:B------:R-:W-:Y:S01]  /*49d0*/  FFMA.FTZ R50, R50, UR34, -R43 ;  /* 0x0000002232327c23 */ /* 0x000fe2000801082b */
[----:B-----5:R-:W-:Y:S01]  /*49e0*/  FADD.FTZ R11, R81, R28 ;  /* 0x0000001c510b7221 */ /* 0x020fe20000010000 */
[----:B------:R-:W-:Y:S01]  /*49f0*/  FADD.FTZ R32, R74, R31 ;  /* 0x0000001f4a207221 */ /* 0x000fe20000010000 */
[----:B------:R-:W0:Y:S01]  /*4a00*/  MUFU.EX2 R6, R6 ;  /* 0x0000000600067308 */ /* 0x000e220000000800 */
[----:B------:R-:W-:Y:S01]  /*4a10*/  FFMA.FTZ R36, R29, UR34, -R43 ;  /* 0x000000221d247c23 */ /* 0x000fe2000801082b */
[----:B-1----:R-:W-:Y:S01]  /*4a20*/  FADD.FTZ R28, R90, R11 ;  /* 0x0000000b5a1c7221 */ /* 0x002fe20000010000 */
[----:B------:R-:W-:Y:S01]  /*4a30*/  FADD.FTZ R31, R77, R32 ;  /* 0x000000204d1f7221 */ /* 0x000fe20000010000 */
[--C-:B------:R-:W-:Y:S01]  /*4a40*/  FFMA.FTZ R32, R24, UR34, -R43.reuse ;  /* 0x0000002218207c23 */ /* 0x100fe2000801082b */
[----:B------:R-:W-:Y:S01]  /*4a50*/  F2FP.F16.F32.PACK_AB R11, R90, R81 ;  /* 0x000000515a0b723e */ /* 0x000fe200000000ff */
[----:B------:R-:W-:Y:S01]  /*4a60*/  FFMA.FTZ R72, R30, UR34, -R43 ;  /* 0x000000221e487c23 */ /* 0x000fe2000801082b */
[----:B------:R-:W-:Y:S01]  /*4a70*/  F2FP.F16.F32.PACK_AB R30, R61, R60 ;  /* 0x0000003c3d1e723e */ /* 0x000fe200000000ff */
[----:B------:R-:W1:Y:S01]  /*4a80*/  MUFU.EX2 R7, R7 ;  /* 0x0000000700077308 */ /* 0x000e620000000800 */
[----:B--2---:R-:W-:Y:S01]  /*4a90*/  FADD.FTZ R27, R3, R28 ;  /* 0x0000001c031b7221 */ /* 0x004fe20000010000 */
[----:B------:R2:W-:Y:S06]  /*4aa0*/  STSM.16.M88.4 [R17+0x21800], R8 ;  /* 0x0218000811007844 */ /* 0x0005ec0000000200 */
[----:B------:R-:W3:Y:S01]  /*4ab0*/  MUFU.EX2 R58, R58 ;  /* 0x0000003a003a7308 */ /* 0x000ee20000000800 */
[----:B0-----:R-:W-:-:S07]  /*4ac0*/  FADD.FTZ R28, R6, R27 ;  /* 0x0000001b061c7221 */ /* 0x001fce0000010000 */
[----:B------:R-:W0:Y:S01]  /*4ad0*/  MUFU.EX2 R49, R49 ;  /* 0x0000003100317308 */ /* 0x000e220000000800 */
[----:B-1----:R-:W-:Y:S01]  /*4ae0*/  FADD.FTZ R27, R7, R28 ;  /* 0x0000001c071b7221 */ /* 0x002fe20000010000 */
[----:B------:R-:W-:Y:S01]  /*4af0*/  FADD.FTZ R28, R62, R31 ;  /* 0x0000001f3e1c7221 */ /* 0x000fe20000010000 */
[----:B--2---:R-:W-:Y:S02]  /*4b00*/  F2FP.F16.F32.PACK_AB R8, R66, R65 ;  /* 0x000000414208723e */ /* 0x004fe400000000ff */
[----:B------:R-:W-:-:S03]  /*4b10*/  F2FP.F16.F32.PACK_AB R10, R64, R63 ;  /* 0x0000003f400a723e */ /* 0x000fc600000000ff */
[----:B------:R-:W1:Y:S01]  /*4b20*/  MUFU.EX2 R76, R76 ;  /* 0x0000004c004c7308 */ /* 0x000e620000000800 */
[----:B---3--:R-:W-:Y:S01]  /*4b30*/  FADD.FTZ R24, R58, R27 ;  /* 0x0000001b3a187221 */ /* 0x008fe20000010000 */
[----:B------:R-:W-:-:S06]  /*4b40*/  FADD.FTZ R27, R67, R28 ;  /* 0x0000001c431b7221 */ /* 0x000fcc0000010000 */
[----:B------:R-:W-:Y:S01]  /*4b50*/  MUFU.EX2 R15, R15 ;  /* 0x0000000f000f7308 */ /* 0x000fe20000000800 */
[----:B0-----:R-:W-:Y:S01]  /*4b60*/  FADD.FTZ R25, R49, R24 ;  /* 0x0000001831197221 */ /* 0x001fe20000010000 */
[----:B------:R-:W-:-:S04]  /*4b70*/  FADD.FTZ R24, R60, R27 ;  /* 0x0000001b3c187221 */ /* 0x000fc80000010000 */
[----:B------:R-:W-:Y:S01]  /*4b80*/  FADD.FTZ R28, R61, R24 ;  /* 0x000000183d1c7221 */ /* 0x000fe20000010000 */
[----:B------:R-:W-:Y:S01]  /*4b90*/  F2FP.F16.F32.PACK_AB R24, R75, R0 ;  /* 0x000000004b18723e */ /* 0x000fe200000000ff */
[----:B------:R-:W0:Y:S01]  /*4ba0*/  MUFU.EX2 R78, R78 ;  /* 0x0000004e004e7308 */ /* 0x000e220000000800 */
[----:B-1----:R-:W-:Y:S01]  /*4bb0*/  F2FP.F16.F32.PACK_AB R29, R76, R49 ;  /* 0x000000314c1d723e */ /* 0x002fe200000000ff */
[----:B------:R-:W-:Y:S01]  /*4bc0*/  FADD.FTZ R27, R65, R28 ;  /* 0x0000001c411b7221 */ /* 0x000fe20000010000 */
[----:B------:R-:W-:-:S03]  /*4bd0*/  F2FP.F16.F32.PACK_AB R28, R67, R62 ;  /* 0x0000003e431c723e */ /* 0x000fc600000000ff */
[----:B------:R-:W-:Y:S01]  /*4be0*/  FADD.FTZ R34, R66, R27 ;  /* 0x0000001b42227221 */ /* 0x000fe20000010000 */
[----:B------:R-:W-:Y:S01]  /*4bf0*/  F2FP.F16.F32.PACK_AB R27, R58, R7 ;  /* 0x000000073a1b723e */ /* 0x000fe200000000ff */
[----:B------:R-:W1:Y:S02]  /*4c00*/  MUFU.EX2 R21, R21 ;  /* 0x0000001500157308 */ /* 0x000e640000000800 */
[----:B------:R-:W-:-:S04]  /*4c10*/  FADD.FTZ R9, R63, R34 ;  /* 0x000000223f097221 */ /* 0x000fc80000010000 */
[----:B------:R-:W-:Y:S02]  /*4c20*/  FADD.FTZ R34, R64, R9 ;  /* 0x0000000940227221 */ /* 0x000fe40000010000 */
[----:B------:R2:W-:Y:S01]  /*4c30*/  MUFU.EX2 R42, R35 ;  /* 0x00000023002a7308 */ /* 0x0005e20000000800 */
[----:B0-----:R-:W-:Y:S01]  /*4c40*/  F2FP.F16.F32.PACK_AB R31, R78, R15 ;  /* 0x0000000f4e1f723e */ /* 0x001fe200000000ff */
[----:B------:R-:W-:Y:S01]  /*4c50*/  FADD.FTZ R9, R59, R34 ;  /* 0x000000223b097221 */ /* 0x000fe20000010000 */
[----:B------:R-:W-:-:S05]  /*4c60*/  F2FP.F16.F32.PACK_AB R34, R54, R53 ;  /* 0x000000353622723e */ /* 0x000fca00000000ff */
[----:B------:R-:W0:Y:S01]  /*4c70*/  MUFU.EX2 R20, R20 ;  /* 0x0000001400147308 */ /* 0x000e220000000800 */
[----:B--2---:R-:W-:Y:S01]  /*4c80*/  FFMA.FTZ R35, R26, UR34, -R43 ;  /* 0x000000221a237c23 */ /* 0x004fe2000801082b */
[----:B------:R-:W-:-:S04]  /*4c90*/  FADD.FTZ R26, R76, R25 ;  /* 0x000000194c1a7221 */ /* 0x000fc80000010000 */
[----:B------:R-:W-:Y:S01]  /*4ca0*/  FADD.FTZ R25, R15, R26 ;  /* 0x0000001a0f197221 */ /* 0x000fe20000010000 */
[----:B------:R-:W-:Y:S01]  /*4cb0*/  F2FP.F16.F32.PACK_AB R26, R77, R74 ;  /* 0x0000004a4d1a723e */ /* 0x000fe200000000ff */
[----:B------:R-:W2:Y:S02]  /*4cc0*/  MUFU.EX2 R71, R71 ;  /* 0x0000004700477308 */ /* 0x000ea40000000800 */
[----:B------:R-:W-:-:S04]  /*4cd0*/  FADD.FTZ R0, R78, R25 ;  /* 0x000000194e007221 */ /* 0x000fc80000010000 */
[----:B-1----:R-:W-:Y:S02]  /*4ce0*/  FADD.FTZ R25, R21, R0 ;  /* 0x0000000015197221 */ /* 0x002fe40000010000 */
[----:B------:R-:W1:Y:S02]  /*4cf0*/  MUFU.EX2 R84, R84 ;  /* 0x0000005400547308 */ /* 0x000e640000000800 */
[----:B0-----:R-:W-:Y:S01]  /*4d00*/  FADD.FTZ R0, R20, R25 ;  /* 0x0000001914007221 */ /* 0x001fe20000010000 */
[----:B------:R-:W-:Y:S01]  /*4d10*/  F2FP.F16.F32.PACK_AB R25, R6, R3 ;  /* 0x000000030619723e */ /* 0x000fe200000000ff */
[----:B------:R-:W-:Y:S01]  /*4d20*/  FADD.FTZ R6, R56, R9 ;  /* 0x0000000938067221 */ /* 0x000fe20000010000 */
[----:B------:R-:W-:-:S03]  /*4d30*/  F2FP.F16.F32.PACK_AB R9, R20, R21 ;  /* 0x000000151409723e */ /* 0x000fc600000000ff */
[----:B------:R-:W0:Y:S01]  /*4d40*/  MUFU.EX2 R14, R14 ;  /* 0x0000000e000e7308 */ /* 0x000e220000000800 */
[----:B--2---:R-:W-:Y:S01]  /*4d50*/  FADD.FTZ R3, R71, R0 ;  /* 0x0000000047037221 */ /* 0x004fe20000010000 */
[----:B------:R2:W-:Y:S04]  /*4d60*/  STSM.16.M88.4 [R23], R24 ;  /* 0x0000001817007844 */ /* 0x0005e80000000200 */
[----:B------:R-:W-:Y:S02]  /*4d70*/  STSM.16.M88.4 [R19], R28 ;  /* 0x0000001c13007844 */ /* 0x000fe40000000200 */
[----:B------:R-:W3:Y:S01]  /*4d80*/  MUFU.EX2 R51, R51 ;  /* 0x0000003300337308 */ /* 0x000ee20000000800 */
[C---:B-1----:R-:W-:Y:S01]  /*4d90*/  FADD.FTZ R7, R84.reuse, R3 ;  /* 0x0000000354077221 */ /* 0x042fe20000010000 */
[----:B------:R-:W-:-:S05]  /*4da0*/  F2FP.F16.F32.PACK_AB R11, R84, R71 ;  /* 0x00000047540b723e */ /* 0x000fca00000000ff */
[----:B------:R1:W-:Y:S01]  /*4db0*/  STSM.16.M88.4 [R18], R8 ;  /* 0x0000000812007844 */ /* 0x0003e20000000200 */
[----:B------:R-:W4:Y:S01]  /*4dc0*/  MUFU.EX2 R57, R57 ;  /* 0x0000003900397308 */ /* 0x000f220000000800 */
[----:B0-----:R-:W-:Y:S01]  /*4dd0*/  FADD.FTZ R0, R14, R7 ;  /* 0x000000070e007221 */ /* 0x001fe20000010000 */
[----:B------:R-:W-:Y:S01]  /*4de0*/  FADD.FTZ R7, R53, R6 ;  /* 0x0000000635077221 */ /* 0x000fe20000010000 */
[----:B--2---:R-:W-:Y:S02]  /*4df0*/  F2FP.F16.F32.PACK_AB R24, R52, R55 ;  /* 0x000000373418723e */ /* 0x004fe400000000ff */
[----:B------:R-:W-:Y:S01]  /*4e00*/  F2FP.F16.F32.PACK_AB R26, R68, R47 ;  /* 0x0000002f441a723e */ /* 0x000fe200000000ff */
[----:B------:R-:W-:Y:S02]  /*4e10*/  FADD.FTZ R20, R54, R7 ;  /* 0x0000000736147221 */ /* 0x000fe40000010000 */
[----:B------:R-:W0:Y:S01]  /*4e20*/  MUFU.EX2 R82, R82 ;  /* 0x0000005200527308 */ /* 0x000e220000000800 */
[----:B---3--:R-:W-:Y:S01]  /*4e30*/  FADD.FTZ R6, R51, R0 ;  /* 0x0000000033067221 */ /* 0x008fe20000010000 */
[----:B------:R-:W-:-:S04]  /*4e40*/  FADD.FTZ R21, R55, R20 ;  /* 0x0000001437157221 */ /* 0x000fc80000010000 */
[----:B------:R-:W-:Y:S02]  /*4e50*/  FADD.FTZ R20, R52, R21 ;  /* 0x0000001534147221 */ /* 0x000fe40000010000 */
[----:B------:R-:W2:Y:S01]  /*4e60*/  MUFU.EX2 R69, R69 ;  /* 0x0000004500457308 */ /* 0x000ea20000000800 */
[----:B----4-:R-:W-:Y:S01]  /*4e70*/  FADD.FTZ R7, R57, R6 ;  /* 0x0000000639077221 */ /* 0x010fe20000010000 */
[----:B------:R-:W-:-:S04]  /*4e80*/  FADD.FTZ R21, R47, R20 ;  /* 0x000000142f157221 */ /* 0x000fc80000010000 */
[----:B-1----:R-:W-:Y:S02]  /*4e90*/  FADD.FTZ R8, R68, R21 ;  /* 0x0000001544087221 */ /* 0x002fe40000010000 */
[----:B------:R-:W1:Y:S01]  /*4ea0*/  MUFU.EX2 R2, R2 ;  /* 0x0000000200027308 */ /* 0x000e620000000800 */
[----:B0-----:R-:W-:-:S04]  /*4eb0*/  FADD.FTZ R15, R82, R7 ;  /* 0x00000007520f7221 */ /* 0x001fc80000010000 */
[----:B------:R-:W-:-:S03]  /*4ec0*/  FADD.FTZ R6, R42, R15 ;  /* 0x0000000f2a067221 */ /* 0x000fc60000010000 */
[----:B------:R-:W0:Y:S01]  /*4ed0*/  MUFU.EX2 R73, R44 ;  /* 0x0000002c00497308 */ /* 0x000e220000000800 */
[C---:B--2---:R-:W-:Y:S01]  /*4ee0*/  FADD.FTZ R15, R69.reuse, R6 ;  /* 0x00000006450f7221 */ /* 0x044fe20000010000 */
[----:B------:R-:W-:-:S06]  /*4ef0*/  F2FP.F16.F32.PACK_AB R25, R69, R42 ;  /* 0x0000002a4519723e */ /* 0x000fcc00000000ff */
[----:B------:R-:W2:Y:S01]  /*4f00*/  MUFU.EX2 R45, R45 ;  /* 0x0000002d002d7308 */ /* 0x000ea20000000800 */
[----:B-1----:R-:W-:-:S07]  /*4f10*/  FADD.FTZ R6, R2, R15 ;  /* 0x0000000f02067221 */ /* 0x002fce0000010000 */
[----:B------:R-:W1:Y:S01]  /*4f20*/  MUFU.EX2 R46, R46 ;  /* 0x0000002e002e7308 */ /* 0x000e620000000800 */
[C---:B0-----:R-:W-:Y:S01]  /*4f30*/  FADD.FTZ R9, R73.reuse, R6 ;  /* 0x0000000649097221 */ /* 0x041fe20000010000 */
[----:B------:R-:W-:-:S06]  /*4f40*/  F2FP.F16.F32.PACK_AB R27, R73, R2 ;  /* 0x00000002491b723e */ /* 0x000fcc00000000ff */
[----:B------:R-:W0:Y:S01]  /*4f50*/  MUFU.EX2 R70, R70 ;  /* 0x0000004600467308 */ /* 0x000e220000000800 */
[----:B--2---:R-:W-:-:S07]  /*4f60*/  FADD.FTZ R11, R45, R8 ;  /* 0x000000082d0b7221 */ /* 0x004fce0000010000 */
[----:B------:R-:W2:Y:S01]  /*4f70*/  MUFU.EX2 R43, R48 ;  /* 0x00000030002b7308 */ /* 0x000ea20000000800 */
[----:B-1----:R-:W-:-:S07]  /*4f80*/  FADD.FTZ R2, R46, R9 ;  /* 0x000000092e027221 */ /* 0x002fce0000010000 */
[----:B------:R-:W1:Y:S01]  /*4f90*/  MUFU.EX2 R80, R80 ;  /* 0x0000005000507308 */ /* 0x000e620000000800 */
[C---:B0-----:R-:W-:Y:S01]  /*4fa0*/  FADD.FTZ R11, R70.reuse, R11 ;  /* 0x0000000b460b7221 */ /* 0x041fe20000010000 */
[----:B------:R-:W-:-:S06]  /*4fb0*/  F2FP.F16.F32.PACK_AB R8, R70, R45 ;  /* 0x0000002d4608723e */ /* 0x000fcc00000000ff */
[----:B------:R-:W0:Y:S01]  /*4fc0*/  MUFU.EX2 R41, R41 ;  /* 0x0000002900297308 */ /* 0x000e220000000800 */
[C---:B--2---:R-:W-:Y:S01]  /*4fd0*/  FADD.FTZ R21, R43.reuse, R2 ;  /* 0x000000022b157221 */ /* 0x044fe20000010000 */
[----:B------:R-:W-:-:S06]  /*4fe0*/  F2FP.F16.F32.PACK_AB R9, R43, R46 ;  /* 0x0000002e2b09723e */ /* 0x000fcc00000000ff */
[----:B------:R-:W2:Y:S01]  /*4ff0*/  MUFU.EX2 R50, R50 ;  /* 0x0000003200327308 */ /* 0x000ea20000000800 */
[----:B-1----:R-:W-:-:S07]  /*5000*/  FADD.FTZ R2, R80, R11 ;  /* 0x0000000b50027221 */ /* 0x002fce0000010000 */
[----:B------:R1:W3:Y:S01]  /*5010*/  MUFU.EX2 R3, R32 ;  /* 0x0000002000037308 */ /* 0x0002e20000000800 */
[C---:B0-----:R-:W-:Y:S01]  /*5020*/  F2FP.F16.F32.PACK_AB R10, R41.reuse, R80 ;  /* 0x00000050290a723e */ /* 0x041fe200000000ff */
[----:B------:R-:W-:-:S06]  /*5030*/  FADD.FTZ R41, R41, R2 ;  /* 0x0000000229297221 */ /* 0x000fcc0000010000 */
[----:B------:R-:W-:Y:S01]  /*5040*/  MUFU.EX2 R40, R40 ;  /* 0x0000002800287308 */ /* 0x000fe20000000800 */
[----:B-1----:R-:W-:Y:S01]  /*5050*/  F2FP.F16.F32.PACK_AB R32, R56, R59 ;  /* 0x0000003b3820723e */ /* 0x002fe200000000ff */
[----:B--2---:R-:W-:-:S06]  /*5060*/  FADD.FTZ R6, R50, R21 ;  /* 0x0000001532067221 */ /* 0x004fcc0000010000 */
[----:B------:R-:W0:Y:S01]  /*5070*/  MUFU.EX2 R39, R39 ;  /* 0x0000002700277308 */ /* 0x000e220000000800 */
[C---:B---3--:R-:W-:Y:S01]  /*5080*/  F2FP.F16.F32.PACK_AB R11, R3.reuse, R50 ;  /* 0x00000032030b723e */ /* 0x048fe200000000ff */
[----:B------:R-:W-:-:S06]  /*5090*/  FADD.FTZ R3, R3, R6 ;  /* 0x0000000603037221 */ /* 0x000fcc0000010000 */
[----:B------:R-:W-:Y:S08]  /*50a0*/  MUFU.EX2 R37, R37 ;  /* 0x0000002500257308 */ /* 0x000ff00000000800 */
[----:B------:R-:W1:Y:S01]  /*50b0*/  MUFU.EX2 R38, R38 ;  /* 0x0000002600267308 */ /* 0x000e620000000800 */
[----:B0-----:R-:W-:Y:S01]  /*50c0*/  F2FP.F16.F32.PACK_AB R28, R39, R40 ;  /* 0x00000028271c723e */ /* 0x001fe200000000ff */
[----:B------:R-:W-:-:S04]  /*50d0*/  FADD.FTZ R40, R40, R41 ;  /* 0x0000002928287221 */ /* 0x000fc80000010000 */
[----:B------:R-:W-:Y:S02]  /*50e0*/  FADD.FTZ R40, R39, R40 ;  /* 0x0000002827287221 */ /* 0x000fe40000010000 */
[----:B------:R0:W-:Y:S08]  /*50f0*/  MUFU.EX2 R0, R33 ;  /* 0x0000002100007308 */ /* 0x0001f00000000800 */
[----:B------:R2:W3:Y:S01]  /*5100*/  MUFU.EX2 R7, R35 ;  /* 0x0000002300077308 */ /* 0x0004e20000000800 */
[----:B0-----:R-:W-:Y:S01]  /*5110*/  F2FP.F16.F32.PACK_AB R33, R51, R14 ;  /* 0x0000000e3321723e */ /* 0x001fe200000000ff */
[----:B------:R-:W-:Y:S01]  /*5120*/  IMAD.IADD R14, R137, 0x1, -R139 ;  /* 0x00000001890e7824 */ /* 0x000fe200078e0a8b */
[----:B-1----:R-:W-:-:S03]  /*5130*/  F2FP.F16.F32.PACK_AB R30, R38, R37 ;  /* 0x00000025261e723e */ /* 0x002fc600000000ff */
[----:B------:R-:W-:Y:S02]  /*5140*/  IMAD R14, R145, 0xc0, R14 ;  /* 0x000000c0910e7824 */ /* 0x000fe400078e020e */
[----:B------:R-:W0:Y:S01]  /*5150*/  MUFU.EX2 R36, R36 ;  /* 0x0000002400247308 */ /* 0x000e220000000800 */
[----:B--2---:R-:W-:Y:S02]  /*5160*/  F2FP.F16.F32.PACK_AB R35, R82, R57 ;  /* 0x000000395223723e */ /* 0x004fe400000000ff */
[----:B------:R-:W-:-:S03]  /*5170*/  R2UR UR10, R14 ;  /* 0x000000000e0a72ca */ /* 0x000fc600000e0000 */
[----:B------:R1:W-:Y:S02]  /*5180*/  STSM.16.M88.4 [R17+0x27800], R32 ;  /* 0x0278002011007844 */ /* 0x0003e40000000200 */
[----:B------:R-:W2:Y:S01]  /*5190*/  MUFU.EX2 R15, R72 ;  /* 0x00000048000f7308 */ /* 0x000ea20000000800 */
[----:B---3--:R-:W-:Y:S01]  /*51a0*/  F2FP.F16.F32.PACK_AB R29, R7, R0 ;  /* 0x00000000071d723e */ /* 0x008fe200000000ff */
[----:B------:R1:W-:Y:S01]  /*51b0*/  STSM.16.M88.4 [R136], R24 ;  /* 0x0000001888007844 */ /* 0x0003e20000000200 */
[----:B------:R-:W-:Y:S01]  /*51c0*/  FADD.FTZ R0, R0, R3 ;  /* 0x0000000300007221 */ /* 0x000fe20000010000 */
[----:B------:R-:W-:Y:S02]  /*51d0*/  FADD.FTZ R3, R37, R40 ;  /* 0x0000002825037221 */ /* 0x000fe40000010000 */
[----:B------:R1:W-:Y:S01]  /*51e0*/  STSM.16.M88.4 [R19+0x6000], R8 ;  /* 0x0060000813007844 */ /* 0x0003e20000000200 */
[----:B------:R-:W-:Y:S01]  /*51f0*/  FADD.FTZ R7, R7, R0 ;  /* 0x0000000007077221 */ /* 0x000fe20000010000 */
[----:B------:R-:W-:Y:S01]  /*5200*/  UIADD3 UR6, UR10, UR6, URZ ;  /* 0x000000060a067290 */ /* 0x000fe2000fffe03f */
[----:B------:R-:W-:Y:S01]  /*5210*/  FADD.FTZ R3, R38, R3 ;  /* 0x0000000326037221 */ /* 0x000fe20000010000 */
[----:B------:R-:W-:-:S02]  /*5220*/  VIADD R0, R88, 0xfffffffe ;  /* 0xfffffffe58007836 */ /* 0x000fc40000000000 */
[----:B0-----:R-:W-:Y:S01]  /*5230*/  FADD.FTZ R2, R36, R7 ;  /* 0x0000000724027221 */ /* 0x001fe20000010000 */
[----:B--2---:R-:W-:-:S03]  /*5240*/  F2FP.F16.F32.PACK_AB R31, R15, R36 ;  /* 0x000000240f1f723e */ /* 0x004fc600000000ff */
[----:B------:R-:W-:Y:S02]  /*5250*/  FADD.FTZ R2, R15, R2 ;  /* 0x000000020f027221 */ /* 0x000fe40000010000 */
[----:B------:R1:W-:Y:S01]  /*5260*/  STSM.16.M88.4 [R18+0x6000], R28 ;  /* 0x0060001c12007844 */ /* 0x0003e20000000200 */
[----:B------:R0:W-:Y:S06]  /*5270*/  MEMBAR.ALL.CTA ;  /* 0x0000000000007992 */ /* 0x0001ec0000008000 */
[----:B0-----:R-:W0:Y:S02]  /*5280*/  FENCE.VIEW.ASYNC.S ;  /* 0x00000000000073c6 */ /* 0x001e240000000000 */
[----:B0-----:R-:W-:Y:S01]  /*5290*/  NOP ;  /* 0x0000000000007918 */ /* 0x001fe20000000000 */
[----:B------:R-:W-:Y:S05]  /*52a0*/  @P2 BRA `(.L_x_863) ;  /* 0x0000000000482947 */ /* 0x000fea0003800000 */
[C---:B------:R-:W-:Y:S01]  /*52b0*/  ISETP.GT.AND P2, PT, R14.reuse, RZ, PT ;  /* 0x000000ff0e00720c */ /* 0x040fe20003f44270 */
[----:B------:R-:W-:-:S05]  /*52c0*/  VIADD R6, R14, 0xffffffff ;  /* 0xffffffff0e067836 */ /* 0x000fca0000000000 */
[----:B------:R-:W-:-:S07]  /*52d0*/  R2UR UR14, R6 ;  /* 0x00000000060e72ca */ /* 0x000fce00000e0000 */
[----:B------:R-:W-:Y:S08]  /*52e0*/  @P2 BRA `(.L_x_864) ;  /* 0x00000000001c2947 */ /* 0x000ff00003800000 */
[----:B------:R-:W-:Y:S02]  /*52f0*/  UISETP.NE.AND UP1, UPT, UR7, 0x1, UPT ;  /* 0x000000010700788c */ /* 0x000fe4000bf25270 */
[----:B------:R-:W-:-:S09]  /*5300*/  UIADD3 UR14, -UR10, URZ, URZ ;  /* 0x0000003f0a0e7290 */ /* 0x000fd2000fffe13f */
[----:B------:R-:W-:Y:S02]  /*5310*/  @UP1 ULDC.64 UR18, c[0x0][0x9e8] ;  /* 0x00027a0000121ab9 */ /* 0x000fe40000000a00 */
[----:B------:R-:W-:-:S04]  /*5320*/  UIMAD.WIDE.U32 UR10, UR14, UR18, URZ ;  /* 0x000000120e0a72a5 */ /* 0x000fc8000f8e003f */
[----:B------:R-:W-:-:S04]  /*5330*/  @UP1 USHF.R.U32.HI UR14, URZ, UR19, UR11 ;  /* 0x000000133f0e1299 */ /* 0x000fc8000801160b */
[----:B------:R-:W-:Y:S01]  /*5340*/  ULOP3.LUT UR14, URZ, UR14, URZ, 0x33, !UPT ;  /* 0x0000000e3f0e7292 */ /* 0x000fe2000f8e333f */
[----:B------:R-:W-:Y:S11]  /*5350*/  BRA `(.L_x_865) ;  /* 0x0000000000107947 */ /* 0x000ff60003800000 */
.L_x_864:
[----:B------:R-:W-:-:S11]  /*5360*/  UISETP.NE.AND UP1, UPT, UR7, 0x1, UPT ;  /* 0x000000010700788c */ /* 0x000fd6000bf25270 */
[----:B------:R-:W-:Y:S02]  /*5370*/  @UP1 ULDC.64 UR18, c[0x0][0x9e8] ;  /* 0x00027a0000121ab9 */ /* 0x000fe40000000a00 */
[----:B------:R-:W-:-:S04]  /*5380*/  UIMAD.WIDE.U32 UR10, UR14, UR18, URZ ;  /* 0x000000120e0a72a5 */ /* 0x000fc8000f8e003f */
[----:B------:R-:W-:-:S12]  /*5390*/  @UP1 USHF.R.U32.HI UR14, URZ, UR19, UR11 ;  /* 0x000000133f0e1299 */ /* 0x000fd8000801160b */
.L_x_865:
[----:B------:R-:W-:-:S04]  /*53a0*/  UIMAD UR7, UR14, UR7, UR7 ;  /* 0x000000070e0772a4 */ /* 0x000fc8000f8e0207 */
[----:B------:R-:W-:-:S04]  /*53b0*/  UISETP.LT.AND UP1, UPT, UR6, UR7, UPT ;  /* 0x000000070600728c */ /* 0x000fc8000bf21270 */
[----:B------:R-:W-:-:S12]  /*53c0*/  USEL UR6, UR6, UR7, UP1 ;  /* 0x0000000706067287 */ /* 0x000fd80008800000 */
.L_x_863:
        /* <DEDUP_REMOVED lines=31> */
[----:B-1----:R-:W-:Y:S01]  /*55c0*/  IADD3 R9, R4, R137, -R139 ;  /* 0x0000008904097210 */ /* 0x002fe20007ffe88b */
[----:B------:R-:W-:Y:S01]  /*55d0*/  IMAD.MOV.U32 R135, RZ, RZ, RZ ;  /* 0x000000ffff877224 */ /* 0x000fe200078e00ff */
[----:B------:R-:W-:Y:S01]  /*55e0*/  ULDC UR35, c[0x0][0x9e4] ;  /* 0x0002790000237ab9 */ /* 0x000fe20000000800 */
[----:B------:R-:W-:Y:S01]  /*55f0*/  ULDC UR34, c[0x0][0x988] ;  /* 0x0002620000227ab9 */ /* 0x000fe20000000800 */
[----:B------:R-:W-:Y:S01]  /*5600*/  LOP3.LUT R7, RZ, R9, RZ, 0x33, !PT ;  /* 0x00000009ff077212 */ /* 0x000fe200078e33ff */
[----:B------:R-:W-:Y:S01]  /*5610*/  VIADD R8, R9, 0x8 ;  /* 0x0000000809087836 */ /* 0x000fe20000000000 */
[----:B------:R-:W-:Y:S01]  /*5620*/  ULDC UR51, c[0x0][0x9d8] ;  /* 0x0002760000337ab9 */ /* 0x000fe20000000800 */
[----:B------:R-:W-:-:S03]  /*5630*/  ULDC UR50, c[0x0][0x9e0] ;  /* 0x0002780000327ab9 */ /* 0x000fc60000000800 */
[----:B------:R-:W-:-:S07]  /*5640*/  LOP3.LUT R6, RZ, R8, RZ, 0x33, !PT ;  /* 0x00000008ff067212 */ /* 0x000fce00078e33ff */
.L_x_883:
[----:B------:R-:W-:Y:S01]  /*5650*/  UIADD3 UR53, UR43, 0x1, URZ ;  /* 0x000000012b357890 */ /* 0x000fe2000fffe03f */
[----:B------:R-:W-:-:S03]  /*5660*/  ISETP.NE.AND P3, PT, RZ, UR38, PT ;  /* 0x00000026ff007c0c */ /* 0x000fc6000bf65270 */
[----:B------:R-:W-:-:S04]  /*5670*/  UISETP.NE.AND UP1, UPT, UR53, 0x2, UPT ;  /* 0x000000023500788c */ /* 0x000fc8000bf25270 */
[----:B------:R-:W-:Y:S02]  /*5680*/  USEL UR52, URZ, 0x1, UP1 ;  /* 0x000000013f347887 */ /* 0x000fe40008800000 */
[----:B------:R-:W-:Y:S02]  /*5690*/  USEL UR53, UR53, URZ, UP1 ;  /* 0x0000003f35357287 */ /* 0x000fe40008800000 */
[----:B------:R-:W-:Y:S02]  /*56a0*/  ULOP3.LUT UR52, UR46, UR52, URZ, 0x3c, !UPT ;  /* 0x000000342e347292 */ /* 0x000fe4000f8e3c3f */
[----:B------:R-:W-:Y:S10]  /*56b0*/  @P3 BRA `(.L_x_867) ;  /* 0x00000000002c3947 */ /* 0x000ff40003800000 */
[----:B------:R-:W-:Y:S05]  /*56c0*/  @!P0 BRA `(.L_x_868) ;  /* 0x0000000000048947 */ /* 0x000fea0003800000 */
[----:B------:R-:W-:Y:S01]  /*56d0*/  BPT.TRAP 0x1 ;  /* 0x000000040000795c */ /* 0x000fe20000300000 */
.L_x_868:
[----:B------:R-:W-:Y:S01]  /*56e0*/  ULEA UR6, UR53, UR42, 0x3 ;  /* 0x0000002a35067291 */ /* 0x000fe2000f8e183f */
[----:B------:R-:W-:-:S05]  /*56f0*/  IMAD.U32 R10, RZ, RZ, UR52 ;  /* 0x00000034ff0a7e24 */ /* 0x000fca000f8e00ff */
[----:B------:R-:W-:-:S04]  /*5700*/  SHF.L.U32 R10, R10, 0x1f, RZ ;  /* 0x0000001f0a0a7819 */ /* 0x000fc800000006ff */
[----:B------:R0:W1:Y:S01]  /*5710*/  SYNCS.PHASECHK.TRANS64.TRYWAIT P2, [UR6+0x2d830], R10 ;  /* 0x02d8300aff0075a7 */ /* 0x0000620008040146 */
[----:B------:R-:W-:Y:S05]  /*5720*/  @!P0 BRA `(.L_x_869) ;  /* 0x0000000000048947 */ /* 0x000fea0003800000 */
[----:B------:R-:W-:Y:S01]  /*5730*/  BPT.TRAP 0x1 ;  /* 0x000000040000795c */ /* 0x000fe20000300000 */
.L_x_869:
[----:B-1----:R-:W-:Y:S05]  /*5740*/  @P2 BRA `(.L_x_867) ;  /* 0x0000000000082947 */ /* 0x002fea0003800000 */
[----:B------:R-:W1:Y:S02]  /*5750*/  SYNCS.PHASECHK.TRANS64.TRYWAIT P2, [UR6+0x2d830], R10 ;  /* 0x02d8300aff0075a7 */ /* 0x000e640008040146 */
[----:B-1----:R-:W-:Y:S05]  /*5760*/  @!P2 BRA `(.L_x_870) ;  /* 0x0000010800dca947 */ /* 0x002fea0003800000 */
.L_x_867:
[----:B-1----:R-:W1:Y:S01]  /*5770*/  S2R R11, SR_TID.X ;  /* 0x00000000000b7919 */ /* 0x002e620000002100 */
[----:B------:R-:W-:Y:S01]  /*5780*/  UIMAD UR6, UR53, 0x600, UR32 ;  /* 0x00000600350678a4 */ /* 0x000fe2000f8e0220 */
[----:B------:R-:W-:Y:S01]  /*5790*/  UMOV UR7, 0x80000020 ;  /* 0x8000002000077882 */ /* 0x000fe20000000000 */
[----:B------:R-:W-:Y:S02]  /*57a0*/  UMOV UR11, 0x80000020 ;  /* 0x80000020000b7882 */ /* 0x000fe40000000000 */
[----:B------:R-:W-:Y:S02]  /*57b0*/  UIADD3 UR10, UR6, 0x2, URZ ;  /* 0x00000002060a7890 */ /* 0x000fe4000fffe03f */
[----:B------:R-:W-:Y:S01]  /*57c0*/  UIADD3 UR14, UR6, 0x200, URZ ;  /* 0x00000200060e7890 */ /* 0x000fe2000fffe03f */
[----:B------:R-:W-:Y:S01]  /*57d0*/  UMOV UR15, 0x80000020 ;  /* 0x80000020000f7882 */ /* 0x000fe20000000000 */
[----:B------:R-:W-:Y:S01]  /*57e0*/  UIADD3 UR18, UR6, 0x202, URZ ;  /* 0x0000020206127890 */ /* 0x000fe2000fffe03f */
[----:B------:R-:W-:Y:S01]  /*57f0*/  UMOV UR19, 0x80000020 ;  /* 0x8000002000137882 */ /* 0x000fe20000000000 */
[----:B------:R-:W-:Y:S01]  /*5800*/  UIADD3 UR22, UR6, 0x400, URZ ;  /* 0x0000040006167890 */ /* 0x000fe2000fffe03f */
[----:B------:R-:W-:Y:S01]  /*5810*/  UMOV UR23, 0x80000020 ;  /* 0x8000002000177882 */ /* 0x000fe20000000000 */
[----:B------:R-:W-:Y:S01]  /*5820*/  UIADD3 UR26, UR6, 0x402, URZ ;  /* 0x00000402061a7890 */ /* 0x000fe2000fffe03f */
[----:B------:R-:W-:Y:S01]  /*5830*/  UMOV UR27, 0x80000020 ;  /* 0x80000020001b7882 */ /* 0x000fe20000000000 */
[----:B-1----:R-:W-:-:S05]  /*5840*/  SHF.R.U32.HI R11, RZ, 0x7, R11 ;  /* 0x00000007ff0b7819 */ /* 0x002fca000001160b */
[----:B0-----:R-:W-:-:S05]  /*5850*/  VIADD R10, R11, 0x8 ;  /* 0x000000080b0a7836 */ /* 0x001fca0000000000 */
[----:B------:R0:W-:Y:S06]  /*5860*/  BAR.SYNC.DEFER_BLOCKING R10, 0x100 ;  /* 0x0004000a0000751d */ /* 0x0001ec0000010000 */
        /* <DEDUP_REMOVED lines=18> */
[----:B0-----:R-:W-:Y:S05]  /*5990*/  @P3 BRA `(.L_x_871) ;  /* 0x00000000002c3947 */ /* 0x001fea0003800000 */
[----:B------:R-:W-:Y:S05]  /*59a0*/  @!P0 BRA `(.L_x_872) ;  /* 0x0000000000048947 */ /* 0x000fea0003800000 */
[----:B------:R-:W-:Y:S01]  /*59b0*/  BPT.TRAP 0x1 ;  /* 0x000000040000795c */ /* 0x000fe20000300000 */
.L_x_872:
[----:B------:R-:W-:Y:S01]  /*59c0*/  ULEA UR6, UR43, UR42, 0x3 ;  /* 0x0000002a2b067291 */ /* 0x000fe2000f8e183f */
[----:B------:R-:W-:-:S05]  /*59d0*/  IMAD.U32 R10, RZ, RZ, UR46 ;  /* 0x0000002eff0a7e24 */ /* 0x000fca000f8e00ff */
[----:B------:R-:W-:-:S04]  /*59e0*/  SHF.L.U32 R10, R10, 0x1f, RZ ;  /* 0x0000001f0a0a7819 */ /* 0x000fc800000006ff */
[----:B------:R0:W1:Y:S01]  /*59f0*/  SYNCS.PHASECHK.TRANS64.TRYWAIT P2, [UR6+0x2d850], R10 ;  /* 0x02d8500aff0075a7 */ /* 0x0000620008040146 */
[----:B------:R-:W-:Y:S05]  /*5a00*/  @!P0 BRA `(.L_x_873) ;  /* 0x0000000000048947 */ /* 0x000fea0003800000 */
[----:B------:R-:W-:Y:S01]  /*5a10*/  BPT.TRAP 0x1 ;  /* 0x000000040000795c */ /* 0x000fe20000300000 */
.L_x_873:
[----:B-1----:R-:W-:Y:S05]  /*5a20*/  @P2 BRA `(.L_x_871) ;  /* 0x0000000000082947 */ /* 0x002fea0003800000 */
[----:B------:R-:W1:Y:S02]  /*5a30*/  SYNCS.PHASECHK.TRANS64.TRYWAIT P2, [UR6+0x2d850], R10 ;  /* 0x02d8500aff0075a7 */ /* 0x000e640008040146 */
[----:B-1----:R-:W-:Y:S05]  /*5a40*/  @!P2 BRA `(.L_x_874) ;  /* 0x00000108003ca947 */ /* 0x002fea0003800000 */
.L_x_871:
[----:B------:R-:W-:Y:S01]  /*5a50*/  UIADD3 UR6, UR42, 0x400, URZ ;  /* 0x000004002a067890 */ /* 0x000fe2000fffe03f */
[----:B------:R-:W-:Y:S01]  /*5a60*/  WARPGROUP.ARRIVE ;  /* 0x00000000000079c5 */ /* 0x000fe20000000000 */
[----:B------:R-:W-:-:S05]  /*5a70*/  ULEA UR7, UR47, UR42, 0xd ;  /* 0x0000002a2f077291 */ /* 0x000fca000f8e683f */
[----:B------:R-:W2:Y:S01]  /*5a80*/  S2R R141, SR_TID.X ;  /* 0x00000000008d7919 */ /* 0x000ea20000002100 */
[----:B------:R-:W-:Y:S01]  /*5a90*/  USHF.R.U32.HI UR6, URZ, 0x4, UR6 ;  /* 0x000000043f067899 */ /* 0x000fe20008011606 */
[----:B------:R-:W-:Y:S01]  /*5aa0*/  FMUL.FTZ R21, R29, UR51 ;  /* 0x000000331d157c20 */ /* 0x000fe20008410000 */
[----:B------:R-:W-:Y:S01]  /*5ab0*/  UIADD3 UR7, UR7, 0x21800, URZ ;  /* 0x0002180007077890 */ /* 0x000fe2000fffe03f */
[----:B------:R-:W-:Y:S01]  /*5ac0*/  FMUL.FTZ R29, R35, UR51 ;  /* 0x00000033231d7c20 */ /* 0x000fe20008410000 */
[----:B------:R-:W-:Y:S01]  /*5ad0*/  ULOP3.LUT UR6, UR6, 0x3fff, URZ, 0xc0, !UPT ;  /* 0x00003fff06067892 */ /* 0x000fe2000f8ec03f */
[----:B-1----:R-:W-:Y:S01]  /*5ae0*/  FMUL.FTZ R11, R25, UR51 ;  /* 0x00000033190b7c20 */ /* 0x002fe20008410000 */
        /* <DEDUP_REMOVED lines=14> */
[----:B------:R-:W-:Y:S01]  /*5bd0*/  IMAD.U32 R53, RZ, RZ, UR53 ;  /* 0x00000035ff357e24 */ /* 0x000fe2000f8e00ff */
[----:B------:R-:W-:Y:S01]  /*5be0*/  UMOV UR28, UR6 ;  /* 0x00000006001c7c82 */ /* 0x000fe20008000000 */
[----:B0-----:R-:W-:Y:S01]  /*5bf0*/  FMUL.FTZ R10, R24, UR51 ;  /* 0x00000033180a7c20 */ /* 0x001fe20008410000 */
        /* <DEDUP_REMOVED lines=16> */
[----:B--2---:R-:W-:Y:S01]  /*5d00*/  SHF.R.U32.HI R138, RZ, 0x7, R141 ;  /* 0x00000007ff8a7819 */ /* 0x004fe2000001168d */
        /* <DEDUP_REMOVED lines=25> */
[----:B------:R-:W-:-:S02]  /*5ea0*/  VIADD R52, R138, 0x9 ;  /* 0x000000098a347836 */ /* 0x000fc40000000000 */
[----:B------:R-:W-:Y:S01]  /*5eb0*/  FMUL.FTZ R61, R65, UR51 ;  /* 0x00000033413d7c20 */ /* 0x000fe20008410000 */
[----:B------:R-:W-:Y:S01]  /*5ec0*/  FMUL.FTZ R62, R66, UR51 ;  /* 0x00000033423e7c20 */ /* 0x000fe20008410000 */
[----:B------:R-:W-:Y:S01]  /*5ed0*/  FMUL.FTZ R64, R68, UR51 ;  /* 0x0000003344407c20 */ /* 0x000fe20008410000 */
[----:B------:R-:W-:Y:S01]  /*5ee0*/  FMUL.FTZ R79, R83, UR51 ;  /* 0x00000033534f7c20 */ /* 0x000fe20008410000 */
[----:B------:R-:W-:Y:S01]  /*5ef0*/  ISETP.GE.U32.AND P2, PT, R141, 0x180, PT ;  /* 0x000001808d00780c */ /* 0x000fe20003f46070 */
[----:B------:R-:W-:Y:S01]  /*5f00*/  FMUL.FTZ R65, R69, UR51 ;  /* 0x0000003345417c20 */ /* 0x000fe20008410000 */
[----:B------:R-:W-:Y:S01]  /*5f10*/  FMUL.FTZ R66, R70, UR51 ;  /* 0x0000003346427c20 */ /* 0x000fe20008410000 */
[----:B------:R-:W-:Y:S01]  /*5f20*/  FMUL.FTZ R68, R72, UR51 ;  /* 0x0000003348447c20 */ /* 0x000fe20008410000 */
[----:B------:R-:W-:Y:S02]  /*5f30*/  @!P1 VIADD R53, R53, 0x2d840 ;  /* 0x0002d84035359836 */ /* 0x000fe40000000000 */
        /* <DEDUP_REMOVED lines=14> */
[----:B------:R-:W-:Y:S01]  /*6020*/  @!P1 PRMT R53, RZ, 0x654, R53 ;  /* 0x00000654ff359816 */ /* 0x000fe20000000035 */
[----:B------:R-:W0:Y:S01]  /*6030*/  MUFU.TANH R10, R10 ;  /* 0x0000000a000a7308 */ /* 0x000e220000002400 */
[----:B------:R-:W-:-:S02]  /*6040*/  IADD3 R86, R137, 0x1, -R83 ;  /* 0x0000000189567810 */ /* 0x000fc40007ffe853 */
[----:B------:R-:W-:-:S05]  /*6050*/  PLOP3.LUT P2, PT, PT, PT, UP0, 0x40, 0x0 ;  /* 0x000000000000781c */ /* 0x000fca0003f4e808 */
[----:B------:R-:W1:Y:S08]  /*6060*/  MUFU.TANH R11, R11 ;  /* 0x0000000b000b7308 */ /* 0x000e700000002400 */
[----:B------:R-:W2:Y:S08]  /*6070*/  MUFU.TANH R14, R14 ;  /* 0x0000000e000e7308 */ /* 0x000eb00000002400 */
[----:B------:R-:W3:Y:S08]  /*6080*/  MUFU.TANH R15, R15 ;  /* 0x0000000f000f7308 */ /* 0x000ef00000002400 */
[----:B------:R-:W4:Y:S01]  /*6090*/  MUFU.TANH R20, R20 ;  /* 0x0000001400147308 */ /* 0x000f220000002400 */
[----:B------:R-:W-:-:S02]  /*60a0*/  WARPGROUP.DEPBAR.LE gsb0, 0x0 ;  /* 0x00008000000079c5 */ /* 0x000fc40000010000 */
[----:B------:R-:W-:-:S05]  /*60b0*/  WARPGROUP.ARRIVE ;  /* 0x00000000000079c5 */ /* 0x000fca0000000000 */
[----:B------:R-:W0:Y:S01]  /*60c0*/  MUFU.TANH R21, R21 ;  /* 0x0000001500157308 */ /* 0x000e220000002400 */
[----:B------:R-:W-:Y:S01]  /*60d0*/  HGMMA.64x96x16.F32 R88, gdesc[UR28].tnspB, R88, gsb0 ;  /* 0x416000001c5879f0 */ /* 0x000fe20008000858 */
[----:B------:R-:W-:Y:S02]  /*60e0*/  UIADD3 UR30, UR7, 0x80, URZ ;  /* 0x00000080071e7890 */ /* 0x000fe4000fffe03f */
[----:B------:R-:W-:Y:S01]  /*60f0*/  UIADD3 UR28, UR6, 0x4, URZ ;  /* 0x00000004061c7890 */ /* 0x000fe2000fffe03f */
[----:B------:R-:W-:Y:S01]  /*6100*/  UMOV UR31, 0x80000020 ;  /* 0x80000020001f7882 */ /* 0x000fe20000000000 */
[----:B------:R-:W-:Y:S02]  /*6110*/  UMOV UR29, 0x40000040 ;  /* 0x40000040001d7882 */ /* 0x000fe40000000000 */
        /* <DEDUP_REMOVED lines=12> */
[----:B------:R-:W-:-:S02]  /*61e0*/  WARPGROUP.DEPBAR.LE gsb0, 0x0 ;  /* 0x00008000000079c5 */ /* 0x000fc40000010000 */
[----:B------:R-:W-:-:S05]  /*61f0*/  WARPGROUP.ARRIVE ;  /* 0x00000000000079c5 */ /* 0x000fca0000000000 */
[----:B------:R-:W0:Y:S01]  /*6200*/  MUFU.TANH R36, R36 ;  /* 0x0000002400247308 */ /* 0x000e220000002400 */
[----:B------:R-:W-:Y:S01]  /*6210*/  HGMMA.64x96x16.F32 R88, gdesc[UR28].tnspB, R88, gsb0 ;  /* 0x416000001c5879f0 */ /* 0x000fe20008000858 */
[----:B------:R-:W-:Y:S02]  /*6220*/  UIADD3 UR30, UR7, 0xc0, URZ ;  /* 0x000000c0071e7890 */ /* 0x000fe4000fffe03f */
[----:B------:R-:W-:-:S04]  /*6230*/  UIADD3 UR28, UR6, 0x6, URZ ;  /* 0x00000006061c7890 */ /* 0x000fc8000fffe03f */
[----:B------:R-:W0:Y:S01]  /*6240*/  MUFU.TANH R37, R37 ;  /* 0x0000002500257308 */ /* 0x000e220000002400 */
[----:B------:R-:W-:Y:S01]  /*6250*/  UMOV UR31, 0x80000020 ;  /* 0x80000020001f7882 */ /* 0x000fe20000000000 */
[----:B------:R-:W-:-:S06]  /*6260*/  UMOV UR29, 0x40000040 ;  /* 0x40000040001d7882 */ /* 0x000fcc0000000000 */
        /* <DEDUP_REMOVED lines=64> */
[----:B------:R-:W0:Y:S01]  /*6670*/  MUFU.TANH R84, R84 ;  /* 0x0000005400547308 */ /* 0x000e220000002400 */
        /* <DEDUP_REMOVED lines=13> */
[----:B-----5:R-:W-:-:S04]  /*6750*/  IMAD.IADD R53, R86, 0x1, -R139 ;  /* 0x0000000156357824 */ /* 0x020fc800078e0a8b */
[----:B------:R-:W-:-:S04]  /*6760*/  IMAD R53, R16, -0x2, R53 ;  /* 0xfffffffe10357824 */ /* 0x000fc800078e0235 */
[C---:B------:R-:W-:Y:S02]  /*6770*/  VIADD R138, R53.reuse, UR50 ;  /* 0x00000032358a7c36 */ /* 0x040fe40008000000 */
[----:B------:R-:W-:Y:S02]  /*6780*/  VIADD R87, R53, UR33 ;  /* 0x0000002135577c36 */ /* 0x000fe40008000000 */
[C---:B------:R-:W-:Y:S02]  /*6790*/  IMAD.IADD R86, R4.reuse, 0x1, R138 ;  /* 0x0000000104567824 */ /* 0x040fe400078e028a */
[----:B------:R-:W-:Y:S01]  /*67a0*/  IMAD.IADD R85, R4, 0x1, R87 ;  /* 0x0000000104557824 */ /* 0x000fe200078e0257 */
[----:B01234-:R-:W-:Y:S06]  /*67b0*/  @P2 BRA `(.L_x_875) ;  /* 0x0000000000582947 */ /* 0x01ffec0003800000 */
[----:B------:R-:W-:Y:S01]  /*67c0*/  ISETP.GT.AND P2, PT, R9, -0x1, PT ;  /* 0xffffffff0900780c */ /* 0x000fe20003f44270 */
[----:B------:R-:W-:-:S12]  /*67d0*/  BSSY B0, `(.L_x_876) ;  /* 0x0000010000007945 */ /* 0x000fd80003800000 */
[----:B------:R-:W-:Y:S05]  /*67e0*/  @P2 BRA `(.L_x_877) ;  /* 0x0000000000202947 */ /* 0x000fea0003800000 */
[----:B------:R-:W-:-:S05]  /*67f0*/  IMAD.U32 R141, RZ, RZ, UR35 ;  /* 0x00000023ff8d7e24 */ /* 0x000fca000f8e00ff */
[----:B------:R-:W-:-:S13]  /*6800*/  ISETP.NE.AND P2, PT, R141, 0x1, PT ;  /* 0x000000018d00780c */ /* 0x000fda0003f45270 */
[----:B------:R-:W0:Y:S02]  /*6810*/  @P2 LDC.64 R52, c[0x0][0x9e8] ;  /* 0x00027a00ff342b82 */ /* 0x000e240000000a00 */
[----:B0-----:R-:W-:-:S04]  /*6820*/  @P2 IMAD.HI.U32 R144, R7, R52, RZ ;  /* 0x0000003407902227 */ /* 0x001fc800078e00ff */
[----:B------:R-:W-:Y:S01]  /*6830*/  IMAD.MOV.U32 R52, RZ, RZ, R7 ;  /* 0x000000ffff347224 */ /* 0x000fe200078e0007 */
[----:B------:R-:W-:-:S04]  /*6840*/  @P2 SHF.R.U32.HI R52, RZ, R53, R144 ;  /* 0x00000035ff342219 */ /* 0x000fc80000011690 */
[----:B------:R-:W-:Y:S01]  /*6850*/  LOP3.LUT R52, RZ, R52, RZ, 0x33, !PT ;  /* 0x00000034ff347212 */ /* 0x000fe200078e33ff */
[----:B------:R-:W-:Y:S06]  /*6860*/  BRA `(.L_x_878) ;  /* 0x0000000000187947 */ /* 0x000fec0003800000 */
.L_x_877:
[----:B------:R-:W-:-:S05]  /*6870*/  IMAD.U32 R141, RZ, RZ, UR35 ;  /* 0x00000023ff8d7e24 */ /* 0x000fca000f8e00ff */
[----:B------:R-:W-:-:S13]  /*6880*/  ISETP.NE.AND P2, PT, R141, 0x1, PT ;  /* 0x000000018d00780c */ /* 0x000fda0003f45270 */
[----:B------:R-:W0:Y:S02]  /*6890*/  @P2 LDC.64 R52, c[0x0][0x9e8] ;  /* 0x00027a00ff342b82 */ /* 0x000e240000000a00 */
[----:B0-----:R-:W-:-:S04]  /*68a0*/  @P2 IMAD.HI.U32 R144, R9, R52, RZ ;  /* 0x0000003409902227 */ /* 0x001fc800078e00ff */
[----:B------:R-:W-:Y:S01]  /*68b0*/  IMAD.MOV.U32 R52, RZ, RZ, R9 ;  /* 0x000000ffff347224 */ /* 0x000fe200078e0009 */
[----:B------:R-:W-:-:S07]  /*68c0*/  @P2 SHF.R.U32.HI R52, RZ, R53, R144 ;  /* 0x00000035ff342219 */ /* 0x000fce0000011690 */
.L_x_878:
[----:B------:R-:W-:Y:S05]  /*68d0*/  BSYNC B0 ;  /* 0x0000000000007941 */ /* 0x000fea0003800000 */
.L_x_876:
[----:B------:R-:W-:-:S04]  /*68e0*/  IMAD R53, R52, R141, -R83 ;  /* 0x0000008d34357224 */ /* 0x000fc800078e0a53 */
[----:B------:R-:W-:-:S05]  /*68f0*/  IMAD R52, R16, -0x2, R53 ;  /* 0xfffffffe10347824 */ /* 0x000fca00078e0235 */
[----:B------:R-:W-:Y:S02]  /*6900*/  VIADDMNMX R86, R52, R141, R86, PT ;  /* 0x0000008d34567246 */ /* 0x000fe40003800156 */
[----:B------:R-:W-:-:S07]  /*6910*/  VIMNMX R85, R85, R52, !PT ;  /* 0x0000003455557248 */ /* 0x000fce0007fe0100 */
.L_x_875:
[----:B------:R-:W-:Y:S01]  /*6920*/  ISETP.GT.AND P2, PT, R0, -0x1, PT ;  /* 0xffffffff0000780c */ /* 0x000fe20003f44270 */
[C---:B------:R-:W-:Y:S02]  /*6930*/  IMAD.IADD R138, R5.reuse, 0x1, R138 ;  /* 0x00000001058a7824 */ /* 0x040fe400078e028a */
[----:B------:R-:W-:Y:S01]  /*6940*/  IMAD.IADD R87, R5, 0x1, R87 ;  /* 0x0000000105577824 */ /* 0x000fe200078e0257 */
[C---:B------:R-:W-:Y:S02]  /*6950*/  ISETP.GT.AND P5, PT, R85.reuse, RZ, P2 ;  /* 0x000000ff5500720c */ /* 0x040fe400017a4270 */
[C---:B------:R-:W-:Y:S02]  /*6960*/  ISETP.GT.AND P4, PT, R85.reuse, 0x1, P2 ;  /* 0x000000015500780c */ /* 0x040fe40001784270 */
[----:B------:R-:W-:Y:S02]  /*6970*/  ISETP.LT.OR P5, PT, R86, 0x1, P5 ;  /* 0x000000015600780c */ /* 0x000fe40002fa1670 */
[----:B------:R-:W-:-:S02]  /*6980*/  ISETP.GT.AND P6, PT, R85, 0x8, P2 ;  /* 0x000000085500780c */ /* 0x000fc400017c4270 */
[----:B------:R-:W-:Y:S02]  /*6990*/  FSEL R10, R10, -INF , !P5 ;  /* 0xff8000000a0a7808 */ /* 0x000fe40006800000 */
        /* <DEDUP_REMOVED lines=104> */
.L_x_881:
[----:B------:R-:W-:-:S05]  /*7020*/  IMAD.U32 R85, RZ, RZ, UR35 ;  /* 0x00000023ff557e24 */ /* 0x000fca000f8e00ff */
[----:B------:R-:W-:-:S13]  /*7030*/  ISETP.NE.AND P3, PT, R85, 0x1, PT ;  /* 0x000000015500780c */ /* 0x000fda0003f65270 */
[----:B------:R-:W0:Y:S02]  /*7040*/  @P3 LDC.64 R20, c[0x0][0x9e8] ;  /* 0x00027a00ff143b82 */ /* 0x000e240000000a00 */
[----:B0-----:R-:W-:-:S04]  /*7050*/  @P3 IMAD.HI.U32 R86, R8, R20, RZ ;  /* 0x0000001408563227 */ /* 0x001fc800078e00ff */
[----:B------:R-:W-:Y:S01]  /*7060*/  IMAD.MOV.U32 R20, RZ, RZ, R8 ;  /* 0x000000ffff147224 */ /* 0x000fe200078e0008 */
[----:B------:R-:W-:-:S07]  /*7070*/  @P3 SHF.R.U32.HI R20, RZ, R21, R86 ;  /* 0x00000015ff143219 */ /* 0x000fce0000011656 */
.L_x_882:
[----:B------:R-:W-:Y:S05]  /*7080*/  BSYNC B0 ;  /* 0x0000000000007941 */ /* 0x000fea0003800000 */
.L_x_880:
[----:B------:R-:W-:-:S04]  /*7090*/  IMAD R83, R20, R85, -R83 ;  /* 0x0000005514537224 */ /* 0x000fc800078e0a53 */
[----:B------:R-:W-:-:S05]  /*70a0*/  IMAD R20, R16, -0x2, R83 ;  /* 0xfffffffe10147824 */ /* 0x000fca00078e0253 */
[----:B------:R-:W-:Y:S02]  /*70b0*/  VIADDMNMX R138, R20, R85, R138, PT ;  /* 0x00000055148a7246 */ /* 0x000fe4000380018a */
[----:B------:R-:W-:-:S07]  /*70c0*/  VIMNMX R87, R87, R20, !PT ;  /* 0x0000001457577248 */ /* 0x000fce0007fe0100 */
.L_x_879:
        /* <DEDUP_REMOVED lines=48> */
[----:B------:R-:W-:-:S02]  /*73d0*/  ISETP.LT.OR P4, PT, R138, 0x1, P4 ;  /* 0x000000018a00780c */ /* 0x000fc40002781670 */
[----:B------:R-:W-:Y:S02]  /*73e0*/  FMNMX.FTZ R20, R68, R21, !PT ;  /* 0x0000001544147209 */ /* 0x000fe40007810000 */
[----:B------:R-:W-:Y:S02]  /*73f0*/  ISETP.GT.AND P5, PT, R87, 0x8, P2 ;  /* 0x000000085700780c */ /* 0x000fe400017a4270 */
[----:B------:R-:W-:Y:S02]  /*7400*/  FMNMX.FTZ R21, R69, R20, !PT ;  /* 0x0000001445157209 */ /* 0x000fe40007810000 */
[----:B------:R-:W-:Y:S02]  /*7410*/  ISETP.LT.OR P3, PT, R138, 0x2, P3 ;  /* 0x000000028a00780c */ /* 0x000fe40001f61670 */
[----:B------:R-:W-:Y:S02]  /*7420*/  FMNMX.FTZ R20, R72, R21, !PT ;  /* 0x0000001548147209 */ /* 0x000fe40007810000 */
[----:B------:R-:W-:-:S02]  /*7430*/  FSEL R14, R14, -INF , !P4 ;  /* 0xff8000000e0e7808 */ /* 0x000fc40006000000 */
[----:B------:R-:W-:Y:S02]  /*7440*/  FMNMX.FTZ R21, R73, R20, !PT ;  /* 0x0000001449157209 */ /* 0x000fe40007810000 */
[----:B------:R-:W-:Y:S02]  /*7450*/  ISETP.LT.OR P5, PT, R138, 0x9, P5 ;  /* 0x000000098a00780c */ /* 0x000fe40002fa1670 */
[----:B------:R-:W-:Y:S02]  /*7460*/  FMNMX.FTZ R20, R76, R21, !PT ;  /* 0x000000154c147209 */ /* 0x000fe40007810000 */
[----:B------:R-:W-:Y:S02]  /*7470*/  FSEL R15, R15, -INF , !P3 ;  /* 0xff8000000f0f7808 */ /* 0x000fe40005800000 */
[----:B------:R-:W-:Y:S02]  /*7480*/  FMNMX.FTZ R21, R77, R20, !PT ;  /* 0x000000144d157209 */ /* 0x000fe40007810000 */
[----:B------:R-:W-:-:S02]  /*7490*/  FMNMX.FTZ R86, R14, R13, !PT ;  /* 0x0000000d0e567209 */ /* 0x000fc40007810000 */
[----:B------:R-:W-:Y:S02]  /*74a0*/  FMNMX.FTZ R20, R80, R21, !PT ;  /* 0x0000001550147209 */ /* 0x000fe40007810000 */
[----:B------:R-:W-:Y:S02]  /*74b0*/  ISETP.GT.AND P6, PT, R87, 0x10, P2 ;  /* 0x000000105700780c */ /* 0x000fe400017c4270 */
[----:B------:R-:W-:Y:S02]  /*74c0*/  FMNMX.FTZ R21, R81, R20, !PT ;  /* 0x0000001451157209 */ /* 0x000fe40007810000 */
[----:B------:R-:W-:Y:S02]  /*74d0*/  FSEL R24, R24, -INF , !P5 ;  /* 0xff80000018187808 */ /* 0x000fe40006800000 */
[----:B------:R-:W-:Y:S01]  /*74e0*/  ISETP.GT.AND P3, PT, R87, 0x11, P2 ;  /* 0x000000115700780c */ /* 0x000fe20001764270 */
[----:B------:R-:W0:Y:S01]  /*74f0*/  SHFL.BFLY PT, R20, R21, 0x2, 0x1f ;  /* 0x0c401f0015147f89 */ /* 0x000e2200000e0000 */
[----:B------:R-:W-:-:S02]  /*7500*/  ISETP.LT.OR P6, PT, R138, 0x11, P6 ;  /* 0x000000118a00780c */ /* 0x000fc400037c1670 */
[----:B------:R-:W-:Y:S02]  /*7510*/  ISETP.GT.AND P5, PT, R87, 0x18, P2 ;  /* 0x000000185700780c */ /* 0x000fe400017a4270 */
[----:B------:R-:W-:Y:S02]  /*7520*/  ISETP.LT.OR P3, PT, R138, 0x12, P3 ;  /* 0x000000128a00780c */ /* 0x000fe40001f61670 */
[----:B------:R-:W-:Y:S02]  /*7530*/  FSEL R28, R28, -INF , !P6 ;  /* 0xff8000001c1c7808 */ /* 0x000fe40007000000 */
[----:B------:R-:W-:Y:S02]  /*7540*/  ISETP.LT.OR P5, PT, R138, 0x19, P5 ;  /* 0x000000198a00780c */ /* 0x000fe40002fa1670 */
[----:B------:R-:W-:Y:S02]  /*7550*/  FSEL R29, R29, -INF , !P3 ;  /* 0xff8000001d1d7808 */ /* 0x000fe40005800000 */
[----:B------:R-:W-:-:S02]  /*7560*/  ISETP.GT.AND P6, PT, R87, 0x20, P2 ;  /* 0x000000205700780c */ /* 0x000fc400017c4270 */
[----:B------:R-:W-:Y:S02]  /*7570*/  FSEL R32, R32, -INF , !P5 ;  /* 0xff80000020207808 */ /* 0x000fe40006800000 */
[C---:B------:R-:W-:Y:S02]  /*7580*/  ISETP.GT.AND P3, PT, R87.reuse, 0x21, P2 ;  /* 0x000000215700780c */ /* 0x040fe40001764270 */
[C---:B------:R-:W-:Y:S02]  /*7590*/  ISETP.LT.OR P6, PT, R138.reuse, 0x21, P6 ;  /* 0x000000218a00780c */ /* 0x040fe400037c1670 */
[----:B------:R-:W-:Y:S02]  /*75a0*/  ISETP.GT.AND P5, PT, R87, 0x28, P2 ;  /* 0x000000285700780c */ /* 0x000fe400017a4270 */
[----:B------:R-:W-:Y:S02]  /*75b0*/  ISETP.LT.OR P3, PT, R138, 0x22, P3 ;  /* 0x000000228a00780c */ /* 0x000fe40001f61670 */
[----:B0-----:R-:W-:-:S02]  /*75c0*/  FMNMX.FTZ R83, R21, R20, !PT ;  /* 0x0000001415537209 */ /* 0x001fc40007810000 */
[----:B------:R-:W-:Y:S02]  /*75d0*/  FSEL R36, R36, -INF , !P6 ;  /* 0xff80000024247808 */ /* 0x000fe40007000000 */
[----:B------:R-:W-:Y:S01]  /*75e0*/  ISETP.LT.OR P5, PT, R138, 0x29, P5 ;  /* 0x000000298a00780c */ /* 0x000fe20002fa1670 */
[----:B------:R-:W0:Y:S01]  /*75f0*/  SHFL.BFLY PT, R20, R83, 0x1, 0x1f ;  /* 0x0c201f0053147f89 */ /* 0x000e2200000e0000 */
[----:B------:R-:W-:Y:S02]  /*7600*/  FSEL R37, R37, -INF , !P3 ;  /* 0xff80000025257808 */ /* 0x000fe40005800000 */
[C---:B------:R-:W-:Y:S02]  /*7610*/  ISETP.GT.AND P6, PT, R87.reuse, 0x30, P2 ;  /* 0x000000305700780c */ /* 0x040fe400017c4270 */
[----:B------:R-:W-:Y:S02]  /*7620*/  FSEL R40, R40, -INF , !P5 ;  /* 0xff80000028287808 */ /* 0x000fe40006800000 */
[----:B------:R-:W-:-:S02]  /*7630*/  ISETP.GT.AND P3, PT, R87, 0x31, P2 ;  /* 0x000000315700780c */ /* 0x000fc40001764270 */
[C---:B------:R-:W-:Y:S02]  /*7640*/  ISETP.LT.OR P6, PT, R138.reuse, 0x31, P6 ;  /* 0x000000318a00780c */ /* 0x040fe400037c1670 */
[----:B------:R-:W-:Y:S02]  /*7650*/  ISETP.GT.AND P5, PT, R87, 0x38, P2 ;  /* 0x000000385700780c */ /* 0x000fe400017a4270 */
[----:B------:R-:W-:Y:S02]  /*7660*/  ISETP.LT.OR P3, PT, R138, 0x32, P3 ;  /* 0x000000328a00780c */ /* 0x000fe40001f61670 */
[----:B------:R-:W-:Y:S02]  /*7670*/  FSEL R44, R44, -INF , !P6 ;  /* 0xff8000002c2c7808 */ /* 0x000fe40007000000 */
[----:B------:R-:W-:Y:S02]  /*7680*/  ISETP.LT.OR P5, PT, R138, 0x39, P5 ;  /* 0x000000398a00780c */ /* 0x000fe40002fa1670 */
[----:B------:R-:W-:-:S02]  /*7690*/  FSEL R45, R45, -INF , !P3 ;  /* 0xff8000002d2d7808 */ /* 0x000fc40005800000 */
[----:B------:R-:W-:Y:S02]  /*76a0*/  ISETP.GT.AND P6, PT, R87, 0x40, P2 ;  /* 0x000000405700780c */ /* 0x000fe400017c4270 */
[----:B------:R-:W-:Y:S02]  /*76b0*/  FSEL R48, R48, -INF , !P5 ;  /* 0xff80000030307808 */ /* 0x000fe40006800000 */
[----:B0-----:R-:W-:Y:S02]  /*76c0*/  FMNMX.FTZ R20, R83, R20, !PT ;  /* 0x0000001453147209 */ /* 0x001fe40007810000 */
[----:B------:R-:W-:Y:S02]  /*76d0*/  FMNMX.FTZ R83, R15, R86, !PT ;  /* 0x000000560f537209 */ /* 0x000fe40007810000 */
[----:B------:R-:W-:Y:S01]  /*76e0*/  ISETP.GT.AND P3, PT, R87, 0x41, P2 ;  /* 0x000000415700780c */ /* 0x000fe20001764270 */
[----:B------:R-:W-:Y:S01]  /*76f0*/  FMUL.FTZ R21, R20, UR34 ;  /* 0x0000002214157c20 */ /* 0x000fe20008410000 */
[----:B------:R-:W-:-:S02]  /*7700*/  FMNMX.FTZ R86, R24, R83, !PT ;  /* 0x0000005318567209 */ /* 0x000fc40007810000 */
[----:B------:R-:W-:Y:S02]  /*7710*/  ISETP.LT.OR P6, PT, R138, 0x41, P6 ;  /* 0x000000418a00780c */ /* 0x000fe400037c1670 */
[----:B------:R-:W-:Y:S02]  /*7720*/  FMNMX.FTZ R83, R25, R86, !PT ;  /* 0x0000005619537209 */ /* 0x000fe40007810000 */
[----:B------:R-:W-:Y:S02]  /*7730*/  ISETP.GT.AND P5, PT, R87, 0x48, P2 ;  /* 0x000000485700780c */ /* 0x000fe400017a4270 */
[----:B------:R-:W-:Y:S02]  /*7740*/  FMNMX.FTZ R86, R28, R83, !PT ;  /* 0x000000531c567209 */ /* 0x000fe40007810000 */
[----:B------:R-:W-:Y:S02]  /*7750*/  ISETP.LT.OR P3, PT, R138, 0x42, P3 ;  /* 0x000000428a00780c */ /* 0x000fe40001f61670 */
[----:B------:R-:W-:-:S02]  /*7760*/  FMNMX.FTZ R83, R29, R86, !PT ;  /* 0x000000561d537209 */ /* 0x000fc40007810000 */
[----:B------:R-:W-:Y:S02]  /*7770*/  FSEL R54, R54, -INF , !P6 ;  /* 0xff80000036367808 */ /* 0x000fe40007000000 */
[----:B------:R-:W-:Y:S02]  /*7780*/  FMNMX.FTZ R86, R32, R83, !PT ;  /* 0x0000005320567209 */ /* 0x000fe40007810000 */
[----:B------:R-:W-:Y:S02]  /*7790*/  ISETP.LT.OR P5, PT, R138, 0x49, P5 ;  /* 0x000000498a00780c */ /* 0x000fe40002fa1670 */
[----:B------:R-:W-:Y:S02]  /*77a0*/  FMNMX.FTZ R83, R33, R86, !PT ;  /* 0x0000005621537209 */ /* 0x000fe40007810000 */
[----:B------:R-:W-:Y:S02]  /*77b0*/  FSEL R55, R55, -INF , !P3 ;  /* 0xff80000037377808 */ /* 0x000fe40005800000 */
[----:B------:R-:W-:-:S02]  /*77c0*/  FMNMX.FTZ R86, R36, R83, !PT ;  /* 0x0000005324567209 */ /* 0x000fc40007810000 */
[----:B------:R-:W-:Y:S02]  /*77d0*/  ISETP.GT.AND P6, PT, R87, 0x50, P2 ;  /* 0x000000505700780c */ /* 0x000fe400017c4270 */
[----:B------:R-:W-:Y:S02]  /*77e0*/  FMNMX.FTZ R83, R37, R86, !PT ;  /* 0x0000005625537209 */ /* 0x000fe40007810000 */
[----:B------:R-:W-:Y:S02]  /*77f0*/  FSEL R58, R58, -INF , !P5 ;  /* 0xff8000003a3a7808 */ /* 0x000fe40006800000 */
[----:B------:R-:W-:Y:S02]  /*7800*/  FMNMX.FTZ R86, R40, R83, !PT ;  /* 0x0000005328567209 */ /* 0x000fe40007810000 */
[----:B------:R-:W-:Y:S02]  /*7810*/  ISETP.GT.AND P3, PT, R87, 0x51, P2 ;  /* 0x000000515700780c */ /* 0x000fe40001764270 */
[----:B------:R-:W-:-:S02]  /*7820*/  FMNMX.FTZ R83, R41, R86, !PT ;  /* 0x0000005629537209 */ /* 0x000fc40007810000 */
[----:B------:R-:W-:Y:S02]  /*7830*/  ISETP.LT.OR P6, PT, R138, 0x51, P6 ;  /* 0x000000518a00780c */ /* 0x000fe400037c1670 */
        /* <DEDUP_REMOVED lines=26> */
[----:B------:R-:W-:Y:S02]  /*79e0*/  FSEL R74, R74, -INF , !P6 ;  /* 0xff8000004a4a7808 */ /* 0x000fe40007000000 */
[----:B------:R-:W-:Y:S02]  /*79f0*/  ISETP.GT.AND P6, PT, R87, 0x70, P2 ;  /* 0x000000705700780c */ /* 0x000fe400017c4270 */
[----:B------:R-:W-:-:S02]  /*7a00*/  FMNMX.FTZ R83, R71, R86, !PT ;  /* 0x0000005647537209 */ /* 0x000fc40007810000 */
[----:B------:R-:W-:Y:S02]  /*7a10*/  FSEL R75, R75, -INF , !P3 ;  /* 0xff8000004b4b7808 */ /* 0x000fe40005800000 */
[C---:B------:R-:W-:Y:S02]  /*7a20*/  ISETP.GT.AND P3, PT, R87.reuse, 0x71, P2 ;  /* 0x000000715700780c */ /* 0x040fe40001764270 */
[----:B------:R-:W-:Y:S02]  /*7a30*/  ISETP.LT.OR P6, PT, R138, 0x71, P6 ;  /* 0x000000718a00780c */ /* 0x000fe400037c1670 */
[----:B------:R-:W-:Y:S02]  /*7a40*/  FMNMX.FTZ R86, R74, R83, !PT ;  /* 0x000000534a567209 */ /* 0x000fe40007810000 */
[----:B------:R-:W-:Y:S02]  /*7a50*/  ISETP.GT.AND P4, PT, R87, 0x78, P2 ;  /* 0x000000785700780c */ /* 0x000fe40001784270 */
[----:B------:R-:W-:-:S02]  /*7a60*/  ISETP.LT.OR P3, PT, R138, 0x72, P3 ;  /* 0x000000728a00780c */ /* 0x000fc40001f61670 */
[----:B------:R-:W-:Y:S02]  /*7a70*/  FSEL R83, R78, -INF , !P6 ;  /* 0xff8000004e537808 */ /* 0x000fe40007000000 */
[----:B------:R-:W-:Y:S02]  /*7a80*/  FMNMX.FTZ R86, R75, R86, !PT ;  /* 0x000000564b567209 */ /* 0x000fe40007810000 */
[----:B------:R-:W-:Y:S02]  /*7a90*/  ISETP.GT.AND P2, PT, R87, 0x79, P2 ;  /* 0x000000795700780c */ /* 0x000fe40001744270 */
[----:B------:R-:W-:Y:S02]  /*7aa0*/  ISETP.LT.OR P4, PT, R138, 0x79, P4 ;  /* 0x000000798a00780c */ /* 0x000fe40002781670 */
[----:B------:R-:W-:Y:S02]  /*7ab0*/  FSEL R85, R79, -INF , !P3 ;  /* 0xff8000004f557808 */ /* 0x000fe40005800000 */
[----:B------:R-:W-:-:S02]  /*7ac0*/  FMNMX.FTZ R86, R83, R86, !PT ;  /* 0x0000005653567209 */ /* 0x000fc40007810000 */
[----:B------:R-:W-:Y:S02]  /*7ad0*/  ISETP.LT.OR P2, PT, R138, 0x7a, P2 ;  /* 0x0000007a8a00780c */ /* 0x000fe40001741670 */
[----:B------:R-:W-:Y:S02]  /*7ae0*/  FSEL R82, R82, -INF , !P4 ;  /* 0xff80000052527808 */ /* 0x000fe40006000000 */
[----:B------:R-:W-:Y:S02]  /*7af0*/  FMNMX.FTZ R79, R85, R86, !PT ;  /* 0x00000056554f7209 */ /* 0x000fe40007810000 */
[----:B------:R-:W-:Y:S02]  /*7b00*/  FSEL R84, R84, -INF , !P2 ;  /* 0xff80000054547808 */ /* 0x000fe40005000000 */
[----:B------:R-:W-:Y:S02]  /*7b10*/  FMNMX.FTZ R79, R82, R79, !PT ;  /* 0x0000004f524f7209 */ /* 0x000fe40007810000 */
[----:B------:R-:W-:-:S02]  /*7b20*/  FSETP.NEU.FTZ.AND P5, PT, R20, -INF , PT ;  /* 0xff8000001400780b */ /* 0x000fc40003fbd000 */
[----:B------:R-:W-:Y:S02]  /*7b30*/  FMNMX.FTZ R78, R84, R79, !PT ;  /* 0x0000004f544e7209 */ /* 0x000fe40007810000 */
[----:B------:R-:W-:-:S03]  /*7b40*/  FSEL R21, R21, RZ, P5 ;  /* 0x000000ff15157208 */ /* 0x000fc60002800000 */
[----:B------:R-:W0:Y:S02]  /*7b50*/  SHFL.BFLY PT, R79, R78, 0x2, 0x1f ;  /* 0x0c401f004e4f7f89 */ /* 0x000e2400000e0000 */
[--C-:B------:R-:W-:Y:S01]  /*7b60*/  FFMA.FTZ R10, R10, UR34, -R21.reuse ;  /* 0x000000220a0a7c23 */ /* 0x100fe20008010815 */
        /* <DEDUP_REMOVED lines=21> */
[----:B0-----:R-:W-:Y:S01]  /*7cc0*/  FMNMX.FTZ R79, R78, R79, !PT ;  /* 0x0000004f4e4f7209 */ /* 0x001fe20007810000 */
[--C-:B------:R-:W-:Y:S01]  /*7cd0*/  FFMA.FTZ R64, R64, UR34, -R21.reuse ;  /* 0x0000002240407c23 */ /* 0x100fe20008010815 */
[--C-:B------:R-:W-:Y:S01]  /*7ce0*/  FFMA.FTZ R65, R65, UR34, -R21.reuse ;  /* 0x0000002241417c23 */ /* 0x100fe20008010815 */
[--C-:B------:R-:W-:Y:S01]  /*7cf0*/  FFMA.FTZ R68, R68, UR34, -R21.reuse ;  /* 0x0000002244447c23 */ /* 0x100fe20008010815 */
[--C-:B------:R-:W-:Y:S01]  /*7d00*/  FFMA.FTZ R69, R69, UR34, -R21.reuse ;  /* 0x0000002245457c23 */ /* 0x100fe20008010815 */
[----:B------:R-:W0:Y:S01]  /*7d10*/  SHFL.BFLY PT, R86, R79, 0x1, 0x1f ;  /* 0x0c201f004f567f89 */ /* 0x000e2200000e0000 */
[--C-:B------:R-:W-:Y:S01]  /*7d20*/  FFMA.FTZ R72, R72, UR34, -R21.reuse ;  /* 0x0000002248487c23 */ /* 0x100fe20008010815 */
[--C-:B------:R-:W-:Y:S01]  /*7d30*/  FFMA.FTZ R73, R73, UR34, -R21.reuse ;  /* 0x0000002249497c23 */ /* 0x100fe20008010815 */
[--C-:B------:R-:W-:Y:S01]  /*7d40*/  FFMA.FTZ R76, R76, UR34, -R21.reuse ;  /* 0x000000224c4c7c23 */ /* 0x100fe20008010815 */
[--C-:B------:R-:W-:Y:S01]  /*7d50*/  FFMA.FTZ R77, R77, UR34, -R21.reuse ;  /* 0x000000224d4d7c23 */ /* 0x100fe20008010815 */
[--C-:B------:R-:W-:Y:S01]  /*7d60*/  FFMA.FTZ R78, R80, UR34, -R21.reuse ;  /* 0x00000022504e7c23 */ /* 0x100fe20008010815 */
[----:B------:R-:W-:Y:S01]  /*7d70*/  FFMA.FTZ R87, R81, UR34, -R21 ;  /* 0x0000002251577c23 */ /* 0x000fe20008010815 */
[----:B------:R-:W-:Y:S08]  /*7d80*/  MUFU.EX2 R10, R10 ;  /* 0x0000000a000a7308 */ /* 0x000ff00000000800 */
[----:B------:R-:W-:Y:S08]  /*7d90*/  MUFU.EX2 R11, R11 ;  /* 0x0000000b000b7308 */ /* 0x000ff00000000800 */
[----:B------:R-:W-:Y:S01]  /*7da0*/  MUFU.EX2 R52, R52 ;  /* 0x0000003400347308 */ /* 0x000fe20000000800 */
[----:B0-----:R-:W-:-:S02]  /*7db0*/  FMNMX.FTZ R21, R79, R86, !PT ;  /* 0x000000564f157209 */ /* 0x001fc40007810000 */
[----:B------:R-:W-:Y:S02]  /*7dc0*/  FSEL R79, R20, RZ, P5 ;  /* 0x000000ff144f7208 */ /* 0x000fe40002800000 */
[C---:B------:R-:W-:Y:S01]  /*7dd0*/  FSETP.NEU.FTZ.AND P2, PT, R21.reuse, -INF , PT ;  /* 0xff8000001500780b */ /* 0x040fe20003f5d000 */
[----:B------:R-:W-:Y:S02]  /*7de0*/  FMUL.FTZ R81, R21, UR34 ;  /* 0x0000002215517c20 */ /* 0x000fe40008410000 */
[----:B------:R-:W-:Y:S01]  /*7df0*/  FADD.FTZ R12, -R79, R12 ;  /* 0x0000000c4f0c7221 */ /* 0x000fe20000010100 */
[----:B------:R-:W-:Y:S02]  /*7e00*/  MUFU.EX2 R53, R53 ;  /* 0x0000003500357308 */ /* 0x000fe40000000800 */
[----:B------:R-:W-:Y:S01]  /*7e10*/  FSEL R81, R81, RZ, P2 ;  /* 0x000000ff51517208 */ /* 0x000fe20001000000 */
[----:B------:R-:W-:-:S04]  /*7e20*/  FMUL.FTZ R12, R12, UR34 ;  /* 0x000000220c0c7c20 */ /* 0x000fc80008410000 */
[--C-:B------:R-:W-:Y:S01]  /*7e30*/  FFMA.FTZ R141, R14, UR34, -R81.reuse ;  /* 0x000000220e8d7c23 */ /* 0x100fe20008010851 */
[----:B------:R0:W1:Y:S01]  /*7e40*/  MUFU.EX2 R80, R12 ;  /* 0x0000000c00507308 */ /* 0x0000620000000800 */
[--C-:B------:R-:W-:Y:S01]  /*7e50*/  FFMA.FTZ R15, R15, UR34, -R81.reuse ;  /* 0x000000220f0f7c23 */ /* 0x100fe20008010851 */
[--C-:B------:R-:W-:Y:S01]  /*7e60*/  FFMA.FTZ R146, R24, UR34, -R81.reuse ;  /* 0x0000002218927c23 */ /* 0x100fe20008010851 */
[--C-:B------:R-:W-:Y:S01]  /*7e70*/  FFMA.FTZ R147, R25, UR34, -R81.reuse ;  /* 0x0000002219937c23 */ /* 0x100fe20008010851 */
[--C-:B------:R-:W-:Y:S01]  /*7e80*/  FFMA.FTZ R25, R28, UR34, -R81.reuse ;  /* 0x000000221c197c23 */ /* 0x100fe20008010851 */
[--C-:B------:R-:W-:Y:S01]  /*7e90*/  FFMA.FTZ R29, R29, UR34, -R81.reuse ;  /* 0x000000221d1d7c23 */ /* 0x100fe20008010851 */
[--C-:B------:R-:W-:Y:S01]  /*7ea0*/  FFMA.FTZ R86, R32, UR34, -R81.reuse ;  /* 0x0000002220567c23 */ /* 0x100fe20008010851 */
[--C-:B------:R-:W-:Y:S01]  /*7eb0*/  FFMA.FTZ R144, R40, UR34, -R81.reuse ;  /* 0x0000002228907c23 */ /* 0x100fe20008010851 */
[----:B------:R-:W-:Y:S01]  /*7ec0*/  MUFU.EX2 R141, R141 ;  /* 0x0000008d008d7308 */ /* 0x000fe20000000800 */
[----:B0-----:R-:W-:Y:S01]  /*7ed0*/  FSEL R12, R21, RZ, P2 ;  /* 0x000000ff150c7208 */ /* 0x001fe20001000000 */
[--C-:B------:R-:W-:Y:S01]  /*7ee0*/  FFMA.FTZ R40, R49, UR34, -R81.reuse ;  /* 0x0000002231287c23 */ /* 0x100fe20008010851 */
[--C-:B------:R-:W-:Y:S01]  /*7ef0*/  FFMA.FTZ R138, R36, UR34, -R81.reuse ;  /* 0x00000022248a7c23 */ /* 0x100fe20008010851 */
[--C-:B------:R-:W-:Y:S01]  /*7f00*/  FFMA.FTZ R37, R37, UR34, -R81.reuse ;  /* 0x0000002225257c23 */ /* 0x100fe20008010851 */
[----:B------:R-:W-:Y:S01]  /*7f10*/  FFMA.FTZ R148, R41, UR34, -R81 ;  /* 0x0000002229947c23 */ /* 0x000fe20008010851 */
[----:B------:R-:W-:Y:S01]  /*7f20*/  FADD.FTZ R12, -R12, R13 ;  /* 0x0000000d0c0c7221 */ /* 0x000fe20000010100 */
[----:B------:R-:W-:Y:S01]  /*7f30*/  IMAD.U32 R13, RZ, RZ, UR43 ;  /* 0x0000002bff0d7e24 */ /* 0x000fe2000f8e00ff */
[----:B------:R-:W-:Y:S01]  /*7f40*/  MUFU.EX2 R15, R15 ;  /* 0x0000000f000f7308 */ /* 0x000fe20000000800 */
[----:B-1----:R-:W-:Y:S01]  /*7f50*/  FFMA.FTZ R14, R80, R3, R10 ;  /* 0x00000003500e7223 */ /* 0x002fe2000001000a */
[----:B------:R-:W-:Y:S01]  /*7f60*/  FMUL.FTZ R12, R12, UR34 ;  /* 0x000000220c0c7c20 */ /* 0x000fe20008410000 */
[--C-:B------:R-:W-:Y:S01]  /*7f70*/  FFMA.FTZ R32, R44, UR34, -R81.reuse ;  /* 0x000000222c207c23 */ /* 0x100fe20008010851 */
[----:B------:R-:W-:Y:S01]  /*7f80*/  @!P1 LEA R13, R13, UR42, 0x3 ;  /* 0x0000002a0d0d9c11 */ /* 0x000fe2000f8e18ff */
[--C-:B------:R-:W-:Y:S01]  /*7f90*/  FFMA.FTZ R45, R45, UR34, -R81.reuse ;  /* 0x000000222d2d7c23 */ /* 0x100fe20008010851 */
[--C-:B------:R-:W-:Y:S01]  /*7fa0*/  FFMA.FTZ R41, R54, UR34, -R81.reuse ;  /* 0x0000002236297c23 */ /* 0x100fe20008010851 */
[----:B------:R-:W-:Y:S01]  /*7fb0*/  FFMA.FTZ R3, R58, UR34, -R81 ;  /* 0x000000223a037c23 */ /* 0x000fe20008010851 */
[----:B------:R0:W1:Y:S01]  /*7fc0*/  MUFU.EX2 R24, R12 ;  /* 0x0000000c00187308 */ /* 0x0000620000000800 */
[----:B------:R-:W-:-:S02]  /*7fd0*/  @!P1 VIADD R13, R13, 0x2d860 ;  /* 0x0002d8600d0d9836 */ /* 0x000fc40000000000 */
[--C-:B------:R-:W-:Y:S01]  /*7fe0*/  FFMA.FTZ R71, R71, UR34, -R81.reuse ;  /* 0x0000002247477c23 */ /* 0x100fe20008010851 */
[--C-:B------:R-:W-:Y:S01]  /*7ff0*/  FFMA.FTZ R74, R74, UR34, -R81.reuse ;  /* 0x000000224a4a7c23 */ /* 0x100fe20008010851 */
[--C-:B------:R-:W-:Y:S01]  /*8000*/  FFMA.FTZ R75, R75, UR34, -R81.reuse ;  /* 0x000000224b4b7c23 */ /* 0x100fe20008010851 */
[----:B------:R-:W-:Y:S01]  /*8010*/  FFMA.FTZ R83, R83, UR34, -R81 ;  /* 0x0000002253537c23 */ /* 0x000fe20008010851 */
[----:B------:R-:W-:Y:S01]  /*8020*/  @!P1 PRMT R13, RZ, 0x654, R13 ;  /* 0x00000654ff0d9816 */ /* 0x000fe2000000000d */
[--C-:B------:R-:W-:Y:S01]  /*8030*/  FFMA.FTZ R85, R85, UR34, -R81.reuse ;  /* 0x0000002255557c23 */ /* 0x100fe20008010851 */
[----:B------:R-:W2:Y:S01]  /*8040*/  MUFU.EX2 R146, R146 ;  /* 0x0000009200927308 */ /* 0x000ea20000000800 */
[----:B0-----:R-:W-:Y:S01]  /*8050*/  F2FP.F16.F32.PACK_AB R12, R11, R10 ;  /* 0x0000000a0b0c723e */ /* 0x001fe200000000ff */
[----:B------:R0:W-:Y:S01]  /*8060*/  @!P1 SYNCS.ARRIVE.TRANS64.RED.A1T0 RZ, [R13+URZ], RZ ;  /* 0x000000ff0dff99a7 */ /* 0x0001e2000810043f */
[--C-:B------:R-:W-:Y:S01]  /*8070*/  FFMA.FTZ R10, R59, UR34, -R81.reuse ;  /* 0x000000223b0a7c23 */ /* 0x100fe20008010851 */
[----:B------:R-:W-:Y:S01]  /*8080*/  FFMA.FTZ R82, R82, UR34, -R81 ;  /* 0x0000002252527c23 */ /* 0x000fe20008010851 */
[----:B------:R-:W-:Y:S01]  /*8090*/  ISETP.GT.AND P2, PT, R0, UR54, PT ;  /* 0x0000003600007c0c */ /* 0x000fe2000bf44270 */
[----:B------:R-:W-:Y:S01]  /*80a0*/  UMOV UR43, UR53 ;  /* 0x00000035002b7c82 */ /* 0x000fe20008000000 */
[----:B------:R-:W-:Y:S01]  /*80b0*/  FMUL.FTZ R88, R88, R80 ;  /* 0x0000005058587220 */ /* 0x000fe20000410000 */
[----:B------:R-:W3:Y:S01]  /*80c0*/  MUFU.EX2 R26, R26 ;  /* 0x0000001a001a7308 */ /* 0x000ee20000000800 */
[----:B-1----:R-:W-:Y:S01]  /*80d0*/  FFMA.FTZ R2, R24, R2, R141 ;  /* 0x0000000218027223 */ /* 0x002fe2000001008d */
[----:B0-----:R-:W-:Y:S01]  /*80e0*/  FADD.FTZ R13, R11, R14 ;  /* 0x0000000e0b0d7221 */ /* 0x001fe20000010000 */
[-C--:B------:R-:W-:Y:S01]  /*80f0*/  FMUL.FTZ R89, R89, R80.reuse ;  /* 0x0000005059597220 */ /* 0x080fe20000410000 */
[----:B------:R-:W-:Y:S01]  /*8100*/  FMUL.FTZ R92, R92, R80 ;  /* 0x000000505c5c7220 */ /* 0x000fe20000410000 */
[C---:B------:R-:W-:Y:S01]  /*8110*/  FADD.FTZ R11, R15.reuse, R2 ;  /* 0x000000020f0b7221 */ /* 0x040fe20000010000 */
[----:B------:R-:W-:Y:S01]  /*8120*/  FADD.FTZ R14, R52, R13 ;  /* 0x0000000d340e7221 */ /* 0x000fe20000010000 */
[----:B------:R-:W-:Y:S01]  /*8130*/  F2FP.F16.F32.PACK_AB R13, R15, R141 ;  /* 0x0000008d0f0d723e */ /* 0x000fe200000000ff */
[----:B------:R-:W0:Y:S01]  /*8140*/  MUFU.EX2 R147, R147 ;  /* 0x0000009300937308 */ /* 0x000e220000000800 */
[----:B--2---:R-:W-:Y:S01]  /*8150*/  FADD.FTZ R28, R146, R11 ;  /* 0x0000000b921c7221 */ /* 0x004fe20000010000 */
[C---:B------:R-:W-:Y:S01]  /*8160*/  FADD.FTZ R49, R53.reuse, R14 ;  /* 0x0000000e35317221 */ /* 0x040fe20000010000 */
[----:B------:R-:W-:Y:S01]  /*8170*/  F2FP.F16.F32.PACK_AB R14, R53, R52 ;  /* 0x00000034350e723e */ /* 0x000fe200000000ff */
[--C-:B------:R-:W-:Y:S01]  /*8180*/  FFMA.FTZ R2, R62, UR34, -R81.reuse ;  /* 0x000000223e027c23 */ /* 0x100fe20008010851 */
[--C-:B------:R-:W-:Y:S01]  /*8190*/  FFMA.FTZ R11, R63, UR34, -R81.reuse ;  /* 0x000000223f0b7c23 */ /* 0x100fe20008010851 */
[--C-:B------:R-:W-:Y:S01]  /*81a0*/  FFMA.FTZ R63, R66, UR34, -R81.reuse ;  /* 0x00000022423f7c23 */ /* 0x100fe20008010851 */
[----:B------:R-:W-:Y:S01]  /*81b0*/  FFMA.FTZ R52, R67, UR34, -R81 ;  /* 0x0000002243347c23 */ /* 0x000fe20008010851 */
[----:B------:R-:W1:Y:S01]  /*81c0*/  MUFU.EX2 R27, R27 ;  /* 0x0000001b001b7308 */ /* 0x000e620000000800 */
[----:B---3--:R-:W-:Y:S01]  /*81d0*/  FADD.FTZ R36, R26, R49 ;  /* 0x000000311a247221 */ /* 0x008fe20000010000 */
[-C--:B------:R-:W-:Y:S01]  /*81e0*/  FMUL.FTZ R93, R93, R80.reuse ;  /* 0x000000505d5d7220 */ /* 0x080fe20000410000 */
[-C--:B------:R-:W-:Y:S01]  /*81f0*/  FMUL.FTZ R96, R96, R80.reuse ;  /* 0x0000005060607220 */ /* 0x080fe20000410000 */
[-C--:B------:R-:W-:Y:S01]  /*8200*/  FMUL.FTZ R97, R97, R80.reuse ;  /* 0x0000005061617220 */ /* 0x080fe20000410000 */
[-C--:B------:R-:W-:Y:S01]  /*8210*/  FMUL.FTZ R100, R100, R80.reuse ;  /* 0x0000005064647220 */ /* 0x080fe20000410000 */
[-C--:B------:R-:W-:Y:S01]  /*8220*/  FMUL.FTZ R101, R101, R80.reuse ;  /* 0x0000005065657220 */ /* 0x080fe20000410000 */
[----:B------:R-:W-:Y:S01]  /*8230*/  FMUL.FTZ R104, R104, R80 ;  /* 0x0000005068687220 */ /* 0x000fe20000410000 */
[----:B------:R-:W2:Y:S01]  /*8240*/  MUFU.EX2 R25, R25 ;  /* 0x0000001900197308 */ /* 0x000ea20000000800 */
[C---:B0-----:R-:W-:Y:S01]  /*8250*/  FADD.FTZ R28, R147.reuse, R28 ;  /* 0x0000001c931c7221 */ /* 0x041fe20000010000 */
[----:B------:R-:W-:Y:S01]  /*8260*/  F2FP.F16.F32.PACK_AB R15, R147, R146 ;  /* 0x00000092930f723e */ /* 0x000fe200000000ff */
[-C--:B------:R-:W-:Y:S01]  /*8270*/  FMUL.FTZ R105, R105, R80.reuse ;  /* 0x0000005069697220 */ /* 0x080fe20000410000 */
[-C--:B------:R-:W-:Y:S01]  /*8280*/  FMUL.FTZ R108, R108, R80.reuse ;  /* 0x000000506c6c7220 */ /* 0x080fe20000410000 */
[-C--:B------:R-:W-:Y:S01]  /*8290*/  FMUL.FTZ R109, R109, R80.reuse ;  /* 0x000000506d6d7220 */ /* 0x080fe20000410000 */
[-C--:B------:R-:W-:Y:S01]  /*82a0*/  FMUL.FTZ R112, R112, R80.reuse ;  /* 0x0000005070707220 */ /* 0x080fe20000410000 */
[----:B------:R0:W-:Y:S01]  /*82b0*/  STSM.16.M88.4 [R17+0x21800], R12 ;  /* 0x0218000c11007844 */ /* 0x0001e20000000200 */
        /* <DEDUP_REMOVED lines=14> */
[----:B------:R-:W-:Y:S01]  /*83a0*/  FMUL.FTZ R133, R133, R80 ;  /* 0x0000005085857220 */ /* 0x000fe20000410000 */
[----:B------:R-:W-:Y:S01]  /*83b0*/  VIADD R0, R0, 0xffffffff ;  /* 0xffffffff00007836 */ /* 0x000fe20000000000 */
[----:B------:R2:W-:Y:S01]  /*83c0*/  MUFU.EX2 R79, R87 ;  /* 0x00000057004f7308 */ /* 0x0005e20000000800 */
[----:B---3--:R-:W-:Y:S01]  /*83d0*/  FADD.FTZ R36, R30, R49 ;  /* 0x000000311e247221 */ /* 0x008fe20000010000 */
[--C-:B------:R-:W-:Y:S01]  /*83e0*/  FFMA.FTZ R49, R70, UR34, -R81.reuse ;  /* 0x0000002246317c23 */ /* 0x100fe20008010851 */
[-C--:B------:R-:W-:Y:S01]  /*83f0*/  FMUL.FTZ R90, R90, R24.reuse ;  /* 0x000000185a5a7220 */ /* 0x080fe20000410000 */
[-C--:B------:R-:W-:Y:S01]  /*8400*/  FMUL.FTZ R91, R91, R24.reuse ;  /* 0x000000185b5b7220 */ /* 0x080fe20000410000 */
[-C--:B------:R-:W-:Y:S01]  /*8410*/  FMUL.FTZ R94, R94, R24.reuse ;  /* 0x000000185e5e7220 */ /* 0x080fe20000410000 */
[-C--:B------:R-:W-:Y:S01]  /*8420*/  FMUL.FTZ R95, R95, R24.reuse ;  /* 0x000000185f5f7220 */ /* 0x080fe20000410000 */
[-C--:B------:R-:W-:Y:S01]  /*8430*/  FMUL.FTZ R98, R98, R24.reuse ;  /* 0x0000001862627220 */ /* 0x080fe20000410000 */
[----:B------:R-:W3:Y:S01]  /*8440*/  MUFU.EX2 R31, R31 ;  /* 0x0000001f001f7308 */ /* 0x000ee20000000800 */
[--C-:B--2---:R-:W-:Y:S01]  /*8450*/  FFMA.FTZ R87, R33, UR34, -R81.reuse ;  /* 0x0000002221577c23 */ /* 0x104fe20008010851 */
[--C-:B------:R-:W-:Y:S01]  /*8460*/  FFMA.FTZ R33, R48, UR34, -R81.reuse ;  /* 0x0000002230217c23 */ /* 0x100fe20008010851 */
[----:B-1----:R-:W-:Y:S01]  /*8470*/  FADD.FTZ R53, R29, R28 ;  /* 0x0000001c1d357221 */ /* 0x002fe20000010000 */
[--C-:B------:R-:W-:Y:S01]  /*8480*/  FFMA.FTZ R48, R55, UR34, -R81.reuse ;  /* 0x0000002237307c23 */ /* 0x100fe20008010851 */
[----:B------:R-:W-:Y:S01]  /*8490*/  F2FP.F16.F32.PACK_AB R29, R29, R25 ;  /* 0x000000191d1d723e */ /* 0x000fe200000000ff */
[----:B------:R-:W-:Y:S01]  /*84a0*/  FFMA.FTZ R81, R84, UR34, -R81 ;  /* 0x0000002254517c23 */ /* 0x000fe20008010851 */
[-C--:B------:R-:W-:Y:S01]  /*84b0*/  FMUL.FTZ R99, R99, R24.reuse ;  /* 0x0000001863637220 */ /* 0x080fe20000410000 */
[----:B------:R-:W1:Y:S01]  /*84c0*/  MUFU.EX2 R86, R86 ;  /* 0x0000005600567308 */ /* 0x000e620000000800 */
[-C--:B------:R-:W-:Y:S01]  /*84d0*/  FMUL.FTZ R102, R102, R24.reuse ;  /* 0x0000001866667220 */ /* 0x080fe20000410000 */
[-C--:B------:R-:W-:Y:S01]  /*84e0*/  FMUL.FTZ R103, R103, R24.reuse ;  /* 0x0000001867677220 */ /* 0x080fe20000410000 */
[-C--:B------:R-:W-:Y:S01]  /*84f0*/  FMUL.FTZ R106, R106, R24.reuse ;  /* 0x000000186a6a7220 */ /* 0x080fe20000410000 */
[-C--:B------:R-:W-:Y:S01]  /*8500*/  FMUL.FTZ R107, R107, R24.reuse ;  /* 0x000000186b6b7220 */ /* 0x080fe20000410000 */
[-C--:B------:R-:W-:Y:S01]  /*8510*/  FMUL.FTZ R110, R110, R24.reuse ;  /* 0x000000186e6e7220 */ /* 0x080fe20000410000 */
[-C--:B------:R-:W-:Y:S01]  /*8520*/  FMUL.FTZ R111, R111, R24.reuse ;  /* 0x000000186f6f7220 */ /* 0x080fe20000410000 */
[----:B------:R-:W-:Y:S01]  /*8530*/  FMUL.FTZ R114, R114, R24 ;  /* 0x0000001872727220 */ /* 0x000fe20000410000 */
[----:B------:R-:W2:Y:S01]  /*8540*/  MUFU.EX2 R34, R34 ;  /* 0x0000002200227308 */ /* 0x000ea20000000800 */
        /* <DEDUP_REMOVED lines=8> */
[----:B-1----:R-:W-:Y:S01]  /*85d0*/  FADD.FTZ R28, R86, R53 ;  /* 0x00000035561c7221 */ /* 0x002fe20000010000 */
[-C--:B------:R-:W-:Y:S01]  /*85e0*/  FMUL.FTZ R126, R126, R24.reuse ;  /* 0x000000187e7e7220 */ /* 0x080fe20000410000 */
[-C--:B------:R-:W-:Y:S01]  /*85f0*/  FMUL.FTZ R127, R127, R24.reuse ;  /* 0x000000187f7f7220 */ /* 0x080fe20000410000 */
[-C--:B------:R-:W-:Y:S01]  /*8600*/  FMUL.FTZ R130, R130, R24.reuse ;  /* 0x0000001882827220 */ /* 0x080fe20000410000 */
[-C--:B------:R-:W-:Y:S01]  /*8610*/  FMUL.FTZ R131, R131, R24.reuse ;  /* 0x0000001883837220 */ /* 0x080fe20000410000 */
[-C--:B------:R-:W-:Y:S01]  /*8620*/  FMUL.FTZ R134, R134, R24.reuse ;  /* 0x0000001886867220 */ /* 0x080fe20000410000 */
[----:B------:R-:W-:Y:S01]  /*8630*/  FMUL.FTZ R135, R135, R24 ;  /* 0x0000001887877220 */ /* 0x000fe20000410000 */
[----:B------:R-:W1:Y:S01]  /*8640*/  MUFU.EX2 R35, R35 ;  /* 0x0000002300237308 */ /* 0x000e620000000800 */
[----:B--2---:R-:W-:-:S07]  /*8650*/  FADD.FTZ R36, R34, R55 ;  /* 0x0000003722247221 */ /* 0x004fce0000010000 */
[----:B------:R-:W2:Y:S01]  /*8660*/  MUFU.EX2 R138, R138 ;  /* 0x0000008a008a7308 */ /* 0x000ea20000000800 */
[C---:B---3--:R-:W-:Y:S01]  /*8670*/  FADD.FTZ R53, R87.reuse, R28 ;  /* 0x0000001c57357221 */ /* 0x048fe20000010000 */
[----:B------:R-:W-:-:S06]  /*8680*/  F2FP.F16.F32.PACK_AB R31, R87, R86 ;  /* 0x00000056571f723e */ /* 0x000fcc00000000ff */
[----:B------:R-:W3:Y:S01]  /*8690*/  MUFU.EX2 R38, R38 ;  /* 0x0000002600267308 */ /* 0x000ee20000000800 */
[----:B-1----:R-:W-:-:S07]  /*86a0*/  FADD.FTZ R55, R35, R36 ;  /* 0x0000002423377221 */ /* 0x002fce0000010000 */
[----:B------:R-:W1:Y:S01]  /*86b0*/  MUFU.EX2 R37, R37 ;  /* 0x0000002500257308 */ /* 0x000e620000000800 */
[----:B--2---:R-:W-:-:S07]  /*86c0*/  FADD.FTZ R28, R138, R53 ;  /* 0x000000358a1c7221 */ /* 0x004fce0000010000 */
[----:B------:R-:W2:Y:S01]  /*86d0*/  MUFU.EX2 R39, R39 ;  /* 0x0000002700277308 */ /* 0x000ea20000000800 */
[----:B---3--:R-:W-:-:S07]  /*86e0*/  FADD.FTZ R36, R38, R55 ;  /* 0x0000003726247221 */ /* 0x008fce0000010000 */
[----:B------:R-:W3:Y:S01]  /*86f0*/  MUFU.EX2 R144, R144 ;  /* 0x0000009000907308 */ /* 0x000ee20000000800 */
[C---:B-1----:R-:W-:Y:S01]  /*8700*/  FADD.FTZ R53, R37.reuse, R28 ;  /* 0x0000001c25357221 */ /* 0x042fe20000010000 */
[----:B------:R-:W-:-:S06]  /*8710*/  F2FP.F16.F32.PACK_AB R37, R37, R138 ;  /* 0x0000008a2525723e */ /* 0x000fcc00000000ff */
[----:B------:R-:W1:Y:S01]  /*8720*/  MUFU.EX2 R42, R42 ;  /* 0x0000002a002a7308 */ /* 0x000e620000000800 */
[----:B--2---:R-:W-:Y:S01]  /*8730*/  FADD.FTZ R55, R39, R36 ;  /* 0x0000002427377221 */ /* 0x004fe20000010000 */
[----:B------:R-:W-:Y:S02]  /*8740*/  F2FP.F16.F32.PACK_AB R36, R35, R34 ;  /* 0x000000222324723e */ /* 0x000fe400000000ff */
[----:B------:R-:W-:-:S04]  /*8750*/  F2FP.F16.F32.PACK_AB R38, R39, R38 ;  /* 0x000000262726723e */ /* 0x000fc800000000ff */
[----:B------:R-:W2:Y:S01]  /*8760*/  MUFU.EX2 R148, R148 ;  /* 0x0000009400947308 */ /* 0x000ea20000000800 */
[----:B---3--:R-:W-:-:S07]  /*8770*/  FADD.FTZ R53, R144, R53 ;  /* 0x0000003590357221 */ /* 0x008fce0000010000 */
[----:B------:R-:W3:Y:S01]  /*8780*/  MUFU.EX2 R43, R43 ;  /* 0x0000002b002b7308 */ /* 0x000ee20000000800 */
[----:B-1----:R-:W-:-:S07]  /*8790*/  FADD.FTZ R28, R42, R55 ;  /* 0x000000372a1c7221 */ /* 0x002fce0000010000 */
[----:B------:R-:W1:Y:S01]  /*87a0*/  MUFU.EX2 R32, R32 ;  /* 0x0000002000207308 */ /* 0x000e620000000800 */
[C---:B--2---:R-:W-:Y:S01]  /*87b0*/  FADD.FTZ R53, R148.reuse, R53 ;  /* 0x0000003594357221 */ /* 0x044fe20000010000 */
[----:B------:R-:W-:-:S06]  /*87c0*/  F2FP.F16.F32.PACK_AB R39, R148, R144 ;  /* 0x000000909427723e */ /* 0x000fcc00000000ff */
[----:B------:R-:W2:Y:S01]  /*87d0*/  MUFU.EX2 R46, R46 ;  /* 0x0000002e002e7308 */ /* 0x000ea20000000800 */
[----:B---3--:R-:W-:Y:S01]  /*87e0*/  FADD.FTZ R55, R43, R28 ;  /* 0x0000001c2b377221 */ /* 0x008fe20000010000 */
[----:B------:R-:W-:-:S05]  /*87f0*/  F2FP.F16.F32.PACK_AB R28, R27, R26 ;  /* 0x0000001a1b1c723e */ /* 0x000fca00000000ff */
[----:B------:R3:W-:Y:S01]  /*8800*/  STSM.16.M88.4 [R23], R28 ;  /* 0x0000001c17007844 */ /* 0x0007e20000000200 */
[----:B------:R-:W4:Y:S01]  /*8810*/  MUFU.EX2 R45, R45 ;  /* 0x0000002d002d7308 */ /* 0x000f220000000800 */
[----:B-1----:R-:W-:Y:S02]  /*8820*/  FADD.FTZ R26, R32, R53 ;  /* 0x00000035201a7221 */ /* 0x002fe40000010000 */
[----:B------:R-:W-:Y:S05]  /*8830*/  STSM.16.M88.4 [R19], R36 ;  /* 0x0000002413007844 */ /* 0x000fea0000000200 */
[----:B------:R-:W1:Y:S01]  /*8840*/  MUFU.EX2 R47, R47 ;  /* 0x0000002f002f7308 */ /* 0x000e620000000800 */
[----:B--2---:R-:W-:-:S07]  /*8850*/  FADD.FTZ R44, R46, R55 ;  /* 0x000000372e2c7221 */ /* 0x004fce0000010000 */
[----:B------:R-:W0:Y:S01]  /*8860*/  MUFU.EX2 R33, R33 ;  /* 0x0000002100217308 */ /* 0x000e220000000800 */
[C---:B----4-:R-:W-:Y:S01]  /*8870*/  FADD.FTZ R34, R45.reuse, R26 ;  /* 0x0000001a2d227221 */ /* 0x050fe20000010000 */
[----:B------:R-:W-:-:S06]  /*8880*/  F2FP.F16.F32.PACK_AB R45, R45, R32 ;  /* 0x000000202d2d723e */ /* 0x000fcc00000000ff */
[----:B------:R-:W2:Y:S01]  /*8890*/  MUFU.EX2 R50, R50 ;  /* 0x0000003200327308 */ /* 0x000ea20000000800 */
[C---:B-1----:R-:W-:Y:S01]  /*88a0*/  FADD.FTZ R27, R47.reuse, R44 ;  /* 0x0000002c2f1b7221 */ /* 0x042fe20000010000 */
[----:B------:R-:W-:Y:S02]  /*88b0*/  F2FP.F16.F32.PACK_AB R46, R47, R46 ;  /* 0x0000002e2f2e723e */ /* 0x000fe400000000ff */
[----:B------:R-:W-:-:S04]  /*88c0*/  F2FP.F16.F32.PACK_AB R44, R43, R42 ;  /* 0x0000002a2b2c723e */ /* 0x000fc800000000ff */
[----:B------:R-:W1:Y:S01]  /*88d0*/  MUFU.EX2 R40, R40 ;  /* 0x0000002800287308 */ /* 0x000e620000000800 */
[----:B0-----:R-:W-:-:S07]  /*88e0*/  FADD.FTZ R13, R33, R34 ;  /* 0x00000022210d7221 */ /* 0x001fce0000010000 */
[----:B------:R-:W0:Y:S01]  /*88f0*/  MUFU.EX2 R51, R51 ;  /* 0x0000003300337308 */ /* 0x000e220000000800 */
[----:B--2---:R-:W-:-:S07]  /*8900*/  FADD.FTZ R14, R50, R27 ;  /* 0x0000001b320e7221 */ /* 0x004fce0000010000 */
[----:B------:R-:W2:Y:S01]  /*8910*/  MUFU.EX2 R41, R41 ;  /* 0x0000002900297308 */ /* 0x000ea20000000800 */
[C---:B-1----:R-:W-:Y:S01]  /*8920*/  FADD.FTZ R12, R40.reuse, R13 ;  /* 0x0000000d280c7221 */ /* 0x042fe20000010000 */
[----:B------:R-:W-:-:S05]  /*8930*/  F2FP.F16.F32.PACK_AB R47, R40, R33 ;  /* 0x00000021282f723e */ /* 0x000fca00000000ff */
[----:B------:R-:W-:Y:S01]  /*8940*/  STSM.16.M88.4 [R18], R44 ;  /* 0x0000002c12007844 */ /* 0x000fe20000000200 */
[----:B------:R-:W1:Y:S01]  /*8950*/  MUFU.EX2 R56, R56 ;  /* 0x0000003800387308 */ /* 0x000e620000000800 */
[----:B0-----:R-:W-:-:S07]  /*8960*/  FADD.FTZ R15, R51, R14 ;  /* 0x0000000e330f7221 */ /* 0x001fce0000010000 */
[----:B------:R-:W0:Y:S01]  /*8970*/  MUFU.EX2 R48, R48 ;  /* 0x0000003000307308 */ /* 0x000e220000000800 */
[----:B--2---:R-:W-:-:S07]  /*8980*/  FADD.FTZ R13, R41, R12 ;  /* 0x0000000c290d7221 */ /* 0x004fce0000010000 */
[----:B------:R-:W2:Y:S01]  /*8990*/  MUFU.EX2 R57, R57 ;  /* 0x0000003900397308 */ /* 0x000ea20000000800 */
[----:B-1----:R-:W-:-:S07]  /*89a0*/  FADD.FTZ R14, R56, R15 ;  /* 0x0000000f380e7221 */ /* 0x002fce0000010000 */
[----:B------:R-:W1:Y:S01]  /*89b0*/  MUFU.EX2 R3, R3 ;  /* 0x0000000300037308 */ /* 0x000e620000000800 */
[----:B0-----:R-:W-:-:S07]  /*89c0*/  FADD.FTZ R12, R48, R13 ;  /* 0x0000000d300c7221 */ /* 0x001fce0000010000 */
[----:B------:R-:W0:Y:S01]  /*89d0*/  MUFU.EX2 R60, R60 ;  /* 0x0000003c003c7308 */ /* 0x000e220000000800 */
[C---:B--2---:R-:W-:Y:S01]  /*89e0*/  FADD.FTZ R15, R57.reuse, R14 ;  /* 0x0000000e390f7221 */ /* 0x044fe20000010000 */
[----:B------:R-:W-:-:S06]  /*89f0*/  F2FP.F16.F32.PACK_AB R14, R57, R56 ;  /* 0x00000038390e723e */ /* 0x000fcc00000000ff */
[----:B------:R-:W2:Y:S01]  /*8a00*/  MUFU.EX2 R10, R10 ;  /* 0x0000000a000a7308 */ /* 0x000ea20000000800 */
[----:B-1----:R-:W-:-:S07]  /*8a10*/  FADD.FTZ R13, R3, R12 ;  /* 0x0000000c030d7221 */ /* 0x002fce0000010000 */
[----:B------:R-:W1:Y:S01]  /*8a20*/  MUFU.EX2 R61, R61 ;  /* 0x0000003d003d7308 */ /* 0x000e620000000800 */
[----:B0-----:R-:W-:-:S07]  /*8a30*/  FADD.FTZ R12, R60, R15 ;  /* 0x0000000f3c0c7221 */ /* 0x001fce0000010000 */
[----:B------:R-:W3:Y:S01]  /*8a40*/  MUFU.EX2 R2, R2 ;  /* 0x0000000200027308 */ /* 0x000ee20000000800 */
[----:B--2---:R-:W-:-:S07]  /*8a50*/  FADD.FTZ R13, R10, R13 ;  /* 0x0000000d0a0d7221 */ /* 0x004fce0000010000 */
[----:B------:R-:W0:Y:S01]  /*8a60*/  MUFU.EX2 R64, R64 ;  /* 0x0000004000407308 */ /* 0x000e220000000800 */
[----:B-1----:R-:W-:Y:S01]  /*8a70*/  FADD.FTZ R15, R61, R12 ;  /* 0x0000000c3d0f7221 */ /* 0x002fe20000010000 */
[----:B------:R-:W-:Y:S02]  /*8a80*/  F2FP.F16.F32.PACK_AB R12, R51, R50 ;  /* 0x00000032330c723e */ /* 0x000fe400000000ff */
[----:B------:R-:W-:-:S04]  /*8a90*/  F2FP.F16.F32.PACK_AB R60, R61, R60 ;  /* 0x0000003c3d3c723e */ /* 0x000fc800000000ff */
[----:B------:R-:W1:Y:S01]  /*8aa0*/  MUFU.EX2 R11, R11 ;  /* 0x0000000b000b7308 */ /* 0x000e620000000800 */
[----:B---3--:R-:W-:-:S07]  /*8ab0*/  FADD.FTZ R28, R2, R13 ;  /* 0x0000000d021c7221 */ /* 0x008fce0000010000 */
[----:B------:R-:W2:Y:S01]  /*8ac0*/  MUFU.EX2 R65, R65 ;  /* 0x0000004100417308 */ /* 0x000ea20000000800 */
[----:B0-----:R-:W-:Y:S01]  /*8ad0*/  FADD.FTZ R30, R64, R15 ;  /* 0x0000000f401e7221 */ /* 0x001fe20000010000 */
[----:B------:R-:W-:-:S06]  /*8ae0*/  F2FP.F16.F32.PACK_AB R15, R10, R3 ;  /* 0x000000030a0f723e */ /* 0x000fcc00000000ff */
[----:B------:R-:W0:Y:S01]  /*8af0*/  MUFU.EX2 R63, R63 ;  /* 0x0000003f003f7308 */ /* 0x000e220000000800 */
[C---:B-1----:R-:W-:Y:S01]  /*8b00*/  FADD.FTZ R28, R11.reuse, R28 ;  /* 0x0000001c0b1c7221 */ /* 0x042fe20000010000 */
[----:B------:R-:W-:-:S06]  /*8b10*/  F2FP.F16.F32.PACK_AB R61, R11, R2 ;  /* 0x000000020b3d723e */ /* 0x000fcc00000000ff */
[----:B------:R-:W1:Y:S01]  /*8b20*/  MUFU.EX2 R68, R68 ;  /* 0x0000004400447308 */ /* 0x000e620000000800 */
[C---:B--2---:R-:W-:Y:S01]  /*8b30*/  FADD.FTZ R13, R65.reuse, R30 ;  /* 0x0000001e410d7221 */ /* 0x044fe20000010000 */
[----:B------:R-:W-:-:S06]  /*8b40*/  F2FP.F16.F32.PACK_AB R62, R65, R64 ;  /* 0x00000040413e723e */ /* 0x000fcc00000000ff */
[----:B------:R-:W2:Y:S01]  /*8b50*/  MUFU.EX2 R52, R52 ;  /* 0x0000003400347308 */ /* 0x000ea20000000800 */
[----:B0-----:R-:W-:-:S07]  /*8b60*/  FADD.FTZ R25, R63, R28 ;  /* 0x0000001c3f197221 */ /* 0x001fce0000010000 */
[----:B------:R-:W0:Y:S01]  /*8b70*/  MUFU.EX2 R69, R69 ;  /* 0x0000004500457308 */ /* 0x000e220000000800 */
[----:B-1----:R-:W-:Y:S01]  /*8b80*/  FADD.FTZ R28, R68, R13 ;  /* 0x0000000d441c7221 */ /* 0x002fe20000010000 */
[----:B------:R-:W-:-:S05]  /*8b90*/  F2FP.F16.F32.PACK_AB R13, R48, R41 ;  /* 0x00000029300d723e */ /* 0x000fca00000000ff */
[----:B------:R1:W-:Y:S01]  /*8ba0*/  STSM.16.M88.4 [R17+0x27800], R12 ;  /* 0x0278000c11007844 */ /* 0x0003e20000000200 */
[----:B------:R-:W3:Y:S01]  /*8bb0*/  MUFU.EX2 R49, R49 ;  /* 0x0000003100317308 */ /* 0x000ee20000000800 */
[C---:B--2---:R-:W-:Y:S01]  /*8bc0*/  FADD.FTZ R10, R52.reuse, R25 ;  /* 0x00000019340a7221 */ /* 0x044fe20000010000 */
[----:B------:R-:W-:-:S05]  /*8bd0*/  F2FP.F16.F32.PACK_AB R63, R52, R63 ;  /* 0x0000003f343f723e */ /* 0x000fca00000000ff */
[----:B------:R-:W-:Y:S01]  /*8be0*/  STSM.16.M88.4 [R136], R60 ;  /* 0x0000003c88007844 */ /* 0x000fe20000000200 */
[----:B------:R-:W2:Y:S01]  /*8bf0*/  MUFU.EX2 R72, R72 ;  /* 0x0000004800487308 */ /* 0x000ea20000000800 */
[C---:B0-----:R-:W-:Y:S01]  /*8c00*/  FADD.FTZ R25, R69.reuse, R28 ;  /* 0x0000001c45197221 */ /* 0x041fe20000010000 */
[----:B------:R-:W-:-:S06]  /*8c10*/  F2FP.F16.F32.PACK_AB R68, R69, R68 ;  /* 0x000000444544723e */ /* 0x000fcc00000000ff */
[----:B------:R-:W0:Y:S01]  /*8c20*/  MUFU.EX2 R26, R71 ;  /* 0x00000047001a7308 */ /* 0x000e220000000800 */
[----:B---3--:R-:W-:-:S07]  /*8c30*/  FADD.FTZ R3, R49, R10 ;  /* 0x0000000a31037221 */ /* 0x008fce0000010000 */
[----:B------:R-:W3:Y:S01]  /*8c40*/  MUFU.EX2 R73, R73 ;  /* 0x0000004900497308 */ /* 0x000ee20000000800 */
[----:B--2---:R-:W-:-:S07]  /*8c50*/  FADD.FTZ R10, R72, R25 ;  /* 0x00000019480a7221 */ /* 0x004fce0000010000 */
[----:B------:R-:W2:Y:S01]  /*8c60*/  MUFU.EX2 R74, R74 ;  /* 0x0000004a004a7308 */ /* 0x000ea20000000800 */
[C---:B0-----:R-:W-:Y:S01]  /*8c70*/  FADD.FTZ R3, R26.reuse, R3 ;  /* 0x000000031a037221 */ /* 0x041fe20000010000 */
[----:B------:R-:W-:-:S06]  /*8c80*/  F2FP.F16.F32.PACK_AB R69, R26, R49 ;  /* 0x000000311a45723e */ /* 0x000fcc00000000ff */
[----:B------:R-:W0:Y:S01]  /*8c90*/  MUFU.EX2 R71, R75 ;  /* 0x0000004b00477308 */ /* 0x000e220000000800 */
[C---:B---3--:R-:W-:Y:S01]  /*8ca0*/  FADD.FTZ R25, R73.reuse, R10 ;  /* 0x0000000a49197221 */ /* 0x048fe20000010000 */
[----:B------:R-:W-:-:S06]  /*8cb0*/  F2FP.F16.F32.PACK_AB R70, R73, R72 ;  /* 0x000000484946723e */ /* 0x000fcc00000000ff */
[----:B------:R-:W3:Y:S01]  /*8cc0*/  MUFU.EX2 R76, R76 ;  /* 0x0000004c004c7308 */ /* 0x000ee20000000800 */
[----:B--2---:R-:W-:-:S07]  /*8cd0*/  FADD.FTZ R10, R74, R3 ;  /* 0x000000034a0a7221 */ /* 0x004fce0000010000 */
[----:B------:R-:W1:Y:S01]  /*8ce0*/  MUFU.EX2 R77, R77 ;  /* 0x0000004d004d7308 */ /* 0x000e620000000800 */
[C---:B0-----:R-:W-:Y:S01]  /*8cf0*/  FADD.FTZ R10, R71.reuse, R10 ;  /* 0x0000000a470a7221 */ /* 0x041fe20000010000 */
[----:B------:R-:W-:-:S05]  /*8d00*/  F2FP.F16.F32.PACK_AB R71, R71, R74 ;  /* 0x0000004a4747723e */ /* 0x000fca00000000ff */
[----:B------:R-:W-:Y:S01]  /*8d10*/  STSM.16.M88.4 [R19+0x6000], R68 ;  /* 0x0060004413007844 */ /* 0x000fe20000000200 */
[----:B------:R-:W0:Y:S01]  /*8d20*/  MUFU.EX2 R78, R78 ;  /* 0x0000004e004e7308 */ /* 0x000e220000000800 */
[----:B---3--:R-:W-:-:S07]  /*8d30*/  FADD.FTZ R28, R76, R25 ;  /* 0x000000194c1c7221 */ /* 0x008fce0000010000 */
[----:B------:R-:W2:Y:S01]  /*8d40*/  MUFU.EX2 R83, R83 ;  /* 0x0000005300537308 */ /* 0x000ea20000000800 */
[C---:B-1----:R-:W-:Y:S01]  /*8d50*/  F2FP.F16.F32.PACK_AB R12, R77.reuse, R76 ;  /* 0x0000004c4d0c723e */ /* 0x042fe200000000ff */
[----:B------:R-:W-:-:S06]  /*8d60*/  FADD.FTZ R3, R77, R28 ;  /* 0x0000001c4d037221 */ /* 0x000fcc0000010000 */
[----:B------:R-:W1:Y:S01]  /*8d70*/  MUFU.EX2 R85, R85 ;  /* 0x0000005500557308 */ /* 0x000e620000000800 */
[----:B0-----:R-:W-:Y:S01]  /*8d80*/  F2FP.F16.F32.PACK_AB R14, R79, R78 ;  /* 0x0000004e4f0e723e */ /* 0x001fe200000000ff */
[----:B------:R-:W-:-:S04]  /*8d90*/  FADD.FTZ R78, R78, R3 ;  /* 0x000000034e4e7221 */ /* 0x000fc80000010000 */
[----:B------:R-:W-:Y:S02]  /*8da0*/  FADD.FTZ R3, R79, R78 ;  /* 0x0000004e4f037221 */ /* 0x000fe40000010000 */
[----:B------:R-:W0:Y:S01]  /*8db0*/  MUFU.EX2 R27, R82 ;  /* 0x00000052001b7308 */ /* 0x000e220000000800 */
[----:B--2---:R-:W-:-:S07]  /*8dc0*/  FADD.FTZ R10, R83, R10 ;  /* 0x0000000a530a7221 */ /* 0x004fce0000010000 */
[----:B------:R-:W2:Y:S01]  /*8dd0*/  MUFU.EX2 R81, R81 ;  /* 0x0000005100517308 */ /* 0x000ea20000000800 */
[C---:B-1----:R-:W-:Y:S01]  /*8de0*/  F2FP.F16.F32.PACK_AB R13, R85.reuse, R83 ;  /* 0x00000053550d723e */ /* 0x042fe200000000ff */
[----:B------:R-:W-:-:S04]  /*8df0*/  FADD.FTZ R10, R85, R10 ;  /* 0x0000000a550a7221 */ /* 0x000fc80000010000 */
[----:B0-----:R-:W-:Y:S01]  /*8e00*/  FADD.FTZ R10, R27, R10 ;  /* 0x0000000a1b0a7221 */ /* 0x001fe20000010000 */
[----:B--2---:R-:W-:-:S03]  /*8e10*/  F2FP.F16.F32.PACK_AB R15, R81, R27 ;  /* 0x0000001b510f723e */ /* 0x004fc600000000ff */
[----:B------:R-:W-:Y:S02]  /*8e20*/  FADD.FTZ R2, R81, R10 ;  /* 0x0000000a51027221 */ /* 0x000fe40000010000 */
[----:B------:R0:W-:Y:S01]  /*8e30*/  STSM.16.M88.4 [R18+0x6000], R12 ;  /* 0x0060000c12007844 */ /* 0x0001e20000000200 */
[----:B------:R1:W-:Y:S06]  /*8e40*/  MEMBAR.ALL.CTA ;  /* 0x0000000000007992 */ /* 0x0003ec0000008000 */
[----:B-1----:R-:W1:Y:S01]  /*8e50*/  FENCE.VIEW.ASYNC.S ;  /* 0x00000000000073c6 */ /* 0x002e620000000000 */
[----:B0-----:R-:W-:-:S02]  /*8e60*/  IMAD.MOV.U32 R12, RZ, RZ, R20 ;  /* 0x000000ffff0c7224 */ /* 0x001fc400078e0014 */
[----:B------:R-:W-:Y:S01]  /*8e70*/  IMAD.MOV.U32 R13, RZ, RZ, R21 ;  /* 0x000000ffff0d7224 */ /* 0x000fe200078e0015 */
[----:B-1----:R-:W-:Y:S01]  /*8e80*/  NOP ;  /* 0x0000000000007918 */ /* 0x002fe20000000000 */
[----:B------:R-:W-:Y:S05]  /*8e90*/  @P2 BRA `(.L_x_883) ;  /* 0xffffffc400ec2947 */ /* 0x000fea000383ffff */
[----:B------:R-:W-:Y:S01]  /*8ea0*/  IMAD.MOV.U32 R13, RZ, RZ, R21 ;  /* 0x000000ffff0d7224 */ /* 0x000fe200078e0015 */
[----:B------:R-:W-:Y:S01]  /*8eb0*/  UMOV UR43, UR53 ;  /* 0x00000035002b7c82 */ /* 0x000fe20008000000 */
[----:B------:R-:W-:Y:S01]  /*8ec0*/  IMAD.MOV.U32 R12, RZ, RZ, R20 ;  /* 0x000000ffff0c7224 */ /* 0x000fe200078e0014 */
[----:B------:R-:W-:-:S06]  /*8ed0*/  UMOV UR46, UR52 ;  /* 0x00000034002e7c82 */ /* 0x000fcc0008000000 */
.L_x_866:
[----:B------:R-:W-:Y:S01]  /*8ee0*/  IADD3 R6, R137, 0xc0, -R139 ;  /* 0x000000c089067810 */ /* 0x000fe20007ffe88b */
[----:B------:R-:W-:Y:S01]  /*8ef0*/  ULDC UR14, c[0x0][0x9e4] ;  /* 0x00027900000e7ab9 */ /* 0x000fe20000000800 */
[----:B------:R-:W-:Y:S01]  /*8f00*/  ULDC UR11, c[0x0][0x9dc] ;  /* 0x00027700000b7ab9 */ /* 0x000fe20000000800 */
[----:B------:R-:W-:Y:S02]  /*8f10*/  UISETP.GE.AND UP0, UPT, UR14, 0x1, UPT ;  /* 0x000000010e00788c */ /* 0x000fe4000bf06270 */
[----:B------:R-:W-:-:S04]  /*8f20*/  IMAD R6, R145, 0xc0, R6 ;  /* 0x000000c091067824 */ /* 0x000fc800078e0206 */
[----:B------:R-:W-:Y:S02]  /*8f30*/  PLOP3.LUT P5, PT, PT, PT, UP0, 0x80, 0x0 ;  /* 0x000000000000781c */ /* 0x000fe40003faf008 */
[----:B------:R-:W-:-:S13]  /*8f40*/  R2UR UR10, R6 ;  /* 0x00000000060a72ca */ /* 0x000fda00000e0000 */
[----:B------:R-:W-:Y:S01]  /*8f50*/  UIADD3 UR11, UR10, -UR11, URZ ;  /* 0x8000000b0a0b7290 */ /* 0x000fe2000fffe03f */
        /* <DEDUP_REMOVED lines=11> */
.L_x_885:
[----:B------:R-:W-:-:S11]  /*9010*/  UISETP.NE.AND UP0, UPT, UR14, 0x1, UPT ;  /* 0x000000010e00788c */ /* 0x000fd6000bf05270 */
[----:B------:R-:W-:Y:S02]  /*9020*/  @UP0 ULDC.64 UR18, c[0x0][0x9e8] ;  /* 0x00027a0000120ab9 */ /* 0x000fe40000000a00 */
[----:B------:R-:W-:-:S04]  /*9030*/  UIMAD.WIDE.U32 UR6, UR10, UR18, URZ ;  /* 0x000000120a0672a5 */ /* 0x000fc8000f8e003f */
[----:B------:R-:W-:-:S12]  /*9040*/  @UP0 USHF.R.U32.HI UR10, URZ, UR19, UR7 ;  /* 0x000000133f0a0299 */ /* 0x000fd80008011607 */
.L_x_886:
[----:B------:R-:W-:-:S04]  /*9050*/  UIMAD UR10, UR10, UR14, URZ ;  /* 0x0000000e0a0a72a4 */ /* 0x000fc8000f8e023f */
[----:B------:R-:W-:-:S04]  /*9060*/  UISETP.LT.AND UP0, UPT, UR11, UR10, UPT ;  /* 0x0000000a0b00728c */ /* 0x000fc8000bf01270 */
[----:B------:R-:W-:-:S12]  /*9070*/  USEL UR11, UR11, UR10, !UP0 ;  /* 0x0000000a0b0b7287 */ /* 0x000fd8000c000000 */
.L_x_884:
        /* <DEDUP_REMOVED lines=14> */
.L_x_896:
        /* <DEDUP_REMOVED lines=9> */
.L_x_889:
[----:B------:R-:W-:Y:S01]  /*91f0*/  ULEA UR6, UR43, UR42, 0x3 ;  /* 0x0000002a2b067291 */ /* 0x000fe2000f8e183f */
[----:B-1----:R-:W-:-:S05]  /*9200*/  IMAD.U32 R8, RZ, RZ, UR46 ;  /* 0x0000002eff087e24 */ /* 0x002fca000f8e00ff */
[----:B------:R-:W-:-:S04]  /*9210*/  SHF.L.U32 R8, R8, 0x1f, RZ ;  /* 0x0000001f08087819 */ /* 0x000fc800000006ff */
[----:B------:R0:W1:Y:S01]  /*9220*/  SYNCS.PHASECHK.TRANS64.TRYWAIT P2, [UR6+0x2d830], R8 ;  /* 0x02d83008ff0075a7 */ /* 0x0000620008040146 */
[----:B------:R-:W-:Y:S05]  /*9230*/  @!P0 BRA `(.L_x_890) ;  /* 0x0000000000048947 */ /* 0x000fea0003800000 */
[----:B------:R-:W-:Y:S01]  /*9240*/  BPT.TRAP 0x1 ;  /* 0x000000040000795c */ /* 0x000fe20000300000 */
.L_x_890:
[----:B-1----:R-:W-:Y:S05]  /*9250*/  @P2 BRA `(.L_x_888) ;  /* 0x0000000000082947 */ /* 0x002fea0003800000 */
[----:B------:R-:W1:Y:S02]  /*9260*/  SYNCS.PHASECHK.TRANS64.TRYWAIT P2, [UR6+0x2d830], R8 ;  /* 0x02d83008ff0075a7 */ /* 0x000e640008040146 */
[----:B-1----:R-:W-:Y:S05]  /*9270*/  @!P2 BRA `(.L_x_891) ;  /* 0x000000d00048a947 */ /* 0x002fea0003800000 */
.L_x_888:
        /* <DEDUP_REMOVED lines=37> */
.L_x_893:
[----:B------:R-:W-:Y:S01]  /*94d0*/  ULEA UR6, UR50, UR42, 0x3 ;  /* 0x0000002a32067291 */ /* 0x000fe2000f8e183f */
[----:B------:R-:W-:-:S05]  /*94e0*/  IMAD.U32 R8, RZ, RZ, UR28 ;  /* 0x0000001cff087e24 */ /* 0x000fca000f8e00ff */
[----:B------:R-:W-:-:S04]  /*94f0*/  SHF.L.U32 R8, R8, 0x1f, RZ ;  /* 0x0000001f08087819 */ /* 0x000fc800000006ff */
[----:B------:R0:W1:Y:S01]  /*9500*/  SYNCS.PHASECHK.TRANS64.TRYWAIT P2, [UR6+0x2d850], R8 ;  /* 0x02d85008ff0075a7 */ /* 0x0000620008040146 */
[----:B------:R-:W-:Y:S05]  /*9510*/  @!P0 BRA `(.L_x_894) ;  /* 0x0000000000048947 */ /* 0x000fea0003800000 */
[----:B------:R-:W-:Y:S01]  /*9520*/  BPT.TRAP 0x1 ;  /* 0x000000040000795c */ /* 0x000fe20000300000 */
.L_x_894:
[----:B-1----:R-:W-:Y:S05]  /*9530*/  @P2 BRA `(.L_x_892) ;  /* 0x0000000000082947 */ /* 0x002fea0003800000 */
[----:B------:R-:W1:Y:S02]  /*9540*/  SYNCS.PHASECHK.TRANS64.TRYWAIT P2, [UR6+0x2d850], R8 ;  /* 0x02d85008ff0075a7 */ /* 0x000e640008040146 */
[----:B-1----:R-:W-:Y:S05]  /*9550*/  @!P2 BRA `(.L_x_895) ;  /* 0x000000cc00a8a947 */ /* 0x002fea0003800000 */
.L_x_892:
[----:B------:R-:W-:Y:S01]  /*9560*/  UIADD3 UR6, UR42, 0x400, URZ ;  /* 0x000004002a067890 */ /* 0x000fe2000fffe03f */
[----:B------:R-:W-:Y:S01]  /*9570*/  WARPGROUP.ARRIVE ;  /* 0x00000000000079c5 */ /* 0x000fe20000000000 */
[----:B------:R-:W-:Y:S01]  /*9580*/  UMOV UR29, 0x40000040 ;  /* 0x40000040001d7882 */ /* 0x000fe20000000000 */
[----:B------:R-:W-:Y:S01]  /*9590*/  UMOV UR31, 0x80000020 ;  /* 0x80000020001f7882 */ /* 0x000fe20000000000 */
[----:B------:R-:W-:Y:S01]  /*95a0*/  USHF.R.U32.HI UR6, URZ, 0x4, UR6 ;  /* 0x000000043f067899 */ /* 0x000fe20008011606 */
[----:B01----:R-:W-:Y:S01]  /*95b0*/  FMUL.FTZ R8, R24, UR35 ;  /* 0x0000002318087c20 */ /* 0x003fe20008410000 */
[----:B------:R-:W-:Y:S01]  /*95c0*/  FMUL.FTZ R10, R25, UR35 ;  /* 0x00000023190a7c20 */ /* 0x000fe20008410000 */
[----:B------:R-:W-:Y:S01]  /*95d0*/  FMUL.FTZ R13, R28, UR35 ;  /* 0x000000231c0d7c20 */ /* 0x000fe20008410000 */
[----:B------:R-:W-:Y:S01]  /*95e0*/  ULOP3.LUT UR6, UR6, 0x3fff, URZ, 0xc0, !UPT ;  /* 0x00003fff06067892 */ /* 0x000fe2000f8ec03f */
[----:B------:R-:W-:Y:S01]  /*95f0*/  FMUL.FTZ R14, R29, UR35 ;  /* 0x000000231d0e7c20 */ /* 0x000fe20008410000 */
[----:B------:R-:W-:Y:S01]  /*9600*/  FMUL.FTZ R21, R32, UR35 ;  /* 0x0000002320157c20 */ /* 0x000fe20008410000 */
[----:B------:R-:W0:Y:S01]  /*9610*/  MUFU.TANH R8, R8 ;  /* 0x0000000800087308 */ /* 0x000e220000002400 */
[----:B------:R-:W-:Y:S01]  /*9620*/  ULOP3.LUT UR7, UR6, 0x2000000, URZ, 0xfc, !UPT ;  /* 0x0200000006077892 */ /* 0x000fe2000f8efc3f */
[----:B------:R-:W-:Y:S01]  /*9630*/  FMUL.FTZ R11, R27, UR35 ;  /* 0x000000231b0b7c20 */ /* 0x000fe20008410000 */
[----:B------:R-:W-:Y:S01]  /*9640*/  ULOP3.LUT UR6, UR37, 0x10000, URZ, 0xfc, !UPT ;  /* 0x0001000025067892 */ /* 0x000fe2000f8efc3f */
[----:B------:R-:W-:Y:S01]  /*9650*/  FMUL.FTZ R25, R33, UR35 ;  /* 0x0000002321197c20 */ /* 0x000fe20008410000 */
[----:B------:R-:W-:Y:S01]  /*9660*/  UIMAD UR7, UR50, 0x600, UR7 ;  /* 0x00000600320778a4 */ /* 0x000fe2000f8e0207 */
[----:B------:R-:W-:Y:S01]  /*9670*/  FMUL.FTZ R27, R36, UR35 ;  /* 0x00000023241b7c20 */ /* 0x000fe20008410000 */
[----:B------:R-:W-:Y:S01]  /*9680*/  FMUL.FTZ R36, R46, UR35 ;  /* 0x000000232e247c20 */ /* 0x000fe20008410000 */
[----:B------:R-:W1:Y:S01]  /*9690*/  MUFU.TANH R10, R10 ;  /* 0x0000000a000a7308 */ /* 0x000e620000002400 */
[----:B------:R-:W-:Y:S01]  /*96a0*/  FMUL.FTZ R46, R55, UR35 ;  /* 0x00000023372e7c20 */ /* 0x000fe20008410000 */
[----:B------:R-:W-:Y:S01]  /*96b0*/  UMOV UR28, UR6 ;  /* 0x00000006001c7c82 */ /* 0x000fe20008000000 */
        /* <DEDUP_REMOVED lines=66> */
[----:B------:R-:W1:Y:S03]  /*9ae0*/  S2R R141, SR_TID.X ;  /* 0x00000000008d7919 */ /* 0x000e660000002100 */
[----:B------:R-:W3:Y:S01]  /*9af0*/  MUFU.TANH R35, R35 ;  /* 0x0000002300237308 */ /* 0x000ee20000002400 */
[----:B--2---:R-:W-:-:S07]  /*9b00*/  FMNMX.FTZ R12, R31, R12, !PT ;  /* 0x0000000c1f0c7209 */ /* 0x004fce0007810000 */
[----:B------:R-:W2:Y:S01]  /*9b10*/  MUFU.TANH R37, R37 ;  /* 0x0000002500257308 */ /* 0x000ea20000002400 */
[----:B0-----:R-:W-:-:S07]  /*9b20*/  FMNMX.FTZ R12, R33, R12, !PT ;  /* 0x0000000c210c7209 */ /* 0x001fce0007810000 */
[----:B------:R-:W0:Y:S01]  /*9b30*/  MUFU.TANH R39, R39 ;  /* 0x0000002700277308 */ /* 0x000e220000002400 */
[----:B---3--:R-:W-:-:S07]  /*9b40*/  FMNMX.FTZ R12, R35, R12, !PT ;  /* 0x0000000c230c7209 */ /* 0x008fce0007810000 */
[----:B------:R-:W3:Y:S01]  /*9b50*/  MUFU.TANH R40, R40 ;  /* 0x0000002800287308 */ /* 0x000ee20000002400 */
[----:B--2---:R-:W-:Y:S02]  /*9b60*/  FMNMX.FTZ R12, R37, R12, !PT ;  /* 0x0000000c250c7209 */ /* 0x004fe40007810000 */
[----:B-1----:R-:W-:Y:S02]  /*9b70*/  SHF.R.U32.HI R138, RZ, 0x7, R141 ;  /* 0x00000007ff8a7819 */ /* 0x002fe4000001168d */
[----:B------:R-:W-:-:S03]  /*9b80*/  ISETP.GE.U32.AND P2, PT, R141, 0x180, PT ;  /* 0x000001808d00780c */ /* 0x000fc60003f46070 */
[----:B------:R-:W1:Y:S01]  /*9b90*/  MUFU.TANH R43, R43 ;  /* 0x0000002b002b7308 */ /* 0x000e620000002400 */
[----:B0-----:R-:W-:Y:S01]  /*9ba0*/  FMNMX.FTZ R61, R39, R12, !PT ;  /* 0x0000000c273d7209 */ /* 0x001fe20007810000 */
[----:B------:R-:W-:Y:S02]  /*9bb0*/  WARPGROUP.DEPBAR.LE gsb0, 0x0 ;  /* 0x00008000000079c5 */ /* 0x000fe40000010000 */
[----:B------:R-:W-:-:S04]  /*9bc0*/  WARPGROUP.ARRIVE ;  /* 0x00000000000079c5 */ /* 0x000fc80000000000 */
[----:B------:R-:W0:Y:S01]  /*9bd0*/  MUFU.TANH R45, R45 ;  /* 0x0000002d002d7308 */ /* 0x000e220000002400 */
[----:B---3--:R-:W-:Y:S01]  /*9be0*/  FMNMX.FTZ R12, R40, R61, !PT ;  /* 0x0000003d280c7209 */ /* 0x008fe20007810000 */
[----:B------:R-:W-:Y:S01]  /*9bf0*/  FMUL.FTZ R61, R76, UR35 ;  /* 0x000000234c3d7c20 */ /* 0x000fe20008410000 */
[----:B------:R-:W-:Y:S01]  /*9c00*/  FMUL.FTZ R76, R83, UR35 ;  /* 0x00000023534c7c20 */ /* 0x000fe20008410000 */
[----:B------:R-:W-:Y:S01]  /*9c10*/  HGMMA.64x96x16.F32 R88, gdesc[UR28].tnspB, R88, gsb0 ;  /* 0x416000001c5879f0 */ /* 0x000fe20008000858 */
[----:B------:R-:W-:Y:S02]  /*9c20*/  UIADD3 UR28, UR6, 0x4, URZ ;  /* 0x00000004061c7890 */ /* 0x000fe4000fffe03f */
[----:B------:R-:W-:Y:S01]  /*9c30*/  UIADD3 UR30, UR7, 0x80, URZ ;  /* 0x00000080071e7890 */ /* 0x000fe2000fffe03f */
[----:B------:R-:W2:Y:S01]  /*9c40*/  MUFU.TANH R47, R47 ;  /* 0x0000002f002f7308 */ /* 0x000ea20000002400 */
[----:B------:R-:W-:Y:S01]  /*9c50*/  UMOV UR29, 0x40000040 ;  /* 0x40000040001d7882 */ /* 0x000fe20000000000 */
[----:B------:R-:W-:Y:S01]  /*9c60*/  UMOV UR31, 0x80000020 ;  /* 0x80000020001f7882 */ /* 0x000fe20000000000 */
[----:B-1----:R-:W-:-:S05]  /*9c70*/  FMNMX.FTZ R12, R43, R12, !PT ;  /* 0x0000000c2b0c7209 */ /* 0x002fca0007810000 */
[----:B------:R-:W1:Y:S01]  /*9c80*/  MUFU.TANH R48, R48 ;  /* 0x0000003000307308 */ /* 0x000e620000002400 */
[----:B0-----:R-:W-:-:S07]  /*9c90*/  FMNMX.FTZ R12, R45, R12, !PT ;  /* 0x0000000c2d0c7209 */ /* 0x001fce0007810000 */
[----:B------:R-:W0:Y:S01]  /*9ca0*/  MUFU.TANH R51, R51 ;  /* 0x0000003300337308 */ /* 0x000e220000002400 */
[----:B--2---:R-:W-:-:S07]  /*9cb0*/  FMNMX.FTZ R63, R47, R12, !PT ;  /* 0x0000000c2f3f7209 */ /* 0x004fce0007810000 */
[----:B------:R-:W2:Y:S01]  /*9cc0*/  MUFU.TANH R52, R52 ;  /* 0x0000003400347308 */ /* 0x000ea20000002400 */
[----:B-1----:R-:W-:Y:S01]  /*9cd0*/  FMNMX.FTZ R12, R48, R63, !PT ;  /* 0x0000003f300c7209 */ /* 0x002fe20007810000 */
[----:B------:R-:W-:-:S06]  /*9ce0*/  FMUL.FTZ R63, R80, UR35 ;  /* 0x00000023503f7c20 */ /* 0x000fcc0008410000 */
        /* <DEDUP_REMOVED lines=33> */
[----:B0-----:R-:W-:Y:S01]  /*9f00*/  FMNMX.FTZ R12, R68, R69, !PT ;  /* 0x00000045440c7209 */ /* 0x001fe20007810000 */
[----:B------:R-:W-:Y:S01]  /*9f10*/  FMUL.FTZ R69, R70, UR35 ;  /* 0x0000002346457c20 */ /* 0x000fe20008410000 */
[----:B------:R-:W-:Y:S01]  /*9f20*/  FMUL.FTZ R70, R71, UR35 ;  /* 0x0000002347467c20 */ /* 0x000fe20008410000 */
[----:B------:R-:W-:Y:S01]  /*9f30*/  FMUL.FTZ R71, R74, UR35 ;  /* 0x000000234a477c20 */ /* 0x000fe20008410000 */
[----:B------:R-:W-:-:S03]  /*9f40*/  FMUL.FTZ R74, R79, UR35 ;  /* 0x000000234f4a7c20 */ /* 0x000fc60008410000 */
[----:B------:R-:W0:Y:S01]  /*9f50*/  MUFU.TANH R11, R11 ;  /* 0x0000000b000b7308 */ /* 0x000e220000002400 */
[----:B--2---:R-:W-:-:S05]  /*9f60*/  FMNMX.FTZ R12, R65, R12, !PT ;  /* 0x0000000c410c7209 */ /* 0x004fca0007810000 */
[----:B------:R-:W2:Y:S02]  /*9f70*/  SHFL.BFLY PT, R73, R12, 0x2, 0x1f ;  /* 0x0c401f000c497f89 */ /* 0x000ea400000e0000 */
[----:B------:R-:W3:Y:S01]  /*9f80*/  MUFU.TANH R15, R15 ;  /* 0x0000000f000f7308 */ /* 0x000ee20000002400 */
[----:B-1----:R-:W-:-:S07]  /*9f90*/  FMNMX.FTZ R82, R9, R7, !PT ;  /* 0x0000000709527209 */ /* 0x002fce0007810000 */
[----:B------:R-:W1:Y:S01]  /*9fa0*/  MUFU.TANH R20, R20 ;  /* 0x0000001400147308 */ /* 0x000e620000002400 */
[----:B0-----:R-:W-:-:S07]  /*9fb0*/  FMNMX.FTZ R82, R11, R82, !PT ;  /* 0x000000520b527209 */ /* 0x001fce0007810000 */
[----:B------:R-:W0:Y:S01]  /*9fc0*/  MUFU.TANH R24, R24 ;  /* 0x0000001800187308 */ /* 0x000e220000002400 */
[----:B--2---:R-:W-:Y:S01]  /*9fd0*/  FMNMX.FTZ R80, R12, R73, !PT ;  /* 0x000000490c507209 */ /* 0x004fe20007810000 */
[----:B------:R-:W-:-:S06]  /*9fe0*/  FMUL.FTZ R73, R78, UR35 ;  /* 0x000000234e497c20 */ /* 0x000fcc0008410000 */
[----:B------:R-:W2:Y:S01]  /*9ff0*/  MUFU.TANH R26, R26 ;  /* 0x0000001a001a7308 */ /* 0x000ea20000002400 */
[----:B------:R-:W-:Y:S01]  /*a000*/  FMUL.FTZ R78, R87, UR35 ;  /* 0x00000023574e7c20 */ /* 0x000fe20008410000 */
[----:B------:R-:W4:Y:S06]  /*a010*/  SHFL.BFLY PT, R81, R80, 0x1, 0x1f ;  /* 0x0c201f0050517f89 */ /* 0x000f2c00000e0000 */
[----:B------:R-:W5:Y:S08]  /*a020*/  MUFU.TANH R28, R28 ;  /* 0x0000001c001c7308 */ /* 0x000f700000002400 */
[----:B------:R-:W5:Y:S08]  /*a030*/  MUFU.TANH R30, R30 ;  /* 0x0000001e001e7308 */ /* 0x000f700000002400 */
[----:B------:R-:W5:Y:S01]  /*a040*/  MUFU.TANH R32, R32 ;  /* 0x0000002000207308 */ /* 0x000f620000002400 */
[----:B----4-:R-:W-:-:S05]  /*a050*/  FMNMX.FTZ R12, R80, R81, !PT ;  /* 0x00000051500c7209 */ /* 0x010fca0007810000 */
[C---:B------:R-:W-:Y:S02]  /*a060*/  FMUL.FTZ R80, R12.reuse, UR34 ;  /* 0x000000220c507c20 */ /* 0x040fe40008410000 */
[----:B------:R-:W4:Y:S01]  /*a070*/  MUFU.TANH R34, R34 ;  /* 0x0000002200227308 */ /* 0x000f220000002400 */
[----:B------:R-:W-:Y:S01]  /*a080*/  FADD.FTZ R6, -R12, R6 ;  /* 0x000000060c067221 */ /* 0x000fe20000010100 */
[--C-:B------:R-:W-:Y:S01]  /*a090*/  FFMA.FTZ R79, R13, UR34, -R80.reuse ;  /* 0x000000220d4f7c23 */ /* 0x100fe20008010850 */
[----:B---3--:R-:W-:Y:S02]  /*a0a0*/  FMNMX.FTZ R13, R15, R82, !PT ;  /* 0x000000520f0d7209 */ /* 0x008fe40007810000 */
[----:B------:R-:W-:Y:S01]  /*a0b0*/  FMUL.FTZ R6, R6, UR34 ;  /* 0x0000002206067c20 */ /* 0x000fe20008410000 */
[----:B------:R-:W-:Y:S02]  /*a0c0*/  WARPGROUP.DEPBAR.LE gsb0, 0x0 ;  /* 0x00008000000079c5 */ /* 0x000fe40000010000 */
[----:B------:R-:W-:Y:S01]  /*a0d0*/  WARPGROUP.ARRIVE ;  /* 0x00000000000079c5 */ /* 0x000fe20000000000 */
[----:B-1----:R-:W-:Y:S01]  /*a0e0*/  FMNMX.FTZ R13, R20, R13, !PT ;  /* 0x0000000d140d7209 */ /* 0x002fe20007810000 */
[----:B------:R-:W1:Y:S01]  /*a0f0*/  MUFU.TANH R36, R36 ;  /* 0x0000002400247308 */ /* 0x000e620000002400 */
[--C-:B------:R-:W-:Y:S01]  /*a100*/  FFMA.FTZ R8, R8, UR34, -R80.reuse ;  /* 0x0000002208087c23 */ /* 0x100fe20008010850 */
[--C-:B------:R-:W-:Y:S01]  /*a110*/  FFMA.FTZ R10, R10, UR34, -R80.reuse ;  /* 0x000000220a0a7c23 */ /* 0x100fe20008010850 */
[----:B0-----:R-:W-:Y:S01]  /*a120*/  FMNMX.FTZ R13, R24, R13, !PT ;  /* 0x0000000d180d7209 */ /* 0x001fe20007810000 */
[----:B------:R-:W-:Y:S01]  /*a130*/  HGMMA.64x96x16.F32 R88, gdesc[UR28].tnspB, R88, gsb0 ;  /* 0x416000001c5879f0 */ /* 0x000fe20008000858 */
[----:B------:R-:W-:Y:S01]  /*a140*/  UIADD3 UR28, UR6, 0x600, URZ ;  /* 0x00000600061c7890 */ /* 0x000fe2000fffe03f */
[--C-:B------:R-:W-:Y:S01]  /*a150*/  FFMA.FTZ R14, R14, UR34, -R80.reuse ;  /* 0x000000220e0e7c23 */ /* 0x100fe20008010850 */
[----:B------:R-:W-:Y:S01]  /*a160*/  UIADD3 UR30, UR7, 0x100, URZ ;  /* 0x00000100071e7890 */ /* 0x000fe2000fffe03f */
[----:B--2---:R-:W-:Y:S01]  /*a170*/  FMNMX.FTZ R13, R26, R13, !PT ;  /* 0x0000000d1a0d7209 */ /* 0x004fe20007810000 */
[----:B------:R-:W-:Y:S01]  /*a180*/  UMOV UR29, 0x40000040 ;  /* 0x40000040001d7882 */ /* 0x000fe20000000000 */
[----:B------:R-:W-:Y:S01]  /*a190*/  UMOV UR31, 0x80000020 ;  /* 0x80000020001f7882 */ /* 0x000fe20000000000 */
[----:B------:R-:W0:Y:S01]  /*a1a0*/  MUFU.TANH R38, R38 ;  /* 0x0000002600267308 */ /* 0x000e220000002400 */
[----:B-----5:R-:W-:Y:S01]  /*a1b0*/  FMNMX.FTZ R13, R28, R13, !PT ;  /* 0x0000000d1c0d7209 */ /* 0x020fe20007810000 */
[--C-:B------:R-:W-:Y:S01]  /*a1c0*/  FFMA.FTZ R21, R21, UR34, -R80.reuse ;  /* 0x0000002215157c23 */ /* 0x100fe20008010850 */
[--C-:B------:R-:W-:Y:S01]  /*a1d0*/  FFMA.FTZ R25, R25, UR34, -R80.reuse ;  /* 0x0000002219197c23 */ /* 0x100fe20008010850 */
[--C-:B------:R-:W-:Y:S01]  /*a1e0*/  FFMA.FTZ R27, R27, UR34, -R80.reuse ;  /* 0x000000221b1b7c23 */ /* 0x100fe20008010850 */
[----:B------:R-:W-:Y:S01]  /*a1f0*/  FMNMX.FTZ R13, R30, R13, !PT ;  /* 0x0000000d1e0d7209 */ /* 0x000fe20007810000 */
[--C-:B------:R-:W-:Y:S01]  /*a200*/  FFMA.FTZ R29, R29, UR34, -R80.reuse ;  /* 0x000000221d1d7c23 */ /* 0x100fe20008010850 */
[--C-:B------:R-:W-:Y:S01]  /*a210*/  FFMA.FTZ R31, R31, UR34, -R80.reuse ;  /* 0x000000221f1f7c23 */ /* 0x100fe20008010850 */
[----:B------:R-:W2:Y:S01]  /*a220*/  MUFU.TANH R41, R41 ;  /* 0x0000002900297308 */ /* 0x000ea20000002400 */
[----:B------:R-:W-:Y:S01]  /*a230*/  FMNMX.FTZ R13, R32, R13, !PT ;  /* 0x0000000d200d7209 */ /* 0x000fe20007810000 */
[--C-:B------:R-:W-:Y:S01]  /*a240*/  FFMA.FTZ R33, R33, UR34, -R80.reuse ;  /* 0x0000002221217c23 */ /* 0x100fe20008010850 */
[--C-:B------:R-:W-:Y:S01]  /*a250*/  FFMA.FTZ R35, R35, UR34, -R80.reuse ;  /* 0x0000002223237c23 */ /* 0x100fe20008010850 */
[--C-:B------:R-:W-:Y:S01]  /*a260*/  FFMA.FTZ R37, R37, UR34, -R80.reuse ;  /* 0x0000002225257c23 */ /* 0x100fe20008010850 */
[----:B----4-:R-:W-:Y:S01]  /*a270*/  FMNMX.FTZ R13, R34, R13, !PT ;  /* 0x0000000d220d7209 */ /* 0x010fe20007810000 */
[--C-:B------:R-:W-:Y:S01]  /*a280*/  FFMA.FTZ R39, R39, UR34, -R80.reuse ;  /* 0x0000002227277c23 */ /* 0x100fe20008010850 */
[--C-:B------:R-:W-:Y:S01]  /*a290*/  FFMA.FTZ R40, R40, UR34, -R80.reuse ;  /* 0x0000002228287c23 */ /* 0x100fe20008010850 */
[----:B------:R-:W3:Y:S01]  /*a2a0*/  MUFU.TANH R42, R42 ;  /* 0x0000002a002a7308 */ /* 0x000ee20000002400 */
[----:B-1----:R-:W-:Y:S01]  /*a2b0*/  FMNMX.FTZ R13, R36, R13, !PT ;  /* 0x0000000d240d7209 */ /* 0x002fe20007810000 */
[--C-:B------:R-:W-:Y:S01]  /*a2c0*/  FFMA.FTZ R43, R43, UR34, -R80.reuse ;  /* 0x000000222b2b7c23 */ /* 0x100fe20008010850 */
[--C-:B------:R-:W-:Y:S01]  /*a2d0*/  FFMA.FTZ R45, R45, UR34, -R80.reuse ;  /* 0x000000222d2d7c23 */ /* 0x100fe20008010850 */
[--C-:B------:R-:W-:Y:S01]  /*a2e0*/  FFMA.FTZ R47, R47, UR34, -R80.reuse ;  /* 0x000000222f2f7c23 */ /* 0x100fe20008010850 */
[----:B0-----:R-:W-:Y:S01]  /*a2f0*/  FMNMX.FTZ R82, R38, R13, !PT ;  /* 0x0000000d26527209 */ /* 0x001fe20007810000 */
[--C-:B------:R-:W-:Y:S01]  /*a300*/  FFMA.FTZ R48, R48, UR34, -R80.reuse ;  /* 0x0000002230307c23 */ /* 0x100fe20008010850 */
[--C-:B------:R-:W-:Y:S01]  /*a310*/  FFMA.FTZ R51, R51, UR34, -R80.reuse ;  /* 0x0000002233337c23 */ /* 0x100fe20008010850 */
[----:B------:R-:W0:Y:S01]  /*a320*/  MUFU.TANH R44, R44 ;  /* 0x0000002c002c7308 */ /* 0x000e220000002400 */
[----:B--2---:R-:W-:Y:S01]  /*a330*/  FMNMX.FTZ R13, R41, R82, !PT ;  /* 0x00000052290d7209 */ /* 0x004fe20007810000 */
[--C-:B------:R-:W-:Y:S01]  /*a340*/  FFMA.FTZ R52, R52, UR34, -R80.reuse ;  /* 0x0000002234347c23 */ /* 0x100fe20008010850 */
[--C-:B------:R-:W-:Y:S01]  /*a350*/  FFMA.FTZ R55, R55, UR34, -R80.reuse ;  /* 0x0000002237377c23 */ /* 0x100fe20008010850 */
[--C-:B------:R-:W-:Y:S01]  /*a360*/  FFMA.FTZ R56, R56, UR34, -R80.reuse ;  /* 0x0000002238387c23 */ /* 0x100fe20008010850 */
[--C-:B------:R-:W-:Y:S01]  /*a370*/  FFMA.FTZ R57, R57, UR34, -R80.reuse ;  /* 0x0000002239397c23 */ /* 0x100fe20008010850 */
[--C-:B------:R-:W-:Y:S01]  /*a380*/  FFMA.FTZ R58, R58, UR34, -R80.reuse ;  /* 0x000000223a3a7c23 */ /* 0x100fe20008010850 */
[--C-:B------:R-:W-:Y:S01]  /*a390*/  FFMA.FTZ R59, R59, UR34, -R80.reuse ;  /* 0x000000223b3b7c23 */ /* 0x100fe20008010850 */
[----:B------:R-:W1:Y:S01]  /*a3a0*/  MUFU.TANH R46, R46 ;  /* 0x0000002e002e7308 */ /* 0x000e620000002400 */
[----:B---3--:R-:W-:Y:S01]  /*a3b0*/  FMNMX.FTZ R13, R42, R13, !PT ;  /* 0x0000000d2a0d7209 */ /* 0x008fe20007810000 */
[--C-:B------:R-:W-:Y:S01]  /*a3c0*/  FFMA.FTZ R60, R60, UR34, -R80.reuse ;  /* 0x000000223c3c7c23 */ /* 0x100fe20008010850 */
[--C-:B------:R-:W-:Y:S01]  /*a3d0*/  FFMA.FTZ R61, R61, UR34, -R80.reuse ;  /* 0x000000223d3d7c23 */ /* 0x100fe20008010850 */
[--C-:B------:R-:W-:Y:S01]  /*a3e0*/  FFMA.FTZ R62, R62, UR34, -R80.reuse ;  /* 0x000000223e3e7c23 */ /* 0x100fe20008010850 */
[--C-:B------:R-:W-:Y:S01]  /*a3f0*/  FFMA.FTZ R63, R63, UR34, -R80.reuse ;  /* 0x000000223f3f7c23 */ /* 0x100fe20008010850 */
[--C-:B------:R-:W-:Y:S01]  /*a400*/  FFMA.FTZ R64, R64, UR34, -R80.reuse ;  /* 0x0000002240407c23 */ /* 0x100fe20008010850 */
[--C-:B------:R-:W-:Y:S01]  /*a410*/  FFMA.FTZ R68, R68, UR34, -R80.reuse ;  /* 0x0000002244447c23 */ /* 0x100fe20008010850 */
[----:B------:R-:W2:Y:S01]  /*a420*/  MUFU.TANH R49, R49 ;  /* 0x0000003100317308 */ /* 0x000ea20000002400 */
[----:B0-----:R-:W-:Y:S01]  /*a430*/  FMNMX.FTZ R13, R44, R13, !PT ;  /* 0x0000000d2c0d7209 */ /* 0x001fe20007810000 */
[----:B------:R-:W-:-:S06]  /*a440*/  FFMA.FTZ R65, R65, UR34, -R80 ;  /* 0x0000002241417c23 */ /* 0x000fcc0008010850 */
        /* <DEDUP_REMOVED lines=37> */
[----:B------:R-:W-:Y:S01]  /*a6a0*/  MUFU.EX2 R6, R6 ;  /* 0x0000000600067308 */ /* 0x000fe20000000800 */
[----:B-1----:R-:W-:-:S07]  /*a6b0*/  FMNMX.FTZ R13, R77, R82, !PT ;  /* 0x000000524d0d7209 */ /* 0x002fce0007810000 */
[----:B------:R-:W0:Y:S01]  /*a6c0*/  MUFU.EX2 R8, R8 ;  /* 0x0000000800087308 */ /* 0x000e220000000800 */
[----:B--2---:R-:W-:-:S05]  /*a6d0*/  FMNMX.FTZ R13, R78, R13, !PT ;  /* 0x0000000d4e0d7209 */ /* 0x004fca0007810000 */
[----:B------:R-:W1:Y:S02]  /*a6e0*/  SHFL.BFLY PT, R82, R13, 0x2, 0x1f ;  /* 0x0c401f000d527f89 */ /* 0x000e6400000e0000 */
[----:B------:R-:W2:Y:S08]  /*a6f0*/  MUFU.EX2 R10, R10 ;  /* 0x0000000a000a7308 */ /* 0x000eb00000000800 */
[----:B------:R-:W-:Y:S01]  /*a700*/  MUFU.EX2 R79, R79 ;  /* 0x0000004f004f7308 */ /* 0x000fe20000000800 */
[----:B0-----:R-:W-:-:S07]  /*a710*/  FFMA.FTZ R3, R6, R3, R8 ;  /* 0x0000000306037223 */ /* 0x001fce0000010008 */
[----:B------:R-:W-:Y:S01]  /*a720*/  MUFU.EX2 R14, R14 ;  /* 0x0000000e000e7308 */ /* 0x000fe20000000800 */
[----:B--2---:R-:W-:Y:S01]  /*a730*/  F2FP.F16.F32.PACK_AB R8, R10, R8 ;  /* 0x000000080a08723e */ /* 0x004fe200000000ff */
[----:B------:R-:W-:Y:S02]  /*a740*/  WARPGROUP.DEPBAR.LE gsb0, 0x0 ;  /* 0x00008000000079c5 */ /* 0x000fe40000010000 */
[----:B------:R-:W-:Y:S01]  /*a750*/  WARPGROUP.ARRIVE ;  /* 0x00000000000079c5 */ /* 0x000fe20000000000 */
[----:B-1----:R-:W-:-:S03]  /*a760*/  FMNMX.FTZ R82, R13, R82, !PT ;  /* 0x000000520d527209 */ /* 0x002fc60007810000 */
[----:B------:R-:W-:Y:S02]  /*a770*/  MUFU.EX2 R21, R21 ;  /* 0x0000001500157308 */ /* 0x000fe40000000800 */
[----:B------:R-:W-:Y:S01]  /*a780*/  HGMMA.64x96x16.F32 R88, gdesc[UR28].tnspB, R88, gsb0 ;  /* 0x416000001c5879f0 */ /* 0x000fe20008000858 */
[----:B------:R-:W-:Y:S01]  /*a790*/  UIADD3 UR28, UR6, 0x604, URZ ;  /* 0x00000604061c7890 */ /* 0x000fe2000fffe03f */
[----:B------:R-:W0:Y:S01]  /*a7a0*/  SHFL.BFLY PT, R13, R82, 0x1, 0x1f ;  /* 0x0c201f00520d7f89 */ /* 0x000e2200000e0000 */
[----:B------:R-:W-:Y:S01]  /*a7b0*/  UIADD3 UR30, UR7, 0x180, URZ ;  /* 0x00000180071e7890 */ /* 0x000fe2000fffe03f */
[----:B------:R-:W-:Y:S01]  /*a7c0*/  UMOV UR29, 0x40000040 ;  /* 0x40000040001d7882 */ /* 0x000fe20000000000 */
[----:B------:R-:W-:Y:S01]  /*a7d0*/  UMOV UR31, 0x80000020 ;  /* 0x80000020001f7882 */ /* 0x000fe20000000000 */
[----:B------:R-:W-:Y:S08]  /*a7e0*/  MUFU.EX2 R25, R25 ;  /* 0x0000001900197308 */ /* 0x000ff00000000800 */
[----:B------:R-:W-:Y:S08]  /*a7f0*/  MUFU.EX2 R27, R27 ;  /* 0x0000001b001b7308 */ /* 0x000ff00000000800 */
[----:B------:R-:W-:Y:S01]  /*a800*/  MUFU.EX2 R29, R29 ;  /* 0x0000001d001d7308 */ /* 0x000fe20000000800 */
[----:B0-----:R-:W-:-:S05]  /*a810*/  FMNMX.FTZ R13, R82, R13, !PT ;  /* 0x0000000d520d7209 */ /* 0x001fca0007810000 */
[C---:B------:R-:W-:Y:S01]  /*a820*/  FADD.FTZ R7, -R13.reuse, R7 ;  /* 0x000000070d077221 */ /* 0x040fe20000010100 */
[----:B------:R-:W-:Y:S01]  /*a830*/  FMUL.FTZ R81, R13, UR34 ;  /* 0x000000220d517c20 */ /* 0x000fe20008410000 */
[----:B------:R-:W-:Y:S02]  /*a840*/  MUFU.EX2 R31, R31 ;  /* 0x0000001f001f7308 */ /* 0x000fe40000000800 */
[----:B------:R-:W-:Y:S01]  /*a850*/  FMUL.FTZ R7, R7, UR34 ;  /* 0x0000002207077c20 */ /* 0x000fe20008410000 */
[--C-:B------:R-:W-:Y:S01]  /*a860*/  FFMA.FTZ R9, R9, UR34, -R81.reuse ;  /* 0x0000002209097c23 */ /* 0x100fe20008010851 */
[--C-:B------:R-:W-:Y:S01]  /*a870*/  FFMA.FTZ R83, R20, UR34, -R81.reuse ;  /* 0x0000002214537c23 */ /* 0x100fe20008010851 */
[--C-:B------:R-:W-:Y:S01]  /*a880*/  FFMA.FTZ R20, R36, UR34, -R81.reuse ;  /* 0x0000002224147c23 */ /* 0x100fe20008010851 */
[--C-:B------:R-:W-:Y:S01]  /*a890*/  FFMA.FTZ R11, R11, UR34, -R81.reuse ;  /* 0x000000220b0b7c23 */ /* 0x100fe20008010851 */
[--C-:B------:R-:W-:Y:S01]  /*a8a0*/  FFMA.FTZ R82, R15, UR34, -R81.reuse ;  /* 0x000000220f527c23 */ /* 0x100fe20008010851 */
[--C-:B------:R-:W-:Y:S01]  /*a8b0*/  FFMA.FTZ R36, R42, UR34, -R81.reuse ;  /* 0x000000222a247c23 */ /* 0x100fe20008010851 */
[----:B------:R-:W-:Y:S01]  /*a8c0*/  FFMA.FTZ R15, R44, UR34, -R81 ;  /* 0x000000222c0f7c23 */ /* 0x000fe20008010851 */
[----:B------:R-:W-:Y:S01]  /*a8d0*/  IMAD.U32 R42, RZ, RZ, UR43 ;  /* 0x0000002bff2a7e24 */ /* 0x000fe2000f8e00ff */
[----:B------:R-:W-:Y:S01]  /*a8e0*/  MUFU.EX2 R7, R7 ;  /* 0x0000000700077308 */ /* 0x000fe20000000800 */
[----:B------:R-:W-:-:S02]  /*a8f0*/  IMAD.U32 R44, RZ, RZ, UR50 ;  /* 0x00000032ff2c7e24 */ /* 0x000fc4000f8e00ff */
[--C-:B------:R-:W-:Y:S01]  /*a900*/  FFMA.FTZ R80, R24, UR34, -R81.reuse ;  /* 0x0000002218507c23 */ /* 0x100fe20008010851 */
[----:B------:R-:W-:Y:S01]  /*a910*/  VIADD R24, R138, 0x9 ;  /* 0x000000098a187836 */ /* 0x000fe20000000000 */
[----:B------:R-:W-:Y:S01]  /*a920*/  @!P1 LEA R42, R42, UR42, 0x3 ;  /* 0x0000002a2a2a9c11 */ /* 0x000fe2000f8e18ff */
[--C-:B------:R-:W-:Y:S01]  /*a930*/  FFMA.FTZ R26, R26, UR34, -R81.reuse ;  /* 0x000000221a1a7c23 */ /* 0x100fe20008010851 */
[----:B------:R-:W-:Y:S01]  /*a940*/  @!P1 LEA R44, R44, UR42, 0x3 ;  /* 0x0000002a2c2c9c11 */ /* 0x000fe2000f8e18ff */
[--C-:B------:R-:W-:Y:S01]  /*a950*/  FFMA.FTZ R28, R28, UR34, -R81.reuse ;  /* 0x000000221c1c7c23 */ /* 0x100fe20008010851 */
[----:B------:R-:W0:Y:S01]  /*a960*/  MUFU.EX2 R9, R9 ;  /* 0x0000000900097308 */ /* 0x000e220000000800 */
[----:B------:R-:W-:Y:S01]  /*a970*/  SEL R85, R24, 0x9, !P2 ;  /* 0x0000000918557807 */ /* 0x000fe20005000000 */
[----:B------:R-:W-:Y:S02]  /*a980*/  @!P1 VIADD R24, R42, 0x2d840 ;  /* 0x0002d8402a189836 */ /* 0x000fe40000000000 */
[----:B------:R-:W-:Y:S01]  /*a990*/  FFMA.FTZ R84, R30, UR34, -R81 ;  /* 0x000000221e547c23 */ /* 0x000fe20008010851 */
[----:B------:R-:W-:-:S02]  /*a9a0*/  @!P1 VIADD R42, R44, 0x2d860 ;  /* 0x0002d8602c2a9836 */ /* 0x000fc40000000000 */
[--C-:B------:R-:W-:Y:S01]  /*a9b0*/  FFMA.FTZ R30, R32, UR34, -R81.reuse ;  /* 0x00000022201e7c23 */ /* 0x100fe20008010851 */
[--C-:B------:R-:W-:Y:S01]  /*a9c0*/  FFMA.FTZ R32, R34, UR34, -R81.reuse ;  /* 0x0000002222207c23 */ /* 0x100fe20008010851 */
[----:B------:R-:W-:Y:S01]  /*a9d0*/  @!P1 PRMT R24, RZ, 0x654, R24 ;  /* 0x00000654ff189816 */ /* 0x000fe20000000018 */
[----:B------:R-:W1:Y:S01]  /*a9e0*/  MUFU.EX2 R11, R11 ;  /* 0x0000000b000b7308 */ /* 0x000e620000000800 */
[----:B------:R-:W-:Y:S01]  /*a9f0*/  @!P1 PRMT R42, RZ, 0x654, R42 ;  /* 0x00000654ff2a9816 */ /* 0x000fe2000000002a */
[--C-:B------:R-:W-:Y:S01]  /*aa00*/  FFMA.FTZ R34, R38, UR34, -R81.reuse ;  /* 0x0000002226227c23 */ /* 0x100fe20008010851 */
[--C-:B------:R-:W-:Y:S01]  /*aa10*/  FFMA.FTZ R41, R41, UR34, -R81.reuse ;  /* 0x0000002229297c23 */ /* 0x100fe20008010851 */
[--C-:B------:R-:W-:Y:S01]  /*aa20*/  FFMA.FTZ R38, R46, UR34, -R81.reuse ;  /* 0x000000222e267c23 */ /* 0x100fe20008010851 */
[--C-:B------:R-:W-:Y:S01]  /*aa30*/  FFMA.FTZ R49, R49, UR34, -R81.reuse ;  /* 0x0000002231317c23 */ /* 0x100fe20008010851 */
[--C-:B------:R-:W-:Y:S01]  /*aa40*/  FFMA.FTZ R44, R50, UR34, -R81.reuse ;  /* 0x00000022322c7c23 */ /* 0x100fe20008010851 */
[----:B------:R-:W-:Y:S01]  /*aa50*/  FFMA.FTZ R46, R53, UR34, -R81 ;  /* 0x00000022352e7c23 */ /* 0x000fe20008010851 */
[----:B------:R-:W-:Y:S01]  /*aa60*/  MUFU.EX2 R82, R82 ;  /* 0x0000005200527308 */ /* 0x000fe20000000800 */
[----:B0-----:R-:W-:Y:S01]  /*aa70*/  FFMA.FTZ R2, R7, R2, R9 ;  /* 0x0000000207027223 */ /* 0x001fe20000010009 */
[--C-:B------:R-:W-:Y:S01]  /*aa80*/  FFMA.FTZ R66, R66, UR34, -R81.reuse ;  /* 0x0000002242427c23 */ /* 0x100fe20008010851 */
[--C-:B------:R-:W-:Y:S01]  /*aa90*/  FFMA.FTZ R53, R67, UR34, -R81.reuse ;  /* 0x0000002243357c23 */ /* 0x100fe20008010851 */
[--C-:B------:R-:W-:Y:S01]  /*aaa0*/  FFMA.FTZ R67, R70, UR34, -R81.reuse ;  /* 0x0000002246437c23 */ /* 0x100fe20008010851 */
[--C-:B------:R-:W-:Y:S01]  /*aab0*/  FFMA.FTZ R71, R71, UR34, -R81.reuse ;  /* 0x0000002247477c23 */ /* 0x100fe20008010851 */
[--C-:B------:R-:W-:Y:S01]  /*aac0*/  FFMA.FTZ R72, R72, UR34, -R81.reuse ;  /* 0x0000002248487c23 */ /* 0x100fe20008010851 */
[--C-:B------:R-:W-:Y:S01]  /*aad0*/  FFMA.FTZ R73, R73, UR34, -R81.reuse ;  /* 0x0000002249497c23 */ /* 0x100fe20008010851 */
[----:B------:R-:W-:Y:S01]  /*aae0*/  MUFU.EX2 R83, R83 ;  /* 0x0000005300537308 */ /* 0x000fe20000000800 */
[----:B-1----:R-:W-:Y:S01]  /*aaf0*/  F2FP.F16.F32.PACK_AB R9, R11, R9 ;  /* 0x000000090b09723e */ /* 0x002fe200000000ff */
[--C-:B------:R-:W-:Y:S01]  /*ab00*/  FFMA.FTZ R74, R74, UR34, -R81.reuse ;  /* 0x000000224a4a7c23 */ /* 0x100fe20008010851 */
[--C-:B------:R-:W-:Y:S01]  /*ab10*/  FFMA.FTZ R75, R75, UR34, -R81.reuse ;  /* 0x000000224b4b7c23 */ /* 0x100fe20008010851 */
[--C-:B------:R-:W-:Y:S01]  /*ab20*/  FFMA.FTZ R78, R78, UR34, -R81.reuse ;  /* 0x000000224e4e7c23 */ /* 0x100fe20008010851 */
[--C-:B------:R-:W-:Y:S01]  /*ab30*/  FFMA.FTZ R76, R76, UR34, -R81.reuse ;  /* 0x000000224c4c7c23 */ /* 0x100fe20008010851 */
[----:B------:R-:W-:Y:S01]  /*ab40*/  FFMA.FTZ R77, R77, UR34, -R81 ;  /* 0x000000224d4d7c23 */ /* 0x000fe20008010851 */
[C---:B------:R-:W-:Y:S01]  /*ab50*/  ISETP.GT.AND P2, PT, R0.reuse, UR47, PT ;  /* 0x0000002f00007c0c */ /* 0x040fe2000bf44270 */
[----:B------:R-:W-:Y:S01]  /*ab60*/  MUFU.EX2 R80, R80 ;  /* 0x0000005000507308 */ /* 0x000fe20000000800 */
[----:B------:R-:W-:Y:S01]  /*ab70*/  UMOV UR50, UR43 ;  /* 0x0000002b00327c82 */ /* 0x000fe20008000000 */
[----:B------:R-:W-:-:S06]  /*ab80*/  VIADD R0, R0, 0xffffffff ;  /* 0xffffffff00007836 */ /* 0x000fcc0000000000 */
[----:B------:R-:W-:Y:S08]  /*ab90*/  MUFU.EX2 R26, R26 ;  /* 0x0000001a001a7308 */ /* 0x000ff00000000800 */
[----:B------:R-:W-:Y:S01]  /*aba0*/  MUFU.EX2 R28, R28 ;  /* 0x0000001c001c7308 */ /* 0x000fe20000000800 */
[----:B------:R-:W-:Y:S02]  /*abb0*/  WARPGROUP.DEPBAR.LE gsb0, 0x0 ;  /* 0x00008000000079c5 */ /* 0x000fe40000010000 */
[----:B------:R-:W-:-:S05]  /*abc0*/  WARPGROUP.ARRIVE ;  /* 0x00000000000079c5 */ /* 0x000fca0000000000 */
[----:B------:R-:W-:Y:S01]  /*abd0*/  MUFU.EX2 R84, R84 ;  /* 0x0000005400547308 */ /* 0x000fe20000000800 */
[----:B------:R-:W-:Y:S01]  /*abe0*/  HGMMA.64x96x16.F32 R88, gdesc[UR28].tnspB, R88, gsb0 ;  /* 0x416000001c5879f0 */ /* 0x000fe20008000858 */
[----:B------:R-:W-:Y:S02]  /*abf0*/  UIADD3 UR28, UR6, 0x606, URZ ;  /* 0x00000606061c7890 */ /* 0x000fe4000fffe03f */
[----:B------:R-:W-:Y:S01]  /*ac00*/  UIADD3 UR30, UR7, 0x1c0, URZ ;  /* 0x000001c0071e7890 */ /* 0x000fe2000fffe03f */
[----:B------:R-:W-:Y:S01]  /*ac10*/  UMOV UR29, 0x40000040 ;  /* 0x40000040001d7882 */ /* 0x000fe20000000000 */
[----:B------:R-:W-:Y:S02]  /*ac20*/  UMOV UR31, 0x80000020 ;  /* 0x80000020001f7882 */ /* 0x000fe40000000000 */
        /* <DEDUP_REMOVED lines=25> */
[----:B------:R-:W0:Y:S08]  /*adc0*/  MUFU.EX2 R52, R52 ;  /* 0x0000003400347308 */ /* 0x000e300000000800 */
[----:B------:R-:W-:Y:S08]  /*add0*/  MUFU.EX2 R55, R55 ;  /* 0x0000003700377308 */ /* 0x000ff00000000800 */
[----:B------:R-:W-:Y:S01]  /*ade0*/  MUFU.EX2 R53, R53 ;  /* 0x0000003500357308 */ /* 0x000fe20000000800 */
[----:B0-----:R-:W-:-:S07]  /*adf0*/  F2FP.F16.F32.PACK_AB R50, R52, R51 ;  /* 0x000000333432723e */ /* 0x001fce00000000ff */
[----:B------:R-:W-:Y:S08]  /*ae00*/  MUFU.EX2 R56, R56 ;  /* 0x0000003800387308 */ /* 0x000ff00000000800 */
[----:B------:R-:W-:Y:S01]  /*ae10*/  MUFU.EX2 R57, R57 ;  /* 0x0000003900397308 */ /* 0x000fe20000000800 */
[----:B------:R-:W-:Y:S02]  /*ae20*/  WARPGROUP.DEPBAR.LE gsb0, 0x0 ;  /* 0x00008000000079c5 */ /* 0x000fe40000010000 */
[----:B------:R0:W-:Y:S06]  /*ae30*/  BAR.ARV R85, 0x100 ;  /* 0x000400550000751d */ /* 0x0001ec0000002000 */
[----:B------:R1:W-:Y:S01]  /*ae40*/  @!P1 SYNCS.ARRIVE.TRANS64.RED.A1T0 RZ, [R24+URZ], RZ ;  /* 0x000000ff18ff99a7 */ /* 0x0003e2000810043f */
[----:B------:R-:W-:Y:S01]  /*ae50*/  MUFU.EX2 R67, R67 ;  /* 0x0000004300437308 */ /* 0x000fe20000000800 */
[-C--:B------:R-:W-:Y:S01]  /*ae60*/  FMUL.FTZ R88, R88, R6.reuse ;  /* 0x0000000658587220 */ /* 0x080fe20000410000 */
[-C--:B------:R-:W-:Y:S01]  /*ae70*/  FMUL.FTZ R89, R89, R6.reuse ;  /* 0x0000000659597220 */ /* 0x080fe20000410000 */
[-C--:B------:R-:W-:Y:S01]  /*ae80*/  FMUL.FTZ R92, R92, R6.reuse ;  /* 0x000000065c5c7220 */ /* 0x080fe20000410000 */
[-C--:B------:R-:W-:Y:S01]  /*ae90*/  FMUL.FTZ R93, R93, R6.reuse ;  /* 0x000000065d5d7220 */ /* 0x080fe20000410000 */
[-C--:B------:R-:W-:Y:S01]  /*aea0*/  FMUL.FTZ R96, R96, R6.reuse ;  /* 0x0000000660607220 */ /* 0x080fe20000410000 */
[----:B------:R-:W-:Y:S01]  /*aeb0*/  FMUL.FTZ R97, R97, R6 ;  /* 0x0000000661617220 */ /* 0x000fe20000410000 */
[----:B------:R2:W-:Y:S01]  /*aec0*/  @!P1 SYNCS.ARRIVE.TRANS64.RED.A1T0 RZ, [R42+URZ], RZ ;  /* 0x000000ff2aff99a7 */ /* 0x0005e2000810043f */
[--C-:B-1----:R-:W-:Y:S01]  /*aed0*/  FFMA.FTZ R24, R54, UR34, -R81.reuse ;  /* 0x0000002236187c23 */ /* 0x102fe20008010851 */
[----:B------:R-:W-:Y:S01]  /*aee0*/  FFMA.FTZ R54, R69, UR34, -R81 ;  /* 0x0000002245367c23 */ /* 0x000fe20008010851 */
[----:B------:R-:W-:Y:S01]  /*aef0*/  FADD.FTZ R69, R11, R2 ;  /* 0x000000020b457221 */ /* 0x000fe20000010000 */
[----:B------:R-:W-:Y:S01]  /*af00*/  F2FP.F16.F32.PACK_AB R11, R83, R82 ;  /* 0x00000052530b723e */ /* 0x000fe200000000ff */
[----:B------:R-:W-:Y:S01]  /*af10*/  MUFU.EX2 R58, R58 ;  /* 0x0000003a003a7308 */ /* 0x000fe20000000800 */
[-C--:B------:R-:W-:Y:S01]  /*af20*/  FMUL.FTZ R100, R100, R6.reuse ;  /* 0x0000000664647220 */ /* 0x080fe20000410000 */
[----:B------:R-:W-:Y:S01]  /*af30*/  FADD.FTZ R2, R82, R69 ;  /* 0x0000004552027221 */ /* 0x000fe20000010000 */
[----:B--2---:R-:W-:Y:S01]  /*af40*/  FADD.FTZ R42, R10, R3 ;  /* 0x000000030a2a7221 */ /* 0x004fe20000010000 */
[----:B------:R-:W-:Y:S01]  /*af50*/  F2FP.F16.F32.PACK_AB R10, R14, R79 ;  /* 0x0000004f0e0a723e */ /* 0x000fe200000000ff */
[-C--:B------:R-:W-:Y:S01]  /*af60*/  FMUL.FTZ R101, R101, R6.reuse ;  /* 0x0000000665657220 */ /* 0x080fe20000410000 */
[----:B------:R-:W-:Y:S01]  /*af70*/  FADD.FTZ R69, R83, R2 ;  /* 0x0000000253457221 */ /* 0x000fe20000010000 */
[----:B0-----:R-:W-:Y:S01]  /*af80*/  FADD.FTZ R85, R79, R42 ;  /* 0x0000002a4f557221 */ /* 0x001fe20000010000 */
[----:B------:R0:W1:Y:S01]  /*af90*/  MUFU.EX2 R3, R24 ;  /* 0x0000001800037308 */ /* 0x0000620000000800 */
[----:B------:R2:W-:Y:S01]  /*afa0*/  STSM.16.M88.4 [R17+0x21800], R8 ;  /* 0x0218000811007844 */ /* 0x0005e20000000200 */
[----:B------:R-:W-:Y:S01]  /*afb0*/  FADD.FTZ R69, R80, R69 ;  /* 0x0000004550457221 */ /* 0x000fe20000010000 */
[----:B------:R-:W-:Y:S01]  /*afc0*/  FADD.FTZ R42, R14, R85 ;  /* 0x000000550e2a7221 */ /* 0x000fe20000010000 */
[-C--:B------:R-:W-:Y:S01]  /*afd0*/  FMUL.FTZ R104, R104, R6.reuse ;  /* 0x0000000668687220 */ /* 0x080fe20000410000 */
[----:B------:R-:W-:Y:S01]  /*afe0*/  FMUL.FTZ R105, R105, R6 ;  /* 0x0000000669697220 */ /* 0x000fe20000410000 */
[----:B------:R-:W-:Y:S01]  /*aff0*/  FADD.FTZ R69, R26, R69 ;  /* 0x000000451a457221 */ /* 0x000fe20000010000 */
[----:B------:R-:W-:Y:S01]  /*b000*/  FADD.FTZ R42, R21, R42 ;  /* 0x0000002a152a7221 */ /* 0x000fe20000010000 */
[----:B------:R-:W3:Y:S01]  /*b010*/  MUFU.EX2 R2, R66 ;  /* 0x0000004200027308 */ /* 0x000ee20000000800 */
[C---:B0-----:R-:W-:Y:S01]  /*b020*/  F2FP.F16.F32.PACK_AB R24, R25.reuse, R21 ;  /* 0x000000151918723e */ /* 0x041fe200000000ff */
[----:B------:R-:W-:Y:S01]  /*b030*/  FADD.FTZ R69, R28, R69 ;  /* 0x000000451c457221 */ /* 0x000fe20000010000 */
[----:B------:R-:W-:Y:S01]  /*b040*/  FADD.FTZ R42, R25, R42 ;  /* 0x0000002a192a7221 */ /* 0x000fe20000010000 */
[----:B------:R-:W-:Y:S01]  /*b050*/  F2FP.F16.F32.PACK_AB R25, R26, R80 ;  /* 0x000000501a19723e */ /* 0x000fe200000000ff */
[----:B------:R-:W-:Y:S01]  /*b060*/  FMUL.FTZ R108, R108, R6 ;  /* 0x000000066c6c7220 */ /* 0x000fe20000410000 */
[----:B------:R-:W-:Y:S01]  /*b070*/  FADD.FTZ R69, R84, R69 ;  /* 0x0000004554457221 */ /* 0x000fe20000010000 */
[----:B------:R-:W-:Y:S01]  /*b080*/  FADD.FTZ R42, R27, R42 ;  /* 0x0000002a1b2a7221 */ /* 0x000fe20000010000 */
[C---:B------:R-:W-:Y:S01]  /*b090*/  F2FP.F16.F32.PACK_AB R26, R29.reuse, R27 ;  /* 0x0000001b1d1a723e */ /* 0x040fe200000000ff */
[----:B------:R-:W-:Y:S01]  /*b0a0*/  MUFU.EX2 R54, R54 ;  /* 0x0000003600367308 */ /* 0x000fe20000000800 */
        /* <DEDUP_REMOVED lines=10> */
[C---:B------:R-:W-:Y:S01]  /*b150*/  F2FP.F16.F32.PACK_AB R31, R34.reuse, R20 ;  /* 0x00000014221f723e */ /* 0x040fe200000000ff */
[----:B------:R0:W-:Y:S01]  /*b160*/  STSM.16.M88.4 [R23], R24 ;  /* 0x0000001817007844 */ /* 0x0001e20000000200 */
[----:B------:R-:W-:Y:S01]  /*b170*/  FADD.FTZ R14, R34, R69 ;  /* 0x00000045220e7221 */ /* 0x000fe20000010000 */
[----:B------:R-:W-:Y:S01]  /*b180*/  FADD.FTZ R42, R35, R42 ;  /* 0x0000002a232a7221 */ /* 0x000fe20000010000 */
[-C--:B------:R-:W-:Y:S01]  /*b190*/  FMUL.FTZ R112, R112, R6.reuse ;  /* 0x0000000670707220 */ /* 0x080fe20000410000 */
[----:B------:R-:W0:Y:S01]  /*b1a0*/  MUFU.EX2 R72, R72 ;  /* 0x0000004800487308 */ /* 0x000e220000000800 */
[----:B------:R-:W-:Y:S01]  /*b1b0*/  FADD.FTZ R29, R41, R14 ;  /* 0x0000000e291d7221 */ /* 0x000fe20000010000 */
[----:B------:R-:W-:Y:S01]  /*b1c0*/  FADD.FTZ R42, R37, R42 ;  /* 0x0000002a252a7221 */ /* 0x000fe20000010000 */
[----:B------:R-:W-:Y:S01]  /*b1d0*/  F2FP.F16.F32.PACK_AB R41, R36, R41 ;  /* 0x000000292429723e */ /* 0x000fe200000000ff */
[-C--:B------:R-:W-:Y:S01]  /*b1e0*/  FMUL.FTZ R113, R113, R6.reuse ;  /* 0x0000000671717220 */ /* 0x080fe20000410000 */
[----:B------:R-:W-:Y:S01]  /*b1f0*/  FMUL.FTZ R116, R116, R6 ;  /* 0x0000000674747220 */ /* 0x000fe20000410000 */
[----:B------:R-:W-:Y:S01]  /*b200*/  FADD.FTZ R21, R39, R42 ;  /* 0x0000002a27157221 */ /* 0x000fe20000010000 */
[----:B------:R-:W-:Y:S01]  /*b210*/  FADD.FTZ R42, R36, R29 ;  /* 0x0000001d242a7221 */ /* 0x000fe20000010000 */
[----:B------:R-:W-:Y:S01]  /*b220*/  MUFU.EX2 R73, R73 ;  /* 0x0000004900497308 */ /* 0x000fe20000000800 */
[----:B------:R-:W-:Y:S01]  /*b230*/  F2FP.F16.F32.PACK_AB R29, R32, R30 ;  /* 0x0000001e201d723e */ /* 0x000fe200000000ff */
[----:B------:R-:W-:Y:S01]  /*b240*/  FADD.FTZ R14, R40, R21 ;  /* 0x00000015280e7221 */ /* 0x000fe20000010000 */
[----:B------:R-:W-:Y:S01]  /*b250*/  FADD.FTZ R21, R15, R42 ;  /* 0x0000002a0f157221 */ /* 0x000fe20000010000 */
[----:B------:R-:W-:Y:S01]  /*b260*/  F2FP.F16.F32.PACK_AB R30, R37, R35 ;  /* 0x00000023251e723e */ /* 0x000fe200000000ff */
[-C--:B------:R-:W-:Y:S01]  /*b270*/  FMUL.FTZ R117, R117, R6.reuse ;  /* 0x0000000675757220 */ /* 0x080fe20000410000 */
[----:B------:R-:W-:Y:S01]  /*b280*/  FADD.FTZ R14, R43, R14 ;  /* 0x0000000e2b0e7221 */ /* 0x000fe20000010000 */
[----:B------:R-:W-:Y:S01]  /*b290*/  FADD.FTZ R20, R38, R21 ;  /* 0x0000001526147221 */ /* 0x000fe20000010000 */
[----:B------:R-:W-:Y:S01]  /*b2a0*/  MUFU.EX2 R59, R59 ;  /* 0x0000003b003b7308 */ /* 0x000fe20000000800 */
[----:B------:R4:W-:Y:S01]  /*b2b0*/  STSM.16.M88.4 [R19], R28 ;  /* 0x0000001c13007844 */ /* 0x0009e20000000200 */
[----:B------:R-:W-:Y:S01]  /*b2c0*/  FADD.FTZ R14, R45, R14 ;  /* 0x0000000e2d0e7221 */ /* 0x000fe20000010000 */
[----:B------:R-:W-:Y:S01]  /*b2d0*/  FADD.FTZ R33, R49, R20 ;  /* 0x0000001431217221 */ /* 0x000fe20000010000 */
[----:B------:R-:W-:Y:S01]  /*b2e0*/  F2FP.F16.F32.PACK_AB R42, R45, R43 ;  /* 0x0000002b2d2a723e */ /* 0x000fe200000000ff */
[-C--:B------:R-:W-:Y:S01]  /*b2f0*/  FMUL.FTZ R120, R120, R6.reuse ;  /* 0x0000000678787220 */ /* 0x080fe20000410000 */
[----:B------:R-:W-:Y:S01]  /*b300*/  FADD.FTZ R21, R47, R14 ;  /* 0x0000000e2f157221 */ /* 0x000fe20000010000 */
[----:B------:R-:W-:Y:S01]  /*b310*/  FADD.FTZ R33, R44, R33 ;  /* 0x000000212c217221 */ /* 0x000fe20000010000 */
[----:B------:R-:W5:Y:S01]  /*b320*/  MUFU.EX2 R74, R74 ;  /* 0x0000004a004a7308 */ /* 0x000f620000000800 */
[----:B------:R-:W-:Y:S01]  /*b330*/  F2FP.F16.F32.PACK_AB R43, R38, R15 ;  /* 0x0000000f262b723e */ /* 0x000fe200000000ff */
[----:B------:R-:W-:Y:S01]  /*b340*/  FADD.FTZ R14, R48, R21 ;  /* 0x00000015300e7221 */ /* 0x000fe20000010000 */
[----:B------:R-:W-:Y:S01]  /*b350*/  F2FP.F16.F32.PACK_AB R40, R40, R39 ;  /* 0x000000272828723e */ /* 0x000fe200000000ff */
[----:B------:R-:W-:Y:S01]  /*b360*/  FMUL.FTZ R121, R121, R6 ;  /* 0x0000000679797220 */ /* 0x000fe20000410000 */
[----:B------:R-:W-:Y:S01]  /*b370*/  F2FP.F16.F32.PACK_AB R48, R48, R47 ;  /* 0x0000002f3030723e */ /* 0x000fe200000000ff */
[----:B------:R-:W-:Y:S01]  /*b380*/  FADD.FTZ R21, R51, R14 ;  /* 0x0000000e33157221 */ /* 0x000fe20000010000 */
[----:B------:R-:W-:Y:S01]  /*b390*/  FADD.FTZ R14, R46, R33 ;  /* 0x000000212e0e7221 */ /* 0x000fe20000010000 */
[----:B------:R-:W4:Y:S01]  /*b3a0*/  MUFU.EX2 R60, R60 ;  /* 0x0000003c003c7308 */ /* 0x000f220000000800 */
[C---:B-1----:R-:W-:Y:S01]  /*b3b0*/  F2FP.F16.F32.PACK_AB R51, R3.reuse, R46 ;  /* 0x0000002e0333723e */ /* 0x042fe200000000ff */
[----:B--2---:R-:W-:Y:S01]  /*b3c0*/  FADD.FTZ R8, R52, R21 ;  /* 0x0000001534087221 */ /* 0x004fe20000010000 */
[----:B------:R-:W-:Y:S01]  /*b3d0*/  FADD.FTZ R9, R3, R14 ;  /* 0x0000000e03097221 */ /* 0x000fe20000010000 */
[----:B------:R-:W-:Y:S01]  /*b3e0*/  F2FP.F16.F32.PACK_AB R49, R44, R49 ;  /* 0x000000312c31723e */ /* 0x000fe200000000ff */
[----:B------:R2:W-:Y:S01]  /*b3f0*/  STSM.16.M88.4 [R18], R40 ;  /* 0x0000002812007844 */ /* 0x0005e20000000200 */
[----:B------:R-:W-:Y:S01]  /*b400*/  FADD.FTZ R11, R55, R8 ;  /* 0x00000008370b7221 */ /* 0x000fe20000010000 */
[----:B---3--:R-:W-:Y:S01]  /*b410*/  FADD.FTZ R8, R2, R9 ;  /* 0x0000000902087221 */ /* 0x008fe20000010000 */
[----:B------:R-:W-:Y:S01]  /*b420*/  MUFU.EX2 R14, R75 ;  /* 0x0000004b000e7308 */ /* 0x000fe20000000800 */
[----:B0-----:R-:W-:Y:S01]  /*b430*/  F2FP.F16.F32.PACK_AB R25, R72, R71 ;  /* 0x000000474819723e */ /* 0x001fe200000000ff */
[----:B------:R-:W-:Y:S01]  /*b440*/  FADD.FTZ R10, R56, R11 ;  /* 0x0000000b380a7221 */ /* 0x000fe20000010000 */
[----:B------:R-:W-:Y:S01]  /*b450*/  FADD.FTZ R9, R53, R8 ;  /* 0x0000000835097221 */ /* 0x000fe20000010000 */
[----:B-----5:R-:W-:Y:S01]  /*b460*/  F2FP.F16.F32.PACK_AB R27, R74, R73 ;  /* 0x000000494a1b723e */ /* 0x020fe200000000ff */
[----:B------:R2:W-:Y:S01]  /*b470*/  STSM.16.M88.4 [R17+0x27800], R48 ;  /* 0x0278003011007844 */ /* 0x0005e20000000200 */
[----:B------:R-:W-:Y:S01]  /*b480*/  FADD.FTZ R11, R57, R10 ;  /* 0x0000000a390b7221 */ /* 0x000fe20000010000 */
[----:B------:R-:W-:Y:S01]  /*b490*/  FADD.FTZ R8, R54, R9 ;  /* 0x0000000936087221 */ /* 0x000fe20000010000 */
[----:B------:R-:W0:Y:S01]  /*b4a0*/  MUFU.EX2 R61, R61 ;  /* 0x0000003d003d7308 */ /* 0x000e220000000800 */
[----:B------:R-:W-:Y:S01]  /*b4b0*/  F2FP.F16.F32.PACK_AB R9, R53, R2 ;  /* 0x000000023509723e */ /* 0x000fe200000000ff */
[----:B------:R-:W-:Y:S01]  /*b4c0*/  FADD.FTZ R10, R58, R11 ;  /* 0x0000000b3a0a7221 */ /* 0x000fe20000010000 */
[----:B------:R-:W-:Y:S01]  /*b4d0*/  FADD.FTZ R8, R67, R8 ;  /* 0x0000000843087221 */ /* 0x000fe20000010000 */
[----:B----4-:R-:W-:Y:S01]  /*b4e0*/  F2FP.F16.F32.PACK_AB R24, R60, R59 ;  /* 0x0000003b3c18723e */ /* 0x010fe200000000ff */
[----:B------:R-:W-:Y:S01]  /*b4f0*/  FMUL.FTZ R124, R124, R6 ;  /* 0x000000067c7c7220 */ /* 0x000fe20000410000 */
[----:B------:R-:W-:Y:S01]  /*b500*/  FADD.FTZ R3, R59, R10 ;  /* 0x0000000a3b037221 */ /* 0x000fe20000010000 */
[----:B------:R-:W-:Y:S01]  /*b510*/  FADD.FTZ R11, R71, R8 ;  /* 0x00000008470b7221 */ /* 0x000fe20000010000 */
[----:B------:R-:W1:Y:S01]  /*b520*/  MUFU.EX2 R62, R62 ;  /* 0x0000003e003e7308 */ /* 0x000e620000000800 */
[----:B------:R-:W-:Y:S01]  /*b530*/  F2FP.F16.F32.PACK_AB R8, R56, R55 ;  /* 0x000000373808723e */ /* 0x000fe200000000ff */
[----:B------:R-:W-:Y:S01]  /*b540*/  FADD.FTZ R10, R60, R3 ;  /* 0x000000033c0a7221 */ /* 0x000fe20000010000 */
[----:B------:R-:W-:Y:S01]  /*b550*/  FADD.FTZ R2, R72, R11 ;  /* 0x0000000b48027221 */ /* 0x000fe20000010000 */
[----:B------:R-:W-:Y:S01]  /*b560*/  F2FP.F16.F32.PACK_AB R11, R67, R54 ;  /* 0x00000036430b723e */ /* 0x000fe200000000ff */
[-C--:B------:R-:W-:Y:S01]  /*b570*/  FMUL.FTZ R125, R125, R6.reuse ;  /* 0x000000067d7d7220 */ /* 0x080fe20000410000 */
[-C--:B------:R-:W-:Y:S01]  /*b580*/  FMUL.FTZ R128, R128, R6.reuse ;  /* 0x0000000680807220 */ /* 0x080fe20000410000 */
[----:B------:R-:W-:Y:S01]  /*b590*/  FADD.FTZ R15, R73, R2 ;  /* 0x00000002490f7221 */ /* 0x000fe20000010000 */
[----:B------:R-:W3:Y:S01]  /*b5a0*/  MUFU.EX2 R29, R76 ;  /* 0x0000004c001d7308 */ /* 0x000ee20000000800 */
[----:B0-----:R-:W-:Y:S01]  /*b5b0*/  FADD.FTZ R3, R61, R10 ;  /* 0x0000000a3d037221 */ /* 0x001fe20000010000 */
[----:B------:R-:W-:Y:S01]  /*b5c0*/  F2FP.F16.F32.PACK_AB R10, R58, R57 ;  /* 0x000000393a0a723e */ /* 0x000fe200000000ff */
[----:B------:R-:W-:Y:S01]  /*b5d0*/  FADD.FTZ R15, R74, R15 ;  /* 0x0000000f4a0f7221 */ /* 0x000fe20000010000 */
[-C--:B------:R-:W-:Y:S01]  /*b5e0*/  FMUL.FTZ R129, R129, R6.reuse ;  /* 0x0000000681817220 */ /* 0x080fe20000410000 */
[-C--:B------:R-:W-:Y:S01]  /*b5f0*/  FMUL.FTZ R132, R132, R6.reuse ;  /* 0x0000000684847220 */ /* 0x080fe20000410000 */
[----:B------:R-:W-:Y:S01]  /*b600*/  FMUL.FTZ R133, R133, R6 ;  /* 0x0000000685857220 */ /* 0x000fe20000410000 */
[----:B------:R-:W-:Y:S01]  /*b610*/  FADD.FTZ R15, R14, R15 ;  /* 0x0000000f0e0f7221 */ /* 0x000fe20000010000 */
[----:B------:R-:W0:Y:S01]  /*b620*/  MUFU.EX2 R63, R63 ;  /* 0x0000003f003f7308 */ /* 0x000e220000000800 */
[C---:B-1----:R-:W-:Y:S01]  /*b630*/  F2FP.F16.F32.PACK_AB R26, R62.reuse, R61 ;  /* 0x0000003d3e1a723e */ /* 0x042fe200000000ff */
[----:B------:R2:W-:Y:S01]  /*b640*/  STSM.16.M88.4 [R136], R8 ;  /* 0x0000000888007844 */ /* 0x0005e20000000200 */
[----:B------:R-:W-:Y:S01]  /*b650*/  FADD.FTZ R2, R62, R3 ;  /* 0x000000033e027221 */ /* 0x000fe20000010000 */
[-C--:B------:R-:W-:Y:S01]  /*b660*/  FMUL.FTZ R90, R90, R7.reuse ;  /* 0x000000075a5a7220 */ /* 0x080fe20000410000 */
[-C--:B------:R-:W-:Y:S01]  /*b670*/  FMUL.FTZ R91, R91, R7.reuse ;  /* 0x000000075b5b7220 */ /* 0x080fe20000410000 */
[----:B------:R2:W-:Y:S01]  /*b680*/  STSM.16.M88.4 [R19+0x6000], R24 ;  /* 0x0060001813007844 */ /* 0x0005e20000000200 */
        /* <DEDUP_REMOVED lines=9> */
[----:B------:R-:W-:Y:S01]  /*b720*/  MUFU.EX2 R68, R68 ;  /* 0x0000004400447308 */ /* 0x000fe20000000800 */
[----:B0-----:R-:W-:Y:S01]  /*b730*/  FADD.FTZ R3, R63, R2 ;  /* 0x000000023f037221 */ /* 0x001fe20000010000 */
[-C--:B------:R-:W-:Y:S01]  /*b740*/  FMUL.FTZ R106, R106, R7.reuse ;  /* 0x000000076a6a7220 */ /* 0x080fe20000410000 */
[-C--:B------:R-:W-:Y:S01]  /*b750*/  FMUL.FTZ R107, R107, R7.reuse ;  /* 0x000000076b6b7220 */ /* 0x080fe20000410000 */
[-C--:B------:R-:W-:Y:S01]  /*b760*/  FMUL.FTZ R110, R110, R7.reuse ;  /* 0x000000076e6e7220 */ /* 0x080fe20000410000 */
[-C--:B------:R-:W-:Y:S01]  /*b770*/  FMUL.FTZ R111, R111, R7.reuse ;  /* 0x000000076f6f7220 */ /* 0x080fe20000410000 */
[-C--:B------:R-:W-:Y:S01]  /*b780*/  FMUL.FTZ R114, R114, R7.reuse ;  /* 0x0000000772727220 */ /* 0x080fe20000410000 */
[----:B------:R-:W-:Y:S01]  /*b790*/  FMUL.FTZ R115, R115, R7 ;  /* 0x0000000773737220 */ /* 0x000fe20000410000 */
[----:B------:R-:W0:Y:S01]  /*b7a0*/  MUFU.EX2 R65, R65 ;  /* 0x0000004100417308 */ /* 0x000e220000000800 */
[C---:B-1----:R-:W-:Y:S01]  /*b7b0*/  F2FP.F16.F32.PACK_AB R28, R64.reuse, R63 ;  /* 0x0000003f401c723e */ /* 0x042fe200000000ff */
[----:B------:R-:W-:Y:S01]  /*b7c0*/  FADD.FTZ R3, R64, R3 ;  /* 0x0000000340037221 */ /* 0x000fe20000010000 */
[-C--:B------:R-:W-:Y:S01]  /*b7d0*/  FMUL.FTZ R118, R118, R7.reuse ;  /* 0x0000000776767220 */ /* 0x080fe20000410000 */
[-C--:B------:R-:W-:Y:S01]  /*b7e0*/  FMUL.FTZ R119, R119, R7.reuse ;  /* 0x0000000777777220 */ /* 0x080fe20000410000 */
[-C--:B------:R-:W-:Y:S01]  /*b7f0*/  FMUL.FTZ R122, R122, R7.reuse ;  /* 0x000000077a7a7220 */ /* 0x080fe20000410000 */
[-C--:B------:R-:W-:Y:S01]  /*b800*/  FMUL.FTZ R123, R123, R7.reuse ;  /* 0x000000077b7b7220 */ /* 0x080fe20000410000 */
[-C--:B------:R-:W-:Y:S01]  /*b810*/  FMUL.FTZ R126, R126, R7.reuse ;  /* 0x000000077e7e7220 */ /* 0x080fe20000410000 */
[----:B------:R-:W1:Y:S01]  /*b820*/  MUFU.EX2 R20, R77 ;  /* 0x0000004d00147308 */ /* 0x000e620000000800 */
[-C--:B------:R-:W-:Y:S01]  /*b830*/  FMUL.FTZ R127, R127, R7.reuse ;  /* 0x000000077f7f7220 */ /* 0x080fe20000410000 */
[-C--:B------:R-:W-:Y:S01]  /*b840*/  FMUL.FTZ R130, R130, R7.reuse ;  /* 0x0000000782827220 */ /* 0x080fe20000410000 */
[-C--:B------:R-:W-:Y:S01]  /*b850*/  FMUL.FTZ R131, R131, R7.reuse ;  /* 0x0000000783837220 */ /* 0x080fe20000410000 */
[-C--:B------:R-:W-:Y:S01]  /*b860*/  FMUL.FTZ R134, R134, R7.reuse ;  /* 0x0000000786867220 */ /* 0x080fe20000410000 */
[----:B------:R-:W-:Y:S01]  /*b870*/  FMUL.FTZ R135, R135, R7 ;  /* 0x0000000787877220 */ /* 0x000fe20000410000 */
[----:B------:R-:W-:-:S02]  /*b880*/  IMAD.MOV.U32 R7, RZ, RZ, R13 ;  /* 0x000000ffff077224 */ /* 0x000fc400078e000d */
[----:B------:R-:W3:Y:S01]  /*b890*/  MUFU.EX2 R78, R78 ;  /* 0x0000004e004e7308 */ /* 0x000ee20000000800 */
[----:B0-----:R-:W-:Y:S01]  /*b8a0*/  F2FP.F16.F32.PACK_AB R30, R65, R68 ;  /* 0x00000044411e723e */ /* 0x001fe200000000ff */
[----:B------:R-:W-:Y:S01]  /*b8b0*/  FADD.FTZ R68, R68, R3 ;  /* 0x0000000344447221 */ /* 0x000fe20000010000 */
[----:B------:R-:W-:-:S03]  /*b8c0*/  IMAD.MOV.U32 R6, RZ, RZ, R12 ;  /* 0x000000ffff067224 */ /* 0x000fc600078e000c */
[----:B------:R-:W-:Y:S01]  /*b8d0*/  FADD.FTZ R3, R65, R68 ;  /* 0x0000004441037221 */ /* 0x000fe20000010000 */
[----:B-1----:R-:W-:Y:S01]  /*b8e0*/  FADD.FTZ R15, R20, R15 ;  /* 0x0000000f140f7221 */ /* 0x002fe20000010000 */
[----:B---3--:R-:W-:-:S03]  /*b8f0*/  F2FP.F16.F32.PACK_AB R31, R78, R20 ;  /* 0x000000144e1f723e */ /* 0x008fc600000000ff */
[----:B------:R-:W-:Y:S02]  /*b900*/  FADD.FTZ R2, R78, R15 ;  /* 0x0000000f4e027221 */ /* 0x000fe40000010000 */
        /* <DEDUP_REMOVED lines=9> */
.L_x_887:
[----:B------:R-:W-:-:S13]  /*b9a0*/  ISETP.GE.AND P2, PT, R0, UR39, PT ;  /* 0x0000002700007c0c */ /* 0x000fda000bf46270 */
[----:B------:R-:W-:Y:S05]  /*b9b0*/  @!P2 BRA `(.L_x_897) ;  /* 0x000000380030a947 */ /* 0x000fea0003800000 */
[----:B-12---:R-:W-:Y:S01]  /*b9c0*/  IMAD.IADD R8, R137, 0x1, -R139 ;  /* 0x0000000189087824 */ /* 0x006fe200078e0a8b */
[----:B------:R-:W-:Y:S01]  /*b9d0*/  UMOV UR28, UR46 ;  /* 0x0000002e001c7c82 */ /* 0x000fe20008000000 */
[----:B------:R-:W-:Y:S01]  /*b9e0*/  IMAD.MOV.U32 R11, RZ, RZ, R13 ;  /* 0x000000ffff0b7224 */ /* 0x000fe200078e000d */
[----:B------:R-:W-:Y:S01]  /*b9f0*/  UMOV UR51, UR43 ;  /* 0x0000002b00337c82 */ /* 0x000fe20008000000 */
[--C-:B------:R-:W-:Y:S01]  /*ba00*/  IMAD.IADD R9, R4, 0x1, R8.reuse ;  /* 0x0000000104097824 */ /* 0x100fe200078e0208 */
[----:B------:R-:W-:Y:S01]  /*ba10*/  ULDC UR35, c[0x0][0x9e4] ;  /* 0x0002790000237ab9 */ /* 0x000fe20000000800 */
[----:B------:R-:W-:Y:S01]  /*ba20*/  IMAD.IADD R8, R5, 0x1, R8 ;  /* 0x0000000105087824 */ /* 0x000fe200078e0208 */
[----:B------:R-:W-:Y:S01]  /*ba30*/  ULDC UR34, c[0x0][0x988] ;  /* 0x0002620000227ab9 */ /* 0x000fe20000000800 */
[----:B------:R-:W-:Y:S01]  /*ba40*/  IMAD.MOV.U32 R10, RZ, RZ, R12 ;  /* 0x000000ffff0a7224 */ /* 0x000fe200078e000c */
[----:B------:R-:W-:Y:S01]  /*ba50*/  LOP3.LUT R7, RZ, R9, RZ, 0x33, !PT ;  /* 0x00000009ff077212 */ /* 0x000fe200078e33ff */
[----:B------:R-:W-:Y:S01]  /*ba60*/  ULDC UR50, c[0x0][0x9d8] ;  /* 0x0002760000327ab9 */ /* 0x000fe20000000800 */
[----:B------:R-:W-:Y:S01]  /*ba70*/  LOP3.LUT R6, RZ, R8, RZ, 0x33, !PT ;  /* 0x00000008ff067212 */ /* 0x000fe200078e33ff */
[----:B------:R-:W-:-:S06]  /*ba80*/  ULDC UR47, c[0x0][0x9e0] ;  /* 0x00027800002f7ab9 */ /* 0x000fcc0000000800 */
.L_x_914:
[----:B------:R-:W-:Y:S01]  /*ba90*/  UIADD3 UR43, UR51, 0x1, URZ ;  /* 0x00000001332b7890 */ /* 0x000fe2000fffe03f */
[----:B------:R-:W-:-:S03]  /*baa0*/  ISETP.NE.AND P3, PT, RZ, UR38, PT ;  /* 0x00000026ff007c0c */ /* 0x000fc6000bf65270 */
[----:B------:R-:W-:-:S04]  /*bab0*/  UISETP.NE.AND UP0, UPT, UR43, 0x2, UPT ;  /* 0x000000022b00788c */ /* 0x000fc8000bf05270 */
[----:B------:R-:W-:Y:S02]  /*bac0*/  USEL UR46, URZ, 0x1, UP0 ;  /* 0x000000013f2e7887 */ /* 0x000fe40008000000 */
[----:B------:R-:W-:Y:S02]  /*bad0*/  USEL UR43, UR43, URZ, UP0 ;  /* 0x0000003f2b2b7287 */ /* 0x000fe40008000000 */
[----:B------:R-:W-:Y:S02]  /*bae0*/  ULOP3.LUT UR46, UR28, UR46, URZ, 0x3c, !UPT ;  /* 0x0000002e1c2e7292 */ /* 0x000fe4000f8e3c3f */
[----:B---3--:R-:W-:Y:S10]  /*baf0*/  @P3 BRA `(.L_x_898) ;  /* 0x00000000002c3947 */ /* 0x008ff40003800000 */
[----:B------:R-:W-:Y:S05]  /*bb00*/  @!P0 BRA `(.L_x_899) ;  /* 0x0000000000048947 */ /* 0x000fea0003800000 */
[----:B------:R-:W-:Y:S01]  /*bb10*/  BPT.TRAP 0x1 ;  /* 0x000000040000795c */ /* 0x000fe20000300000 */
.L_x_899:
[----:B------:R-:W-:Y:S01]  /*bb20*/  ULEA UR6, UR43, UR42, 0x3 ;  /* 0x0000002a2b067291 */ /* 0x000fe2000f8e183f */
[----:B------:R-:W-:-:S05]  /*bb30*/  IMAD.U32 R12, RZ, RZ, UR46 ;  /* 0x0000002eff0c7e24 */ /* 0x000fca000f8e00ff */
[----:B------:R-:W-:-:S04]  /*bb40*/  SHF.L.U32 R12, R12, 0x1f, RZ ;  /* 0x0000001f0c0c7819 */ /* 0x000fc800000006ff */
[----:B------:R0:W1:Y:S01]  /*bb50*/  SYNCS.PHASECHK.TRANS64.TRYWAIT P2, [UR6+0x2d830], R12 ;  /* 0x02d8300cff0075a7 */ /* 0x0000620008040146 */
[----:B------:R-:W-:Y:S05]  /*bb60*/  @!P0 BRA `(.L_x_900) ;  /* 0x0000000000048947 */ /* 0x000fea0003800000 */
[----:B------:R-:W-:Y:S01]  /*bb70*/  BPT.TRAP 0x1 ;  /* 0x000000040000795c */ /* 0x000fe20000300000 */
.L_x_900:
[----:B-1----:R-:W-:Y:S05]  /*bb80*/  @P2 BRA `(.L_x_898) ;  /* 0x0000000000082947 */ /* 0x002fea0003800000 */
[----:B------:R-:W1:Y:S02]  /*bb90*/  SYNCS.PHASECHK.TRANS64.TRYWAIT P2, [UR6+0x2d830], R12 ;  /* 0x02d8300cff0075a7 */ /* 0x000e640008040146 */
[----:B-1----:R-:W-:Y:S05]  /*bba0*/  @!P2 BRA `(.L_x_901) ;  /* 0x000000a8002ca947 */ /* 0x002fea0003800000 */
.L_x_898:
        /* <DEDUP_REMOVED lines=37> */
.L_x_903:
[----:B------:R-:W-:Y:S01]  /*be00*/  ULEA UR6, UR51, UR42, 0x3 ;  /* 0x0000002a33067291 */ /* 0x000fe2000f8e183f */
[----:B------:R-:W-:-:S05]  /*be10*/  IMAD.U32 R12, RZ, RZ, UR28 ;  /* 0x0000001cff0c7e24 */ /* 0x000fca000f8e00ff */
[----:B------:R-:W-:-:S04]  /*be20*/  SHF.L.U32 R12, R12, 0x1f, RZ ;  /* 0x0000001f0c0c7819 */ /* 0x000fc800000006ff */
[----:B------:R0:W1:Y:S01]  /*be30*/  SYNCS.PHASECHK.TRANS64.TRYWAIT P2, [UR6+0x2d850], R12 ;  /* 0x02d8500cff0075a7 */ /* 0x0000620008040146 */
[----:B------:R-:W-:Y:S05]  /*be40*/  @!P0 BRA `(.L_x_904) ;  /* 0x0000000000048947 */ /* 0x000fea0003800000 */
[----:B------:R-:W-:Y:S01]  /*be50*/  BPT.TRAP 0x1 ;  /* 0x000000040000795c */ /* 0x000fe20000300000 */
.L_x_904:
[----:B-1----:R-:W-:Y:S05]  /*be60*/  @P2 BRA `(.L_x_902) ;  /* 0x0000000000082947 */ /* 0x002fea0003800000 */
[----:B------:R-:W1:Y:S02]  /*be70*/  SYNCS.PHASECHK.TRANS64.TRYWAIT P2, [UR6+0x2d850], R12 ;  /* 0x02d8500cff0075a7 */ /* 0x000e640008040146 */
[----:B-1----:R-:W-:Y:S05]  /*be80*/  @!P2 BRA `(.L_x_905) ;  /* 0x000000a4008ca947 */ /* 0x002fea0003800000 */
.L_x_902:
[----:B------:R-:W-:Y:S01]  /*be90*/  UIADD3 UR6, UR42, 0x400, URZ ;  /* 0x000004002a067890 */ /* 0x000fe2000fffe03f */
[----:B------:R-:W-:Y:S01]  /*bea0*/  WARPGROUP.ARRIVE ;  /* 0x00000000000079c5 */ /* 0x000fe20000000000 */
[----:B------:R-:W-:Y:S01]  /*beb0*/  UMOV UR29, 0x40000040 ;  /* 0x40000040001d7882 */ /* 0x000fe20000000000 */
[----:B------:R-:W-:Y:S01]  /*bec0*/  UMOV UR31, 0x80000020 ;  /* 0x80000020001f7882 */ /* 0x000fe20000000000 */
[----:B------:R-:W-:-:S03]  /*bed0*/  USHF.R.U32.HI UR6, URZ, 0x4, UR6 ;  /* 0x000000043f067899 */ /* 0x000fc60008011606 */
[----:B------:R-:W2:Y:S01]  /*bee0*/  S2R R141, SR_TID.X ;  /* 0x00000000008d7919 */ /* 0x000ea20000002100 */
[----:B------:R-:W-:Y:S01]  /*bef0*/  FMUL.FTZ R21, R29, UR50 ;  /* 0x000000321d157c20 */ /* 0x000fe20008410000 */
[----:B------:R-:W-:Y:S01]  /*bf00*/  FMUL.FTZ R29, R35, UR50 ;  /* 0x00000032231d7c20 */ /* 0x000fe20008410000 */
[----:B------:R-:W-:Y:S01]  /*bf10*/  ULOP3.LUT UR6, UR6, 0x3fff, URZ, 0xc0, !UPT ;  /* 0x00003fff06067892 */ /* 0x000fe2000f8ec03f */
[----:B-1----:R-:W-:Y:S01]  /*bf20*/  FMUL.FTZ R13, R25, UR50 ;  /* 0x00000032190d7c20 */ /* 0x002fe20008410000 */
        /* <DEDUP_REMOVED lines=8> */
[----:B------:R-:W-:Y:S01]  /*bfb0*/  FMUL.FTZ R47, R53, UR50 ;  /* 0x00000032352f7c20 */ /* 0x000fe20008410000 */
[----:B------:R-:W-:Y:S01]  /*bfc0*/  FMUL.FTZ R26, R32, UR50 ;  /* 0x00000032201a7c20 */ /* 0x000fe20008410000 */
        /* <DEDUP_REMOVED lines=56> */
[----:B------:R-:W-:Y:S02]  /*c350*/  IMAD.SHL.U32 R83, R0, 0x80, RZ ;  /* 0x0000008000537824 */ /* 0x000fe400078e00ff */
[----:B------:R-:W-:Y:S01]  /*c360*/  FMUL.FTZ R70, R73, UR50 ;  /* 0x0000003249467c20 */ /* 0x000fe20008410000 */
[----:B------:R-:W-:-:S02]  /*c370*/  @!P1 VIADD R53, R53, 0x2d840 ;  /* 0x0002d84035359836 */ /* 0x000fc40000000000 */
        /* <DEDUP_REMOVED lines=10> */
[----:B------:R-:W-:Y:S01]  /*c420*/  @!P1 PRMT R53, RZ, 0x654, R53 ;  /* 0x00000654ff359816 */ /* 0x000fe20000000035 */
[----:B------:R-:W0:Y:S01]  /*c430*/  MUFU.TANH R12, R12 ;  /* 0x0000000c000c7308 */ /* 0x000e220000002400 */
[----:B------:R-:W-:-:S07]  /*c440*/  IADD3 R52, R137, 0x1, -R83 ;  /* 0x0000000189347810 */ /* 0x000fce0007ffe853 */
        /* <DEDUP_REMOVED lines=111> */
[----:B-1----:R-:W-:-:S04]  /*cb40*/  IMAD.IADD R53, R52, 0x1, -R139 ;  /* 0x0000000134357824 */ /* 0x002fc800078e0a8b */
[----:B------:R-:W-:-:S04]  /*cb50*/  IMAD R53, R16, -0x2, R53 ;  /* 0xfffffffe10357824 */ /* 0x000fc800078e0235 */
[C---:B------:R-:W-:Y:S02]  /*cb60*/  VIADD R138, R53.reuse, UR47 ;  /* 0x0000002f358a7c36 */ /* 0x040fe40008000000 */
[----:B------:R-:W-:Y:S02]  /*cb70*/  VIADD R87, R53, UR33 ;  /* 0x0000002135577c36 */ /* 0x000fe40008000000 */
[C---:B------:R-:W-:Y:S02]  /*cb80*/  IMAD.IADD R86, R4.reuse, 0x1, R138 ;  /* 0x0000000104567824 */ /* 0x040fe400078e028a */
[----:B-----5:R-:W-:Y:S01]  /*cb90*/  IMAD.IADD R85, R4, 0x1, R87 ;  /* 0x0000000104557824 */ /* 0x020fe200078e0257 */
[----:B0-234-:R-:W-:Y:S06]  /*cba0*/  @!P5 BRA `(.L_x_906) ;  /* 0x000000000058d947 */ /* 0x01dfec0003800000 */
        /* <DEDUP_REMOVED lines=11> */
.L_x_908:
[----:B------:R-:W-:-:S05]  /*cc60*/  IMAD.U32 R141, RZ, RZ, UR35 ;  /* 0x00000023ff8d7e24 */ /* 0x000fca000f8e00ff */
[----:B------:R-:W-:-:S13]  /*cc70*/  ISETP.NE.AND P2, PT, R141, 0x1, PT ;  /* 0x000000018d00780c */ /* 0x000fda0003f45270 */
[----:B------:R-:W0:Y:S02]  /*cc80*/  @P2 LDC.64 R52, c[0x0][0x9e8] ;  /* 0x00027a00ff342b82 */ /* 0x000e240000000a00 */
[----:B0-----:R-:W-:-:S04]  /*cc90*/  @P2 IMAD.HI.U32 R144, R9, R52, RZ ;  /* 0x0000003409902227 */ /* 0x001fc800078e00ff */
[----:B------:R-:W-:Y:S01]  /*cca0*/  IMAD.MOV.U32 R52, RZ, RZ, R9 ;  /* 0x000000ffff347224 */ /* 0x000fe200078e0009 */
[----:B------:R-:W-:-:S07]  /*ccb0*/  @P2 SHF.R.U32.HI R52, RZ, R53, R144 ;  /* 0x00000035ff342219 */ /* 0x000fce0000011690 */
.L_x_909:
[----:B------:R-:W-:Y:S05]  /*ccc0*/  BSYNC B0 ;  /* 0x0000000000007941 */ /* 0x000fea0003800000 */
.L_x_907:
[----:B------:R-:W-:-:S04]  /*ccd0*/  IMAD R53, R52, R141, -R83 ;  /* 0x0000008d34357224 */ /* 0x000fc800078e0a53 */
[----:B------:R-:W-:-:S05]  /*cce0*/  IMAD R52, R16, -0x2, R53 ;  /* 0xfffffffe10347824 */ /* 0x000fca00078e0235 */
[----:B------:R-:W-:Y:S02]  /*ccf0*/  VIADDMNMX R86, R52, R141, R86, PT ;  /* 0x0000008d34567246 */ /* 0x000fe40003800156 */
[----:B------:R-:W-:-:S07]  /*cd00*/  VIMNMX R85, R85, R52, !PT ;  /* 0x0000003455557248 */ /* 0x000fce0007fe0100 */
.L_x_906:
[----:B------:R-:W-:Y:S01]  /*cd10*/  ISETP.GT.AND P2, PT, R0, -0x1, PT ;  /* 0xffffffff0000780c */ /* 0x000fe20003f44270 */
[C---:B------:R-:W-:Y:S02]  /*cd20*/  IMAD.IADD R138, R5.reuse, 0x1, R138 ;  /* 0x00000001058a7824 */ /* 0x040fe400078e028a */
[----:B------:R-:W-:Y:S01]  /*cd30*/  IMAD.IADD R87, R5, 0x1, R87 ;  /* 0x0000000105577824 */ /* 0x000fe200078e0257 */
[C---:B------:R-:W-:Y:S02]  /*cd40*/  ISETP.GT.AND P4, PT, R85.reuse, RZ, P2 ;  /* 0x000000ff5500720c */ /* 0x040fe40001784270 */
[----:B------:R-:W-:Y:S02]  /*cd50*/  ISETP.GT.AND P6, PT, R85, 0x1, P2 ;  /* 0x000000015500780c */ /* 0x000fe400017c4270 */
[C---:B------:R-:W-:Y:S02]  /*cd60*/  ISETP.LT.OR P4, PT, R86.reuse, 0x1, P4 ;  /* 0x000000015600780c */ /* 0x040fe40002781670 */
[----:B------:R-:W-:-:S02]  /*cd70*/  ISETP.LT.OR P6, PT, R86, 0x2, P6 ;  /* 0x000000025600780c */ /* 0x000fc400037c1670 */
        /* <DEDUP_REMOVED lines=104> */
.L_x_912:
[----:B------:R-:W-:-:S05]  /*d400*/  IMAD.U32 R85, RZ, RZ, UR35 ;  /* 0x00000023ff557e24 */ /* 0x000fca000f8e00ff */
[----:B------:R-:W-:-:S13]  /*d410*/  ISETP.NE.AND P3, PT, R85, 0x1, PT ;  /* 0x000000015500780c */ /* 0x000fda0003f65270 */
[----:B------:R-:W0:Y:S02]  /*d420*/  @P3 LDC.64 R12, c[0x0][0x9e8] ;  /* 0x00027a00ff0c3b82 */ /* 0x000e240000000a00 */
[----:B0-----:R-:W-:-:S04]  /*d430*/  @P3 IMAD.HI.U32 R86, R8, R12, RZ ;  /* 0x0000000c08563227 */ /* 0x001fc800078e00ff */
[----:B------:R-:W-:Y:S01]  /*d440*/  IMAD.MOV.U32 R12, RZ, RZ, R8 ;  /* 0x000000ffff0c7224 */ /* 0x000fe200078e0008 */
[----:B------:R-:W-:-:S07]  /*d450*/  @P3 SHF.R.U32.HI R12, RZ, R13, R86 ;  /* 0x0000000dff0c3219 */ /* 0x000fce0000011656 */
.L_x_913:
[----:B------:R-:W-:Y:S05]  /*d460*/  BSYNC B0 ;  /* 0x0000000000007941 */ /* 0x000fea0003800000 */
.L_x_911:
[----:B------:R-:W-:-:S04]  /*d470*/  IMAD R83, R12, R85, -R83 ;  /* 0x000000550c537224 */ /* 0x000fc800078e0a53 */
[----:B------:R-:W-:-:S05]  /*d480*/  IMAD R83, R16, -0x2, R83 ;  /* 0xfffffffe10537824 */ /* 0x000fca00078e0253 */
[----:B------:R-:W-:Y:S02]  /*d490*/  VIADDMNMX R138, R83, R85, R138, PT ;  /* 0x00000055538a7246 */ /* 0x000fe4000380018a */
[----:B------:R-:W-:-:S07]  /*d4a0*/  VIMNMX R87, R87, R83, !PT ;  /* 0x0000005357577248 */ /* 0x000fce0007fe0100 */
.L_x_910:
        /* <DEDUP_REMOVED lines=20> */
[C---:B------:R-:W-:Y:S02]  /*d5f0*/  ISETP.GT.AND P6, PT, R87.reuse, 0x30, P2 ;  /* 0x000000305700780c */ /* 0x040fe400017c4270 */
[----:B------:R-:W-:Y:S02]  /*d600*/  FMNMX.FTZ R12, R38, R13, !PT ;  /* 0x0000000d260c7209 */ /* 0x000fe40007810000 */
[----:B------:R-:W-:Y:S02]  /*d610*/  ISETP.GT.AND P4, PT, R87, 0x1, P2 ;  /* 0x000000015700780c */ /* 0x000fe40001784270 */
[----:B------:R-:W-:Y:S02]  /*d620*/  FMNMX.FTZ R13, R39, R12, !PT ;  /* 0x0000000c270d7209 */ /* 0x000fe40007810000 */
[----:B------:R-:W-:-:S02]  /*d630*/  ISETP.LT.OR P6, PT, R138, 0x31, P6 ;  /* 0x000000318a00780c */ /* 0x000fc400037c1670 */
[----:B------:R-:W-:Y:S02]  /*d640*/  FMNMX.FTZ R12, R42, R13, !PT ;  /* 0x0000000d2a0c7209 */ /* 0x000fe40007810000 */
[----:B------:R-:W-:Y:S02]  /*d650*/  ISETP.LT.OR P4, PT, R138, 0x2, P4 ;  /* 0x000000028a00780c */ /* 0x000fe40002781670 */
[----:B------:R-:W-:Y:S02]  /*d660*/  FMNMX.FTZ R13, R43, R12, !PT ;  /* 0x0000000c2b0d7209 */ /* 0x000fe40007810000 */
[----:B------:R-:W-:Y:S02]  /*d670*/  FSEL R44, R44, -INF , !P6 ;  /* 0xff8000002c2c7808 */ /* 0x000fe40007000000 */
[----:B------:R-:W-:Y:S02]  /*d680*/  FMNMX.FTZ R12, R46, R13, !PT ;  /* 0x0000000d2e0c7209 */ /* 0x000fe40007810000 */
[----:B------:R-:W-:-:S02]  /*d690*/  ISETP.GT.AND P3, PT, R87, 0x8, P2 ;  /* 0x000000085700780c */ /* 0x000fc40001764270 */
[----:B------:R-:W-:Y:S02]  /*d6a0*/  FMNMX.FTZ R13, R47, R12, !PT ;  /* 0x0000000c2f0d7209 */ /* 0x000fe40007810000 */
[----:B------:R-:W-:Y:S02]  /*d6b0*/  FSEL R15, R15, -INF , !P4 ;  /* 0xff8000000f0f7808 */ /* 0x000fe40006000000 */
[----:B------:R-:W-:Y:S02]  /*d6c0*/  FMNMX.FTZ R12, R50, R13, !PT ;  /* 0x0000000d320c7209 */ /* 0x000fe40007810000 */
[----:B------:R-:W-:Y:S02]  /*d6d0*/  ISETP.GT.AND P6, PT, R87, 0x39, P2 ;  /* 0x000000395700780c */ /* 0x000fe400017c4270 */
[----:B------:R-:W-:Y:S02]  /*d6e0*/  FMNMX.FTZ R13, R51, R12, !PT ;  /* 0x0000000c330d7209 */ /* 0x000fe40007810000 */
[----:B------:R-:W-:-:S02]  /*d6f0*/  ISETP.GT.AND P4, PT, R87, 0x10, P2 ;  /* 0x000000105700780c */ /* 0x000fc40001784270 */
[----:B------:R-:W-:Y:S02]  /*d700*/  FMNMX.FTZ R13, R56, R13, !PT ;  /* 0x0000000d380d7209 */ /* 0x000fe40007810000 */
[----:B------:R-:W-:Y:S02]  /*d710*/  ISETP.LT.OR P3, PT, R138, 0x9, P3 ;  /* 0x000000098a00780c */ /* 0x000fe40001f61670 */
[----:B------:R-:W-:Y:S02]  /*d720*/  FMNMX.FTZ R13, R58, R13, !PT ;  /* 0x0000000d3a0d7209 */ /* 0x000fe40007810000 */
[----:B------:R-:W-:Y:S02]  /*d730*/  ISETP.LT.OR P6, PT, R138, 0x3a, P6 ;  /* 0x0000003a8a00780c */ /* 0x000fe400037c1670 */
[----:B------:R-:W-:Y:S02]  /*d740*/  FMNMX.FTZ R13, R60, R13, !PT ;  /* 0x0000000d3c0d7209 */ /* 0x000fe40007810000 */
[----:B------:R-:W-:-:S02]  /*d750*/  ISETP.LT.OR P4, PT, R138, 0x11, P4 ;  /* 0x000000118a00780c */ /* 0x000fc40002781670 */
[----:B------:R-:W-:Y:S02]  /*d760*/  FMNMX.FTZ R13, R62, R13, !PT ;  /* 0x0000000d3e0d7209 */ /* 0x000fe40007810000 */
[----:B------:R-:W-:Y:S02]  /*d770*/  FSEL R24, R24, -INF , !P3 ;  /* 0xff80000018187808 */ /* 0x000fe40005800000 */
[----:B------:R-:W-:Y:S02]  /*d780*/  FMNMX.FTZ R13, R64, R13, !PT ;  /* 0x0000000d400d7209 */ /* 0x000fe40007810000 */
[----:B------:R-:W-:Y:S02]  /*d790*/  FSEL R49, R49, -INF , !P6 ;  /* 0xff80000031317808 */ /* 0x000fe40007000000 */
[----:B------:R-:W-:Y:S02]  /*d7a0*/  FMNMX.FTZ R13, R66, R13, !PT ;  /* 0x0000000d420d7209 */ /* 0x000fe40007810000 */
[----:B------:R-:W-:-:S02]  /*d7b0*/  ISETP.GT.AND P3, PT, R87, 0x11, P2 ;  /* 0x000000115700780c */ /* 0x000fc40001764270 */
[----:B------:R-:W-:Y:S02]  /*d7c0*/  FMNMX.FTZ R13, R68, R13, !PT ;  /* 0x0000000d440d7209 */ /* 0x000fe40007810000 */
[----:B------:R-:W-:Y:S02]  /*d7d0*/  FSEL R28, R28, -INF , !P4 ;  /* 0xff8000001c1c7808 */ /* 0x000fe40006000000 */
[----:B------:R-:W-:Y:S02]  /*d7e0*/  FMNMX.FTZ R13, R70, R13, !PT ;  /* 0x0000000d460d7209 */ /* 0x000fe40007810000 */
[C---:B------:R-:W-:Y:S02]  /*d7f0*/  ISETP.GT.AND P6, PT, R87.reuse, 0x48, P2 ;  /* 0x000000485700780c */ /* 0x040fe400017c4270 */
        /* <DEDUP_REMOVED lines=12> */
[----:B------:R-:W-:Y:S01]  /*d8c0*/  ISETP.GT.AND P3, PT, R87, 0x20, P2 ;  /* 0x000000205700780c */ /* 0x000fe20001764270 */
[----:B------:R-:W0:Y:S01]  /*d8d0*/  SHFL.BFLY PT, R12, R13, 0x2, 0x1f ;  /* 0x0c401f000d0c7f89 */ /* 0x000e2200000e0000 */
[----:B------:R-:W-:-:S02]  /*d8e0*/  FSEL R33, R33, -INF , !P4 ;  /* 0xff80000021217808 */ /* 0x000fc40006000000 */
[C---:B------:R-:W-:Y:S02]  /*d8f0*/  ISETP.GT.AND P6, PT, R87.reuse, 0x51, P2 ;  /* 0x000000515700780c */ /* 0x040fe400017c4270 */
[----:B------:R-:W-:Y:S02]  /*d900*/  ISETP.GT.AND P4, PT, R87, 0x28, P2 ;  /* 0x000000285700780c */ /* 0x000fe40001784270 */
[C---:B------:R-:W-:Y:S02]  /*d910*/  ISETP.LT.OR P3, PT, R138.reuse, 0x21, P3 ;  /* 0x000000218a00780c */ /* 0x040fe40001f61670 */
[C---:B------:R-:W-:Y:S02]  /*d920*/  ISETP.LT.OR P6, PT, R138.reuse, 0x52, P6 ;  /* 0x000000528a00780c */ /* 0x040fe400037c1670 */
[----:B------:R-:W-:Y:S02]  /*d930*/  ISETP.LT.OR P4, PT, R138, 0x29, P4 ;  /* 0x000000298a00780c */ /* 0x000fe40002781670 */
[----:B------:R-:W-:-:S02]  /*d940*/  FSEL R36, R36, -INF , !P3 ;  /* 0xff80000024247808 */ /* 0x000fc40005800000 */
[----:B------:R-:W-:Y:S02]  /*d950*/  FSEL R63, R63, -INF , !P6 ;  /* 0xff8000003f3f7808 */ /* 0x000fe40007000000 */
[C---:B------:R-:W-:Y:S02]  /*d960*/  ISETP.GT.AND P3, PT, R87.reuse, 0x29, P2 ;  /* 0x000000295700780c */ /* 0x040fe40001764270 */
[----:B------:R-:W-:Y:S02]  /*d970*/  FSEL R40, R40, -INF , !P4 ;  /* 0xff80000028287808 */ /* 0x000fe40006000000 */
[C---:B------:R-:W-:Y:S02]  /*d980*/  ISETP.GT.AND P6, PT, R87.reuse, 0x59, P2 ;  /* 0x000000595700780c */ /* 0x040fe400017c4270 */
[----:B------:R-:W-:Y:S02]  /*d990*/  ISETP.GT.AND P4, PT, R87, 0x31, P2 ;  /* 0x000000315700780c */ /* 0x000fe40001784270 */
[----:B0-----:R-:W-:-:S02]  /*d9a0*/  FMNMX.FTZ R12, R13, R12, !PT ;  /* 0x0000000c0d0c7209 */ /* 0x001fc40007810000 */
[C---:B------:R-:W-:Y:S02]  /*d9b0*/  ISETP.LT.OR P3, PT, R138.reuse, 0x2a, P3 ;  /* 0x0000002a8a00780c */ /* 0x040fe40001f61670 */
[C---:B------:R-:W-:Y:S01]  /*d9c0*/  ISETP.LT.OR P6, PT, R138.reuse, 0x5a, P6 ;  /* 0x0000005a8a00780c */ /* 0x040fe200037c1670 */
[----:B------:R-:W0:Y:S01]  /*d9d0*/  SHFL.BFLY PT, R13, R12, 0x1, 0x1f ;  /* 0x0c201f000c0d7f89 */ /* 0x000e2200000e0000 */
[----:B------:R-:W-:Y:S02]  /*d9e0*/  ISETP.LT.OR P4, PT, R138, 0x32, P4 ;  /* 0x000000328a00780c */ /* 0x000fe40002781670 */
[----:B------:R-:W-:Y:S02]  /*d9f0*/  FSEL R41, R41, -INF , !P3 ;  /* 0xff80000029297808 */ /* 0x000fe40005800000 */
[----:B------:R-:W-:Y:S02]  /*da00*/  FSEL R67, R67, -INF , !P6 ;  /* 0xff80000043437808 */ /* 0x000fe40007000000 */
[----:B------:R-:W-:-:S02]  /*da10*/  ISETP.GT.AND P3, PT, R87, 0x38, P2 ;  /* 0x000000385700780c */ /* 0x000fc40001764270 */
[----:B------:R-:W-:Y:S02]  /*da20*/  FSEL R45, R45, -INF , !P4 ;  /* 0xff8000002d2d7808 */ /* 0x000fe40006000000 */
[C---:B------:R-:W-:Y:S02]  /*da30*/  ISETP.GT.AND P6, PT, R87.reuse, 0x61, P2 ;  /* 0x000000615700780c */ /* 0x040fe400017c4270 */
[----:B------:R-:W-:Y:S02]  /*da40*/  ISETP.GT.AND P4, PT, R87, 0x40, P2 ;  /* 0x000000405700780c */ /* 0x000fe40001784270 */
[C---:B------:R-:W-:Y:S02]  /*da50*/  ISETP.LT.OR P3, PT, R138.reuse, 0x39, P3 ;  /* 0x000000398a00780c */ /* 0x040fe40001f61670 */
[C---:B------:R-:W-:Y:S02]  /*da60*/  ISETP.LT.OR P6, PT, R138.reuse, 0x62, P6 ;  /* 0x000000628a00780c */ /* 0x040fe400037c1670 */
[----:B------:R-:W-:-:S02]  /*da70*/  ISETP.LT.OR P4, PT, R138, 0x41, P4 ;  /* 0x000000418a00780c */ /* 0x000fc40002781670 */
[----:B------:R-:W-:Y:S02]  /*da80*/  FSEL R48, R48, -INF , !P3 ;  /* 0xff80000030307808 */ /* 0x000fe40005800000 */
[----:B------:R-:W-:Y:S02]  /*da90*/  FSEL R71, R71, -INF , !P6 ;  /* 0xff80000047477808 */ /* 0x000fe40007000000 */
[C---:B------:R-:W-:Y:S02]  /*daa0*/  ISETP.GT.AND P3, PT, R87.reuse, 0x41, P2 ;  /* 0x000000415700780c */ /* 0x040fe40001764270 */
[----:B------:R-:W-:Y:S02]  /*dab0*/  FSEL R54, R54, -INF , !P4 ;  /* 0xff80000036367808 */ /* 0x000fe40006000000 */
[C---:B------:R-:W-:Y:S02]  /*dac0*/  ISETP.GT.AND P6, PT, R87.reuse, 0x69, P2 ;  /* 0x000000695700780c */ /* 0x040fe400017c4270 */
[----:B------:R-:W-:-:S02]  /*dad0*/  ISETP.GT.AND P4, PT, R87, 0x49, P2 ;  /* 0x000000495700780c */ /* 0x000fc40001784270 */
[----:B0-----:R-:W-:Y:S02]  /*dae0*/  FMNMX.FTZ R12, R12, R13, !PT ;  /* 0x0000000d0c0c7209 */ /* 0x001fe40007810000 */
[C---:B------:R-:W-:Y:S02]  /*daf0*/  ISETP.LT.OR P3, PT, R138.reuse, 0x42, P3 ;  /* 0x000000428a00780c */ /* 0x040fe40001f61670 */
[----:B------:R-:W-:Y:S01]  /*db00*/  ISETP.LT.OR P6, PT, R138, 0x6a, P6 ;  /* 0x0000006a8a00780c */ /* 0x000fe200037c1670 */
[----:B------:R-:W-:Y:S01]  /*db10*/  FMUL.FTZ R13, R12, UR34 ;  /* 0x000000220c0d7c20 */ /* 0x000fe20008410000 */
[----:B------:R-:W-:Y:S02]  /*db20*/  ISETP.LT.OR P4, PT, R138, 0x4a, P4 ;  /* 0x0000004a8a00780c */ /* 0x000fe40002781670 */
[----:B------:R-:W-:Y:S02]  /*db30*/  FSEL R55, R55, -INF , !P3 ;  /* 0xff80000037377808 */ /* 0x000fe40005800000 */
[----:B------:R-:W-:-:S02]  /*db40*/  FSEL R75, R75, -INF , !P6 ;  /* 0xff8000004b4b7808 */ /* 0x000fc40007000000 */
[----:B------:R-:W-:Y:S02]  /*db50*/  ISETP.GT.AND P3, PT, R87, 0x50, P2 ;  /* 0x000000505700780c */ /* 0x000fe40001764270 */
[----:B------:R-:W-:Y:S02]  /*db60*/  FSEL R59, R59, -INF , !P4 ;  /* 0xff8000003b3b7808 */ /* 0x000fe40006000000 */
[----:B------:R-:W-:Y:S02]  /*db70*/  ISETP.GT.AND P6, PT, R87, RZ, P2 ;  /* 0x000000ff5700720c */ /* 0x000fe400017c4270 */
[----:B------:R-:W-:Y:S02]  /*db80*/  FSETP.NEU.FTZ.AND P4, PT, R12, -INF , PT ;  /* 0xff8000000c00780b */ /* 0x000fe40003f9d000 */
[C---:B------:R-:W-:Y:S02]  /*db90*/  ISETP.LT.OR P3, PT, R138.reuse, 0x51, P3 ;  /* 0x000000518a00780c */ /* 0x040fe40001f61670 */
[----:B------:R-:W-:-:S02]  /*dba0*/  ISETP.LT.OR P6, PT, R138, 0x1, P6 ;  /* 0x000000018a00780c */ /* 0x000fc400037c1670 */
[----:B------:R-:W-:Y:S02]  /*dbb0*/  FSEL R13, R13, RZ, P4 ;  /* 0x000000ff0d0d7208 */ /* 0x000fe40002000000 */
[----:B------:R-:W-:Y:S02]  /*dbc0*/  FSEL R61, R61, -INF , !P3 ;  /* 0xff8000003d3d7808 */ /* 0x000fe40005800000 */
[----:B------:R-:W-:Y:S01]  /*dbd0*/  FSEL R85, R14, -INF , !P6 ;  /* 0xff8000000e557808 */ /* 0x000fe20007000000 */
        /* <DEDUP_REMOVED lines=11> */
[----:B------:R-:W-:Y:S01]  /*dc90*/  ISETP.GT.AND P3, PT, R87, 0x60, P2 ;  /* 0x000000605700780c */ /* 0x000fe20001764270 */
[--C-:B------:R-:W-:Y:S01]  /*dca0*/  FFMA.FTZ R52, R52, UR34, -R13.reuse ;  /* 0x0000002234347c23 */ /* 0x100fe2000801080d */
        /* <DEDUP_REMOVED lines=10> */
[----:B------:R0:W-:Y:S01]  /*dd50*/  MUFU.EX2 R27, R86 ;  /* 0x00000056001b7308 */ /* 0x0001e20000000800 */
[----:B------:R-:W-:Y:S01]  /*dd60*/  FMNMX.FTZ R31, R29, R30, !PT ;  /* 0x0000001e1d1f7209 */ /* 0x000fe20007810000 */
[----:B------:R-:W-:Y:S01]  /*dd70*/  FFMA.FTZ R30, R34, UR34, -R13 ;  /* 0x00000022221e7c23 */ /* 0x000fe2000801080d */
[----:B------:R-:W-:Y:S02]  /*dd80*/  FSEL R73, R73, -INF , !P3 ;  /* 0xff80000049497808 */ /* 0x000fe40005800000 */
[----:B------:R-:W-:-:S02]  /*dd90*/  ISETP.GT.AND P3, PT, R87, 0x70, P2 ;  /* 0x000000705700780c */ /* 0x000fc40001764270 */
[----:B------:R-:W-:Y:S01]  /*dda0*/  FMNMX.FTZ R34, R32, R31, !PT ;  /* 0x0000001f20227209 */ /* 0x000fe20007810000 */
[----:B------:R-:W-:Y:S01]  /*ddb0*/  MUFU.EX2 R53, R53 ;  /* 0x0000003500357308 */ /* 0x000fe20000000800 */
[----:B------:R-:W-:Y:S01]  /*ddc0*/  ISETP.LT.OR P3, PT, R138, 0x71, P3 ;  /* 0x000000718a00780c */ /* 0x000fe20001f61670 */
[----:B0-----:R-:W-:Y:S01]  /*ddd0*/  FFMA.FTZ R86, R39, UR34, -R13 ;  /* 0x0000002227567c23 */ /* 0x001fe2000801080d */
[----:B------:R-:W-:Y:S02]  /*dde0*/  FMNMX.FTZ R31, R33, R34, !PT ;  /* 0x00000022211f7209 */ /* 0x000fe40007810000 */
[----:B------:R-:W-:Y:S02]  /*ddf0*/  FSEL R77, R77, -INF , !P3 ;  /* 0xff8000004d4d7808 */ /* 0x000fe40005800000 */
[----:B------:R-:W-:Y:S01]  /*de00*/  FMNMX.FTZ R34, R36, R31, !PT ;  /* 0x0000001f24227209 */ /* 0x000fe20007810000 */
[----:B------:R-:W-:Y:S01]  /*de10*/  MUFU.EX2 R20, R20 ;  /* 0x0000001400147308 */ /* 0x000fe20000000800 */
[----:B------:R-:W-:-:S02]  /*de20*/  ISETP.GT.AND P3, PT, R87, 0x71, P2 ;  /* 0x000000715700780c */ /* 0x000fc40001764270 */
[C---:B------:R-:W-:Y:S02]  /*de30*/  ISETP.GT.AND P6, PT, R87.reuse, 0x78, P2 ;  /* 0x000000785700780c */ /* 0x040fe400017c4270 */
[----:B------:R-:W-:Y:S01]  /*de40*/  ISETP.GT.AND P2, PT, R87, 0x79, P2 ;  /* 0x000000795700780c */ /* 0x000fe20001744270 */
[--C-:B------:R-:W-:Y:S01]  /*de50*/  FFMA.FTZ R87, R35, UR34, -R13.reuse ;  /* 0x0000002223577c23 */ /* 0x100fe2000801080d */
[----:B------:R-:W-:Y:S01]  /*de60*/  FMNMX.FTZ R35, R37, R34, !PT ;  /* 0x0000002225237209 */ /* 0x000fe20007810000 */
[----:B------:R-:W-:Y:S01]  /*de70*/  FFMA.FTZ R34, R38, UR34, -R13 ;  /* 0x0000002226227c23 */ /* 0x000fe2000801080d */
[----:B------:R-:W-:Y:S01]  /*de80*/  ISETP.LT.OR P3, PT, R138, 0x72, P3 ;  /* 0x000000728a00780c */ /* 0x000fe20001f61670 */
[----:B------:R0:W-:Y:S01]  /*de90*/  MUFU.EX2 R31, R87 ;  /* 0x00000057001f7308 */ /* 0x0001e20000000800 */
[----:B------:R-:W-:Y:S02]  /*dea0*/  FMNMX.FTZ R38, R40, R35, !PT ;  /* 0x0000002328267209 */ /* 0x000fe40007810000 */
[----:B------:R-:W-:-:S02]  /*deb0*/  ISETP.LT.OR P6, PT, R138, 0x79, P6 ;  /* 0x000000798a00780c */ /* 0x000fc400037c1670 */
[----:B------:R-:W-:Y:S02]  /*dec0*/  FMNMX.FTZ R35, R41, R38, !PT ;  /* 0x0000002629237209 */ /* 0x000fe40007810000 */
[----:B------:R-:W-:Y:S01]  /*ded0*/  FSEL R79, R79, -INF , !P3 ;  /* 0xff8000004f4f7808 */ /* 0x000fe20005800000 */
[----:B------:R-:W-:Y:S01]  /*dee0*/  MUFU.EX2 R83, R83 ;  /* 0x0000005300537308 */ /* 0x000fe20000000800 */
[----:B------:R-:W-:Y:S01]  /*def0*/  FMNMX.FTZ R38, R44, R35, !PT ;  /* 0x000000232c267209 */ /* 0x000fe20007810000 */
[--C-:B0-----:R-:W-:Y:S01]  /*df00*/  FFMA.FTZ R87, R43, UR34, -R13.reuse ;  /* 0x000000222b577c23 */ /* 0x101fe2000801080d */
        /* <DEDUP_REMOVED lines=15> */
[--C-:B0-----:R-:W-:Y:S01]  /*e000*/  FFMA.FTZ R86, R50, UR34, -R13.reuse ;  /* 0x0000002232567c23 */ /* 0x101fe2000801080d */
[----:B------:R-:W-:Y:S01]  /*e010*/  MUFU.EX2 R39, R87 ;  /* 0x0000005700277308 */ /* 0x000fe20000000800 */
[--C-:B------:R-:W-:Y:S01]  /*e020*/  FFMA.FTZ R62, R66, UR34, -R13.reuse ;  /* 0x00000022423e7c23 */ /* 0x100fe2000801080d */
[----:B------:R-:W-:Y:S01]  /*e030*/  FMNMX.FTZ R42, R55, R42, !PT ;  /* 0x0000002a372a7209 */ /* 0x000fe20007810000 */
[--C-:B------:R-:W-:Y:S01]  /*e040*/  FFMA.FTZ R64, R68, UR34, -R13.reuse ;  /* 0x0000002244407c23 */ /* 0x100fe2000801080d */
[--C-:B------:R-:W-:Y:S01]  /*e050*/  FFMA.FTZ R66, R70, UR34, -R13.reuse ;  /* 0x0000002246427c23 */ /* 0x100fe2000801080d */
[--C-:B------:R-:W-:Y:S01]  /*e060*/  FFMA.FTZ R68, R72, UR34, -R13.reuse ;  /* 0x0000002248447c23 */ /* 0x100fe2000801080d */
[----:B------:R-:W-:Y:S01]  /*e070*/  FMNMX.FTZ R46, R57, R42, !PT ;  /* 0x0000002a392e7209 */ /* 0x000fe20007810000 */
[--C-:B------:R-:W-:Y:S01]  /*e080*/  FFMA.FTZ R70, R74, UR34, -R13.reuse ;  /* 0x000000224a467c23 */ /* 0x100fe2000801080d */
[----:B------:R0:W-:Y:S01]  /*e090*/  MUFU.EX2 R42, R141 ;  /* 0x0000008d002a7308 */ /* 0x0001e20000000800 */
[--C-:B------:R-:W-:Y:S01]  /*e0a0*/  FFMA.FTZ R72, R76, UR34, -R13.reuse ;  /* 0x000000224c487c23 */ /* 0x100fe2000801080d */
[----:B------:R-:W-:Y:S01]  /*e0b0*/  FMNMX.FTZ R46, R59, R46, !PT ;  /* 0x0000002e3b2e7209 */ /* 0x000fe20007810000 */
[--C-:B------:R-:W-:Y:S01]  /*e0c0*/  FFMA.FTZ R74, R78, UR34, -R13.reuse ;  /* 0x000000224e4a7c23 */ /* 0x100fe2000801080d */
[--C-:B------:R-:W-:Y:S01]  /*e0d0*/  FFMA.FTZ R76, R80, UR34, -R13.reuse ;  /* 0x00000022504c7c23 */ /* 0x100fe2000801080d */
[----:B------:R-:W-:Y:S01]  /*e0e0*/  FFMA.FTZ R78, R84, UR34, -R13 ;  /* 0x00000022544e7c23 */ /* 0x000fe2000801080d */
[----:B------:R-:W-:-:S02]  /*e0f0*/  FMNMX.FTZ R46, R61, R46, !PT ;  /* 0x0000002e3d2e7209 */ /* 0x000fc40007810000 */
[----:B------:R-:W-:Y:S01]  /*e100*/  MUFU.EX2 R21, R21 ;  /* 0x0000001500157308 */ /* 0x000fe20000000800 */
[----:B0-----:R-:W-:Y:S01]  /*e110*/  FFMA.FTZ R141, R56, UR34, -R13 ;  /* 0x00000022388d7c23 */ /* 0x001fe2000801080d */
[----:B------:R-:W-:-:S04]  /*e120*/  FMNMX.FTZ R46, R63, R46, !PT ;  /* 0x0000002e3f2e7209 */ /* 0x000fc80007810000 */
[----:B------:R-:W-:Y:S02]  /*e130*/  FMNMX.FTZ R50, R65, R46, !PT ;  /* 0x0000002e41327209 */ /* 0x000fe40007810000 */
[----:B------:R-:W-:Y:S02]  /*e140*/  MUFU.EX2 R46, R86 ;  /* 0x00000056002e7308 */ /* 0x000fe40000000800 */
[----:B------:R-:W-:-:S04]  /*e150*/  FMNMX.FTZ R50, R67, R50, !PT ;  /* 0x0000003243327209 */ /* 0x000fc80007810000 */
[----:B------:R-:W-:Y:S02]  /*e160*/  FMNMX.FTZ R50, R69, R50, !PT ;  /* 0x0000003245327209 */ /* 0x000fe40007810000 */
[----:B------:R-:W-:Y:S02]  /*e170*/  MUFU.EX2 R14, R14 ;  /* 0x0000000e000e7308 */ /* 0x000fe40000000800 */
[----:B------:R-:W-:-:S04]  /*e180*/  FMNMX.FTZ R50, R71, R50, !PT ;  /* 0x0000003247327209 */ /* 0x000fc80007810000 */
[----:B------:R-:W-:Y:S02]  /*e190*/  FMNMX.FTZ R56, R73, R50, !PT ;  /* 0x0000003249387209 */ /* 0x000fe40007810000 */
[----:B------:R0:W-:Y:S02]  /*e1a0*/  MUFU.EX2 R50, R141 ;  /* 0x0000008d00327308 */ /* 0x0001e40000000800 */
[----:B------:R-:W-:-:S04]  /*e1b0*/  FMNMX.FTZ R56, R75, R56, !PT ;  /* 0x000000384b387209 */ /* 0x000fc80007810000 */
[----:B------:R-:W-:Y:S02]  /*e1c0*/  FMNMX.FTZ R56, R77, R56, !PT ;  /* 0x000000384d387209 */ /* 0x000fe40007810000 */
[----:B------:R-:W-:Y:S01]  /*e1d0*/  MUFU.EX2 R26, R26 ;  /* 0x0000001a001a7308 */ /* 0x000fe20000000800 */
[----:B0-----:R-:W-:Y:S02]  /*e1e0*/  FSEL R141, R12, RZ, P4 ;  /* 0x000000ff0c8d7208 */ /* 0x001fe40002000000 */
[----:B------:R-:W-:-:S03]  /*e1f0*/  FMNMX.FTZ R56, R79, R56, !PT ;  /* 0x000000384f387209 */ /* 0x000fc60007810000 */
[----:B------:R-:W-:Y:S01]  /*e200*/  FADD.FTZ R141, -R141, R10 ;  /* 0x0000000a8d8d7221 */ /* 0x000fe20000010100 */
[----:B------:R-:W-:Y:S01]  /*e210*/  FMNMX.FTZ R87, R81, R56, !PT ;  /* 0x0000003851577209 */ /* 0x000fe20007810000 */
[----:B------:R-:W-:Y:S02]  /*e220*/  MUFU.EX2 R30, R30 ;  /* 0x0000001e001e7308 */ /* 0x000fe40000000800 */
[----:B------:R-:W-:Y:S01]  /*e230*/  FMUL.FTZ R10, R141, UR34 ;  /* 0x000000228d0a7c20 */ /* 0x000fe20008410000 */
[----:B------:R-:W-:-:S05]  /*e240*/  FMNMX.FTZ R87, R82, R87, !PT ;  /* 0x0000005752577209 */ /* 0x000fca0007810000 */
[----:B------:R-:W0:Y:S01]  /*e250*/  SHFL.BFLY PT, R86, R87, 0x2, 0x1f ;  /* 0x0c401f0057567f89 */ /* 0x000e2200000e0000 */
[----:B------:R-:W1:Y:S08]  /*e260*/  MUFU.EX2 R10, R10 ;  /* 0x0000000a000a7308 */ /* 0x000e700000000800 */
[----:B------:R2:W-:Y:S08]  /*e270*/  MUFU.EX2 R56, R138 ;  /* 0x0000008a00387308 */ /* 0x0005f00000000800 */
[----:B------:R-:W-:Y:S01]  /*e280*/  MUFU.EX2 R34, R34 ;  /* 0x0000002200227308 */ /* 0x000fe20000000800 */
[-C--:B-1----:R-:W-:Y:S01]  /*e290*/  FMUL.FTZ R88, R88, R10.reuse ;  /* 0x0000000a58587220 */ /* 0x082fe20000410000 */
[-C--:B------:R-:W-:Y:S01]  /*e2a0*/  FMUL.FTZ R89, R89, R10.reuse ;  /* 0x0000000a59597220 */ /* 0x080fe20000410000 */
[-C--:B------:R-:W-:Y:S01]  /*e2b0*/  FMUL.FTZ R92, R92, R10.reuse ;  /* 0x0000000a5c5c7220 */ /* 0x080fe20000410000 */
[-C--:B------:R-:W-:Y:S01]  /*e2c0*/  FMUL.FTZ R93, R93, R10.reuse ;  /* 0x0000000a5d5d7220 */ /* 0x080fe20000410000 */
[-C--:B------:R-:W-:Y:S01]  /*e2d0*/  FMUL.FTZ R96, R96, R10.reuse ;  /* 0x0000000a60607220 */ /* 0x080fe20000410000 */
[----:B------:R-:W-:Y:S01]  /*e2e0*/  FMUL.FTZ R97, R97, R10 ;  /* 0x0000000a61617220 */ /* 0x000fe20000410000 */
[----:B0-----:R-:W-:Y:S01]  /*e2f0*/  FMNMX.FTZ R86, R87, R86, !PT ;  /* 0x0000005657567209 */ /* 0x001fe20007810000 */
[----:B------:R-:W-:Y:S01]  /*e300*/  MUFU.EX2 R38, R38 ;  /* 0x0000002600267308 */ /* 0x000fe20000000800 */
[-C--:B------:R-:W-:Y:S01]  /*e310*/  FMUL.FTZ R100, R100, R10.reuse ;  /* 0x0000000a64647220 */ /* 0x080fe20000410000 */
[-C--:B------:R-:W-:Y:S01]  /*e320*/  FMUL.FTZ R101, R101, R10.reuse ;  /* 0x0000000a65657220 */ /* 0x080fe20000410000 */
[-C--:B------:R-:W-:Y:S01]  /*e330*/  FMUL.FTZ R104, R104, R10.reuse ;  /* 0x0000000a68687220 */ /* 0x080fe20000410000 */
[----:B------:R-:W0:Y:S01]  /*e340*/  SHFL.BFLY PT, R87, R86, 0x1, 0x1f ;  /* 0x0c201f0056577f89 */ /* 0x000e2200000e0000 */
        /* <DEDUP_REMOVED lines=16> */
[----:B------:R-:W-:-:S03]  /*e450*/  FMUL.FTZ R133, R133, R10 ;  /* 0x0000000a85857220 */ /* 0x000fc60000410000 */
[----:B------:R-:W-:Y:S01]  /*e460*/  MUFU.EX2 R51, R51 ;  /* 0x0000003300337308 */ /* 0x000fe20000000800 */
[----:B0-----:R-:W-:-:S04]  /*e470*/  FMNMX.FTZ R13, R86, R87, !PT ;  /* 0x00000057560d7209 */ /* 0x001fc80007810000 */
[C---:B------:R-:W-:Y:S01]  /*e480*/  FSETP.NEU.FTZ.AND P2, PT, R13.reuse, -INF , PT ;  /* 0xff8000000d00780b */ /* 0x040fe20003f5d000 */
[----:B------:R-:W-:Y:S02]  /*e490*/  FMUL.FTZ R80, R13, UR34 ;  /* 0x000000220d507c20 */ /* 0x000fe40008410000 */
[----:B------:R-:W-:Y:S03]  /*e4a0*/  MUFU.EX2 R58, R58 ;  /* 0x0000003a003a7308 */ /* 0x000fe60000000800 */
[----:B------:R-:W-:-:S05]  /*e4b0*/  FSEL R80, R80, RZ, P2 ;  /* 0x000000ff50507208 */ /* 0x000fca0001000000 */
[----:B------:R-:W-:Y:S01]  /*e4c0*/  MUFU.EX2 R60, R60 ;  /* 0x0000003c003c7308 */ /* 0x000fe20000000800 */
[--C-:B------:R-:W-:Y:S01]  /*e4d0*/  FFMA.FTZ R84, R32, UR34, -R80.reuse ;  /* 0x0000002220547c23 */ /* 0x100fe20008010850 */
[----:B------:R-:W-:Y:S01]  /*e4e0*/  FSEL R32, R13, RZ, P2 ;  /* 0x000000ff0d207208 */ /* 0x000fe20001000000 */
[--C-:B------:R-:W-:Y:S01]  /*e4f0*/  FFMA.FTZ R85, R85, UR34, -R80.reuse ;  /* 0x0000002255557c23 */ /* 0x100fe20008010850 */
[--C-:B------:R-:W-:Y:S01]  /*e500*/  FFMA.FTZ R86, R15, UR34, -R80.reuse ;  /* 0x000000220f567c23 */ /* 0x100fe20008010850 */
[--C-:B------:R-:W-:Y:S01]  /*e510*/  FFMA.FTZ R24, R24, UR34, -R80.reuse ;  /* 0x0000002218187c23 */ /* 0x100fe20008010850 */
[--C-:B--2---:R-:W-:Y:S01]  /*e520*/  FFMA.FTZ R138, R25, UR34, -R80.reuse ;  /* 0x00000022198a7c23 */ /* 0x104fe20008010850 */
[----:B------:R-:W-:Y:S01]  /*e530*/  FADD.FTZ R32, -R32, R11 ;  /* 0x0000000b20207221 */ /* 0x000fe20000010100 */
[--C-:B------:R-:W-:Y:S01]  /*e540*/  FFMA.FTZ R25, R28, UR34, -R80.reuse ;  /* 0x000000221c197c23 */ /* 0x100fe20008010850 */
[----:B------:R-:W-:Y:S01]  /*e550*/  MUFU.EX2 R85, R85 ;  /* 0x0000005500557308 */ /* 0x000fe20000000800 */
[----:B------:R-:W-:Y:S01]  /*e560*/  FFMA.FTZ R29, R29, UR34, -R80 ;  /* 0x000000221d1d7c23 */ /* 0x000fe20008010850 */
[----:B------:R-:W-:Y:S01]  /*e570*/  FMUL.FTZ R11, R32, UR34 ;  /* 0x00000022200b7c20 */ /* 0x000fe20008410000 */
[----:B------:R-:W-:-:S02]  /*e580*/  IMAD.U32 R32, RZ, RZ, UR51 ;  /* 0x00000033ff207e24 */ /* 0x000fc4000f8e00ff */
[--C-:B------:R-:W-:Y:S01]  /*e590*/  FFMA.FTZ R15, R45, UR34, -R80.reuse ;  /* 0x000000222d0f7c23 */ /* 0x100fe20008010850 */
[--C-:B------:R-:W-:Y:S01]  /*e5a0*/  FFMA.FTZ R45, R55, UR34, -R80.reuse ;  /* 0x00000022372d7c23 */ /* 0x100fe20008010850 */
[--C-:B------:R-:W-:Y:S01]  /*e5b0*/  FFMA.FTZ R33, R33, UR34, -R80.reuse ;  /* 0x0000002221217c23 */ /* 0x100fe20008010850 */
[--C-:B------:R-:W-:Y:S01]  /*e5c0*/  FFMA.FTZ R36, R36, UR34, -R80.reuse ;  /* 0x0000002224247c23 */ /* 0x100fe20008010850 */
[----:B------:R-:W-:Y:S01]  /*e5d0*/  @!P1 LEA R32, R32, UR42, 0x3 ;  /* 0x0000002a20209c11 */ /* 0x000fe2000f8e18ff */
[----:B------:R-:W0:Y:S01]  /*e5e0*/  MUFU.EX2 R11, R11 ;  /* 0x0000000b000b7308 */ /* 0x000e220000000800 */
[--C-:B------:R-:W-:Y:S01]  /*e5f0*/  FFMA.FTZ R37, R37, UR34, -R80.reuse ;  /* 0x0000002225257c23 */ /* 0x100fe20008010850 */
[--C-:B------:R-:W-:Y:S01]  /*e600*/  FFMA.FTZ R40, R40, UR34, -R80.reuse ;  /* 0x0000002228287c23 */ /* 0x100fe20008010850 */
[--C-:B------:R-:W-:Y:S01]  /*e610*/  FFMA.FTZ R87, R41, UR34, -R80.reuse ;  /* 0x0000002229577c23 */ /* 0x100fe20008010850 */
[----:B------:R-:W-:Y:S02]  /*e620*/  @!P1 VIADD R32, R32, 0x2d860 ;  /* 0x0002d86020209836 */ /* 0x000fe40000000000 */
[--C-:B------:R-:W-:Y:S01]  /*e630*/  FFMA.FTZ R41, R44, UR34, -R80.reuse ;  /* 0x000000222c297c23 */ /* 0x100fe20008010850 */
[--C-:B------:R-:W-:Y:S01]  /*e640*/  FFMA.FTZ R44, R49, UR34, -R80.reuse ;  /* 0x00000022312c7c23 */ /* 0x100fe20008010850 */
[----:B------:R-:W-:Y:S01]  /*e650*/  FFMA.FTZ R49, R54, UR34, -R80 ;  /* 0x0000002236317c23 */ /* 0x000fe20008010850 */
[----:B------:R-:W1:Y:S01]  /*e660*/  MUFU.EX2 R86, R86 ;  /* 0x0000005600567308 */ /* 0x000e620000000800 */
[----:B------:R-:W-:Y:S01]  /*e670*/  @!P1 PRMT R32, RZ, 0x654, R32 ;  /* 0x00000654ff209816 */ /* 0x000fe20000000020 */
[--C-:B------:R-:W-:Y:S01]  /*e680*/  FFMA.FTZ R28, R48, UR34, -R80.reuse ;  /* 0x00000022301c7c23 */ /* 0x100fe20008010850 */
[----:B------:R-:W-:Y:S01]  /*e690*/  F2FP.F16.F32.PACK_AB R54, R83, R20 ;  /* 0x000000145336723e */ /* 0x000fe200000000ff */
[--C-:B------:R-:W-:Y:S01]  /*e6a0*/  FFMA.FTZ R71, R71, UR34, -R80.reuse ;  /* 0x0000002247477c23 */ /* 0x100fe20008010850 */
[----:B------:R2:W-:Y:S01]  /*e6b0*/  @!P1 SYNCS.ARRIVE.TRANS64.RED.A1T0 RZ, [R32+URZ], RZ ;  /* 0x000000ff20ff99a7 */ /* 0x0005e2000810043f */
[--C-:B------:R-:W-:Y:S01]  /*e6c0*/  FFMA.FTZ R73, R73, UR34, -R80.reuse ;  /* 0x0000002249497c23 */ /* 0x100fe20008010850 */
[--C-:B------:R-:W-:Y:S01]  /*e6d0*/  FFMA.FTZ R75, R75, UR34, -R80.reuse ;  /* 0x000000224b4b7c23 */ /* 0x100fe20008010850 */
[----:B------:R-:W3:Y:S01]  /*e6e0*/  MUFU.EX2 R24, R24 ;  /* 0x0000001800187308 */ /* 0x000ee20000000800 */
[----:B0-----:R-:W-:Y:S01]  /*e6f0*/  FFMA.FTZ R55, R11, R2, R85 ;  /* 0x000000020b377223 */ /* 0x001fe20000010055 */
[--C-:B------:R-:W-:Y:S01]  /*e700*/  FFMA.FTZ R2, R59, UR34, -R80.reuse ;  /* 0x000000223b027c23 */ /* 0x100fe20008010850 */
[--C-:B------:R-:W-:Y:S01]  /*e710*/  FFMA.FTZ R77, R77, UR34, -R80.reuse ;  /* 0x000000224d4d7c23 */ /* 0x100fe20008010850 */
[----:B------:R-:W-:Y:S01]  /*e720*/  FFMA.FTZ R79, R79, UR34, -R80 ;  /* 0x000000224f4f7c23 */ /* 0x000fe20008010850 */
[----:B--2---:R-:W-:Y:S01]  /*e730*/  FFMA.FTZ R32, R10, R3, R52 ;  /* 0x000000030a207223 */ /* 0x004fe20000010034 */
[----:B------:R-:W-:Y:S01]  /*e740*/  FFMA.FTZ R3, R57, UR34, -R80 ;  /* 0x0000002239037c23 */ /* 0x000fe20008010850 */
[C---:B------:R-:W-:Y:S01]  /*e750*/  F2FP.F16.F32.PACK_AB R52, R53.reuse, R52 ;  /* 0x000000343534723e */ /* 0x040fe200000000ff */
[----:B------:R-:W0:Y:S01]  /*e760*/  MUFU.EX2 R138, R138 ;  /* 0x0000008a008a7308 */ /* 0x000e220000000800 */
[----:B------:R-:W-:Y:S01]  /*e770*/  FADD.FTZ R57, R53, R32 ;  /* 0x0000002035397221 */ /* 0x000fe20000010000 */
[C---:B-1----:R-:W-:Y:S01]  /*e780*/  FADD.FTZ R55, R86.reuse, R55 ;  /* 0x0000003756377221 */ /* 0x042fe20000010000 */
[----:B------:R-:W-:Y:S01]  /*e790*/  F2FP.F16.F32.PACK_AB R53, R86, R85 ;  /* 0x000000555635723e */ /* 0x000fe200000000ff */
[--C-:B------:R-:W-:Y:S01]  /*e7a0*/  FFMA.FTZ R86, R67, UR34, -R80.reuse ;  /* 0x0000002243567c23 */ /* 0x100fe20008010850 */
[----:B------:R-:W-:Y:S01]  /*e7b0*/  FADD.FTZ R32, R20, R57 ;  /* 0x0000003914207221 */ /* 0x000fe20000010000 */
[--C-:B------:R-:W-:Y:S01]  /*e7c0*/  FFMA.FTZ R57, R61, UR34, -R80.reuse ;  /* 0x000000223d397c23 */ /* 0x100fe20008010850 */
[----:B------:R-:W-:Y:S01]  /*e7d0*/  FFMA.FTZ R20, R63, UR34, -R80 ;  /* 0x000000223f147c23 */ /* 0x000fe20008010850 */
[----:B------:R-:W1:Y:S01]  /*e7e0*/  MUFU.EX2 R25, R25 ;  /* 0x0000001900197308 */ /* 0x000e620000000800 */
[----:B------:R-:W-:Y:S01]  /*e7f0*/  FADD.FTZ R32, R83, R32 ;  /* 0x0000002053207221 */ /* 0x000fe20000010000 */
[----:B---3--:R-:W-:Y:S01]  /*e800*/  FADD.FTZ R55, R24, R55 ;  /* 0x0000003718377221 */ /* 0x008fe20000010000 */
[----:B------:R-:W-:Y:S01]  /*e810*/  FFMA.FTZ R81, R81, UR34, -R80 ;  /* 0x0000002251517c23 */ /* 0x000fe20008010850 */
[----:B------:R-:W-:Y:S01]  /*e820*/  ISETP.GT.AND P2, PT, R0, UR39, PT ;  /* 0x0000002700007c0c */ /* 0x000fe2000bf44270 */
[----:B------:R-:W-:Y:S01]  /*e830*/  FADD.FTZ R59, R21, R32 ;  /* 0x00000020153b7221 */ /* 0x000fe20000010000 */
[----:B------:R-:W-:Y:S01]  /*e840*/  UMOV UR51, UR43 ;  /* 0x0000002b00337c82 */ /* 0x000fe20008000000 */
[-C--:B------:R-:W-:Y:S01]  /*e850*/  FMUL.FTZ R90, R90, R11.reuse ;  /* 0x0000000b5a5a7220 */ /* 0x080fe20000410000 */
[----:B------:R-:W2:Y:S01]  /*e860*/  MUFU.EX2 R29, R29 ;  /* 0x0000001d001d7308 */ /* 0x000ea20000000800 */
[----:B0-----:R-:W-:Y:S01]  /*e870*/  FADD.FTZ R32, R138, R55 ;  /* 0x000000378a207221 */ /* 0x001fe20000010000 */
[----:B------:R-:W-:Y:S01]  /*e880*/  FADD.FTZ R59, R14, R59 ;  /* 0x0000003b0e3b7221 */ /* 0x000fe20000010000 */
[----:B------:R-:W-:Y:S01]  /*e890*/  F2FP.F16.F32.PACK_AB R55, R138, R24 ;  /* 0x000000188a37723e */ /* 0x000fe200000000ff */
[-C--:B------:R-:W-:Y:S01]  /*e8a0*/  FMUL.FTZ R91, R91, R11.reuse ;  /* 0x0000000b5b5b7220 */ /* 0x080fe20000410000 */
[-C--:B------:R-:W-:Y:S01]  /*e8b0*/  FMUL.FTZ R94, R94, R11.reuse ;  /* 0x0000000b5e5e7220 */ /* 0x080fe20000410000 */
[----:B------:R-:W-:Y:S01]  /*e8c0*/  FADD.FTZ R24, R26, R59 ;  /* 0x0000003b1a187221 */ /* 0x000fe20000010000 */
[----:B------:R-:W-:Y:S01]  /*e8d0*/  F2FP.F16.F32.PACK_AB R26, R27, R26 ;  /* 0x0000001a1b1a723e */ /* 0x000fe200000000ff */
[----:B------:R-:W0:Y:S01]  /*e8e0*/  MUFU.EX2 R84, R84 ;  /* 0x0000005400547308 */ /* 0x000e220000000800 */
[----:B-1----:R-:W-:Y:S01]  /*e8f0*/  FADD.FTZ R32, R25, R32 ;  /* 0x0000002019207221 */ /* 0x002fe20000010000 */
[----:B------:R-:W-:Y:S01]  /*e900*/  FADD.FTZ R63, R27, R24 ;  /* 0x000000181b3f7221 */ /* 0x000fe20000010000 */
[--C-:B------:R-:W-:Y:S01]  /*e910*/  FFMA.FTZ R59, R65, UR34, -R80.reuse ;  /* 0x00000022413b7c23 */ /* 0x100fe20008010850 */
[--C-:B------:R-:W-:Y:S01]  /*e920*/  FFMA.FTZ R65, R69, UR34, -R80.reuse ;  /* 0x0000002245417c23 */ /* 0x100fe20008010850 */
[----:B------:R-:W-:Y:S01]  /*e930*/  STSM.16.M88.4 [R17+0x21800], R52 ;  /* 0x0218003411007844 */ /* 0x000fe20000000200 */
[----:B------:R-:W-:Y:S01]  /*e940*/  FFMA.FTZ R80, R82, UR34, -R80 ;  /* 0x0000002252507c23 */ /* 0x000fe20008010850 */
[----:B------:R-:W-:Y:S01]  /*e950*/  FMUL.FTZ R95, R95, R11 ;  /* 0x0000000b5f5f7220 */ /* 0x000fe20000410000 */
[----:B------:R-:W1:Y:S01]  /*e960*/  MUFU.EX2 R33, R33 ;  /* 0x0000002100217308 */ /* 0x000e620000000800 */
[C---:B--2---:R-:W-:Y:S01]  /*e970*/  FADD.FTZ R61, R29.reuse, R32 ;  /* 0x000000201d3d7221 */ /* 0x044fe20000010000 */
[----:B------:R-:W-:Y:S01]  /*e980*/  FADD.FTZ R32, R30, R63 ;  /* 0x0000003f1e207221 */ /* 0x000fe20000010000 */
[----:B------:R-:W-:Y:S01]  /*e990*/  F2FP.F16.F32.PACK_AB R25, R29, R25 ;  /* 0x000000191d19723e */ /* 0x000fe200000000ff */
[-C--:B------:R-:W-:Y:S01]  /*e9a0*/  FMUL.FTZ R98, R98, R11.reuse ;  /* 0x0000000b62627220 */ /* 0x080fe20000410000 */
[-C--:B------:R-:W-:Y:S01]  /*e9b0*/  FMUL.FTZ R99, R99, R11.reuse ;  /* 0x0000000b63637220 */ /* 0x080fe20000410000 */
[----:B------:R-:W-:Y:S01]  /*e9c0*/  FADD.FTZ R63, R31, R32 ;  /* 0x000000201f3f7221 */ /* 0x000fe20000010000 */
        /* <DEDUP_REMOVED lines=8> */
[-C--:B------:R-:W-:Y:S01]  /*ea50*/  FMUL.FTZ R107, R107, R11.reuse ;  /* 0x0000000b6b6b7220 */ /* 0x080fe20000410000 */
[----:B------:R-:W0:Y:S01]  /*ea60*/  MUFU.EX2 R37, R37 ;  /* 0x0000002500257308 */ /* 0x000e220000000800 */
[----:B-1----:R-:W-:Y:S01]  /*ea70*/  FADD.FTZ R61, R33, R24 ;  /* 0x00000018213d7221 */ /* 0x002fe20000010000 */
[----:B------:R-:W-:Y:S01]  /*ea80*/  FADD.FTZ R48, R38, R63 ;  /* 0x0000003f26307221 */ /* 0x000fe20000010000 */
        /* <DEDUP_REMOVED lines=14> */
[----:B0-----:R-:W-:Y:S01]  /*eb70*/  FADD.FTZ R61, R37, R24 ;  /* 0x00000018253d7221 */ /* 0x001fe20000010000 */
[-C--:B------:R-:W-:Y:S01]  /*eb80*/  FMUL.FTZ R131, R131, R11.reuse ;  /* 0x0000000b83837220 */ /* 0x080fe20000410000 */
[-C--:B------:R-:W-:Y:S01]  /*eb90*/  FMUL.FTZ R134, R134, R11.reuse ;  /* 0x0000000b86867220 */ /* 0x080fe20000410000 */
[----:B------:R-:W-:Y:S01]  /*eba0*/  FMUL.FTZ R135, R135, R11 ;  /* 0x0000000b87877220 */ /* 0x000fe20000410000 */
[----:B------:R-:W-:-:S02]  /*ebb0*/  VIADD R0, R0, 0xffffffff ;  /* 0xffffffff00007836 */ /* 0x000fc40000000000 */
[----:B------:R-:W-:Y:S01]  /*ebc0*/  IMAD.MOV.U32 R10, RZ, RZ, R12 ;  /* 0x000000ffff0a7224 */ /* 0x000fe200078e000c */
[----:B------:R-:W0:Y:S01]  /*ebd0*/  MUFU.EX2 R41, R41 ;  /* 0x0000002900297308 */ /* 0x000e220000000800 */
[----:B-1----:R-:W-:Y:S01]  /*ebe0*/  FADD.FTZ R24, R40, R61 ;  /* 0x0000003d28187221 */ /* 0x002fe20000010000 */
[----:B------:R-:W-:Y:S01]  /*ebf0*/  FADD.FTZ R61, R39, R48 ;  /* 0x00000030273d7221 */ /* 0x000fe20000010000 */
[----:B------:R-:W-:-:S03]  /*ec00*/  IMAD.MOV.U32 R11, RZ, RZ, R13 ;  /* 0x000000ffff0b7224 */ /* 0x000fc600078e000d */
[----:B------:R-:W-:Y:S01]  /*ec10*/  FADD.FTZ R48, R42, R61 ;  /* 0x0000003d2a307221 */ /* 0x000fe20000010000 */
[----:B------:R-:W-:Y:S01]  /*ec20*/  F2FP.F16.F32.PACK_AB R42, R43, R42 ;  /* 0x0000002a2b2a723e */ /* 0x000fe200000000ff */
[----:B------:R-:W1:Y:S01]  /*ec30*/  MUFU.EX2 R15, R15 ;  /* 0x0000000f000f7308 */ /* 0x000e620000000800 */
[----:B--2---:R-:W-:Y:S01]  /*ec40*/  FADD.FTZ R32, R87, R24 ;  /* 0x0000001857207221 */ /* 0x004fe20000010000 */
[----:B------:R-:W-:Y:S01]  /*ec50*/  F2FP.F16.F32.PACK_AB R24, R14, R21 ;  /* 0x000000150e18723e */ /* 0x000fe200000000ff */
[----:B------:R-:W-:Y:S01]  /*ec60*/  FADD.FTZ R27, R43, R48 ;  /* 0x000000302b1b7221 */ /* 0x000fe20000010000 */
[----:B------:R-:W-:Y:S02]  /*ec70*/  F2FP.F16.F32.PACK_AB R35, R87, R40 ;  /* 0x000000285723723e */ /* 0x000fe400000000ff */
[----:B------:R-:W-:Y:S01]  /*ec80*/  F2FP.F16.F32.PACK_AB R40, R39, R38 ;  /* 0x000000262728723e */ /* 0x000fe200000000ff */
[----:B------:R-:W-:Y:S01]  /*ec90*/  FADD.FTZ R48, R46, R27 ;  /* 0x0000001b2e307221 */ /* 0x000fe20000010000 */
[----:B------:R-:W2:Y:S01]  /*eca0*/  MUFU.EX2 R28, R28 ;  /* 0x0000001c001c7308 */ /* 0x000ea20000000800 */
[----:B0-----:R-:W-:Y:S01]  /*ecb0*/  FADD.FTZ R14, R41, R32 ;  /* 0x00000020290e7221 */ /* 0x001fe20000010000 */
[----:B------:R-:W-:-:S02]  /*ecc0*/  F2FP.F16.F32.PACK_AB R32, R31, R30 ;  /* 0x0000001e1f20723e */ /* 0x000fc400000000ff */
[----:B------:R-:W-:Y:S02]  /*ecd0*/  F2FP.F16.F32.PACK_AB R27, R33, R84 ;  /* 0x00000054211b723e */ /* 0x000fe400000000ff */
[----:B------:R-:W-:Y:S02]  /*ece0*/  F2FP.F16.F32.PACK_AB R33, R37, R36 ;  /* 0x000000242521723e */ /* 0x000fe400000000ff */
[----:B------:R-:W0:Y:S01]  /*ecf0*/  MUFU.EX2 R44, R44 ;  /* 0x0000002c002c7308 */ /* 0x000e220000000800 */
[C---:B-1----:R-:W-:Y:S01]  /*ed00*/  FADD.FTZ R21, R15.reuse, R14 ;  /* 0x0000000e0f157221 */ /* 0x042fe20000010000 */
[----:B------:R1:W-:Y:S01]  /*ed10*/  STSM.16.M88.4 [R23], R24 ;  /* 0x0000001817007844 */ /* 0x0003e20000000200 */
[----:B------:R-:W-:-:S03]  /*ed20*/  F2FP.F16.F32.PACK_AB R41, R15, R41 ;  /* 0x000000290f29723e */ /* 0x000fc600000000ff */
[----:B------:R3:W-:Y:S02]  /*ed30*/  STSM.16.M88.4 [R19], R32 ;  /* 0x0000002013007844 */ /* 0x0007e40000000200 */
[----:B------:R-:W4:Y:S01]  /*ed40*/  MUFU.EX2 R49, R49 ;  /* 0x0000003100317308 */ /* 0x000f220000000800 */
[----:B--2---:R-:W-:-:S07]  /*ed50*/  FADD.FTZ R21, R28, R21 ;  /* 0x000000151c157221 */ /* 0x004fce0000010000 */
[----:B------:R-:W2:Y:S01]  /*ed60*/  MUFU.EX2 R45, R45 ;  /* 0x0000002d002d7308 */ /* 0x000ea20000000800 */
[C---:B0-----:R-:W-:Y:S01]  /*ed70*/  FADD.FTZ R30, R44.reuse, R21 ;  /* 0x000000152c1e7221 */ /* 0x041fe20000010000 */
[----:B------:R-:W-:Y:S01]  /*ed80*/  FADD.FTZ R21, R47, R48 ;  /* 0x000000302f157221 */ /* 0x000fe20000010000 */
[----:B------:R-:W-:-:S03]  /*ed90*/  F2FP.F16.F32.PACK_AB R43, R44, R28 ;  /* 0x0000001c2c2b723e */ /* 0x000fc600000000ff */
[----:B------:R-:W-:Y:S01]  /*eda0*/  FADD.FTZ R48, R50, R21 ;  /* 0x0000001532307221 */ /* 0x000fe20000010000 */
[----:B------:R-:W-:Y:S01]  /*edb0*/  F2FP.F16.F32.PACK_AB R50, R51, R50 ;  /* 0x000000323332723e */ /* 0x000fe200000000ff */
[----:B------:R-:W0:Y:S01]  /*edc0*/  MUFU.EX2 R3, R3 ;  /* 0x0000000300037308 */ /* 0x000e220000000800 */
[----:B----4-:R-:W-:Y:S01]  /*edd0*/  FADD.FTZ R30, R49, R30 ;  /* 0x0000001e311e7221 */ /* 0x010fe20000010000 */
[----:B------:R-:W-:Y:S01]  /*ede0*/  FADD.FTZ R29, R51, R48 ;  /* 0x00000030331d7221 */ /* 0x000fe20000010000 */
[----:B------:R-:W-:Y:S01]  /*edf0*/  F2FP.F16.F32.PACK_AB R48, R47, R46 ;  /* 0x0000002e2f30723e */ /* 0x000fe200000000ff */
[----:B------:R3:W-:Y:S02]  /*ee00*/  STSM.16.M88.4 [R18], R40 ;  /* 0x0000002812007844 */ /* 0x0007e40000000200 */
[----:B------:R-:W-:Y:S01]  /*ee10*/  FADD.FTZ R29, R56, R29 ;  /* 0x0000001d381d7221 */ /* 0x000fe20000010000 */
[C---:B------:R-:W-:Y:S01]  /*ee20*/  F2FP.F16.F32.PACK_AB R56, R58.reuse, R56 ;  /* 0x000000383a38723e */ /* 0x040fe200000000ff */
[----:B------:R-:W4:Y:S01]  /*ee30*/  MUFU.EX2 R2, R2 ;  /* 0x0000000200027308 */ /* 0x000f220000000800 */
[C---:B--2---:R-:W-:Y:S01]  /*ee40*/  FADD.FTZ R36, R45.reuse, R30 ;  /* 0x0000001e2d247221 */ /* 0x044fe20000010000 */
[----:B------:R-:W-:Y:S01]  /*ee50*/  FADD.FTZ R29, R58, R29 ;  /* 0x0000001d3a1d7221 */ /* 0x000fe20000010000 */
[----:B------:R-:W-:-:S03]  /*ee60*/  F2FP.F16.F32.PACK_AB R49, R45, R49 ;  /* 0x000000312d31723e */ /* 0x000fc600000000ff */
[----:B------:R-:W-:Y:S02]  /*ee70*/  FADD.FTZ R29, R60, R29 ;  /* 0x0000001d3c1d7221 */ /* 0x000fe40000010000 */
[----:B------:R-:W2:Y:S01]  /*ee80*/  MUFU.EX2 R57, R57 ;  /* 0x0000003900397308 */ /* 0x000ea20000000800 */
[----:B0-----:R-:W-:-:S07]  /*ee90*/  FADD.FTZ R21, R3, R36 ;  /* 0x0000002403157221 */ /* 0x001fce0000010000 */
[----:B------:R-:W1:Y:S01]  /*eea0*/  MUFU.EX2 R20, R20 ;  /* 0x0000001400147308 */ /* 0x000e620000000800 */
[C---:B----4-:R-:W-:Y:S01]  /*eeb0*/  FADD.FTZ R36, R2.reuse, R21 ;  /* 0x0000001502247221 */ /* 0x050fe20000010000 */
[----:B------:R-:W-:-:S05]  /*eec0*/  F2FP.F16.F32.PACK_AB R51, R2, R3 ;  /* 0x000000030233723e */ /* 0x000fca00000000ff */
[----:B------:R3:W-:Y:S01]  /*eed0*/  STSM.16.M88.4 [R17+0x27800], R48 ;  /* 0x0278003011007844 */ /* 0x0007e20000000200 */
[----:B------:R-:W0:Y:S01]  /*eee0*/  MUFU.EX2 R59, R59 ;  /* 0x0000003b003b7308 */ /* 0x000e220000000800 */
[----:B--2---:R-:W-:-:S07]  /*eef0*/  FADD.FTZ R21, R57, R36 ;  /* 0x0000002439157221 */ /* 0x004fce0000010000 */
[----:B------:R-:W2:Y:S01]  /*ef00*/  MUFU.EX2 R62, R62 ;  /* 0x0000003e003e7308 */ /* 0x000ea20000000800 */
[C---:B-1----:R-:W-:Y:S01]  /*ef10*/  FADD.FTZ R24, R20.reuse, R21 ;  /* 0x0000001514187221 */ /* 0x042fe20000010000 */
[----:B------:R-:W-:-:S06]  /*ef20*/  F2FP.F16.F32.PACK_AB R57, R20, R57 ;  /* 0x000000391439723e */ /* 0x000fcc00000000ff */
[----:B------:R-:W1:Y:S01]  /*ef30*/  MUFU.EX2 R86, R86 ;  /* 0x0000005600567308 */ /* 0x000e620000000800 */
[----:B0-----:R-:W-:-:S07]  /*ef40*/  FADD.FTZ R15, R59, R24 ;  /* 0x000000183b0f7221 */ /* 0x001fce0000010000 */
[----:B------:R-:W0:Y:S01]  /*ef50*/  MUFU.EX2 R64, R64 ;  /* 0x0000004000407308 */ /* 0x000e220000000800 */
[C---:B--2---:R-:W-:Y:S01]  /*ef60*/  FADD.FTZ R29, R62.reuse, R29 ;  /* 0x0000001d3e1d7221 */ /* 0x044fe20000010000 */
[----:B------:R-:W-:-:S06]  /*ef70*/  F2FP.F16.F32.PACK_AB R58, R62, R60 ;  /* 0x0000003c3e3a723e */ /* 0x000fcc00000000ff */
[----:B------:R-:W2:Y:S01]  /*ef80*/  MUFU.EX2 R65, R65 ;  /* 0x0000004100417308 */ /* 0x000ea20000000800 */
[C---:B-1----:R-:W-:Y:S01]  /*ef90*/  FADD.FTZ R2, R86.reuse, R15 ;  /* 0x0000000f56027221 */ /* 0x042fe20000010000 */
[----:B------:R-:W-:-:S05]  /*efa0*/  F2FP.F16.F32.PACK_AB R59, R86, R59 ;  /* 0x0000003b563b723e */ /* 0x000fca00000000ff */
[----:B------:R3:W-:Y:S01]  /*efb0*/  STSM.16.M88.4 [R136], R56 ;  /* 0x0000003888007844 */ /* 0x0007e20000000200 */
[----:B------:R-:W1:Y:S01]  /*efc0*/  MUFU.EX2 R66, R66 ;  /* 0x0000004200427308 */ /* 0x000e620000000800 */
[----:B0-----:R-:W-:-:S07]  /*efd0*/  FADD.FTZ R29, R64, R29 ;  /* 0x0000001d401d7221 */ /* 0x001fce0000010000 */
[----:B------:R-:W0:Y:S01]  /*efe0*/  MUFU.EX2 R14, R71 ;  /* 0x00000047000e7308 */ /* 0x000e220000000800 */
[----:B--2---:R-:W-:-:S07]  /*eff0*/  FADD.FTZ R3, R65, R2 ;  /* 0x0000000241037221 */ /* 0x004fce0000010000 */
[----:B------:R-:W2:Y:S01]  /*f000*/  MUFU.EX2 R68, R68 ;  /* 0x0000004400447308 */ /* 0x000ea20000000800 */
[C---:B-1----:R-:W-:Y:S01]  /*f010*/  FADD.FTZ R29, R66.reuse, R29 ;  /* 0x0000001d421d7221 */ /* 0x042fe20000010000 */
[----:B------:R-:W-:-:S06]  /*f020*/  F2FP.F16.F32.PACK_AB R64, R66, R64 ;  /* 0x000000404240723e */ /* 0x000fcc00000000ff */
        /* <DEDUP_REMOVED lines=12> */
[----:B------:R-:W-:-:S05]  /*f0f0*/  F2FP.F16.F32.PACK_AB R67, R30, R67 ;  /* 0x000000431e43723e */ /* 0x000fca00000000ff */
[----:B------:R3:W-:Y:S01]  /*f100*/  STSM.16.M88.4 [R19+0x6000], R64 ;  /* 0x0060004013007844 */ /* 0x0007e20000000200 */
        /* <DEDUP_REMOVED lines=8> */
[C---:B-1----:R-:W-:Y:S01]  /*f190*/  FADD.FTZ R3, R73.reuse, R3 ;  /* 0x0000000349037221 */ /* 0x042fe20000010000 */
[----:B------:R-:W-:-:S06]  /*f1a0*/  F2FP.F16.F32.PACK_AB R73, R73, R26 ;  /* 0x0000001a4949723e */ /* 0x000fcc00000000ff */
[----:B------:R-:W1:Y:S01]  /*f1b0*/  MUFU.EX2 R24, R81 ;  /* 0x0000005100187308 */ /* 0x000e620000000800 */
[----:B0-----:R-:W-:-:S07]  /*f1c0*/  FADD.FTZ R29, R76, R29 ;  /* 0x0000001d4c1d7221 */ /* 0x001fce0000010000 */
[----:B------:R-:W0:Y:S01]  /*f1d0*/  MUFU.EX2 R15, R80 ;  /* 0x00000050000f7308 */ /* 0x000e220000000800 */
[----:B--2---:R-:W-:Y:S01]  /*f1e0*/  F2FP.F16.F32.PACK_AB R74, R78, R76 ;  /* 0x0000004c4e4a723e */ /* 0x004fe200000000ff */
[----:B-1----:R-:W-:Y:S01]  /*f1f0*/  FADD.FTZ R2, R24, R3 ;  /* 0x0000000318027221 */ /* 0x002fe20000010000 */
[----:B------:R-:W-:Y:S01]  /*f200*/  FADD.FTZ R3, R78, R29 ;  /* 0x0000001d4e037221 */ /* 0x000fe20000010000 */
[C---:B0-----:R-:W-:Y:S02]  /*f210*/  F2FP.F16.F32.PACK_AB R75, R15.reuse, R24 ;  /* 0x000000180f4b723e */ /* 0x041fe400000000ff */
[----:B------:R-:W-:-:S03]  /*f220*/  FADD.FTZ R2, R15, R2 ;  /* 0x000000020f027221 */ /* 0x000fc60000010000 */
[----:B------:R3:W-:Y:S01]  /*f230*/  STSM.16.M88.4 [R18+0x6000], R72 ;  /* 0x0060004812007844 */ /* 0x0007e20000000200 */
[----:B------:R0:W-:Y:S06]  /*f240*/  MEMBAR.ALL.CTA ;  /* 0x0000000000007992 */ /* 0x0001ec0000008000 */
[----:B0-----:R-:W0:Y:S02]  /*f250*/  FENCE.VIEW.ASYNC.S ;  /* 0x00000000000073c6 */ /* 0x001e240000000000 */
[----:B0-----:R-:W-:Y:S01]  /*f260*/  NOP ;  /* 0x0000000000007918 */ /* 0x001fe20000000000 */
[----:B------:R-:W-:Y:S05]  /*f270*/  @P2 BRA `(.L_x_914) ;  /* 0xffffffc800042947 */ /* 0x000fea000383ffff */
.L_x_897:
[----:B------:R-:W-:Y:S06]  /*f280*/  BAR.ARV 0x8, 0x1a0 ;  /* 0x0206800000007b1d */ /* 0x000fec0000002000 */
[----:B------:R-:W-:Y:S05]  /*f290*/  @!P0 BRA `(.L_x_915) ;  /* 0x0000000000048947 */ /* 0x000fea0003800000 */
[----:B------:R-:W-:Y:S01]  /*f2a0*/  BPT.TRAP 0x1 ;  /* 0x000000040000795c */ /* 0x000fe20000300000 */
.L_x_915:
[----:B------:R-:W-:Y:S01]  /*f2b0*/  ULEA UR9, UR43, UR42, 0x3 ;  /* 0x0000002a2b097291 */ /* 0x000fe2000f8e183f */
[----:B------:R-:W-:-:S05]  /*f2c0*/  IMAD.U32 R0, RZ, RZ, UR46 ;  /* 0x0000002eff007e24 */ /* 0x000fca000f8e00ff */
[----:B------:R-:W-:-:S04]  /*f2d0*/  SHF.L.U32 R0, R0, 0x1f, RZ ;  /* 0x0000001f00007819 */ /* 0x000fc800000006ff */
[----:B------:R0:W4:Y:S01]  /*f2e0*/  SYNCS.PHASECHK.TRANS64.TRYWAIT P2, [UR9+0x2d850], R0 ;  /* 0x02d85000ff0075a7 */ /* 0x0001220008040149 */
[----:B------:R-:W-:Y:S05]  /*f2f0*/  @!P0 BRA `(.L_x_916) ;  /* 0x0000000000048947 */ /* 0x000fea0003800000 */
[----:B------:R-:W-:Y:S01]  /*f300*/  BPT.TRAP 0x1 ;  /* 0x000000040000795c */ /* 0x000fe20000300000 */
.L_x_916:
[----:B----4-:R-:W-:Y:S05]  /*f310*/  @P2 BRA `(.L_x_917) ;  /* 0x0000000000082947 */ /* 0x010fea0003800000 */
[----:B------:R-:W4:Y:S02]  /*f320*/  SYNCS.PHASECHK.TRANS64.TRYWAIT P0, [UR9+0x2d850], R0 ;  /* 0x02d85000ff0075a7 */ /* 0x000f240008000149 */
[----:B----4-:R-:W-:Y:S05]  /*f330*/  @!P0 BRA `(.L_x_918) ;  /* 0x0000007000788947 */ /* 0x010fea0003800000 */
.L_x_917:
[----:B------:R-:W-:Y:S01]  /*f340*/  UIADD3 UR42, UR42, 0x400, URZ ;  /* 0x000004002a2a7890 */ /* 0x000fe2000fffe03f */
[----:B------:R-:W-:Y:S01]  /*f350*/  WARPGROUP.ARRIVE ;  /* 0x00000000000079c5 */ /* 0x000fe20000000000 */
[----:B------:R-:W-:Y:S01]  /*f360*/  ULOP3.LUT UR37, UR37, 0x10000, URZ, 0xfc, !UPT ;  /* 0x0001000025257892 */ /* 0x000fe2000f8efc3f */
[----:B----4-:R-:W4:Y:S01]  /*f370*/  SHFL.BFLY PT, R5, R2, 0x2, 0x1f ;  /* 0x0c401f0002057f89 */ /* 0x010f2200000e0000 */
[----:B------:R-:W-:Y:S01]  /*f380*/  USHF.R.U32.HI UR42, URZ, 0x4, UR42 ;  /* 0x000000043f2a7899 */ /* 0x000fe2000801162a */
[----:B-12---:R-:W-:Y:S01]  /*f390*/  IMAD.MOV.U32 R9, RZ, RZ, RZ ;  /* 0x000000ffff097224 */ /* 0x006fe200078e00ff */
[----:B------:R-:W-:Y:S01]  /*f3a0*/  UMOV UR5, 0x40000040 ;  /* 0x4000004000057882 */ /* 0x000fe20000000000 */
[----:B------:R-:W-:Y:S01]  /*f3b0*/  UMOV UR7, 0x80000020 ;  /* 0x8000002000077882 */ /* 0x000fe20000000000 */
[----:B------:R-:W-:Y:S01]  /*f3c0*/  ULOP3.LUT UR42, UR42, 0x3fff, URZ, 0xc0, !UPT ;  /* 0x00003fff2a2a7892 */ /* 0x000fe2000f8ec03f */
[----:B0-----:R-:W0:Y:S01]  /*f3d0*/  SHFL.BFLY PT, R0, R3, 0x2, 0x1f ;  /* 0x0c401f0003007f89 */ /* 0x001e2200000e0000 */
[----:B------:R-:W-:Y:S01]  /*f3e0*/  UMOV UR4, UR37 ;  /* 0x0000002500047c82 */ /* 0x000fe20008000000 */
[----:B------:R-:W-:Y:S01]  /*f3f0*/  IMAD.U32 R14, RZ, RZ, UR9 ;  /* 0x00000009ff0e7e24 */ /* 0x000fe2000f8e00ff */
[----:B------:R-:W-:Y:S01]  /*f400*/  ULOP3.LUT UR8, UR42, 0x2000000, URZ, 0xfc, !UPT ;  /* 0x020000002a087892 */ /* 0x000fe2000f8efc3f */
[----:B------:R-:W-:Y:S01]  /*f410*/  IMAD.U32 R11, RZ, RZ, UR34 ;  /* 0x00000022ff0b7e24 */ /* 0x000fe2000f8e00ff */
[----:B------:R-:W-:-:S02]  /*f420*/  UIADD3 UR44, UR44, 0x1, URZ ;  /* 0x000000012c2c7890 */ /* 0x000fc4000fffe03f */
[----:B------:R-:W-:Y:S02]  /*f430*/  UIMAD UR8, UR43, 0x600, UR8 ;  /* 0x000006002b0878a4 */ /* 0x000fe4000f8e0208 */
[----:B------:R-:W-:-:S04]  /*f440*/  UIADD3 UR43, UR43, 0x1, URZ ;  /* 0x000000012b2b7890 */ /* 0x000fc8000fffe03f */
[----:B------:R-:W-:Y:S01]  /*f450*/  UISETP.NE.AND UP0, UPT, UR43, 0x2, UPT ;  /* 0x000000022b00788c */ /* 0x000fe2000bf05270 */
[----:B------:R-:W-:Y:S02]  /*f460*/  UMOV UR6, UR8 ;  /* 0x0000000800067c82 */ /* 0x000fe40008000000 */
[----:B------:R-:W-:Y:S01]  /*f470*/  HGMMA.64x96x16.F32 R88, gdesc[UR4].tnspB, R88, gsb0 ;  /* 0x41600000045879f0 */ /* 0x000fe20008000858 */
[----:B------:R-:W-:Y:S01]  /*f480*/  UIADD3 UR4, UR37, 0x2, URZ ;  /* 0x0000000225047890 */ /* 0x000fe2000fffe03f */
[----:B----4-:R-:W-:Y:S01]  /*f490*/  FADD.FTZ R4, R5, R2 ;  /* 0x0000000205047221 */ /* 0x010fe20000010000 */
[----:B------:R-:W-:Y:S01]  /*f4a0*/  UIADD3 UR6, UR8, 0x40, URZ ;  /* 0x0000004008067890 */ /* 0x000fe2000fffe03f */
[----:B------:R-:W-:Y:S01]  /*f4b0*/  IMAD.MOV.U32 R2, RZ, RZ, -0x800000 ;  /* 0xff800000ff027424 */ /* 0x000fe200078e00ff */
[----:B------:R-:W-:Y:S01]  /*f4c0*/  UMOV UR5, 0x40000040 ;  /* 0x4000004000057882 */ /* 0x000fe20000000000 */
[----:B------:R-:W-:Y:S01]  /*f4d0*/  UMOV UR7, 0x80000020 ;  /* 0x8000002000077882 */ /* 0x000fe20000000000 */
[----:B------:R-:W1:Y:S01]  /*f4e0*/  SHFL.BFLY PT, R7, R4, 0x1, 0x1f ;  /* 0x0c201f0004077f89 */ /* 0x000e6200000e0000 */
[----:B0-----:R-:W-:Y:S01]  /*f4f0*/  FADD.FTZ R0, R0, R3 ;  /* 0x0000000300007221 */ /* 0x001fe20000010000 */
[----:B------:R-:W-:Y:S01]  /*f500*/  IMAD.U32 R3, RZ, RZ, UR34 ;  /* 0x00000022ff037e24 */ /* 0x000fe2000f8e00ff */
[----:B------:R-:W-:-:S03]  /*f510*/  USEL UR43, UR43, URZ, UP0 ;  /* 0x0000003f2b2b7287 */ /* 0x000fc60008000000 */
[----:B------:R-:W0:Y:S01]  /*f520*/  SHFL.BFLY PT, R5, R0, 0x1, 0x1f ;  /* 0x0c201f0000057f89 */ /* 0x000e2200000e0000 */
[----:B-1----:R-:W-:-:S05]  /*f530*/  FADD.FTZ R10, R4, R7 ;  /* 0x00000007040a7221 */ /* 0x002fca0000010000 */
[----:B------:R-:W-:Y:S01]  /*f540*/  FSETP.NE.FTZ.AND P2, PT, R10, RZ, PT ;  /* 0x000000ff0a00720b */ /* 0x000fe20003f55000 */
[----:B0-----:R-:W-:Y:S01]  /*f550*/  FADD.FTZ R8, R0, R5 ;  /* 0x0000000500087221 */ /* 0x001fe20000010000 */
[----:B------:R-:W-:Y:S02]  /*f560*/  IMAD.MOV.U32 R5, RZ, RZ, RZ ;  /* 0x000000ffff057224 */ /* 0x000fe400078e00ff */
[----:B------:R-:W-:Y:S02]  /*f570*/  IMAD.MOV.U32 R0, RZ, RZ, -0x800000 ;  /* 0xff800000ff007424 */ /* 0x000fe400078e00ff */
[----:B------:R-:W-:-:S07]  /*f580*/  FSETP.NE.FTZ.AND P0, PT, R8, RZ, PT ;  /* 0x000000ff0800720b */ /* 0x000fce0003f15000 */
[----:B------:R-:W0:Y:S01]  /*f590*/  @P2 MUFU.LG2 R7, R10 ;  /* 0x0000000a00072308 */ /* 0x000e220000000c00 */
[----:B------:R-:W-:-:S05]  /*f5a0*/  @P2 FMUL.FTZ R11, R11, 0.69314718246459960938 ;  /* 0x3f3172180b0b2820 */ /* 0x000fca0000410000 */
[----:B------:R-:W-:Y:S02]  /*f5b0*/  @P0 FMUL.FTZ R3, R3, 0.69314718246459960938 ;  /* 0x3f31721803030820 */ /* 0x000fe40000410000 */
        /* <DEDUP_REMOVED lines=83> */
[-C--:B0-----:R-:W-:Y:S01]  /*faf0*/  FMUL.FTZ R90, R90, R9.reuse ;  /* 0x000000095a5a7220 */ /* 0x081fe20000410000 */
        /* <DEDUP_REMOVED lines=23> */
.L_x_848:
[----:B------:R-:W0:Y:S08]  /*fc70*/  S2UR UR4, SR_CgaCtaId ;  /* 0x00000000000479c3 */ /* 0x000e300000008800 */
[----:B------:R-:W-:Y:S06]  /*fc80*/  BAR.SYNC.DEFER_BLOCKING 0x5, 0x1a0 ;  /* 0x0146800000007b1d */ /* 0x000fec0000010000 */
[----:B------:R-:W-:Y:S01]  /*fc90*/  UMOV UR42, 0x400 ;  /* 0x00000400002a7882 */ /* 0x000fe20000000000 */
[----:B------:R-:W-:Y:S01]  /*fca0*/  BSSY B0, `(.L_x_919) ;  /* 0x0000179000007945 */ /* 0x000fe20003800000 */
[----:B0-----:R-:W-:-:S09]  /*fcb0*/  ULEA UR42, UR4, UR42, 0x18 ;  /* 0x0000002a042a7291 */ /* 0x001fd2000f8ec03f */
[----:B------:R-:W0:Y:S02]  /*fcc0*/  LDS.128 R144, [UR42+0x2d8d0] ;  /* 0x02d8d02aff907984 */ /* 0x000e240008000c00 */
[----:B0-----:R-:W-:Y:S02]  /*fcd0*/  R2UR UR6, R146 ;  /* 0x00000000920672ca */ /* 0x001fe400000e0000 */
[----:B------:R-:W-:Y:S01]  /*fce0*/  R2UR UR5, R147 ;  /* 0x00000000930572ca */ /* 0x000fe200000e0000 */
[----:B------:R-:W-:Y:S06]  /*fcf0*/  BAR.ARV 0x4, 0x1a0 ;  /* 0x0106800000007b1d */ /* 0x000fec0000002000 */
[----:B------:R-:W-:Y:S08]  /*fd00*/  @P0 BRA `(.L_x_920) ;  /* 0x0000000c00cc0947 */ /* 0x000ff00003800000 */
[----:B------:R-:W0:Y:S08]  /*fd10*/  S2UR UR4, SR_SWINHI ;  /* 0x00000000000479c3 */ /* 0x000e300000002f00 */
[----:B------:R-:W-:Y:S01]  /*fd20*/  BAR.SYNC.DEFER_BLOCKING 0x1, 0x180 ;  /* 0x0046000000007b1d */ /* 0x000fe20000010000 */
[----:B------:R-:W-:Y:S02]  /*fd30*/  F2FP.F16.F32.PACK_AB R6, R6, R3 ;  /* 0x000000030606723e */ /* 0x000fe400000000ff */
[----:B------:R-:W-:-:S02]  /*fd40*/  F2FP.F16.F32.PACK_AB R7, R7, R94 ;  /* 0x0000005e0707723e */ /* 0x000fc400000000ff */
[----:B------:R-:W-:Y:S02]  /*fd50*/  F2FP.F16.F32.PACK_AB R128, R129, R128 ;  /* 0x000000808180723e */ /* 0x000fe400000000ff */
[----:B------:R-:W-:Y:S02]  /*fd60*/  F2FP.F16.F32.PACK_AB R26, R125, R26 ;  /* 0x0000001a7d1a723e */ /* 0x000fe400000000ff */
[----:B------:R-:W-:Y:S02]  /*fd70*/  F2FP.F16.F32.PACK_AB R27, R27, R126 ;  /* 0x0000007e1b1b723e */ /* 0x000fe400000000ff */
[----:B------:R-:W-:Y:S02]  /*fd80*/  F2FP.F16.F32.PACK_AB R129, R131, R130 ;  /* 0x000000828381723e */ /* 0x000fe400000000ff */
[----:B------:R-:W-:Y:S02]  /*fd90*/  F2FP.F16.F32.PACK_AB R130, R133, R132 ;  /* 0x000000848582723e */ /* 0x000fe400000000ff */
[----:B------:R-:W-:Y:S01]  /*fda0*/  F2FP.F16.F32.PACK_AB R131, R135, R134 ;  /* 0x000000868783723e */ /* 0x000fe200000000ff */
[----:B------:R-:W-:Y:S01]  /*fdb0*/  UMOV UR8, UR42 ;  /* 0x0000002a00087c82 */ /* 0x000fe20008000000 */
[----:B0-----:R-:W-:Y:S01]  /*fdc0*/  UMOV UR9, UR4 ;  /* 0x0000000400097c82 */ /* 0x001fe20008000000 */
[----:B------:R-:W-:-:S02]  /*fdd0*/  IMAD.U32 R20, RZ, RZ, UR8 ;  /* 0x00000008ff147e24 */ /* 0x000fc4000f8e00ff */
[----:B------:R-:W-:Y:S01]  /*fde0*/  IMAD.U32 R21, RZ, RZ, UR9 ;  /* 0x00000009ff157e24 */ /* 0x000fe2000f8e00ff */
[----:B------:R-:W-:Y:S02]  /*fdf0*/  ULDC.64 UR8, c[0x0][0xbd8] ;  /* 0x0002f60000087ab9 */ /* 0x000fe40000000a00 */
[----:B------:R-:W-:Y:S01]  /*fe00*/  UISETP.NE.U32.AND UP0, UPT, UR8, URZ, UPT ;  /* 0x0000003f0800728c */ /* 0x000fe2000bf05070 */
[----:B------:R-:W-:-:S03]  /*fe10*/  IMAD.WIDE R4, R153, 0x2, R20 ;  /* 0x0000000299047825 */ /* 0x000fc600078e0214 */
[----:B------:R-:W-:Y:S01]  /*fe20*/  UISETP.NE.AND.EX UP0, UPT, UR9, URZ, UPT, UP0 ;  /* 0x0000003f0900728c */ /* 0x000fe2000bf05300 */
[C---:B------:R-:W-:Y:S02]  /*fe30*/  LOP3.LUT R9, R4.reuse, 0x180, RZ, 0xc0, !PT ;  /* 0x0000018004097812 */ /* 0x040fe400078ec0ff */
[----:B------:R-:W-:Y:S01]  /*fe40*/  ULDC.64 UR8, c[0x0][0xbd8] ;  /* 0x0002f60000087ab9 */ /* 0x000fe20000000a00 */
[C---:B------:R-:W-:Y:S01]  /*fe50*/  IADD3 R25, P0, R4.reuse, 0x6020, RZ ;  /* 0x0000602004197810 */ /* 0x040fe20007f1e0ff */
[----:B------:R-:W-:Y:S01]  /*fe60*/  UIMAD.WIDE UR8, UR40, 0x4, UR8 ;  /* 0x00000004280878a5 */ /* 0x000fe2000f8e0208 */
[----:B------:R-:W-:Y:S02]  /*fe70*/  SHF.R.U64 R9, R9, 0x3, RZ ;  /* 0x0000000309097819 */ /* 0x000fe400000012ff */
[C---:B------:R-:W-:Y:S02]  /*fe80*/  IADD3 R11, P1, R4.reuse, 0x6000, RZ ;  /* 0x00006000040b7810 */ /* 0x040fe40007f3e0ff */
[----:B---3--:R-:W-:-:S02]  /*fe90*/  IADD3 R33, P2, R4, 0x3020, RZ ;  /* 0x0000302004217810 */ /* 0x008fc40007f5e0ff */
[C---:B------:R-:W-:Y:S02]  /*fea0*/  IADD3 R29, P3, R4.reuse, 0x3000, RZ ;  /* 0x00003000041d7810 */ /* 0x040fe40007f7e0ff */
[----:B------:R-:W-:Y:S01]  /*feb0*/  IADD3 R28, P4, R4, 0x20, RZ ;  /* 0x00000020041c7810 */ /* 0x000fe20007f9e0ff */
[--C-:B------:R-:W-:Y:S01]  /*fec0*/  IMAD.X R13, RZ, RZ, R5.reuse, P2 ;  /* 0x000000ffff0d7224 */ /* 0x100fe200010e0605 */
[----:B------:R-:W-:Y:S01]  /*fed0*/  LOP3.LUT R4, R9, R4, RZ, 0x3c, !PT ;  /* 0x0000000409047212 */ /* 0x000fe200078e3cff */
[--C-:B------:R-:W-:Y:S01]  /*fee0*/  IMAD.X R15, RZ, RZ, R5.reuse, P3 ;  /* 0x000000ffff0f7224 */ /* 0x100fe200018e0605 */
[----:B------:R-:W-:Y:S01]  /*fef0*/  LOP3.LUT R24, R25, 0x180, RZ, 0xc0, !PT ;  /* 0x0000018019187812 */ /* 0x000fe200078ec0ff */
[----:B------:R-:W-:Y:S01]  /*ff00*/  IMAD.X R9, RZ, RZ, R5, P4 ;  /* 0x000000ffff097224 */ /* 0x000fe200020e0605 */
[----:B------:R-:W-:Y:S02]  /*ff10*/  LOP3.LUT R10, R11, 0x180, RZ, 0xc0, !PT ;  /* 0x000001800b0a7812 */ /* 0x000fe400078ec0ff */
[----:B------:R-:W-:-:S02]  /*ff20*/  MOV R31, R4 ;  /* 0x00000004001f7202 */ /* 0x000fc40000000f00 */
[----:B------:R-:W-:Y:S02]  /*ff30*/  F2FP.F16.F32.PACK_AB R4, R89, R8 ;  /* 0x000000085904723e */ /* 0x000fe400000000ff */
[----:B------:R-:W-:Y:S02]  /*ff40*/  LOP3.LUT R8, R28, 0x180, RZ, 0xc0, !PT ;  /* 0x000001801c087812 */ /* 0x000fe400078ec0ff */
[----:B------:R-:W-:Y:S02]  /*ff50*/  SHF.R.U64 R24, R24, 0x3, RZ ;  /* 0x0000000318187819 */ /* 0x000fe400000012ff */
[----:B------:R-:W-:Y:S02]  /*ff60*/  SHF.R.U64 R10, R10, 0x3, RZ ;  /* 0x000000030a0a7819 */ /* 0x000fe400000012ff */
[----:B------:R-:W-:Y:S02]  /*ff70*/  LOP3.LUT R12, R33, 0x180, RZ, 0xc0, !PT ;  /* 0x00000180210c7812 */ /* 0x000fe400078ec0ff */
[----:B------:R-:W-:-:S02]  /*ff80*/  LOP3.LUT R14, R29, 0x180, RZ, 0xc0, !PT ;  /* 0x000001801d0e7812 */ /* 0x000fc400078ec0ff */
[----:B------:R-:W-:Y:S02]  /*ff90*/  SHF.R.U64 R3, R8, 0x3, RZ ;  /* 0x0000000308037819 */ /* 0x000fe400000012ff */
[----:B------:R-:W-:Y:S01]  /*ffa0*/  LOP3.LUT R24, R24, R25, RZ, 0x3c, !PT ;  /* 0x0000001918187212 */ /* 0x000fe200078e3cff */
[--C-:B------:R-:W-:Y:S01]  /*ffb0*/  IMAD.X R25, RZ, RZ, R5.reuse, P0 ;  /* 0x000000ffff197224 */ /* 0x100fe200000e0605 */
[----:B------:R-:W-:Y:S01]  /*ffc0*/  LOP3.LUT R10, R10, R11, RZ, 0x3c, !PT ;  /* 0x0000000b0a0a7212 */ /* 0x000fe200078e3cff */
[----:B------:R-:W-:Y:S01]  /*ffd0*/  IMAD.X R11, RZ, RZ, R5, P1 ;  /* 0x000000ffff0b7224 */ /* 0x000fe200008e0605 */
[----:B------:R-:W-:Y:S02]  /*ffe0*/  SHF.R.U64 R12, R12, 0x3, RZ ;  /* 0x000000030c0c7819 */ /* 0x000fe400000012ff */
[----:B------:R-:W-:Y:S02]  /*fff0*/  SHF.R.U64 R14, R14, 0x3, RZ ;  /* 0x000000030e0e7819 */ /* 0x000fe400000012ff */
[----:B------:R-:W-:-:S02]  /*10000*/  F2FP.F16.F32.PACK_AB R5, R91, R90 ;  /* 0x0000005a5b05723e */ /* 0x000fc400000000ff */
[----:B------:R-:W-:Y:S02]  /*10010*/  LOP3.LUT R8, R3, R28, RZ, 0x3c, !PT ;  /* 0x0000001c03087212 */ /* 0x000fe400078e3cff */
[----:B------:R-:W-:Y:S01]  /*10020*/  LOP3.LUT R12, R12, R33, RZ, 0x3c, !PT ;  /* 0x000000210c0c7212 */ /* 0x000fe200078e3cff */
[----:B------:R0:W-:Y:S01]  /*10030*/  STSM.16.M88.4 [R31], R4 ;  /* 0x000000041f007844 */ /* 0x0001e20000000200 */
[----:B------:R-:W-:Y:S02]  /*10040*/  LOP3.LUT R14, R14, R29, RZ, 0x3c, !PT ;  /* 0x0000001d0e0e7212 */ /* 0x000fe400078e3cff */
[----:B------:R-:W-:Y:S02]  /*10050*/  MOV R29, R10 ;  /* 0x0000000a001d7202 */ /* 0x000fe40000000f00 */
[----:B------:R-:W-:Y:S02]  /*10060*/  MOV R3, R8 ;  /* 0x0000000800037202 */ /* 0x000fe40000000f00 */
[----:B------:R-:W-:-:S02]  /*10070*/  F2FP.F16.F32.PACK_AB R8, R97, R96 ;  /* 0x000000606108723e */ /* 0x000fc400000000ff */
[----:B------:R-:W-:Y:S02]  /*10080*/  F2FP.F16.F32.PACK_AB R9, R99, R98 ;  /* 0x000000626309723e */ /* 0x000fe400000000ff */
[----:B------:R-:W-:Y:S02]  /*10090*/  F2FP.F16.F32.PACK_AB R10, R101, R100 ;  /* 0x00000064650a723e */ /* 0x000fe400000000ff */
[----:B------:R-:W-:Y:S02]  /*100a0*/  F2FP.F16.F32.PACK_AB R11, R103, R102 ;  /* 0x00000066670b723e */ /* 0x000fe400000000ff */
[----:B------:R-:W-:Y:S02]  /*100b0*/  MOV R30, R12 ;  /* 0x0000000c001e7202 */ /* 0x000fe40000000f00 */
[----:B0-----:R-:W-:Y:S01]  /*100c0*/  MOV R31, R14 ;  /* 0x0000000e001f7202 */ /* 0x001fe20000000f00 */
[----:B------:R0:W-:Y:S01]  /*100d0*/  STSM.16.M88.4 [R3], R8 ;  /* 0x0000000803007844 */ /* 0x0001e20000000200 */
[----:B------:R-:W-:-:S02]  /*100e0*/  F2FP.F16.F32.PACK_AB R4, R105, R104 ;  /* 0x000000686904723e */ /* 0x000fc400000000ff */
[----:B------:R-:W-:Y:S02]  /*100f0*/  F2FP.F16.F32.PACK_AB R5, R107, R106 ;  /* 0x0000006a6b05723e */ /* 0x000fe400000000ff */
[----:B------:R-:W-:Y:S02]  /*10100*/  F2FP.F16.F32.PACK_AB R6, R109, R108 ;  /* 0x0000006c6d06723e */ /* 0x000fe400000000ff */
[----:B------:R-:W-:Y:S02]  /*10110*/  F2FP.F16.F32.PACK_AB R7, R111, R110 ;  /* 0x0000006e6f07723e */ /* 0x000fe400000000ff */
[----:B------:R-:W-:Y:S02]  /*10120*/  MOV R28, R24 ;  /* 0x00000018001c7202 */ /* 0x000fe40000000f00 */
[----:B------:R-:W-:Y:S01]  /*10130*/  F2FP.F16.F32.PACK_AB R12, R113, R112 ;  /* 0x00000070710c723e */ /* 0x000fe200000000ff */
[----:B------:R1:W-:Y:S01]  /*10140*/  STSM.16.M88.4 [R31], R4 ;  /* 0x000000041f007844 */ /* 0x0003e20000000200 */
[----:B------:R-:W-:-:S02]  /*10150*/  F2FP.F16.F32.PACK_AB R13, R115, R114 ;  /* 0x00000072730d723e */ /* 0x000fc400000000ff */
[----:B------:R-:W-:Y:S01]  /*10160*/  F2FP.F16.F32.PACK_AB R14, R117, R116 ;  /* 0x00000074750e723e */ /* 0x000fe200000000ff */
[----:B0-----:R-:W-:Y:S01]  /*10170*/  IMAD.U32 R8, RZ, RZ, UR8 ;  /* 0x00000008ff087e24 */ /* 0x001fe2000f8e00ff */
[----:B------:R-:W-:Y:S01]  /*10180*/  F2FP.F16.F32.PACK_AB R15, R119, R118 ;  /* 0x00000076770f723e */ /* 0x000fe200000000ff */
[----:B------:R-:W-:Y:S01]  /*10190*/  IMAD.U32 R9, RZ, RZ, UR9 ;  /* 0x00000009ff097e24 */ /* 0x000fe2000f8e00ff */
[----:B------:R-:W-:Y:S01]  /*101a0*/  F2FP.F16.F32.PACK_AB R24, R121, R120 ;  /* 0x000000787918723e */ /* 0x000fe200000000ff */
[----:B------:R-:W-:Y:S01]  /*101b0*/  ULDC.64 UR8, c[0x0][0xbe0] ;  /* 0x0002f80000087ab9 */ /* 0x000fe20000000a00 */
[----:B------:R-:W-:Y:S01]  /*101c0*/  F2FP.F16.F32.PACK_AB R25, R123, R122 ;  /* 0x0000007a7b19723e */ /* 0x000fe200000000ff */
[----:B------:R0:W-:Y:S01]  /*101d0*/  STSM.16.M88.4 [R30], R12 ;  /* 0x0000000c1e007844 */ /* 0x0001e20000000200 */
[----:B------:R-:W2:Y:S01]  /*101e0*/  LDC R38, c[0x0][0xa88] ;  /* 0x0002a200ff267b82 */ /* 0x000ea20000000800 */
[----:B------:R-:W-:Y:S02]  /*101f0*/  PLOP3.LUT P0, PT, PT, PT, UP0, 0x80, 0x0 ;  /* 0x000000000000781c */ /* 0x000fe40003f0f008 */
[----:B------:R0:W-:Y:S04]  /*10200*/  STSM.16.M88.4 [R29], R24 ;  /* 0x000000181d007844 */ /* 0x0001e80000000200 */
[----:B------:R0:W-:Y:S01]  /*10210*/  STSM.16.M88.4 [R28], R128 ;  /* 0x000000801c007844 */ /* 0x0001e20000000200 */
[----:B------:R-:W-:Y:S01]  /*10220*/  UISETP.NE.U32.AND UP1, UPT, UR8, URZ, UPT ;  /* 0x0000003f0800728c */ /* 0x000fe2000bf25070 */
[----:B------:R-:W-:Y:S03]  /*10230*/  BAR.SYNC.DEFER_BLOCKING 0x1, 0x180 ;  /* 0x0046000000007b1d */ /* 0x000fe60000010000 */
[----:B------:R-:W-:-:S06]  /*10240*/  UISETP.NE.AND.EX UP1, UPT, UR9, URZ, UPT, UP1 ;  /* 0x0000003f0900728c */ /* 0x000fcc000bf25310 */
[----:B------:R-:W-:-:S05]  /*10250*/  PLOP3.LUT P1, PT, PT, PT, UP1, 0x80, 0x0 ;  /* 0x000000000000781c */ /* 0x000fca0003f2f018 */
[----:B------:R-:W-:Y:S02]  /*10260*/  @UP1 ULDC.64 UR8, c[0x0][0xbe0] ;  /* 0x0002f80000081ab9 */ /* 0x000fe40000000a00 */
[----:B------:R-:W-:-:S06]  /*10270*/  @UP1 UIMAD.WIDE UR8, UR40, 0x4, UR8 ;  /* 0x00000004280818a5 */ /* 0x000fcc000f8e0208 */
[----:B-1----:R-:W-:Y:S02]  /*10280*/  IMAD.U32 R6, RZ, RZ, UR8 ;  /* 0x00000008ff067e24 */ /* 0x002fe4000f8e00ff */
[----:B------:R-:W-:Y:S01]  /*10290*/  IMAD.U32 R7, RZ, RZ, UR9 ;  /* 0x00000009ff077e24 */ /* 0x000fe2000f8e00ff */
[----:B------:R-:W3:Y:S01]  /*102a0*/  @P0 LDG.E R3, desc[UR48][R8.64] ;  /* 0x0000003008030981 */ /* 0x000ee2000c1e1900 */
[----:B------:R-:W-:Y:S01]  /*102b0*/  IMAD R5, R142, 0x20, R140 ;  /* 0x000000208e057824 */ /* 0x000fe200078e028c */
[----:B------:R-:W-:Y:S02]  /*102c0*/  UMOV UR4, URZ ;  /* 0x0000003f00047c82 */ /* 0x000fe40008000000 */
[----:B--2---:R0:W5:Y:S01]  /*102d0*/  @P1 LDG.E R38, desc[UR48][R6.64] ;  /* 0x0000003006261981 */ /* 0x004162000c1e1900 */
[----:B------:R-:W-:-:S03]  /*102e0*/  IMAD.WIDE R20, R5, 0x2, R20 ;  /* 0x0000000205147825 */ /* 0x000fc600078e0214 */
[----:B------:R-:W-:Y:S02]  /*102f0*/  IADD3 R5, P6, R20, 0x1800, RZ ;  /* 0x0000180014057810 */ /* 0x000fe40007fde0ff */
[----:B---3--:R-:W-:Y:S01]  /*10300*/  @P0 R2UR UR4, R3 ;  /* 0x00000000030402ca */ /* 0x008fe200000e0000 */
[----:B0-----:R-:W-:-:S14]  /*10310*/  @P1 BRA `(.L_x_921) ;  /* 0x0000000000101947 */ /* 0x001fdc0003800000 */
[----:B------:R-:W-:Y:S05]  /*10320*/  @!P0 BRA `(.L_x_921) ;  /* 0x00000000000c8947 */ /* 0x000fea0003800000 */
[----:B------:R-:W2:Y:S04]  /*10330*/  LDG.E R3, desc[UR48][R8.64] ;  /* 0x0000003008037981 */ /* 0x000ea8000c1e1900 */
[----:B-----5:R-:W2:Y:S02]  /*10340*/  LDG.E R38, desc[UR48][R8.64+0x4] ;  /* 0x0000043008267981 */ /* 0x020ea4000c1e1900 */
[----:B--2---:R-:W-:-:S07]  /*10350*/  IMAD.IADD R38, R38, 0x1, -R3 ;  /* 0x0000000126267824 */ /* 0x004fce00078e0a03 */
.L_x_921:
[----:B------:R-:W-:Y:S01]  /*10360*/  USHF.R.S32.HI UR14, URZ, 0x1f, UR41 ;  /* 0x0000001f3f0e7899 */ /* 0x000fe20008011429 */
[----:B------:R-:W-:Y:S01]  /*10370*/  LOP3.LUT R4, R5, 0x180, RZ, 0xc0, !PT ;  /* 0x0000018005047812 */ /* 0x000fe200078ec0ff */
[----:B------:R-:W-:Y:S01]  /*10380*/  ULDC.64 UR12, c[0x0][0xb70] ;  /* 0x0002dc00000c7ab9 */ /* 0x000fe20000000a00 */
[----:B------:R-:W-:Y:S01]  /*10390*/  USHF.R.S32.HI UR11, URZ, 0x1f, UR4 ;  /* 0x0000001f3f0b7899 */ /* 0x000fe20008011404 */
[----:B------:R-:W-:Y:S01]  /*103a0*/  IMAD R7, R149, 0xc0, R151 ;  /* 0x000000c095077824 */ /* 0x000fe200078e0297 */
[----:B------:R-:W-:Y:S01]  /*103b0*/  UIMAD UR7, UR14, UR12, URZ ;  /* 0x0000000c0e0772a4 */ /* 0x000fe2000f8e023f */
[----:B------:R-:W-:Y:S01]  /*103c0*/  SHF.R.U64 R4, R4, 0x3, RZ ;  /* 0x0000000304047819 */ /* 0x000fe200000012ff */
[----:B------:R-:W-:Y:S01]  /*103d0*/  UMOV UR10, UR4 ;  /* 0x00000004000a7c82 */ /* 0x000fe20008000000 */
[----:B------:R-:W-:Y:S01]  /*103e0*/  USEL UR16, UR40, URZ, !UP0 ;  /* 0x0000003f28107287 */ /* 0x000fe2000c000000 */
[----:B------:R-:W-:Y:S01]  /*103f0*/  SHF.R.S32.HI R3, RZ, 0x1f, R7 ;  /* 0x0000001fff037819 */ /* 0x000fe20000011407 */
[----:B------:R-:W-:Y:S01]  /*10400*/  UIMAD.WIDE.U32 UR8, UR41, UR12, UR10 ;  /* 0x0000000c290872a5 */ /* 0x000fe2000f8e000a */
[----:B------:R-:W-:Y:S01]  /*10410*/  LOP3.LUT R4, R4, R5, RZ, 0x3c, !PT ;  /* 0x0000000504047212 */ /* 0x000fe200078e3cff */
[----:B------:R-:W-:Y:S01]  /*10420*/  UIMAD UR10, UR41, UR13, UR7 ;  /* 0x0000000d290a72a4 */ /* 0x000fe2000f8e0207 */
[----:B------:R-:W-:Y:S01]  /*10430*/  LOP3.LUT P0, RZ, R150, 0x3, RZ, 0xc0, !PT ;  /* 0x0000000396ff7812 */ /* 0x000fe2000780c0ff */
[----:B------:R-:W-:Y:S01]  /*10440*/  USHF.R.S32.HI UR7, URZ, 0x1f, UR40 ;  /* 0x0000001f3f077899 */ /* 0x000fe20008011428 */
[C---:B------:R-:W-:Y:S01]  /*10450*/  IADD3 R25, P5, R20.reuse, 0x3000, RZ ;  /* 0x0000300014197810 */ /* 0x040fe20007fbe0ff */
[----:B------:R-:W-:Y:S01]  /*10460*/  ULDC.64 UR12, c[0x0][0xb78] ;  /* 0x0002de00000c7ab9 */ /* 0x000fe20000000a00 */
[----:B------:R-:W-:Y:S01]  /*10470*/  UIADD3 UR9, UR9, UR10, URZ ;  /* 0x0000000a09097290 */ /* 0x000fe2000fffe03f */
[C---:B------:R-:W-:Y:S01]  /*10480*/  IADD3 R13, P4, R20.reuse, 0x4800, RZ ;  /* 0x00004800140d7810 */ /* 0x040fe20007f9e0ff */
[----:B------:R-:W-:Y:S01]  /*10490*/  USEL UR15, UR7, URZ, !UP0 ;  /* 0x0000003f070f7287 */ /* 0x000fe2000c000000 */
[----:B------:R-:W-:Y:S01]  /*104a0*/  IADD3 R33, P3, R20, 0x6000, RZ ;  /* 0x0000600014217810 */ /* 0x000fe20007f7e0ff */
[----:B------:R-:W-:Y:S01]  /*104b0*/  UIMAD.WIDE.U32 UR8, UR16, UR12, UR8 ;  /* 0x0000000c100872a5 */ /* 0x000fe2000f8e0008 */
[----:B------:R-:W-:Y:S01]  /*104c0*/  LOP3.LUT R24, R25, 0x180, RZ, 0xc0, !PT ;  /* 0x0000018019187812 */ /* 0x000fe200078ec0ff */
[----:B------:R-:W-:Y:S01]  /*104d0*/  UIMAD UR7, UR15, UR12, URZ ;  /* 0x0000000c0f0772a4 */ /* 0x000fe2000f8e023f */
[----:B------:R-:W-:-:S02]  /*104e0*/  LOP3.LUT R12, R13, 0x180, RZ, 0xc0, !PT ;  /* 0x000001800d0c7812 */ /* 0x000fc400078ec0ff */
[----:B------:R-:W-:Y:S01]  /*104f0*/  LOP3.LUT R32, R33, 0x180, RZ, 0xc0, !PT ;  /* 0x0000018021207812 */ /* 0x000fe200078ec0ff */
[----:B------:R-:W-:Y:S01]  /*10500*/  UIMAD UR7, UR16, UR13, UR7 ;  /* 0x0000000d100772a4 */ /* 0x000fe2000f8e0207 */
[----:B------:R-:W-:Y:S02]  /*10510*/  IADD3 R5, P1, R7, UR8, RZ ;  /* 0x0000000807057c10 */ /* 0x000fe4000ff3e0ff */
[----:B------:R-:W-:Y:S01]  /*10520*/  ULDC.64 UR12, c[0x0][0xb40] ;  /* 0x0002d000000c7ab9 */ /* 0x000fe20000000a00 */
[----:B------:R-:W-:Y:S02]  /*10530*/  SHF.R.U64 R24, R24, 0x3, RZ ;  /* 0x0000000318187819 */ /* 0x000fe400000012ff */
[----:B------:R-:W-:Y:S01]  /*10540*/  IMAD.U32 R6, RZ, RZ, UR7 ;  /* 0x00000007ff067e24 */ /* 0x000fe2000f8e00ff */
[----:B------:R-:W-:Y:S02]  /*10550*/  LEA R36, P2, R5, UR12, 0x2 ;  /* 0x0000000c05247c11 */ /* 0x000fe4000f8410ff */
[----:B------:R-:W-:-:S02]  /*10560*/  SHF.R.U64 R12, R12, 0x3, RZ ;  /* 0x000000030c0c7819 */ /* 0x000fc400000012ff */
[----:B------:R-:W-:Y:S01]  /*10570*/  IADD3.X R6, R3, UR9, R6, P1, !PT ;  /* 0x0000000903067c10 */ /* 0x000fe20008ffe406 */
[C---:B------:R-:W-:Y:S01]  /*10580*/  VIADD R3, R7.reuse, 0x8 ;  /* 0x0000000807037836 */ /* 0x040fe20000000000 */
[-C--:B-----5:R-:W-:Y:S01]  /*10590*/  ISETP.GE.OR P1, PT, R7, R38.reuse, P0 ;  /* 0x000000260700720c */ /* 0x0a0fe20000726670 */
[----:B------:R-:W-:Y:S01]  /*105a0*/  ULDC.64 UR8, c[0x0][0xaa0] ;  /* 0x0002a80000087ab9 */ /* 0x000fe20000000a00 */
[----:B------:R-:W-:Y:S01]  /*105b0*/  LEA.HI.X R37, R5, UR13, R6, 0x2, P2 ;  /* 0x0000000d05257c11 */ /* 0x000fe200090f1406 */
[--C-:B------:R-:W-:Y:S01]  /*105c0*/  IMAD.X R5, RZ, RZ, R21.reuse, P6 ;  /* 0x000000ffff057224 */ /* 0x100fe200030e0615 */
[----:B------:R-:W-:Y:S02]  /*105d0*/  IADD3 R6, P2, R20, 0x7800, RZ ;  /* 0x0000780014067810 */ /* 0x000fe40007f5e0ff */
[----:B------:R-:W-:Y:S02]  /*105e0*/  ISETP.GE.OR P0, PT, R3, R38, P0 ;  /* 0x000000260300720c */ /* 0x000fe40000706670 */
[----:B------:R-:W-:Y:S01]  /*105f0*/  LOP3.LUT R3, R6, 0x180, RZ, 0xc0, !PT ;  /* 0x0000018006037812 */ /* 0x000fe200078ec0ff */
[----:B------:R-:W-:Y:S01]  /*10600*/  IMAD.X R29, RZ, RZ, R21, P2 ;  /* 0x000000ffff1d7224 */ /* 0x000fe200010e0615 */
[----:B------:R-:W-:-:S02]  /*10610*/  LOP3.LUT R7, R20, 0x180, RZ, 0xc0, !PT ;  /* 0x0000018014077812 */ /* 0x000fc400078ec0ff */
[----:B------:R-:W-:Y:S02]  /*10620*/  SHF.R.U64 R32, R32, 0x3, RZ ;  /* 0x0000000320207819 */ /* 0x000fe400000012ff */
[----:B------:R-:W-:Y:S01]  /*10630*/  LOP3.LUT R24, R24, R25, RZ, 0x3c, !PT ;  /* 0x0000001918187212 */ /* 0x000fe200078e3cff */
[--C-:B------:R-:W-:Y:S01]  /*10640*/  IMAD.X R25, RZ, RZ, R21.reuse, P5 ;  /* 0x000000ffff197224 */ /* 0x100fe200028e0615 */
[----:B------:R-:W-:Y:S02]  /*10650*/  SHF.R.U64 R3, R3, 0x3, RZ ;  /* 0x0000000303037819 */ /* 0x000fe400000012ff */
[----:B------:R-:W-:Y:S01]  /*10660*/  LOP3.LUT R12, R12, R13, RZ, 0x3c, !PT ;  /* 0x0000000d0c0c7212 */ /* 0x000fe200078e3cff */
[--C-:B------:R-:W-:Y:S01]  /*10670*/  IMAD.X R13, RZ, RZ, R21.reuse, P4 ;  /* 0x000000ffff0d7224 */ /* 0x100fe200020e0615 */
[----:B------:R-:W-:Y:S01]  /*10680*/  SHF.R.U64 R7, R7, 0x3, RZ ;  /* 0x0000000307077819 */ /* 0x000fe200000012ff */
[----:B------:R-:W-:Y:S01]  /*10690*/  UIMAD UR7, UR11, UR8, URZ ;  /* 0x000000080b0772a4 */ /* 0x000fe2000f8e023f */
[----:B------:R-:W-:Y:S01]  /*106a0*/  LOP3.LUT R32, R32, R33, RZ, 0x3c, !PT ;  /* 0x0000002120207212 */ /* 0x000fe200078e3cff */
[----:B------:R-:W-:Y:S01]  /*106b0*/  IMAD.X R33, RZ, RZ, R21, P3 ;  /* 0x000000ffff217224 */ /* 0x000fe200018e0615 */
[----:B------:R-:W-:Y:S01]  /*106c0*/  LOP3.LUT R28, R3, R6, RZ, 0x3c, !PT ;  /* 0x00000006031c7212 */ /* 0x000fe200078e3cff */
[----:B------:R-:W-:Y:S01]  /*106d0*/  @!P1 STG.E desc[UR48][R36.64], R0 ;  /* 0x0000000024009986 */ /* 0x000fe2000c101930 */
[----:B------:R-:W-:Y:S01]  /*106e0*/  LOP3.LUT R20, R7, R20, RZ, 0x3c, !PT ;  /* 0x0000001407147212 */ /* 0x000fe200078e3cff */
[----:B------:R-:W-:Y:S01]  /*106f0*/  IMAD.U32 R3, RZ, RZ, UR8 ;  /* 0x00000008ff037e24 */ /* 0x000fe2000f8e00ff */
[----:B------:R-:W-:Y:S01]  /*10700*/  SHF.R.S32.HI R141, RZ, 0x1f, R140 ;  /* 0x0000001fff8d7819 */ /* 0x000fe2000001148c */
[----:B------:R0:W-:Y:S01]  /*10710*/  @!P0 STG.E desc[UR48][R36.64+0x20], R2 ;  /* 0x0000200224008986 */ /* 0x0001e2000c101930 */
[----:B------:R-:W-:-:S03]  /*10720*/  UIMAD UR7, UR4, UR9, UR7 ;  /* 0x00000009040772a4 */ /* 0x000fc6000f8e0207 */
[----:B------:R1:W5:Y:S01]  /*10730*/  LD.E.128 R8, desc[UR48][R20.64] ;  /* 0x0000003014087980 */ /* 0x000362000c101d00 */
[----:B------:R-:W-:-:S03]  /*10740*/  ULDC.64 UR8, c[0x0][0xae0] ;  /* 0x0002b80000087ab9 */ /* 0x000fc60000000a00 */
[----:B------:R-:W5:Y:S04]  /*10750*/  LD.E.128 R4, desc[UR48][R4.64] ;  /* 0x0000003004047980 */ /* 0x000f68000c101d00 */
[----:B------:R-:W5:Y:S01]  /*10760*/  LD.E.128 R24, desc[UR48][R24.64] ;  /* 0x0000003018187980 */ /* 0x000f62000c101d00 */
[----:B0-----:R-:W-:-:S03]  /*10770*/  IMAD.WIDE.U32 R2, R3, UR4, R140 ;  /* 0x0000000403027c25 */ /* 0x001fc6000f8e008c */
[----:B------:R-:W5:Y:S04]  /*10780*/  LD.E.128 R12, desc[UR48][R12.64] ;  /* 0x000000300c0c7980 */ /* 0x000f68000c101d00 */
[----:B------:R-:W5:Y:S04]  /*10790*/  LD.E.128 R32, desc[UR48][R32.64] ;  /* 0x0000003020207980 */ /* 0x000f68000c101d00 */
[----:B------:R-:W5:Y:S01]  /*107a0*/  LD.E.128 R28, desc[UR48][R28.64] ;  /* 0x000000301c1c7980 */ /* 0x000f62000c101d00 */
[----:B------:R-:W-:Y:S01]  /*107b0*/  UIMAD UR4, UR14, UR8, URZ ;  /* 0x000000080e0472a4 */ /* 0x000fe2000f8e023f */
[----:B------:R-:W-:Y:S01]  /*107c0*/  VIADD R3, R3, UR7 ;  /* 0x0000000703037c36 */ /* 0x000fe20008000000 */
[----:B------:R-:W-:Y:S01]  /*107d0*/  SHF.R.S32.HI R143, RZ, 0x1f, R142 ;  /* 0x0000001fff8f7819 */ /* 0x000fe2000001148e */
[----:B------:R-:W-:Y:S01]  /*107e0*/  @!PT LDS RZ, [RZ] ;  /* 0x00000000fffff984 */ /* 0x000fe20000000800 */
[----:B------:R-:W-:Y:S01]  /*107f0*/  @!PT LDS RZ, [RZ] ;  /* 0x00000000fffff984 */ /* 0x000fe20000000800 */
[----:B------:R-:W-:Y:S01]  /*10800*/  @!PT LDS RZ, [RZ] ;  /* 0x00000000fffff984 */ /* 0x000fe20000000800 */
[----:B------:R-:W-:Y:S01]  /*10810*/  @!PT LDS RZ, [RZ] ;  /* 0x00000000fffff984 */ /* 0x000fe20000000800 */
[----:B------:R0:W-:Y:S06]  /*10820*/  MEMBAR.ALL.CTA ;  /* 0x0000000000007992 */ /* 0x0001ec0000008000 */
[----:B0-----:R-:W0:Y:S01]  /*10830*/  FENCE.VIEW.ASYNC.S ;  /* 0x00000000000073c6 */ /* 0x001e220000000000 */
[----:B------:R-:W-:Y:S01]  /*10840*/  IMAD.U32 R37, RZ, RZ, UR8 ;  /* 0x00000008ff257e24 */ /* 0x000fe2000f8e00ff */
[----:B------:R-:W-:Y:S01]  /*10850*/  UIMAD UR7, UR41, UR9, UR4 ;  /* 0x00000009290772a4 */ /* 0x000fe2000f8e0204 */
[----:B-1----:R-:W-:Y:S01]  /*10860*/  IMAD R21, R149, -0xc0, R38 ;  /* 0xffffff4095157824 */ /* 0x002fe200078e0226 */
[----:B------:R-:W-:Y:S01]  /*10870*/  UIADD3 UR4, UR42, 0x2d820, URZ ;  /* 0x0002d8202a047890 */ /* 0x000fe2000fffe03f */
[----:B------:R-:W-:Y:S01]  /*10880*/  IMAD.WIDE.U32 R2, R37, UR41, R2 ;  /* 0x0000002925027c25 */ /* 0x000fe2000f8e0002 */
[----:B------:R-:W-:Y:S01]  /*10890*/  ULDC.64 UR8, c[0x0][0xae8] ;  /* 0x0002ba0000087ab9 */ /* 0x000fe20000000a00 */
[----:B------:R-:W-:Y:S01]  /*108a0*/  BSSY B1, `(.L_x_922) ;  /* 0x0000021000017945 */ /* 0x000fe20003800000 */
[----:B------:R-:W-:Y:S01]  /*108b0*/  ISETP.GE.AND P0, PT, R142, R21, PT ;  /* 0x000000158e00720c */ /* 0x000fe20003f06270 */
[----:B------:R-:W-:Y:S01]  /*108c0*/  VIADD R3, R3, UR7 ;  /* 0x0000000703037c36 */ /* 0x000fe20008000000 */
[----:B------:R-:W-:-:S02]  /*108d0*/  UIMAD UR7, UR15, UR8, URZ ;  /* 0x000000080f0772a4 */ /* 0x000fc4000f8e023f */
[----:B------:R-:W-:Y:S01]  /*108e0*/  IMAD.U32 R37, RZ, RZ, UR8 ;  /* 0x00000008ff257e24 */ /* 0x000fe2000f8e00ff */
[----:B------:R-:W-:Y:S01]  /*108f0*/  UPRMT UR4, URZ, 0x654, UR4 ;  /* 0x000006543f047896 */ /* 0x000fe20008000004 */
[----:B------:R-:W-:Y:S01]  /*10900*/  VIADD R0, R142, 0x60 ;  /* 0x000000608e007836 */ /* 0x000fe20000000000 */
[----:B------:R-:W-:Y:S02]  /*10910*/  UIMAD UR7, UR16, UR9, UR7 ;  /* 0x00000009100772a4 */ /* 0x000fe4000f8e0207 */
[----:B------:R-:W-:Y:S02]  /*10920*/  IMAD.WIDE.U32 R36, R37, UR16, R2 ;  /* 0x0000001025247c25 */ /* 0x000fe4000f8e0002 */
[----:B------:R-:W-:Y:S02]  /*10930*/  ISETP.GE.AND P3, PT, R0, R21, PT ;  /* 0x000000150000720c */ /* 0x000fe40003f66270 */
[----:B------:R-:W-:-:S04]  /*10940*/  IMAD.WIDE R20, R149, 0xc0, R142 ;  /* 0x000000c095147825 */ /* 0x000fc800078e028e */
[----:B------:R-:W-:Y:S01]  /*10950*/  VIADD R41, R37, UR7 ;  /* 0x0000000725297c36 */ /* 0x000fe20008000000 */
[----:B0-----:R-:W-:Y:S01]  /*10960*/  SYNCS.ARRIVE.TRANS64.RED.A1T0 RZ, [UR4], RZ ;  /* 0x000000ffffff79a7 */ /* 0x001fe20008100404 */
[----:B------:R-:W-:Y:S05]  /*10970*/  @P0 BRA `(.L_x_923) ;  /* 0x00000000004c0947 */ /* 0x000fea0003800000 */
        /* <DEDUP_REMOVED lines=19> */
.L_x_923:
[----:B------:R-:W-:Y:S05]  /*10ab0*/  BSYNC B1 ;  /* 0x0000000000017941 */ /* 0x000fea0003800000 */
.L_x_922:
[----:B------:R-:W-:Y:S05]  /*10ac0*/  @P3 BRA `(.L_x_924) ;  /* 0x0000000800583947 */ /* 0x000fea0003800000 */
[----:B0----5:R-:W-:Y:S01]  /*10ad0*/  IADD3 R9, P0, R20, 0x60, RZ ;  /* 0x0000006014097810 */ /* 0x021fe20007f1e0ff */
[----:B------:R-:W-:Y:S01]  /*10ae0*/  ULDC.64 UR8, c[0x0][0xad8] ;  /* 0x0002b60000087ab9 */ /* 0x000fe20000000a00 */
[----:B------:R-:W-:Y:S01]  /*10af0*/  IMAD.MOV.U32 R2, RZ, RZ, R36 ;  /* 0x000000ffff027224 */ /* 0x000fe200078e0024 */
[----:B------:R-:W-:Y:S01]  /*10b00*/  ULDC UR4, c[0x0][0xa8c] ;  /* 0x0002a30000047ab9 */ /* 0x000fe20000000800 */
[----:B------:R-:W-:Y:S01]  /*10b10*/  IMAD.MOV.U32 R3, RZ, RZ, R41 ;  /* 0x000000ffff037224 */ /* 0x000fe200078e0029 */
[C---:B------:R-:W-:Y:S01]  /*10b20*/  ISETP.GE.AND P1, PT, R140.reuse, UR4, PT ;  /* 0x000000048c007c0c */ /* 0x040fe2000bf26270 */
[----:B------:R-:W-:Y:S02]  /*10b30*/  IMAD.X R20, RZ, RZ, R21, P0 ;  /* 0x000000ffff147224 */ /* 0x000fe400000e0615 */
[----:B------:R-:W-:Y:S02]  /*10b40*/  VIADD R0, R140, 0x20 ;  /* 0x000000208c007836 */ /* 0x000fe40000000000 */
[----:B------:R-:W-:-:S02]  /*10b50*/  IMAD R20, R20, UR8, RZ ;  /* 0x0000000814147c24 */ /* 0x000fc4000f8e02ff */
[----:B------:R-:W-:Y:S01]  /*10b60*/  IMAD.WIDE.U32 R2, R9, UR8, R2 ;  /* 0x0000000809027c25 */ /* 0x000fe2000f8e0002 */
[----:B------:R-:W-:-:S03]  /*10b70*/  ISETP.GE.AND P2, PT, R0, UR4, PT ;  /* 0x0000000400007c0c */ /* 0x000fc6000bf46270 */
[----:B------:R-:W-:Y:S01]  /*10b80*/  IMAD R9, R9, UR9, R20 ;  /* 0x0000000909097c24 */ /* 0x000fe2000f8e0214 */
[----:B------:R-:W-:Y:S01]  /*10b90*/  ULDC.64 UR8, c[0x0][0xa80] ;  /* 0x0002a00000087ab9 */ /* 0x000fe20000000a00 */
        /* <DEDUP_REMOVED lines=10> */
.L_x_920:
[----:B------:R-:W-:Y:S01]  /*10c40*/  ULDC.64 UR8, c[0x0][0xbd8] ;  /* 0x0002f60000087ab9 */ /* 0x000fe20000000a00 */
[----:B------:R-:W-:Y:S01]  /*10c50*/  IMAD.MOV.U32 R7, RZ, RZ, RZ ;  /* 0x000000ffff077224 */ /* 0x000fe200078e00ff */
[----:B------:R-:W-:-:S04]  /*10c60*/  UISETP.NE.U32.AND UP0, UPT, UR8, URZ, UPT ;  /* 0x0000003f0800728c */ /* 0x000fc8000bf05070 */
[----:B------:R-:W-:-:S03]  /*10c70*/  UISETP.NE.AND.EX UP0, UPT, UR9, URZ, UPT, UP0 ;  /* 0x0000003f0900728c */ /* 0x000fc6000bf05300 */
[----:B------:R-:W-:Y:S02]  /*10c80*/  ULDC.64 UR8, c[0x0][0xbd8] ;  /* 0x0002f60000087ab9 */ /* 0x000fe40000000a00 */
[----:B------:R-:W-:Y:S01]  /*10c90*/  UIMAD.WIDE UR8, UR40, 0x4, UR8 ;  /* 0x00000004280878a5 */ /* 0x000fe2000f8e0208 */
[----:B------:R-:W0:Y:S01]  /*10ca0*/  LDC R0, c[0x0][0xa88] ;  /* 0x0002a200ff007b82 */ /* 0x000e220000000800 */
[----:B------:R-:W-:-:S04]  /*10cb0*/  PLOP3.LUT P1, PT, PT, PT, UP0, 0x80, 0x0 ;  /* 0x000000000000781c */ /* 0x000fc80003f2f008 */
[----:B------:R-:W-:Y:S02]  /*10cc0*/  IMAD.U32 R2, RZ, RZ, UR8 ;  /* 0x00000008ff027e24 */ /* 0x000fe4000f8e00ff */
[----:B------:R-:W-:Y:S01]  /*10cd0*/  IMAD.U32 R3, RZ, RZ, UR9 ;  /* 0x00000009ff037e24 */ /* 0x000fe2000f8e00ff */
[----:B------:R-:W-:Y:S02]  /*10ce0*/  ULDC.64 UR8, c[0x0][0xbe0] ;  /* 0x0002f80000087ab9 */ /* 0x000fe40000000a00 */
[----:B------:R-:W-:-:S04]  /*10cf0*/  UISETP.NE.U32.AND UP1, UPT, UR8, URZ, UPT ;  /* 0x0000003f0800728c */ /* 0x000fc8000bf25070 */
[----:B------:R-:W-:Y:S01]  /*10d00*/  UISETP.NE.AND.EX UP1, UPT, UR9, URZ, UPT, UP1 ;  /* 0x0000003f0900728c */ /* 0x000fe2000bf25310 */
[----:B------:R1:W5:Y:S05]  /*10d10*/  @P1 LDG.E R7, desc[UR48][R2.64] ;  /* 0x0000003002071981 */ /* 0x00036a000c1e1900 */
[----:B------:R-:W-:-:S05]  /*10d20*/  PLOP3.LUT P2, PT, PT, PT, UP1, 0x80, 0x0 ;  /* 0x000000000000781c */ /* 0x000fca0003f4f018 */
[----:B------:R-:W-:Y:S02]  /*10d30*/  @UP1 ULDC.64 UR8, c[0x0][0xbe0] ;  /* 0x0002f80000081ab9 */ /* 0x000fe40000000a00 */
[----:B------:R-:W-:-:S06]  /*10d40*/  @UP1 UIMAD.WIDE UR8, UR40, 0x4, UR8 ;  /* 0x00000004280818a5 */ /* 0x000fcc000f8e0208 */
[----:B------:R-:W-:Y:S02]  /*10d50*/  IMAD.U32 R4, RZ, RZ, UR8 ;  /* 0x00000008ff047e24 */ /* 0x000fe4000f8e00ff */
[----:B------:R-:W-:-:S05]  /*10d60*/  IMAD.U32 R5, RZ, RZ, UR9 ;  /* 0x00000009ff057e24 */ /* 0x000fca000f8e00ff */
[----:B0-----:R1:W5:Y:S01]  /*10d70*/  @P2 LDG.E R0, desc[UR48][R4.64] ;  /* 0x0000003004002981 */ /* 0x001362000c1e1900 */
[----:B------:R-:W-:Y:S01]  /*10d80*/  USHF.R.S32.HI UR8, URZ, 0x1f, UR41 ;  /* 0x0000001f3f087899 */ /* 0x000fe20008011429 */
[----:B------:R-:W-:Y:S01]  /*10d90*/  ISETP.GT.AND P0, PT, R154, 0xbf, PT ;  /* 0x000000bf9a00780c */ /* 0x000fe20003f04270 */
[----:B------:R-:W-:-:S12]  /*10da0*/  @P2 BRA `(.L_x_925) ;  /* 0x0000000000102947 */ /* 0x000fd80003800000 */
[----:B------:R-:W-:Y:S05]  /*10db0*/  @!P1 BRA `(.L_x_925) ;  /* 0x00000000000c9947 */ /* 0x000fea0003800000 */
[----:B-1----:R-:W2:Y:S04]  /*10dc0*/  LDG.E R5, desc[UR48][R2.64] ;  /* 0x0000003002057981 */ /* 0x002ea8000c1e1900 */
[----:B-----5:R-:W2:Y:S02]  /*10dd0*/  LDG.E R0, desc[UR48][R2.64+0x4] ;  /* 0x0000043002007981 */ /* 0x020ea4000c1e1900 */
[----:B--2---:R-:W-:-:S07]  /*10de0*/  IMAD.IADD R0, R0, 0x1, -R5 ;  /* 0x0000000100007824 */ /* 0x004fce00078e0a05 */
.L_x_925:
[----:B------:R-:W-:Y:S01]  /*10df0*/  USHF.R.S32.HI UR4, URZ, 0x1f, UR40 ;  /* 0x0000001f3f047899 */ /* 0x000fe20008011428 */
[----:B------:R-:W-:Y:S01]  /*10e00*/  BSSY B1, `(.L_x_926) ;  /* 0x000001e000017945 */ /* 0x000fe20003800000 */
[----:B------:R-:W-:Y:S01]  /*10e10*/  USEL UR10, UR40, URZ, !UP0 ;  /* 0x0000003f280a7287 */ /* 0x000fe2000c000000 */
[----:B------:R-:W-:Y:S01]  /*10e20*/  SHF.R.S32.HI R141, RZ, 0x1f, R140 ;  /* 0x0000001fff8d7819 */ /* 0x000fe2000001148c */
[----:B------:R-:W-:Y:S01]  /*10e30*/  USEL UR9, UR4, URZ, !UP0 ;  /* 0x0000003f04097287 */ /* 0x000fe2000c000000 */
[----:B-----5:R-:W-:Y:S01]  /*10e40*/  SHF.R.S32.HI R6, RZ, 0x1f, R7 ;  /* 0x0000001fff067819 */ /* 0x020fe20000011407 */
[----:B------:R-:W-:Y:S10]  /*10e50*/  @P0 BRA `(.L_x_927) ;  /* 0x0000000000600947 */ /* 0x000ff40003800000 */
[----:B-1----:R-:W0:Y:S02]  /*10e60*/  S2R R2, SR_TID.X ;  /* 0x0000000000027919 */ /* 0x002e240000002100 */
[----:B0-----:R-:W-:-:S04]  /*10e70*/  IMAD R2, R149, 0xc0, R2 ;  /* 0x000000c095027824 */ /* 0x001fc800078e0202 */
[----:B------:R-:W-:-:S05]  /*10e80*/  VIADD R3, R2, 0xffffff80 ;  /* 0xffffff8002037836 */ /* 0x000fca0000000000 */
[----:B------:R-:W-:-:S13]  /*10e90*/  ISETP.GE.AND P0, PT, R3, R0, PT ;  /* 0x000000000300720c */ /* 0x000fda0003f06270 */
[----:B------:R-:W-:Y:S05]  /*10ea0*/  @P0 BRA `(.L_x_927) ;  /* 0x00000000004c0947 */ /* 0x000fea0003800000 */
[C---:B------:R-:W-:Y:S01]  /*10eb0*/  IADD3 R2, P0, R3.reuse, R7, RZ ;  /* 0x0000000703027210 */ /* 0x040fe20007f1e0ff */
[----:B------:R-:W-:Y:S02]  /*10ec0*/  ULDC.64 UR12, c[0x0][0xb70] ;  /* 0x0002dc00000c7ab9 */ /* 0x000fe40000000a00 */
[----:B------:R-:W-:Y:S01]  /*10ed0*/  UIMAD UR4, UR8, UR12, URZ ;  /* 0x0000000c080472a4 */ /* 0x000fe2000f8e023f */
[----:B------:R-:W-:Y:S01]  /*10ee0*/  LEA.HI.X.SX32 R3, R3, R6, 0x1, P0 ;  /* 0x0000000603037211 */ /* 0x000fe200000f0eff */
[----:B------:R-:W-:Y:S02]  /*10ef0*/  IMAD.U32 R5, RZ, RZ, UR12 ;  /* 0x0000000cff057e24 */ /* 0x000fe4000f8e00ff */
[----:B------:R-:W-:Y:S02]  /*10f00*/  UIMAD UR4, UR41, UR13, UR4 ;  /* 0x0000000d290472a4 */ /* 0x000fe4000f8e0204 */
[----:B------:R-:W-:Y:S01]  /*10f10*/  IMAD.WIDE.U32 R2, R5, UR41, R2 ;  /* 0x0000002905027c25 */ /* 0x000fe2000f8e0002 */
[----:B------:R-:W-:-:S02]  /*10f20*/  ULDC.64 UR12, c[0x0][0xb78] ;  /* 0x0002de00000c7ab9 */ /* 0x000fc40000000a00 */
[----:B------:R-:W-:Y:S01]  /*10f30*/  UIMAD UR7, UR9, UR12, URZ ;  /* 0x0000000c090772a4 */ /* 0x000fe2000f8e023f */
[----:B------:R-:W-:Y:S02]  /*10f40*/  VIADD R3, R3, UR4 ;  /* 0x0000000403037c36 */ /* 0x000fe40008000000 */
[----:B------:R-:W-:Y:S01]  /*10f50*/  IMAD.U32 R5, RZ, RZ, UR12 ;  /* 0x0000000cff057e24 */ /* 0x000fe2000f8e00ff */
[----:B------:R-:W-:-:S03]  /*10f60*/  UIMAD UR7, UR10, UR13, UR7 ;  /* 0x0000000d0a0772a4 */ /* 0x000fc6000f8e0207 */
[----:B------:R-:W-:Y:S01]  /*10f70*/  IMAD.WIDE.U32 R2, R5, UR10, R2 ;  /* 0x0000000a05027c25 */ /* 0x000fe2000f8e0002 */
[----:B------:R-:W-:-:S03]  /*10f80*/  ULDC.64 UR12, c[0x0][0xb40] ;  /* 0x0002d000000c7ab9 */ /* 0x000fc60000000a00 */
[----:B------:R-:W-:Y:S01]  /*10f90*/  VIADD R3, R3, UR7 ;  /* 0x0000000703037c36 */ /* 0x000fe20008000000 */
[----:B------:R-:W-:-:S04]  /*10fa0*/  LEA R4, P0, R2, UR12, 0x2 ;  /* 0x0000000c02047c11 */ /* 0x000fc8000f8010ff */
[----:B------:R-:W-:Y:S01]  /*10fb0*/  LEA.HI.X R5, R2, UR13, R3, 0x2, P0 ;  /* 0x0000000d02057c11 */ /* 0x000fe200080f1403 */
[----:B------:R-:W-:-:S05]  /*10fc0*/  IMAD.MOV.U32 R3, RZ, RZ, -0x800000 ;  /* 0xff800000ff037424 */ /* 0x000fca00078e00ff */
[----:B------:R0:W-:Y:S03]  /*10fd0*/  STG.E desc[UR48][R4.64], R3 ;  /* 0x0000000304007986 */ /* 0x0001e6000c101930 */
.L_x_927:
[----:B------:R-:W-:Y:S05]  /*10fe0*/  BSYNC B1 ;  /* 0x0000000000017941 */ /* 0x000fea0003800000 */
.L_x_926:
[----:B------:R-:W-:Y:S01]  /*10ff0*/  ULDC.64 UR12, c[0x0][0xaa0] ;  /* 0x0002a800000c7ab9 */ /* 0x000fe20000000a00 */
[----:B------:R-:W-:Y:S01]  /*11000*/  BSSY B1, `(.L_x_928) ;  /* 0x000002c000017945 */ /* 0x000fe20003800000 */
[----:B01----:R-:W-:Y:S02]  /*11010*/  IMAD R4, R6, UR12, RZ ;  /* 0x0000000c06047c24 */ /* 0x003fe4000f8e02ff */
[----:B------:R-:W-:-:S04]  /*11020*/  IMAD.WIDE.U32 R2, R7, UR12, R140 ;  /* 0x0000000c07027c25 */ /* 0x000fc8000f8e008c */
[----:B------:R-:W-:Y:S01]  /*11030*/  IMAD R7, R7, UR13, R4 ;  /* 0x0000000d07077c24 */ /* 0x000fe2000f8e0204 */
[----:B------:R-:W-:Y:S01]  /*11040*/  ULDC.64 UR12, c[0x0][0xae0] ;  /* 0x0002b800000c7ab9 */ /* 0x000fe20000000a00 */
[--C-:B------:R-:W-:Y:S01]  /*11050*/  IMAD.MOV.U32 R6, RZ, RZ, R142.reuse ;  /* 0x000000ffff067224 */ /* 0x100fe200078e008e */
[----:B------:R-:W-:Y:S01]  /*11060*/  UIMAD UR4, UR8, UR12, URZ ;  /* 0x0000000c080472a4 */ /* 0x000fe2000f8e023f */
[----:B------:R-:W-:Y:S01]  /*11070*/  IMAD.IADD R3, R3, 0x1, R7 ;  /* 0x0000000103037824 */ /* 0x000fe200078e0207 */
[----:B------:R-:W-:Y:S01]  /*11080*/  SHF.R.S32.HI R7, RZ, 0x1f, R142 ;  /* 0x0000001fff077819 */ /* 0x000fe2000001148e */
[----:B------:R-:W-:Y:S01]  /*11090*/  IMAD.U32 R5, RZ, RZ, UR12 ;  /* 0x0000000cff057e24 */ /* 0x000fe2000f8e00ff */
[----:B------:R-:W-:-:S03]  /*110a0*/  UIMAD UR4, UR41, UR13, UR4 ;  /* 0x0000000d290472a4 */ /* 0x000fc6000f8e0204 */
[----:B------:R-:W-:Y:S01]  /*110b0*/  IMAD.WIDE.U32 R2, R5, UR41, R2 ;  /* 0x0000002905027c25 */ /* 0x000fe2000f8e0002 */
[----:B------:R-:W-:-:S03]  /*110c0*/  ULDC.64 UR12, c[0x0][0xae8] ;  /* 0x0002ba00000c7ab9 */ /* 0x000fc60000000a00 */
[----:B------:R-:W-:Y:S02]  /*110d0*/  IMAD R5, R149, -0xc0, R0 ;  /* 0xffffff4095057824 */ /* 0x000fe400078e0200 */
[----:B------:R-:W-:Y:S01]  /*110e0*/  VIADD R3, R3, UR4 ;  /* 0x0000000403037c36 */ /* 0x000fe20008000000 */
[----:B------:R-:W-:Y:S01]  /*110f0*/  UIMAD UR4, UR9, UR12, URZ ;  /* 0x0000000c090472a4 */ /* 0x000fe2000f8e023f */
[C---:B------:R-:W-:Y:S01]  /*11100*/  VIADD R0, R142.reuse, 0x60 ;  /* 0x000000608e007836 */ /* 0x040fe20000000000 */
[-C--:B------:R-:W-:Y:S01]  /*11110*/  ISETP.GE.AND P0, PT, R142, R5.reuse, PT ;  /* 0x000000058e00720c */ /* 0x080fe20003f06270 */
[----:B------:R-:W-:Y:S01]  /*11120*/  IMAD.U32 R9, RZ, RZ, UR12 ;  /* 0x0000000cff097e24 */ /* 0x000fe2000f8e00ff */
[----:B------:R-:W-:Y:S01]  /*11130*/  UIMAD UR4, UR10, UR13, UR4 ;  /* 0x0000000d0a0472a4 */ /* 0x000fe2000f8e0204 */
[----:B------:R-:W-:Y:S01]  /*11140*/  IMAD.WIDE R6, R149, 0xc0, R6 ;  /* 0x000000c095067825 */ /* 0x000fe200078e0206 */
[----:B------:R-:W-:-:S03]  /*11150*/  ISETP.GE.AND P1, PT, R0, R5, PT ;  /* 0x000000050000720c */ /* 0x000fc60003f26270 */
[----:B------:R-:W-:-:S04]  /*11160*/  IMAD.WIDE.U32 R4, R9, UR10, R2 ;  /* 0x0000000a09047c25 */ /* 0x000fc8000f8e0002 */
[----:B------:R-:W-:Y:S02]  /*11170*/  VIADD R11, R5, UR4 ;  /* 0x00000004050b7c36 */ /* 0x000fe40008000000 */
        /* <DEDUP_REMOVED lines=20> */
.L_x_929:
[----:B------:R-:W-:Y:S05]  /*112c0*/  BSYNC B1 ;  /* 0x0000000000017941 */ /* 0x000fea0003800000 */
.L_x_928:
        /* <DEDUP_REMOVED lines=22> */
.L_x_924:
[----:B------:R-:W-:Y:S05]  /*11430*/  BSYNC B0 ;  /* 0x0000000000007941 */ /* 0x000fea0003800000 */
.L_x_919:
[----:B------:R-:W-:Y:S02]  /*11440*/  ULDC UR4, c[0x0][0xc14] ;  /* 0x0003050000047ab9 */ /* 0x000fe40000000800 */
[----:B------:R-:W-:-:S06]  /*11450*/  UISETP.GE.AND UP0, UPT, UR5, UR4, UPT ;  /* 0x000000040500728c */ /* 0x000fcc000bf06270 */
[----:B------:R-:W-:-:S13]  /*11460*/  PLOP3.LUT P0, PT, PT, PT, UP0, 0x80, 0x0 ;  /* 0x000000000000781c */ /* 0x000fda0003f0f008 */
[----:B------:R-:W-:Y:S05]  /*11470*/  @!P0 BRA `(.L_x_930) ;  /* 0xfffffef800a08947 */ /* 0x000fea000383ffff */
[----:B------:R-:W-:Y:S05]  /*11480*/  EXIT ;  /* 0x000000000000794d */ /* 0x000fea0003800000 */
.L_x_837:
[----:B------:R-:W-:-:S08]  /*11490*/  NOP ;  /* 0x0000000000007918 */ /* 0x000fd00000000000 */
[----:B------:R-:W0:-:S00]  /*114a0*/  USETMAXREG.DEALLOC.CTAPOOL 0x20 ;  /* 0x00000020000079c8 */ /* 0x000e0000080e0500 */
        /* <DEDUP_REMOVED lines=30> */
[----:B------:R-:W-:-:S03]  /*11690*/  ISETP.GE.U32.AND P0, PT, R27, 0x4, PT ;  /* 0x000000041b00780c */ /* 0x000fc60003f06070 */
[----:B------:R-:W-:-:S05]  /*116a0*/  IMAD.IADD R4, R5, 0x1, R4 ;  /* 0x0000000105047824 */ /* 0x000fca00078e0204 */
[----:B------:R-:W0:Y:S05]  /*116b0*/  SHFL.UP PT, R6, R4, 0x4, RZ ;  /* 0x0480000004067989 */ /* 0x000e2a00000e00ff */
[----:B------:R-:W-:-:S04]  /*116c0*/  @P0 LOP3.LUT R22, R22, 0x8, RZ, 0xfc, !PT ;  /* 0x0000000816160812 */ /* 0x000fc800078efcff */
[----:B------:R-:W-:Y:S02]  /*116d0*/  LOP3.LUT R22, R22, 0xfffffffb, RZ, 0xc0, !PT ;  /* 0xfffffffb16167812 */ /* 0x000fe400078ec0ff */
[----:B0-----:R-:W-:Y:S01]  /*116e0*/  SEL R3, R6, RZ, P0 ;  /* 0x000000ff06037207 */ /* 0x001fe20000000000 */
[----:B------:R-:W-:Y:S01]  /*116f0*/  IMAD.MOV.U32 R6, RZ, RZ, RZ ;  /* 0x000000ffff067224 */ /* 0x000fe200078e00ff */
[----:B------:R-:W-:-:S03]  /*11700*/  ISETP.GE.U32.AND P0, PT, R27, 0x8, PT ;  /* 0x000000081b00780c */ /* 0x000fc60003f06070 */
[----:B------:R-:W-:-:S05]  /*11710*/  IMAD.IADD R3, R4, 0x1, R3 ;  /* 0x0000000104037824 */ /* 0x000fca00078e0203 */
        /* <DEDUP_REMOVED lines=15> */
[----:B------:R-:W-:Y:S01]  /*11810*/  IMAD.MOV.U32 R4, RZ, RZ, R3 ;  /* 0x000000ffff047224 */ /* 0x000fe200078e0003 */
[----:B------:R-:W-:Y:S01]  /*11820*/  ULDC UR5, c[0x0][0xc14] ;  /* 0x0003050000057ab9 */ /* 0x000fe20000000800 */
[----:B------:R-:W-:Y:S01]  /*11830*/  IMAD.MOV.U32 R6, RZ, RZ, RZ ;  /* 0x000000ffff067224 */ /* 0x000fe200078e00ff */
[----:B------:R-:W-:Y:S01]  /*11840*/  ULDC UR7, c[0x0][0xc14] ;  /* 0x0003050000077ab9 */ /* 0x000fe20000000800 */
[----:B------:R-:W-:-:S05]  /*11850*/  ULDC UR4, c[0x0][0xc10] ;  /* 0x0003040000047ab9 */ /* 0x000fca0000000800 */
.L_x_935:
        /* <DEDUP_REMOVED lines=13> */
.L_x_934:
[----:B------:R-:W-:Y:S05]  /*11930*/  BSYNC B0 ;  /* 0x0000000000007941 */ /* 0x000fea0003800000 */
.L_x_933:
        /* <DEDUP_REMOVED lines=25> */
[----:B------:R-:W-:-:S07]  /*11ad0*/  IMAD.MOV.U32 R5, RZ, RZ, R7 ;  /* 0x000000ffff057224 */ /* 0x000fce00078e0007 */
.L_x_931:
[----:B------:R-:W-:-:S04]  /*11ae0*/  IMAD.IADD R11, R4, 0x1, -R3 ;  /* 0x00000001040b7824 */ /* 0x000fc800078e0a03 */
[----:B------:R-:W-:-:S05]  /*11af0*/  IMAD R2, R5, UR4, R11 ;  /* 0x0000000405027c24 */ /* 0x000fca000f8e020b */
[----:B------:R-:W-:Y:S02]  /*11b00*/  ISETP.GT.AND P0, PT, R2, UR6, PT ;  /* 0x0000000602007c0c */ /* 0x000fe4000bf04270 */
[----:B------:R-:W0:Y:S11]  /*11b10*/  LDC.64 R2, c[0x0][0xc68] ;  /* 0x00031a00ff027b82 */ /* 0x000e360000000a00 */
[----:B------:R-:W-:-:S04]  /*11b20*/  VOTE.ANY R8, PT, !P0 ;  /* 0x0000000000087806 */ /* 0x000fc800040e0100 */
[----:B------:R-:W1:Y:S02]  /*11b30*/  POPC R13, R8 ;  /* 0x00000008000d7309 */ /* 0x000e640000000000 */
[----:B-1----:R-:W-:-:S04]  /*11b40*/  IMAD.IADD R19, R13, 0x1, R6 ;  /* 0x000000010d137824 */ /* 0x002fc800078e0206 */
[----:B0-----:R-:W-:-:S05]  /*11b50*/  IMAD.WIDE R2, R19, 0x4, R2 ;  /* 0x0000000413027825 */ /* 0x001fca00078e0202 */
[----:B------:R-:W2:Y:S01]  /*11b60*/  LDG.E R7, desc[UR48][R2.64] ;  /* 0x0000003002077981 */ /* 0x000ea2000c1e1900 */
[----:B------:R-:W-:-:S03]  /*11b70*/  ISETP.NE.AND P0, PT, R8, RZ, PT ;  /* 0x000000ff0800720c */ /* 0x000fc60003f05270 */
[----:B------:R-:W2:Y:S02]  /*11b80*/  SHFL.IDX PT, R0, R0, R13, 0x1f ;  /* 0x00001f0d00007589 */ /* 0x000ea400000e0000 */
[----:B--2---:R-:W-:-:S05]  /*11b90*/  IMAD R4, R0, R7, RZ ;  /* 0x0000000700047224 */ /* 0x004fca00078e02ff */
[----:B------:R-:W-:-:S04]  /*11ba0*/  IABS R6, R4 ;  /* 0x0000000400067213 */ /* 0x000fc80000000000 */
[----:B------:R-:W0:Y:S08]  /*11bb0*/  I2F.RP R9, R6 ;  /* 0x0000000600097306 */ /* 0x000e300000209400 */
[----:B0-----:R-:W0:Y:S02]  /*11bc0*/  MUFU.RCP R9, R9 ;  /* 0x0000000900097308 */ /* 0x001e240000001000 */
[----:B0-----:R-:W-:-:S06]  /*11bd0*/  VIADD R10, R9, 0xffffffe ;  /* 0x0ffffffe090a7836 */ /* 0x001fcc0000000000 */
[----:B------:R0:W1:Y:S01]  /*11be0*/  F2I.FTZ.U32.TRUNC.NTZ R3, R10 ;  /* 0x0000000a00037305 */ /* 0x000062000021f000 */
[----:B------:R-:W-:Y:S05]  /*11bf0*/  @!P0 BRA `(.L_x_936) ;  /* 0x0000000000088947 */ /* 0x000fea0003800000 */
[----:B------:R-:W-:-:S06]  /*11c00*/  VIADD R16, R13, 0xffffffff ;  /* 0xffffffff0d107836 */ /* 0x000fcc0000000000 */
[----:B------:R2:W3:Y:S02]  /*11c10*/  SHFL.IDX PT, R16, R5, R16, 0x1f ;  /* 0x00001f1005107589 */ /* 0x0004e400000e0000 */
.L_x_936:
[----:B---3--:R-:W-:Y:S01]  /*11c20*/  IMAD R16, R16, UR4, R11 ;  /* 0x0000000410107c24 */ /* 0x008fe2000f8e020b */
[----:B------:R-:W-:Y:S01]  /*11c30*/  IABS R2, R4 ;  /* 0x0000000400027213 */ /* 0x000fe20000000000 */
[----:B-1----:R-:W-:-:S03]  /*11c40*/  IMAD.MOV R9, RZ, RZ, -R3 ;  /* 0x000000ffff097224 */ /* 0x002fc600078e0a03 */
[----:B--2---:R-:W-:Y:S01]  /*11c50*/  IADD3 R5, -R16, UR6, RZ ;  /* 0x0000000610057c10 */ /* 0x004fe2000fffe1ff */
[----:B0-----:R-:W-:Y:S02]  /*11c60*/  IMAD.MOV R10, RZ, RZ, -R2 ;  /* 0x000000ffff0a7224 */ /* 0x001fe400078e0a02 */
[----:B------:R-:W-:Y:S01]  /*11c70*/  IMAD R9, R9, R6, RZ ;  /* 0x0000000609097224 */ /* 0x000fe200078e02ff */
[----:B------:R-:W-:Y:S01]  /*11c80*/  IABS R8, R5 ;  /* 0x0000000500087213 */ /* 0x000fe20000000000 */
[----:B------:R-:W-:-:S04]  /*11c90*/  IMAD.MOV.U32 R2, RZ, RZ, RZ ;  /* 0x000000ffff027224 */ /* 0x000fc800078e00ff */
[----:B------:R-:W-:-:S04]  /*11ca0*/  IMAD.HI.U32 R2, R3, R9, R2 ;  /* 0x0000000903027227 */ /* 0x000fc800078e0002 */
[----:B------:R-:W-:Y:S02]  /*11cb0*/  IMAD.MOV.U32 R3, RZ, RZ, R8 ;  /* 0x000000ffff037224 */ /* 0x000fe400078e0008 */
[----:B------:R-:W-:Y:S02]  /*11cc0*/  IMAD.MOV.U32 R8, RZ, RZ, R10 ;  /* 0x000000ffff087224 */ /* 0x000fe400078e000a */
[----:B------:R-:W-:-:S04]  /*11cd0*/  IMAD.HI.U32 R2, R2, R3, RZ ;  /* 0x0000000302027227 */ /* 0x000fc800078e00ff */
[----:B------:R-:W-:-:S05]  /*11ce0*/  IMAD R3, R2, R8, R3 ;  /* 0x0000000802037224 */ /* 0x000fca00078e0203 */
[----:B------:R-:W-:-:S13]  /*11cf0*/  ISETP.GT.U32.AND P0, PT, R6, R3, PT ;  /* 0x000000030600720c */ /* 0x000fda0003f04070 */
[----:B------:R-:W-:Y:S02]  /*11d00*/  @!P0 IMAD.IADD R3, R3, 0x1, -R6 ;  /* 0x0000000103038824 */ /* 0x000fe400078e0a06 */
[----:B------:R-:W-:-:S03]  /*11d10*/  @!P0 VIADD R2, R2, 0x1 ;  /* 0x0000000102028836 */ /* 0x000fc60000000000 */
[----:B------:R-:W-:Y:S02]  /*11d20*/  ISETP.GE.U32.AND P0, PT, R3, R6, PT ;  /* 0x000000060300720c */ /* 0x000fe40003f06070 */
[----:B------:R-:W-:-:S11]  /*11d30*/  LOP3.LUT R3, R5, R4, RZ, 0x3c, !PT ;  /* 0x0000000405037212 */ /* 0x000fd600078e3cff */
[----:B------:R-:W-:Y:S01]  /*11d40*/  @P0 VIADD R2, R2, 0x1 ;  /* 0x0000000102020836 */ /* 0x000fe20000000000 */
[----:B------:R-:W-:-:S13]  /*11d50*/  ISETP.GE.AND P0, PT, R3, RZ, PT ;  /* 0x000000ff0300720c */ /* 0x000fda0003f06270 */
[----:B------:R-:W-:Y:S01]  /*11d60*/  @!P0 IMAD.MOV R2, RZ, RZ, -R2 ;  /* 0x000000ffff028224 */ /* 0x000fe200078e0a02 */
[----:B------:R-:W-:-:S13]  /*11d70*/  ISETP.NE.AND P0, PT, R4, RZ, PT ;  /* 0x000000ff0400720c */ /* 0x000fda0003f05270 */
[----:B------:R-:W-:-:S05]  /*11d80*/  @!P0 LOP3.LUT R2, RZ, R4, RZ, 0x33, !PT ;  /* 0x00000004ff028212 */ /* 0x000fca00078e33ff */
[----:B------:R-:W-:Y:S02]  /*11d90*/  IMAD R6, R7, R2, RZ ;  /* 0x0000000207067224 */ /* 0x000fe400078e02ff */
[----:B------:R-:W-:Y:S02]  /*11da0*/  IMAD.MOV R2, RZ, RZ, -R2 ;  /* 0x000000ffff027224 */ /* 0x000fe400078e0a02 */
[----:B------:R-:W-:Y:S02]  /*11db0*/  IMAD.MOV R8, RZ, RZ, -R6 ;  /* 0x000000ffff087224 */ /* 0x000fe400078e0a06 */
[----:B------:R-:W-:Y:S02]  /*11dc0*/  IMAD R4, R4, R2, R5 ;  /* 0x0000000204047224 */ /* 0x000fe400078e0205 */
[----:B------:R-:W-:Y:S01]  /*11dd0*/  IMAD.MOV.U32 R2, RZ, RZ, RZ ;  /* 0x000000ffff027224 */ /* 0x000fe200078e00ff */
[----:B------:R-:W-:Y:S02]  /*11de0*/  VIADDMNMX R7, R8, UR4, R7, PT ;  /* 0x0000000408077c46 */ /* 0x000fe4000b800107 */
[----:B------:R-:W-:-:S02]  /*11df0*/  IABS R11, R4 ;  /* 0x00000004000b7213 */ /* 0x000fc40000000000 */
[----:B------:R-:W-:-:S04]  /*11e00*/  IABS R8, R7 ;  /* 0x0000000700087213 */ /* 0x000fc80000000000 */
[----:B------:R-:W0:Y:S08]  /*11e10*/  I2F.RP R9, R8 ;  /* 0x0000000800097306 */ /* 0x000e300000209400 */
[----:B0-----:R-:W0:Y:S02]  /*11e20*/  MUFU.RCP R9, R9 ;  /* 0x0000000900097308 */ /* 0x001e240000001000 */
[----:B0-----:R-:W-:-:S06]  /*11e30*/  VIADD R3, R9, 0xffffffe ;  /* 0x0ffffffe09037836 */ /* 0x001fcc0000000000 */
[----:B------:R-:W0:Y:S02]  /*11e40*/  F2I.FTZ.U32.TRUNC.NTZ R3, R3 ;  /* 0x0000000300037305 */ /* 0x000e24000021f000 */
[----:B0-----:R-:W-:-:S04]  /*11e50*/  IMAD.MOV R10, RZ, RZ, -R3 ;  /* 0x000000ffff0a7224 */ /* 0x001fc800078e0a03 */
[----:B------:R-:W-:Y:S01]  /*11e60*/  IMAD.MOV.U32 R5, RZ, RZ, R10 ;  /* 0x000000ffff057224 */ /* 0x000fe200078e000a */
[----:B------:R-:W-:-:S03]  /*11e70*/  IABS R10, R7 ;  /* 0x00000007000a7213 */ /* 0x000fc60000000000 */
[----:B------:R-:W-:-:S04]  /*11e80*/  IMAD R5, R5, R8, RZ ;  /* 0x0000000805057224 */ /* 0x000fc800078e02ff */
[----:B------:R-:W-:-:S04]  /*11e90*/  IMAD.HI.U32 R2, R3, R5, R2 ;  /* 0x0000000503027227 */ /* 0x000fc800078e0002 */
[----:B------:R-:W-:Y:S02]  /*11ea0*/  IMAD.MOV R3, RZ, RZ, -R10 ;  /* 0x000000ffff037224 */ /* 0x000fe400078e0a0a */
        /* <DEDUP_REMOVED lines=8> */
[----:B------:R-:W-:Y:S01]  /*11f30*/  ISETP.GE.AND P0, PT, R3, RZ, PT ;  /* 0x000000ff0300720c */ /* 0x000fe20003f06270 */
[----:B------:R-:W-:-:S12]  /*11f40*/  IMAD.IADD R3, R4, 0x1, R6 ;  /* 0x0000000104037824 */ /* 0x000fd800078e0206 */
[----:B------:R-:W-:Y:S01]  /*11f50*/  @!P0 IMAD.MOV R2, RZ, RZ, -R2 ;  /* 0x000000ffff028224 */ /* 0x000fe200078e0a02 */
[----:B------:R-:W-:-:S13]  /*11f60*/  ISETP.NE.AND P0, PT, R7, RZ, PT ;  /* 0x000000ff0700720c */ /* 0x000fda0003f05270 */
[----:B------:R-:W-:Y:S01]  /*11f70*/  @!P0 LOP3.LUT R2, RZ, R7, RZ, 0x33, !PT ;  /* 0x00000007ff028212 */ /* 0x000fe200078e33ff */
[----:B------:R-:W-:-:S03]  /*11f80*/  IMAD.MOV R7, RZ, RZ, -R7 ;  /* 0x000000ffff077224 */ /* 0x000fc600078e0a07 */
[----:B------:R-:W-:Y:S01]  /*11f90*/  LOP3.LUT R17, RZ, R2, RZ, 0x33, !PT ;  /* 0x00000002ff117212 */ /* 0x000fe200078e33ff */
[----:B------:R-:W-:-:S04]  /*11fa0*/  IMAD R18, R2, R7, R3 ;  /* 0x0000000702127224 */ /* 0x000fc800078e0203 */
[----:B------:R-:W-:Y:S01]  /*11fb0*/  IMAD.IADD R17, R0, 0x1, R17 ;  /* 0x0000000100117824 */ /* 0x000fe200078e0211 */
[----:B------:R-:W-:Y:S06]  /*11fc0*/  BRA `(.L_x_937) ;  /* 0x00000000000c7947 */ /* 0x000fec0003800000 */
.L_x_932:
[----:B------:R-:W-:Y:S02]  /*11fd0*/  IMAD.MOV.U32 R17, RZ, RZ, RZ ;  /* 0x000000ffff117224 */ /* 0x000fe400078e00ff */
[----:B------:R-:W-:Y:S02]  /*11fe0*/  IMAD.U32 R16, RZ, RZ, UR6 ;  /* 0x00000006ff107e24 */ /* 0x000fe4000f8e00ff */
[----:B------:R-:W-:-:S07]  /*11ff0*/  IMAD.MOV.U32 R18, RZ, RZ, RZ ;  /* 0x000000ffff127224 */ /* 0x000fce00078e00ff */
.L_x_937:
[----:B------:R-:W-:Y:S01]  /*12000*/  ISETP.NE.AND P0, PT, R27, RZ, PT ;  /* 0x000000ff1b00720c */ /* 0x000fe20003f05270 */
[----:B------:R-:W-:Y:S02]  /*12010*/  IMAD.MOV.U32 R24, RZ, RZ, 0x1 ;  /* 0x00000001ff187424 */ /* 0x000fe400078e00ff */
[----:B------:R-:W-:Y:S02]  /*12020*/  IMAD.MOV.U32 R22, RZ, RZ, RZ ;  /* 0x000000ffff167224 */ /* 0x000fe400078e00ff */
[----:B------:R-:W-:-:S08]  /*12030*/  IMAD.MOV.U32 R29, RZ, RZ, RZ ;  /* 0x000000ffff1d7224 */ /* 0x000fd000078e00ff */
[----:B------:R-:W0:Y:S01]  /*12040*/  @!P0 S2R R3, SR_CgaCtaId ;  /* 0x0000000000038919 */ /* 0x000e220000008800 */
[----:B------:R-:W-:-:S04]  /*12050*/  @!P0 MOV R0, 0x400 ;  /* 0x0000040000008802 */ /* 0x000fc80000000f00 */
[----:B0-----:R-:W-:-:S05]  /*12060*/  @!P0 LEA R0, R3, R0, 0x18 ;  /* 0x0000000003008211 */ /* 0x001fca00078ec0ff */
[----:B------:R0:W-:Y:S01]  /*12070*/  @!P0 STS.128 [R0+0x2d8d0], R16 ;  /* 0x02d8d01000008388 */ /* 0x0001e20000000c00 */
[----:B------:R-:W-:Y:S06]  /*12080*/  BAR.ARV 0x5, 0x1a0 ;  /* 0x0146800000007b1d */ /* 0x000fec0000002000 */
[----:B------:R-:W-:-:S13]  /*12090*/  ISETP.GE.AND P0, PT, R19, UR5, PT ;  /* 0x0000000513007c0c */ /* 0x000fda000bf06270 */
[----:B------:R-:W-:Y:S05]  /*120a0*/  @P0 BRA `(.L_x_938) ;  /* 0x0000003c007c0947 */ /* 0x000fea0003800000 */
[----:B------:R-:W-:Y:S01]  /*120b0*/  IMAD.MOV.U32 R24, RZ, RZ, 0x1 ;  /* 0x00000001ff187424 */ /* 0x000fe200078e00ff */
[----:B------:R-:W-:Y:S01]  /*120c0*/  ULDC UR37, c[0x0][0xc] ;  /* 0x0000030000257ab9 */ /* 0x000fe20000000800 */
[----:B------:R-:W-:Y:S01]  /*120d0*/  IMAD.MOV.U32 R29, RZ, RZ, RZ ;  /* 0x000000ffff1d7224 */ /* 0x000fe200078e00ff */
[----:B------:R-:W-:Y:S01]  /*120e0*/  ULDC.64 UR38, c[0x0][0x198] ;  /* 0x0000660000267ab9 */ /* 0x000fe20000000a00 */
[----:B------:R-:W-:-:S07]  /*120f0*/  IMAD.MOV.U32 R22, RZ, RZ, RZ ;  /* 0x000000ffff167224 */ /* 0x000fce00078e00ff */
.L_x_1013:
[----:B------:R-:W-:Y:S05]  /*12100*/  YIELD ;  /* 0x0000000000007946 */ /* 0x000fea0003800000 */
[----:B------:R-:W-:Y:S01]  /*12110*/  ULDC.64 UR4, c[0x0][0xa28] ;  /* 0x00028a0000047ab9 */ /* 0x000fe20000000a00 */
[----:B0-----:R-:W-:Y:S01]  /*12120*/  IMAD.MOV.U32 R0, RZ, RZ, RZ ;  /* 0x000000ffff007224 */ /* 0x001fe200078e00ff */
[----:B------:R-:W-:-:S04]  /*12130*/  ISETP.NE.U32.AND P0, PT, RZ, UR4, PT ;  /* 0x00000004ff007c0c */ /* 0x000fc8000bf05070 */
[----:B------:R-:W-:Y:S01]  /*12140*/  ISETP.NE.AND.EX P0, PT, RZ, UR5, PT, P0 ;  /* 0x00000005ff007c0c */ /* 0x000fe2000bf05300 */
[----:B------:R-:W-:-:S12]  /*12150*/  ULDC.64 UR4, c[0x0][0xa00] ;  /* 0x0002800000047ab9 */ /* 0x000fd80000000a00 */
[----:B-1----:R-:W0:Y:S01]  /*12160*/  @P0 LDC.64 R2, c[0x0][0xa28] ;  /* 0x00028a00ff020b82 */ /* 0x002e220000000a00 */
[----:B------:R-:W-:Y:S01]  /*12170*/  ISETP.NE.U32.AND P2, PT, RZ, UR4, PT ;  /* 0x00000004ff007c0c */ /* 0x000fe2000bf45070 */
[----:B0-----:R-:W-:-:S05]  /*12180*/  @P0 IMAD.WIDE R2, R19, 0x4, R2 ;  /* 0x0000000413020825 */ /* 0x001fca00078e0202 */
[----:B------:R0:W5:Y:S01]  /*12190*/  @P0 LDG.E R0, desc[UR48][R2.64] ;  /* 0x0000003002000981 */ /* 0x000162000c1e1900 */
[----:B------:R-:W-:Y:S01]  /*121a0*/  ISETP.NE.AND.EX P2, PT, RZ, UR5, PT, P2 ;  /* 0x00000005ff007c0c */ /* 0x000fe2000bf45320 */
[----:B------:R-:W-:Y:S01]  /*121b0*/  IMAD.MOV.U32 R4, RZ, RZ, RZ ;  /* 0x000000ffff047224 */ /* 0x000fe200078e00ff */
[----:B------:R-:W-:Y:S01]  /*121c0*/  ULDC.64 UR4, c[0x0][0xa18] ;  /* 0x0002860000047ab9 */ /* 0x000fe20000000a00 */
[----:B0-----:R-:W0:Y:S02]  /*121d0*/  LDC.64 R2, c[0x0][0xa00] ;  /* 0x00028000ff027b82 */ /* 0x001e240000000a00 */
[----:B0-----:R-:W-:-:S08]  /*121e0*/  IMAD.WIDE R2, R19, 0x4, R2 ;  /* 0x0000000413027825 */ /* 0x001fd000078e0202 */
[----:B------:R-:W2:Y:S01]  /*121f0*/  @P2 LDG.E R4, desc[UR48][R2.64] ;  /* 0x0000003002042981 */ /* 0x000ea2000c1e1900 */
[----:B------:R-:W-:Y:S01]  /*12200*/  ISETP.NE.U32.AND P1, PT, RZ, UR4, PT ;  /* 0x00000004ff007c0c */ /* 0x000fe2000bf25070 */
[----:B------:R-:W-:Y:S02]  /*12210*/  ULDC UR6, c[0x0][0x288] ;  /* 0x0000a20000067ab9 */ /* 0x000fe40000000800 */
[----:B------:R-:W-:Y:S01]  /*12220*/  IMAD.U32 R6, RZ, RZ, UR6 ;  /* 0x00000006ff067e24 */ /* 0x000fe2000f8e00ff */
[----:B------:R-:W-:Y:S01]  /*12230*/  ISETP.NE.AND.EX P1, PT, RZ, UR5, PT, P1 ;  /* 0x00000005ff007c0c */ /* 0x000fe2000bf25310 */
[----:B------:R-:W-:Y:S01]  /*12240*/  ULDC.64 UR4, c[0x0][0x3f8] ;  /* 0x0000fe0000047ab9 */ /* 0x000fe20000000a00 */
[----:B------:R-:W-:Y:S01]  /*12250*/  ULDC.64 UR6, c[0x0][0xa08] ;  /* 0x0002820000067ab9 */ /* 0x000fe20000000a00 */
[----:B------:R-:W-:-:S03]  /*12260*/  UISETP.NE.U32.AND UP0, UPT, UR4, URZ, UPT ;  /* 0x0000003f0400728c */ /* 0x000fc6000bf05070 */
[----:B------:R-:W-:Y:S01]  /*12270*/  ULDC UR4, c[0x0][0x404] ;  /* 0x0001010000047ab9 */ /* 0x000fe20000000800 */
[----:B--2---:R0:W-:Y:S06]  /*12280*/  STL [R1], R4 ;  /* 0x0000000401007387 */ /* 0x0041ec0000100800 */
[----:B0-----:R-:W0:Y:S02]  /*12290*/  @P1 LDC.64 R4, c[0x0][0xa18] ;  /* 0x00028600ff041b82 */ /* 0x001e240000000a00 */
[----:B0-----:R-:W-:-:S05]  /*122a0*/  @P1 IMAD.WIDE R4, R19, 0x4, R4 ;  /* 0x0000000413041825 */ /* 0x001fca00078e0204 */
[----:B------:R0:W5:Y:S01]  /*122b0*/  @P1 LDG.E R6, desc[UR48][R4.64] ;  /* 0x0000003004061981 */ /* 0x000162000c1e1900 */
[----:B------:R-:W-:Y:S01]  /*122c0*/  UISETP.NE.AND.EX UP0, UPT, UR5, URZ, UPT, UP0 ;  /* 0x0000003f0500728c */ /* 0x000fe2000bf05300 */
[----:B------:R-:W-:Y:S02]  /*122d0*/  ISETP.NE.U32.AND P0, PT, RZ, UR6, PT ;  /* 0x00000006ff007c0c */ /* 0x000fe4000bf05070 */
[----:B------:R-:W-:Y:S01]  /*122e0*/  ULDC UR5, c[0x0][0x2e0] ;  /* 0x0000b80000057ab9 */ /* 0x000fe20000000800 */
[----:B------:R-:W-:Y:S01]  /*122f0*/  USEL UR4, UR4, 0x1, UP0 ;  /* 0x0000000104047887 */ /* 0x000fe20008000000 */
[----:B------:R-:W-:-:S03]  /*12300*/  ISETP.NE.AND.EX P0, PT, RZ, UR7, PT, P0 ;  /* 0x00000007ff007c0c */ /* 0x000fc6000bf05300 */
[----:B------:R-:W-:-:S06]  /*12310*/  UIMAD UR4, UR4, UR5, URZ ;  /* 0x00000005040472a4 */ /* 0x000fcc000f8e023f */
[----:B------:R-:W-:Y:S01]  /*12320*/  IMAD.U32 R7, RZ, RZ, UR4 ;  /* 0x00000004ff077e24 */ /* 0x000fe2000f8e00ff */
[----:B0--3--:R-:W-:Y:S06]  /*12330*/  @P1 BRA `(.L_x_939) ;  /* 0x0000000000101947 */ /* 0x009fec0003800000 */
[----:B------:R-:W-:Y:S05]  /*12340*/  @!P2 BRA `(.L_x_939) ;  /* 0x00000000000ca947 */ /* 0x000fea0003800000 */
[----:B------:R-:W2:Y:S04]  /*12350*/  LDG.E R5, desc[UR48][R2.64] ;  /* 0x0000003002057981 */ /* 0x000ea8000c1e1900 */
[----:B-----5:R-:W2:Y:S02]  /*12360*/  LDG.E R6, desc[UR48][R2.64+0x4] ;  /* 0x0000043002067981 */ /* 0x020ea4000c1e1900 */
[----:B--2---:R-:W-:-:S07]  /*12370*/  IMAD.IADD R6, R6, 0x1, -R5 ;  /* 0x0000000106067824 */ /* 0x004fce00078e0a05 */
.L_x_939:
[----:B------:R-:W0:Y:S01]  /*12380*/  LDC.64 R2, c[0x0][0xa08] ;  /* 0x00028200ff027b82 */ /* 0x000e220000000a00 */
[----:B------:R-:W-:Y:S01]  /*12390*/  IMAD.MOV.U32 R23, RZ, RZ, RZ ;  /* 0x000000ffff177224 */ /* 0x000fe200078e00ff */
[----:B------:R-:W-:Y:S01]  /*123a0*/  ULDC.64 UR4, c[0x0][0xa20] ;  /* 0x0002880000047ab9 */ /* 0x000fe20000000a00 */
[----:B0-----:R-:W-:-:S05]  /*123b0*/  IMAD.WIDE R2, R19, 0x4, R2 ;  /* 0x0000000413027825 */ /* 0x001fca00078e0202 */
[----:B------:R-:W2:Y:S01]  /*123c0*/  @P0 LDG.E R23, desc[UR48][R2.64] ;  /* 0x0000003002170981 */ /* 0x000ea2000c1e1900 */
[----:B------:R-:W-:-:S04]  /*123d0*/  ISETP.NE.U32.AND P1, PT, RZ, UR4, PT ;  /* 0x00000004ff007c0c */ /* 0x000fc8000bf25070 */
[----:B------:R-:W-:Y:S01]  /*123e0*/  ISETP.NE.AND.EX P1, PT, RZ, UR5, PT, P1 ;  /* 0x00000005ff007c0c */ /* 0x000fe2000bf25310 */
[----:B--2--5:R-:W-:-:S12]  /*123f0*/  IMAD.IADD R23, R23, 0x1, R0 ;  /* 0x0000000117177824 */ /* 0x024fd800078e0200 */
[----:B------:R-:W-:Y:S05]  /*12400*/  @!P1 BRA `(.L_x_940) ;  /* 0x0000000000109947 */ /* 0x000fea0003800000 */
[----:B------:R-:W0:Y:S02]  /*12410*/  LDC.64 R2, c[0x0][0xa20] ;  /* 0x00028800ff027b82 */ /* 0x000e240000000a00 */
[----:B0-----:R-:W-:-:S05]  /*12420*/  IMAD.WIDE R2, R19, 0x4, R2 ;  /* 0x0000000413027825 */ /* 0x001fca00078e0202 */
[----:B------:R0:W5:Y:S01]  /*12430*/  LDG.E R7, desc[UR48][R2.64] ;  /* 0x0000003002077981 */ /* 0x000162000c1e1900 */
[----:B------:R-:W-:Y:S05]  /*12440*/  BRA `(.L_x_941) ;  /* 0x0000000000107947 */ /* 0x000fea0003800000 */
.L_x_940:
[----:B------:R-:W-:Y:S05]  /*12450*/  @!P0 BRA `(.L_x_941) ;  /* 0x00000000000c8947 */ /* 0x000fea0003800000 */
[----:B------:R-:W2:Y:S04]  /*12460*/  LDG.E R4, desc[UR48][R2.64] ;  /* 0x0000003002047981 */ /* 0x000ea8000c1e1900 */
[----:B------:R-:W2:Y:S02]  /*12470*/  LDG.E R7, desc[UR48][R2.64+0x4] ;  /* 0x0000043002077981 */ /* 0x000ea4000c1e1900 */
[----:B--2---:R-:W-:-:S07]  /*12480*/  IMAD.IADD R7, R7, 0x1, -R4 ;  /* 0x0000000107077824 */ /* 0x004fce00078e0a04 */
.L_x_941:
[----:B0-----:R-:W0:Y:S01]  /*12490*/  LDC.64 R2, c[0x0][0x9e0] ;  /* 0x00027800ff027b82 */ /* 0x001e220000000a00 */
[----:B------:R-:W-:Y:S02]  /*124a0*/  IMAD R5, R17, 0xc0, RZ ;  /* 0x000000c011057824 */ /* 0x000fe400078e02ff */
[----:B-----5:R-:W-:-:S03]  /*124b0*/  IMAD.IADD R0, R7, 0x1, -R0 ;  /* 0x0000000107007824 */ /* 0x020fc600078e0a00 */
[----:B------:R-:W-:-:S05]  /*124c0*/  IADD3 R5, -R6, 0xc0, R5 ;  /* 0x000000c006057810 */ /* 0x000fca0007ffe105 */
[----:B------:R-:W-:Y:S01]  /*124d0*/  IMAD.IADD R9, R0, 0x1, R5 ;  /* 0x0000000100097824 */ /* 0x000fe200078e0205 */
[----:B0-----:R-:W-:-:S03]  /*124e0*/  ISETP.GE.AND P0, PT, R3, 0x1, PT ;  /* 0x000000010300780c */ /* 0x001fc60003f06270 */
[----:B------:R-:W-:-:S10]  /*124f0*/  IMAD.IADD R2, R9, 0x1, R2 ;  /* 0x0000000109027824 */ /* 0x000fd400078e0202 */
[----:B------:R-:W-:Y:S05]  /*12500*/  @!P0 BRA `(.L_x_942) ;  /* 0x0000000000488947 */ /* 0x000fea0003800000 */
[C---:B------:R-:W-:Y:S01]  /*12510*/  ISETP.GT.AND P1, PT, R9.reuse, RZ, PT ;  /* 0x000000ff0900720c */ /* 0x040fe20003f24270 */
[----:B------:R-:W-:Y:S01]  /*12520*/  BSSY B0, `(.L_x_943) ;  /* 0x000000e000007945 */ /* 0x000fe20003800000 */
[----:B------:R-:W-:-:S11]  /*12530*/  VIADD R7, R9, 0xffffffff ;  /* 0xffffffff09077836 */ /* 0x000fd60000000000 */
        /* <DEDUP_REMOVED lines=8> */
.L_x_944:
[----:B------:R-:W-:-:S13]  /*125c0*/  ISETP.NE.AND P1, PT, R3, 0x1, PT ;  /* 0x000000010300780c */ /* 0x000fda0003f25270 */
[----:B------:R-:W0:Y:S02]  /*125d0*/  @P1 LDC.64 R4, c[0x0][0x9e8] ;  /* 0x00027a00ff041b82 */ /* 0x000e240000000a00 */
[----:B0-----:R-:W-:-:S05]  /*125e0*/  @P1 IMAD.HI.U32 R4, R7, R4, RZ ;  /* 0x0000000407041227 */ /* 0x001fca00078e00ff */
[----:B------:R-:W-:-:S07]  /*125f0*/  @P1 SHF.R.U32.HI R7, RZ, R5, R4 ;  /* 0x00000005ff071219 */ /* 0x000fce0000011604 */
.L_x_945:
[----:B------:R-:W-:Y:S05]  /*12600*/  BSYNC B0 ;  /* 0x0000000000007941 */ /* 0x000fea0003800000 */
.L_x_943:
[----:B------:R-:W-:-:S05]  /*12610*/  IMAD R7, R7, R3, R3 ;  /* 0x0000000307077224 */ /* 0x000fca00078e0203 */
[----:B------:R-:W-:-:S07]  /*12620*/  VIMNMX R2, R2, R7, PT ;  /* 0x0000000702027248 */ /* 0x000fce0003fe0100 */
.L_x_942:
[----:B------:R-:W-:Y:S01]  /*12630*/  VIADD R2, R2, 0x7f ;  /* 0x0000007f02027836 */ /* 0x000fe20000000000 */
[----:B------:R-:W-:Y:S01]  /*12640*/  ULDC UR4, c[0x0][0x9dc] ;  /* 0x0002770000047ab9 */ /* 0x000fe20000000800 */
[----:B------:R-:W-:-:S03]  /*12650*/  IMAD R7, R17, 0xc0, -R6 ;  /* 0x000000c011077824 */ /* 0x000fc600078e0a06 */
[----:B------:R-:W-:Y:S01]  /*12660*/  SHF.R.S32.HI R5, RZ, 0x1f, R2 ;  /* 0x0000001fff057819 */ /* 0x000fe20000011402 */
[----:B------:R-:W-:-:S03]  /*12670*/  IMAD.IADD R7, R0, 0x1, R7 ;  /* 0x0000000100077824 */ /* 0x000fc600078e0207 */
[----:B------:R-:W-:Y:S01]  /*12680*/  LEA.HI R4, R5, R2, RZ, 0x7 ;  /* 0x0000000205047211 */ /* 0x000fe200078f38ff */
[----:B------:R-:W-:Y:S02]  /*12690*/  VIADD R2, R0, 0x7f ;  /* 0x0000007f00027836 */ /* 0x000fe40000000000 */
[----:B------:R-:W-:Y:S01]  /*126a0*/  VIADD R0, R7, -UR4 ;  /* 0x8000000407007c36 */ /* 0x000fe20008000000 */
[----:B------:R-:W-:Y:S02]  /*126b0*/  SHF.R.S32.HI R4, RZ, 0x7, R4 ;  /* 0x00000007ff047819 */ /* 0x000fe40000011404 */
[----:B------:R-:W-:-:S04]  /*126c0*/  SHF.R.S32.HI R5, RZ, 0x1f, R2 ;  /* 0x0000001fff057819 */ /* 0x000fc80000011402 */
[----:B------:R-:W-:-:S04]  /*126d0*/  LEA.HI R5, R5, R2, RZ, 0x7 ;  /* 0x0000000205057211 */ /* 0x000fc800078f38ff */
[----:B------:R-:W-:-:S04]  /*126e0*/  SHF.R.S32.HI R5, RZ, 0x7, R5 ;  /* 0x00000007ff057819 */ /* 0x000fc80000011405 */
[----:B------:R-:W-:Y:S01]  /*126f0*/  VIMNMX R28, R5, R4, PT ;  /* 0x00000004051c7248 */ /* 0x000fe20003fe0100 */
[----:B------:R-:W-:Y:S06]  /*12700*/  @!P0 BRA `(.L_x_946) ;  /* 0x0000000000448947 */ /* 0x000fec0003800000 */
[----:B------:R-:W-:Y:S01]  /*12710*/  ISETP.GT.AND P0, PT, R7, -0x1, PT ;  /* 0xffffffff0700780c */ /* 0x000fe20003f04270 */
[----:B------:R-:W-:-:S12]  /*12720*/  BSSY B0, `(.L_x_947) ;  /* 0x000000d000007945 */ /* 0x000fd80003800000 */
        /* <DEDUP_REMOVED lines=8> */
.L_x_948:
[----:B------:R-:W-:-:S13]  /*127b0*/  ISETP.NE.AND P0, PT, R3, 0x1, PT ;  /* 0x000000010300780c */ /* 0x000fda0003f05270 */
[----:B------:R-:W0:Y:S02]  /*127c0*/  @P0 LDC.64 R4, c[0x0][0x9e8] ;  /* 0x00027a00ff040b82 */ /* 0x000e240000000a00 */
[----:B0-----:R-:W-:-:S05]  /*127d0*/  @P0 IMAD.HI.U32 R4, R7, R4, RZ ;  /* 0x0000000407040227 */ /* 0x001fca00078e00ff */
[----:B------:R-:W-:-:S07]  /*127e0*/  @P0 SHF.R.U32.HI R7, RZ, R5, R4 ;  /* 0x00000005ff070219 */ /* 0x000fce0000011604 */
.L_x_949:
[----:B------:R-:W-:Y:S05]  /*127f0*/  BSYNC B0 ;  /* 0x0000000000007941 */ /* 0x000fea0003800000 */
.L_x_947:
[----:B------:R-:W-:-:S05]  /*12800*/  IMAD R3, R7, R3, RZ ;  /* 0x0000000307037224 */ /* 0x000fca00078e02ff */
[----:B------:R-:W-:-:S07]  /*12810*/  VIMNMX R0, R0, R3, !PT ;  /* 0x0000000300007248 */ /* 0x000fce0007fe0100 */
.L_x_946:
[----:B------:R-:W-:Y:S01]  /*12820*/  SHF.R.S32.HI R3, RZ, 0x1f, R0 ;  /* 0x0000001fff037819 */ /* 0x000fe20000011400 */
[----:B------:R-:W-:Y:S03]  /*12830*/  BSSY B6, `(.L_x_950) ;  /* 0x00002ac000067945 */ /* 0x000fe60003800000 */
[----:B------:R-:W-:-:S04]  /*12840*/  LEA.HI R3, R3, R0, RZ, 0x7 ;  /* 0x0000000003037211 */ /* 0x000fc800078f38ff */
[----:B------:R-:W-:-:S04]  /*12850*/  SHF.R.S32.HI R3, RZ, 0x7, R3 ;  /* 0x00000007ff037819 */ /* 0x000fc80000011403 */
[----:B------:R-:W-:-:S04]  /*12860*/  VIMNMX R26, RZ, R3, !PT ;  /* 0x00000003ff1a7248 */ /* 0x000fc80007fe0100 */
[----:B------:R-:W-:-:S13]  /*12870*/  ISETP.GT.AND P0, PT, R28, R26, PT ;  /* 0x0000001a1c00720c */ /* 0x000fda0003f04270 */
[----:B------:R-:W-:Y:S05]  /*12880*/  @P0 BRA `(.L_x_951) ;  /* 0x00000000003c0947 */ /* 0x000fea0003800000 */
[----:B------:R-:W-:-:S13]  /*12890*/  ISETP.NE.AND P1, PT, R27, RZ, PT ;  /* 0x000000ff1b00720c */ /* 0x000fda0003f25270 */
[----:B------:R-:W-:Y:S05]  /*128a0*/  @P1 BRA `(.L_x_952) ;  /* 0x0000002800901947 */ /* 0x000fea0003800000 */
[----:B------:R-:W0:Y:S01]  /*128b0*/  S2R R7, SR_LANEID ;  /* 0x0000000000077919 */ /* 0x000e220000000000 */
[----:B------:R-:W-:Y:S01]  /*128c0*/  VOTEU.ANY UR4, UPT, PT ;  /* 0x0000000000047886 */ /* 0x000fe200038e0100 */
[----:B------:R-:W1:Y:S01]  /*128d0*/  LDC.64 R2, c[0x0][0xc38] ;  /* 0x00030e00ff027b82 */ /* 0x000e620000000a00 */
[----:B------:R-:W0:Y:S08]  /*128e0*/  FLO.U32 R0, UR4 ;  /* 0x0000000400007d00 */ /* 0x000e3000080e0000 */
[----:B------:R-:W1:Y:S01]  /*128f0*/  POPC R5, UR4 ;  /* 0x0000000400057d09 */ /* 0x000e620008000000 */
[----:B0-----:R-:W-:-:S13]  /*12900*/  ISETP.EQ.U32.AND P0, PT, R0, R7, PT ;  /* 0x000000070000720c */ /* 0x001fda0003f02070 */
[----:B-1----:R-:W2:Y:S01]  /*12910*/  @P0 ATOMG.E.ADD.STRONG.GPU PT, R3, desc[UR48][R2.64], R5 ;  /* 0x00000005020309a8 */ /* 0x002ea200081ee1f0 */
[----:B------:R-:W0:Y:S02]  /*12920*/  S2R R4, SR_LTMASK ;  /* 0x0000000000047919 */ /* 0x000e240000003900 */
[----:B0-----:R-:W-:-:S04]  /*12930*/  LOP3.LUT R4, R4, UR4, RZ, 0xc0, !PT ;  /* 0x0000000404047c12 */ /* 0x001fc8000f8ec0ff */
[----:B------:R-:W0:Y:S01]  /*12940*/  POPC R7, R4 ;  /* 0x0000000400077309 */ /* 0x000e220000000000 */
[----:B--2---:R-:W0:Y:S02]  /*12950*/  SHFL.IDX PT, R0, R3, R0, 0x1f ;  /* 0x00001f0003007589 */ /* 0x004e2400000e0000 */
[----:B0-----:R-:W-:Y:S01]  /*12960*/  IADD3 R16, R0, UR37, R7 ;  /* 0x0000002500107c10 */ /* 0x001fe2000fffe007 */
[----:B------:R-:W-:Y:S06]  /*12970*/  BRA `(.L_x_952) ;  /* 0x00000028005c7947 */ /* 0x000fec0003800000 */
.L_x_951:
        /* <DEDUP_REMOVED lines=10> */
[----:B------:R-:W-:Y:S02]  /*12a20*/  IMAD.U32 R4, RZ, RZ, UR6 ;  /* 0x00000006ff047e24 */ /* 0x000fe4000f8e00ff */
[----:B------:R-:W0:Y:S01]  /*12a30*/  LDC.64 R2, c[0x4][R2] ;  /* 0x0100000002027b82 */ /* 0x000e220000000a00 */
[----:B------:R-:W-:Y:S02]  /*12a40*/  IMAD.U32 R5, RZ, RZ, UR7 ;  /* 0x00000007ff057e24 */ /* 0x000fe4000f8e00ff */
        /* <DEDUP_REMOVED lines=8> */
[----:B0-----:R-:W-:Y:S05]  /*12ad0*/  CALL.ABS.NOINC R2 ;  /* 0x0000000002007343 */ /* 0x001fea0003c00000 */
.L_x_953:
[----:B------:R-:W-:-:S05]  /*12ae0*/  VIADD R0, R25, 0x400 ;  /* 0x0000040019007836 */ /* 0x000fca0000000000 */
[----:B------:R-:W-:-:S13]  /*12af0*/  LOP3.LUT P0, RZ, R0, 0x1bf, RZ, 0xc0, !PT ;  /* 0x000001bf00ff7812 */ /* 0x000fda000780c0ff */
[----:B------:R-:W-:Y:S05]  /*12b00*/  @!P0 BRA `(.L_x_954) ;  /* 0x0000000000808947 */ /* 0x000fea0003800000 */
[----:B------:R-:W-:Y:S01]  /*12b10*/  MOV R0, 0x0 ;  /* 0x0000000000007802 */ /* 0x000fe20000000f00 */
[----:B------:R-:W-:Y:S01]  /*12b20*/  ULDC.64 UR6, c[0x4][0xa8] ;  /* 0x01002a0000067ab9 */ /* 0x000fe20000000a00 */
[----:B------:R-:W-:Y:S01]  /*12b30*/  ULDC.64 UR8, c[0x4][0xb0] ;  /* 0x01002c0000087ab9 */ /* 0x000fe20000000a00 */
[----:B------:R-:W-:Y:S01]  /*12b40*/  ULDC.64 UR4, c[0x4][0x38] ;  /* 0x01000e0000047ab9 */ /* 0x000fe20000000a00 */
[----:B------:R0:W1:Y:S01]  /*12b50*/  LDC.64 R2, c[0x4][R0] ;  /* 0x0100000000027b82 */ /* 0x0000620000000a00 */
[----:B------:R-:W-:Y:S02]  /*12b60*/  IMAD.U32 R4, RZ, RZ, UR6 ;  /* 0x00000006ff047e24 */ /* 0x000fe4000f8e00ff */
[----:B------:R-:W-:Y:S02]  /*12b70*/  IMAD.U32 R5, RZ, RZ, UR7 ;  /* 0x00000007ff057e24 */ /* 0x000fe4000f8e00ff */
[----:B------:R-:W-:Y:S02]  /*12b80*/  IMAD.U32 R6, RZ, RZ, UR8 ;  /* 0x00000008ff067e24 */ /* 0x000fe4000f8e00ff */
[----:B------:R-:W-:-:S02]  /*12b90*/  IMAD.U32 R7, RZ, RZ, UR9 ;  /* 0x00000009ff077e24 */ /* 0x000fc4000f8e00ff */
[----:B------:R-:W-:Y:S02]  /*12ba0*/  IMAD.U32 R10, RZ, RZ, UR4 ;  /* 0x00000004ff0a7e24 */ /* 0x000fe4000f8e00ff */
[----:B------:R-:W-:Y:S02]  /*12bb0*/  IMAD.U32 R11, RZ, RZ, UR5 ;  /* 0x00000005ff0b7e24 */ /* 0x000fe4000f8e00ff */
[----:B------:R-:W-:Y:S02]  /*12bc0*/  IMAD.MOV.U32 R8, RZ, RZ, 0x70 ;  /* 0x00000070ff087424 */ /* 0x000fe400078e00ff */
[----:B------:R-:W-:Y:S02]  /*12bd0*/  IMAD.MOV.U32 R12, RZ, RZ, 0x1 ;  /* 0x00000001ff0c7424 */ /* 0x000fe400078e00ff */
[----:B0-----:R-:W-:-:S07]  /*12be0*/  IMAD.MOV.U32 R13, RZ, RZ, RZ ;  /* 0x000000ffff0d7224 */ /* 0x001fce00078e00ff */
[----:B------:R-:W-:-:S07]  /*12bf0*/  LEPC R20, `(.L_x_955) ;  /* 0x000000001014794e */ /* 0x000fce0000000000 */
[----:B-1----:R-:W-:Y:S05]  /*12c00*/  CALL.ABS.NOINC R2 ;  /* 0x0000000002007343 */ /* 0x002fea0003c00000 */
.L_x_955:
        /* <DEDUP_REMOVED lines=16> */
.L_x_954:
[----:B------:R-:W2:Y:S01]  /*12d10*/  LDL.LU R20, [R1] ;  /* 0x0000000001147983 */ /* 0x000ea20000300800 */
[----:B------:R-:W-:Y:S01]  /*12d20*/  ULDC.64 UR4, c[0x0][0x9f8] ;  /* 0x00027e0000047ab9 */ /* 0x000fe20000000a00 */
[----:B------:R-:W0:Y:S01]  /*12d30*/  LDC R0, c[0x0][0x428] ;  /* 0x00010a00ff007b82 */ /* 0x000e220000000800 */
[----:B------:R-:W-:Y:S01]  /*12d40*/  ISETP.NE.U32.AND P0, PT, RZ, UR4, PT ;  /* 0x00000004ff007c0c */ /* 0x000fe2000bf05070 */
[----:B------:R-:W-:-:S03]  /*12d50*/  IMAD.MOV.U32 R6, RZ, RZ, R19 ;  /* 0x000000ffff067224 */ /* 0x000fc600078e0013 */
[----:B------:R-:W-:Y:S01]  /*12d60*/  ISETP.NE.AND.EX P0, PT, RZ, UR5, PT, P0 ;  /* 0x00000005ff007c0c */ /* 0x000fe2000bf05300 */
[----:B------:R-:W-:-:S12]  /*12d70*/  ULDC.64 UR4, c[0x0][0xa00] ;  /* 0x0002800000047ab9 */ /* 0x000fd80000000a00 */
[----:B------:R-:W1:Y:S02]  /*12d80*/  @P0 LDC.64 R2, c[0x0][0x9f8] ;  /* 0x00027e00ff020b82 */ /* 0x000e640000000a00 */
[----:B-1----:R-:W-:-:S05]  /*12d90*/  @P0 IMAD.WIDE R2, R19, 0x4, R2 ;  /* 0x0000000413020825 */ /* 0x002fca00078e0202 */
[----:B------:R1:W5:Y:S01]  /*12da0*/  @P0 LDG.E R6, desc[UR48][R2.64] ;  /* 0x0000003002060981 */ /* 0x000362000c1e1900 */
[----:B0-----:R-:W-:Y:S01]  /*12db0*/  ISETP.NE.AND P0, PT, R0, 0x1, PT ;  /* 0x000000010000780c */ /* 0x001fe20003f05270 */
[----:B------:R-:W-:Y:S01]  /*12dc0*/  IMAD.MOV.U32 R0, RZ, RZ, R18 ;  /* 0x000000ffff007224 */ /* 0x000fe200078e0012 */
[----:B------:R-:W-:-:S04]  /*12dd0*/  ISETP.NE.AND P6, PT, R27, RZ, PT ;  /* 0x000000ff1b00720c */ /* 0x000fc80003fc5270 */
[----:B------:R-:W-:-:S07]  /*12de0*/  PLOP3.LUT P1, PT, P6, PT, PT, 0x8, 0x0 ;  /* 0x000000000000781c */ /* 0x000fce000372e170 */
[----:B------:R-:W0:Y:S02]  /*12df0*/  @P0 LDC R5, c[0x0][0x42c] ;  /* 0x00010b00ff050b82 */ /* 0x000e240000000800 */
[----:B------:R-:W-:-:S05]  /*12e00*/  VOTEU.ALL UP1, P6 ;  /* 0x00000000003f7886 */ /* 0x000fca0003020000 */
[----:B------:R-:W-:Y:S01]  /*12e10*/  @!UP1 UIADD3 UR8, UP0, UR38, 0x270, URZ ;  /* 0x0000027026089890 */ /* 0x000fe2000ff1e03f */
[----:B------:R-:W3:Y:S03]  /*12e20*/  @P0 LDC R7, c[0x0][0x430] ;  /* 0x00010c00ff070b82 */ /* 0x000ee60000000800 */
[----:B------:R-:W-:-:S03]  /*12e30*/  @!UP1 UIADD3.X UR9, URZ, UR39, URZ, UP0, !UPT ;  /* 0x000000273f099290 */ /* 0x000fc600087fe43f */
[----:B------:R-:W-:Y:S01]  /*12e40*/  VOTEU.ALL UP0, P6 ;  /* 0x00000000003f7886 */ /* 0x000fe20003000000 */
[----:B0-----:R-:W-:-:S05]  /*12e50*/  @P0 IMAD.HI.U32 R4, R18, R5, RZ ;  /* 0x0000000512040227 */ /* 0x001fca00078e00ff */
[----:B---3--:R-:W-:Y:S02]  /*12e60*/  @P0 SHF.R.U32.HI R0, RZ, R7, R4 ;  /* 0x00000007ff000219 */ /* 0x008fe40000011604 */
[----:B------:R-:W-:-:S04]  /*12e70*/  ISETP.NE.U32.AND P0, PT, RZ, UR4, PT ;  /* 0x00000004ff007c0c */ /* 0x000fc8000bf05070 */
[----:B------:R-:W-:-:S04]  /*12e80*/  ISETP.NE.AND.EX P0, PT, RZ, UR5, PT, P0 ;  /* 0x00000005ff007c0c */ /* 0x000fc8000bf05300 */
[----:B------:R-:W-:Y:S01]  /*12e90*/  SEL R10, R19, RZ, !P0 ;  /* 0x000000ff130a7207 */ /* 0x000fe20004000000 */
[----:B-12---:R-:W-:-:S08]  /*12ea0*/  IMAD R17, R17, 0xc0, R20 ;  /* 0x000000c011117824 */ /* 0x006fd000078e0214 */
.L_x_956:
        /* <DEDUP_REMOVED lines=14> */
.L_x_957:
        /* <DEDUP_REMOVED lines=13> */
.L_x_958:
        /* <DEDUP_REMOVED lines=10> */
[----:B------:R-:W-:Y:S01]  /*13100*/  ULDC.64 UR4, c[0x0][0xa08] ;  /* 0x0002820000047ab9 */ /* 0x000fe20000000a00 */
[----:B------:R-:W-:Y:S01]  /*13110*/  VIADD R7, R28, 0xffffffff ;  /* 0xffffffff1c077836 */ /* 0x000fe20000000000 */
[----:B0-----:R-:W-:Y:S01]  /*13120*/  LOP3.LUT P0, RZ, R2, UR4, RZ, 0xfc, !PT ;  /* 0x0000000402ff7c12 */ /* 0x001fe2000f80fcff */
[----:B------:R-:W-:-:S03]  /*13130*/  UMOV UR4, 0xffffffff ;  /* 0xffffffff00047882 */ /* 0x000fc60000000000 */
[----:B------:R-:W-:-:S04]  /*13140*/  LOP3.LUT P0, RZ, R3, UR5, RZ, 0xfc, P0 ;  /* 0x0000000503ff7c12 */ /* 0x000fc8000800fcff */
[----:B-----5:R-:W-:Y:S01]  /*13150*/  SEL R8, R6, RZ, !P0 ;  /* 0x000000ff06087207 */ /* 0x020fe20004000000 */
[----:B------:R-:W-:Y:S08]  /*13160*/  BRA.DIV UR4, `(.L_x_959) ;  /* 0x0000003604047947 */ /* 0x000ff0000b800000 */
.L_x_1029:
[----:B------:R-:W-:Y:S01]  /*13170*/  UMOV UR4, 0xffffffff ;  /* 0xffffffff00047882 */ /* 0x000fe20000000000 */
[----:B------:R-:W-:Y:S02]  /*13180*/  SHF.R.S32.HI R9, RZ, 0x1f, R6 ;  /* 0x0000001fff097819 */ /* 0x000fe40000011406 */
[----:B------:R-:W-:Y:S05]  /*13190*/  BRA.DIV UR4, `(.L_x_960) ;  /* 0x00000036042c7947 */ /* 0x000fea000b800000 */
[----:B------:R-:W-:-:S13]  /*131a0*/  ELECT P6, URZ, PT ;  /* 0x00000000003f782f */ /* 0x000fda00038c0000 */
.L_x_1032:
[----:B------:R-:W-:Y:S05]  /*131b0*/  @!P6 BRA `(.L_x_961) ;  /* 0x0000000000f8e947 */ /* 0x000fea0003800000 */
[----:B------:R-:W-:-:S04]  /*131c0*/  ISETP.NE.U32.AND P0, PT, R2, RZ, PT ;  /* 0x000000ff0200720c */ /* 0x000fc80003f05070 */
        /* <DEDUP_REMOVED lines=20> */
.L_x_962:
[----:B------:R-:W-:Y:S01]  /*13310*/  IMAD R5, R22, 0x8, R25 ;  /* 0x0000000816057824 */ /* 0x000fe200078e0219 */
[----:B------:R-:W-:-:S04]  /*13320*/  SHF.L.U32 R4, R24, 0x1f, RZ ;  /* 0x0000001f18047819 */ /* 0x000fc800000006ff */
[----:B------:R-:W1:Y:S02]  /*13330*/  SYNCS.PHASECHK.TRANS64.TRYWAIT P0, [R5+URZ+0x2d840], R4 ;  /* 0x02d84004050075a7 */ /* 0x000e64000800017f */
[----:B-1----:R-:W-:Y:S05]  /*13340*/  @!P0 BRA `(.L_x_963) ;  /* 0x0000003000e08947 */ /* 0x002fea0003800000 */
.L_x_1033:
[----:B------:R-:W2:Y:S02]  /*13350*/  S2R R11, SR_TID.X ;  /* 0x00000000000b7919 */ /* 0x000ea40000002100 */
[----:B--2---:R-:W-:-:S04]  /*13360*/  LOP3.LUT R11, R11, 0x7f, RZ, 0xc0, !PT ;  /* 0x0000007f0b0b7812 */ /* 0x004fc800078ec0ff */
[----:B------:R-:W-:-:S13]  /*13370*/  ISETP.NE.AND P0, PT, R11, RZ, PT ;  /* 0x000000ff0b00720c */ /* 0x000fda0003f05270 */
[----:B------:R-:W-:Y:S05]  /*13380*/  @P0 BRA `(.L_x_964) ;  /* 0x0000000000140947 */ /* 0x000fea0003800000 */
[----:B------:R-:W-:Y:S01]  /*13390*/  ISETP.NE.AND P1, PT, R27, RZ, PT ;  /* 0x000000ff1b00720c */ /* 0x000fe20003f25270 */
[----:B-1----:R-:W-:-:S04]  /*133a0*/  IMAD.MOV.U32 R4, RZ, RZ, 0x6000 ;  /* 0x00006000ff047424 */ /* 0x002fc800078e00ff */
[----:B------:R2:W-:Y:S08]  /*133b0*/  SYNCS.ARRIVE.TRANS64 RZ, [R5+URZ+0x2d830], R4 ;  /* 0x02d8300405ff79a7 */ /* 0x0005f0000800003f */
[----:B------:R-:W-:Y:S05]  /*133c0*/  @!P1 BRA `(.L_x_964) ;  /* 0x0000000000049947 */ /* 0x000fea0003800000 */
[----:B------:R-:W-:Y:S01]  /*133d0*/  BPT.TRAP 0x1 ;  /* 0x000000040000795c */ /* 0x000fe20000300000 */
.L_x_964:
[----:B-12---:R-:W-:Y:S01]  /*133e0*/  IMAD R4, R22, 0x6000, R25 ;  /* 0x0000600016047824 */ /* 0x006fe200078e0219 */
        /* <DEDUP_REMOVED lines=11> */
[----:B------:R-:W-:Y:S02]  /*134a0*/  ULEA UR11, UR11, UR5, 0x7 ;  /* 0x000000050b0b7291 */ /* 0x000fe4000f8e383f */
        /* <DEDUP_REMOVED lines=8> */
[----:B-1----:R-:W-:Y:S01]  /*13530*/  UMOV UR8, UR15 ;  /* 0x0000000f00087c82 */ /* 0x002fe20008000000 */
[----:B------:R-:W-:Y:S02]  /*13540*/  UMOV UR10, UR16 ;  /* 0x00000010000a7c82 */ /* 0x000fe40008000000 */
[----:B------:R1:W-:Y:S02]  /*13550*/  UTMALDG.4D [UR8], [UR4], desc[UR6] ;  /* 0x00000608040075b4 */ /* 0x0003e40008019000 */
[----:B-1----:R-:W-:Y:S01]  /*13560*/  UMOV UR8, UR17 ;  /* 0x0000001100087c82 */ /* 0x002fe20008000000 */
[----:B------:R-:W-:-:S02]  /*13570*/  UMOV UR10, UR14 ;  /* 0x0000000e000a7c82 */ /* 0x000fc40008000000 */
[----:B------:R1:W-:Y:S02]  /*13580*/  UTMALDG.4D [UR8], [UR4], desc[UR6] ;  /* 0x00000608040075b4 */ /* 0x0003e40008019000 */
[----:B-1----:R-:W-:Y:S01]  /*13590*/  NOP ;  /* 0x0000000000007918 */ /* 0x002fe20000000000 */
.L_x_961:
[----:B------:R-:W-:Y:S05]  /*135a0*/  WARPSYNC.ALL ;  /* 0x0000000000007948 */ /* 0x000fea0003800000 */
[----:B------:R-:W-:Y:S01]  /*135b0*/  BAR.SYNC.DEFER_BLOCKING 0x8, 0x1a0 ;  /* 0x0206800000007b1d */ /* 0x000fe20000010000 */
[----:B------:R-:W-:Y:S02]  /*135c0*/  R2UR UR24, R25 ;  /* 0x00000000191872ca */ /* 0x000fe400000e0000 */
[----:B------:R-:W-:-:S13]  /*135d0*/  ELECT P0, URZ, PT ;  /* 0x00000000003f782f */ /* 0x000fda0003800000 */
[----:B------:R-:W-:Y:S01]  /*135e0*/  @P0 R2UR UR13, R10 ;  /* 0x000000000a0d02ca */ /* 0x000fe200000e0000 */
[----:B------:R-:W-:Y:S01]  /*135f0*/  UIADD3 UR4, UP0, UR38, 0x270, URZ ;  /* 0x0000027026047890 */ /* 0x000fe2000ff1e03f */
[----:B------:R-:W-:Y:S01]  /*13600*/  @P0 R2UR UR12, R18 ;  /* 0x00000000120c02ca */ /* 0x000fe200000e0000 */
[----:B------:R-:W-:Y:S01]  /*13610*/  VIADD R29, R29, 0x1 ;  /* 0x000000011d1d7836 */ /* 0x000fe20000000000 */
[C---:B------:R-:W-:Y:S01]  /*13620*/  @P0 R2UR UR11, R17.reuse ;  /* 0x00000000110b02ca */ /* 0x040fe200000e0000 */
[----:B------:R-:W-:Y:S01]  /*13630*/  UIADD3.X UR5, URZ, UR39, URZ, UP0, !UPT ;  /* 0x000000273f057290 */ /* 0x000fe200087fe43f */
[----:B------:R-:W-:Y:S01]  /*13640*/  @P0 R2UR UR21, R10 ;  /* 0x000000000a1502ca */ /* 0x000fe200000e0000 */
[----:B------:R-:W-:Y:S01]  /*13650*/  UMOV UR6, 0x0 ;  /* 0x0000000000067882 */ /* 0x000fe20000000000 */
[----:B------:R-:W-:Y:S01]  /*13660*/  UMOV UR7, 0x12f00000 ;  /* 0x12f0000000077882 */ /* 0x000fe20000000000 */
[----:B------:R-:W-:Y:S01]  /*13670*/  UMOV UR10, URZ ;  /* 0x0000003f000a7c82 */ /* 0x000fe20008000000 */
[----:B------:R-:W-:Y:S01]  /*13680*/  @P0 R2UR UR20, R18 ;  /* 0x00000000121402ca */ /* 0x000fe200000e0000 */
        /* <DEDUP_REMOVED lines=13> */
[----:B------:R-:W-:-:S03]  /*13760*/  UMOV UR23, 0x12f00000 ;  /* 0x12f0000000177882 */ /* 0x000fc60000000000 */
[----:B------:R3:W-:Y:S01]  /*13770*/  UTMALDG.4D [UR16], [UR4], desc[UR14] ;  /* 0x00000e10040075b4 */ /* 0x0007e20008019000 */
[----:B-1----:R-:W-:-:S04]  /*13780*/  LEA.HI R4, R29, R29, RZ, 0x1 ;  /* 0x0000001d1d047211 */ /* 0x002fc800078f08ff */
[----:B------:R-:W-:-:S05]  /*13790*/  LOP3.LUT R4, R4, 0xfffffffe, RZ, 0xc0, !PT ;  /* 0xfffffffe04047812 */ /* 0x000fca00078ec0ff */
[----:B------:R-:W-:-:S05]  /*137a0*/  IMAD.IADD R4, R29, 0x1, -R4 ;  /* 0x000000011d047824 */ /* 0x000fca00078e0a04 */
[----:B------:R-:W-:Y:S02]  /*137b0*/  SHF.L.U32 R4, R4, 0x1f, RZ ;  /* 0x0000001f04047819 */ /* 0x000fe400000006ff */
[----:B--2---:R-:W-:Y:S01]  /*137c0*/  @P0 R2UR UR13, R10 ;  /* 0x000000000a0d02ca */ /* 0x004fe200000e0000 */
[----:B------:R-:W-:Y:S01]  /*137d0*/  UIADD3 UR8, UR24, 0x12400, URZ ;  /* 0x0001240018087890 */ /* 0x000fe2000fffe03f */
[----:B------:R-:W-:Y:S01]  /*137e0*/  @P0 R2UR UR12, R18 ;  /* 0x00000000120c02ca */ /* 0x000fe200000e0000 */
[----:B------:R-:W-:Y:S01]  /*137f0*/  UMOV UR10, 0x40 ;  /* 0x00000040000a7882 */ /* 0x000fe20000000000 */
[----:B------:R-:W-:-:S13]  /*13800*/  @P0 R2UR UR11, R17 ;  /* 0x00000000110b02ca */ /* 0x000fda00000e0000 */
[----:B------:R3:W-:Y:S01]  /*13810*/  UTMALDG.4D [UR8], [UR4], desc[UR22] ;  /* 0x00001608040075b4 */ /* 0x0007e20008019000 */
[----:B------:R-:W1:Y:S02]  /*13820*/  SYNCS.PHASECHK.TRANS64.TRYWAIT P0, [R25+URZ+0x2d820], R4 ;  /* 0x02d82004190075a7 */ /* 0x000e64000800017f */
[----:B-1-3--:R-:W-:Y:S05]  /*13830*/  @!P0 BRA `(.L_x_966) ;  /* 0x0000002c00b88947 */ /* 0x00afea0003800000 */
.L_x_1034:
[----:B------:R-:W-:Y:S05]  /*13840*/  BSYNC B0 ;  /* 0x0000000000007941 */ /* 0x000fea0003800000 */
.L_x_965:
[----:B------:R-:W-:Y:S01]  /*13850*/  VIADD R10, R28, 0xfffffffe ;  /* 0xfffffffe1c0a7836 */ /* 0x000fe20000000000 */
[----:B------:R-:W-:Y:S04]  /*13860*/  BSSY B0, `(.L_x_967) ;  /* 0x0000167000007945 */ /* 0x000fe80003800000 */
[----:B------:R-:W-:-:S13]  /*13870*/  ISETP.GE.AND P0, PT, R10, R26, PT ;  /* 0x0000001a0a00720c */ /* 0x000fda0003f06270 */
[----:B------:R-:W-:Y:S05]  /*13880*/  @!P0 BRA `(.L_x_968) ;  /* 0x0000001400908947 */ /* 0x000fea0003800000 */
[----:B-1----:R-:W-:Y:S01]  /*13890*/  IMAD.MOV R4, RZ, RZ, -R28 ;  /* 0x000000ffff047224 */ /* 0x002fe200078e0a1c */
[----:B------:R-:W-:Y:S01]  /*138a0*/  LOP3.LUT R11, RZ, R26, RZ, 0x33, !PT ;  /* 0x0000001aff0b7212 */ /* 0x000fe200078e33ff */
[----:B------:R-:W-:Y:S03]  /*138b0*/  BSSY B1, `(.L_x_969) ;  /* 0x0000078000017945 */ /* 0x000fe60003800000 */
[----:B------:R-:W-:-:S05]  /*138c0*/  VIADDMNMX R11, R4, 0x1, R11, !PT ;  /* 0x00000001040b7846 */ /* 0x000fca000780010b */
[----:B------:R-:W-:-:S05]  /*138d0*/  IMAD.IADD R4, R28, 0x1, R11 ;  /* 0x000000011c047824 */ /* 0x000fca00078e020b */
[----:B------:R-:W-:-:S04]  /*138e0*/  LOP3.LUT R4, R4, 0x1, RZ, 0xc0, !PT ;  /* 0x0000000104047812 */ /* 0x000fc800078ec0ff */
[----:B------:R-:W-:-:S13]  /*138f0*/  ISETP.NE.U32.AND P0, PT, R4, 0x1, PT ;  /* 0x000000010400780c */ /* 0x000fda0003f05070 */
[----:B------:R-:W-:Y:S05]  /*13900*/  @P0 BRA `(.L_x_970) ;  /* 0x0000000400c80947 */ /* 0x000fea0003800000 */
[----:B0-----:R-:W-:Y:S01]  /*13910*/  VIADD R12, R22, 0x1 ;  /* 0x00000001160c7836 */ /* 0x001fe20000000000 */
        /* <DEDUP_REMOVED lines=28> */
.L_x_973:
[----:B0-----:R-:W-:Y:S01]  /*13ae0*/  IMAD R3, R12, 0x8, R25 ;  /* 0x000000080c037824 */ /* 0x001fe200078e0219 */
[----:B------:R-:W-:-:S04]  /*13af0*/  SHF.L.U32 R2, R13, 0x1f, RZ ;  /* 0x0000001f0d027819 */ /* 0x000fc800000006ff */
[----:B------:R-:W0:Y:S02]  /*13b00*/  SYNCS.PHASECHK.TRANS64.TRYWAIT P0, [R3+URZ+0x2d840], R2 ;  /* 0x02d84002030075a7 */ /* 0x000e24000800017f */
[----:B0-----:R-:W-:Y:S05]  /*13b10*/  @!P0 BRA `(.L_x_974) ;  /* 0x0000002c00148947 */ /* 0x001fea0003800000 */
.L_x_1035:
[----:B------:R-:W1:Y:S02]  /*13b20*/  S2R R5, SR_TID.X ;  /* 0x0000000000057919 */ /* 0x000e640000002100 */
[----:B-1----:R-:W-:-:S04]  /*13b30*/  LOP3.LUT R5, R5, 0x7f, RZ, 0xc0, !PT ;  /* 0x0000007f05057812 */ /* 0x002fc800078ec0ff */
[----:B------:R-:W-:-:S13]  /*13b40*/  ISETP.NE.AND P1, PT, R5, RZ, PT ;  /* 0x000000ff0500720c */ /* 0x000fda0003f25270 */
[----:B------:R-:W-:Y:S05]  /*13b50*/  @P1 BRA `(.L_x_975) ;  /* 0x0000000000141947 */ /* 0x000fea0003800000 */
[----:B------:R-:W-:Y:S01]  /*13b60*/  ISETP.NE.AND P0, PT, R27, RZ, PT ;  /* 0x000000ff1b00720c */ /* 0x000fe20003f05270 */
[----:B0-----:R-:W-:-:S04]  /*13b70*/  IMAD.MOV.U32 R2, RZ, RZ, 0x6000 ;  /* 0x00006000ff027424 */ /* 0x001fc800078e00ff */
[----:B------:R1:W-:Y:S08]  /*13b80*/  SYNCS.ARRIVE.TRANS64 RZ, [R3+URZ+0x2d830], R2 ;  /* 0x02d8300203ff79a7 */ /* 0x0003f0000800003f */
[----:B------:R-:W-:Y:S05]  /*13b90*/  @!P0 BRA `(.L_x_975) ;  /* 0x0000000000048947 */ /* 0x000fea0003800000 */
[----:B------:R-:W-:Y:S01]  /*13ba0*/  BPT.TRAP 0x1 ;  /* 0x000000040000795c */ /* 0x000fe20000300000 */
.L_x_975:
[----:B01----:R-:W-:Y:S01]  /*13bb0*/  IMAD R2, R12, 0x6000, R25 ;  /* 0x000060000c027824 */ /* 0x003fe200078e0219 */
        /* <DEDUP_REMOVED lines=14> */
[----:B------:R-:W-:Y:S01]  /*13ca0*/  ULEA UR11, UR11, UR5, 0x7 ;  /* 0x000000050b0b7291 */ /* 0x000fe2000f8e383f */
        /* <DEDUP_REMOVED lines=13> */
[----:B------:R-:W1:Y:S02]  /*13d80*/  SYNCS.PHASECHK.TRANS64.TRYWAIT P0, [R2+URZ+0x60], R5 ;  /* 0x00006005020075a7 */ /* 0x000e64000800017f */
[----:B01----:R-:W-:Y:S05]  /*13d90*/  @!P0 BRA `(.L_x_976) ;  /* 0x0000002800888947 */ /* 0x003fea0003800000 */
.L_x_1036:
[----:B------:R-:W-:Y:S05]  /*13da0*/  @P1 BRA `(.L_x_977) ;  /* 0x0000000000181947 */ /* 0x000fea0003800000 */
[----:B------:R-:W-:Y:S01]  /*13db0*/  ISETP.NE.AND P0, PT, R27, RZ, PT ;  /* 0x000000ff1b00720c */ /* 0x000fe20003f05270 */
[----:B0-----:R-:W-:Y:S02]  /*13dc0*/  IMAD R2, R22, 0x8, R25 ;  /* 0x0000000816027824 */ /* 0x001fe400078e0219 */
[----:B------:R-:W-:-:S04]  /*13dd0*/  IMAD.MOV.U32 R3, RZ, RZ, 0x6000 ;  /* 0x00006000ff037424 */ /* 0x000fc800078e00ff */
[----:B------:R1:W-:Y:S06]  /*13de0*/  SYNCS.ARRIVE.TRANS64 RZ, [R2+URZ+0x2d850], R3 ;  /* 0x02d8500302ff79a7 */ /* 0x0003ec000800003f */
[----:B------:R-:W-:Y:S05]  /*13df0*/  @!P0 BRA `(.L_x_977) ;  /* 0x0000000000048947 */ /* 0x000fea0003800000 */
[----:B------:R-:W-:Y:S01]  /*13e00*/  BPT.TRAP 0x1 ;  /* 0x000000040000795c */ /* 0x000fe20000300000 */
.L_x_977:
[C-C-:B01----:R-:W-:Y:S01]  /*13e10*/  IMAD R2, R22.reuse, 0x8, R25.reuse ;  /* 0x0000000816027824 */ /* 0x143fe200078e0219 */
        /* <DEDUP_REMOVED lines=14> */
[----:B------:R-:W-:Y:S02]  /*13f00*/  ULEA UR11, UR11, UR5, 0x7 ;  /* 0x000000050b0b7291 */ /* 0x000fe4000f8e383f */
        /* <DEDUP_REMOVED lines=14> */
.L_x_972:
[----:B------:R-:W-:Y:S05]  /*13ff0*/  BSYNC B2 ;  /* 0x0000000000027941 */ /* 0x000fea0003800000 */
.L_x_971:
[----:B------:R-:W-:Y:S02]  /*14000*/  IMAD.MOV.U32 R22, RZ, RZ, R12 ;  /* 0x000000ffff167224 */ /* 0x000fe400078e000c */
[----:B------:R-:W-:Y:S02]  /*14010*/  IMAD.MOV.U32 R24, RZ, RZ, R13 ;  /* 0x000000ffff187224 */ /* 0x000fe400078e000d */
[----:B------:R-:W-:-:S07]  /*14020*/  VIADD R10, R28, 0xfffffffd ;  /* 0xfffffffd1c0a7836 */ /* 0x000fce0000000000 */
.L_x_970:
[----:B------:R-:W-:Y:S05]  /*14030*/  BSYNC B1 ;  /* 0x0000000000017941 */ /* 0x000fea0003800000 */
.L_x_969:
[----:B------:R-:W-:Y:S01]  /*14040*/  VIADD R11, R11, 0xfffffffe ;  /* 0xfffffffe0b0b7836 */ /* 0x000fe20000000000 */
[----:B------:R-:W-:-:S04]  /*14050*/  LOP3.LUT R28, RZ, R28, RZ, 0x33, !PT ;  /* 0x0000001cff1c7212 */ /* 0x000fc800078e33ff */
[----:B------:R-:W-:-:S13]  /*14060*/  ISETP.NE.AND P0, PT, R11, R28, PT ;  /* 0x0000001c0b00720c */ /* 0x000fda0003f05270 */
[----:B------:R-:W-:Y:S05]  /*14070*/  @!P0 BRA `(.L_x_968) ;  /* 0x0000000c00948947 */ /* 0x000fea0003800000 */
[----:B------:R-:W-:-:S07]  /*14080*/  IMAD.MOV.U32 R4, RZ, RZ, R8 ;  /* 0x000000ffff047224 */ /* 0x000fce00078e0008 */
.L_x_992:
[----:B------:R-:W-:Y:S01]  /*14090*/  VIADD R11, R22, 0x1 ;  /* 0x00000001160b7836 */ /* 0x000fe20000000000 */
[----:B------:R-:W-:Y:S05]  /*140a0*/  YIELD ;  /* 0x0000000000007946 */ /* 0x000fea0003800000 */
[----:B------:R-:W-:Y:S01]  /*140b0*/  ISETP.NE.AND P0, PT, R11, 0x2, PT ;  /* 0x000000020b00780c */ /* 0x000fe20003f05270 */
[----:B------:R-:W-:Y:S03]  /*140c0*/  BSSY B1, `(.L_x_978) ;  /* 0x000006c000017945 */ /* 0x000fe60003800000 */
[----:B01----:R-:W-:-:S02]  /*140d0*/  SEL R3, RZ, 0x1, P0 ;  /* 0x00000001ff037807 */ /* 0x003fc40000000000 */
[----:B------:R-:W-:Y:S02]  /*140e0*/  SEL R11, R11, RZ, P0 ;  /* 0x000000ff0b0b7207 */ /* 0x000fe40000000000 */
[----:B0-----:R-:W-:Y:S01]  /*140f0*/  LOP3.LUT R12, R24, R3, RZ, 0x3c, !PT ;  /* 0x00000003180c7212 */ /* 0x001fe200078e3cff */
[----:B------:R-:W-:Y:S06]  /*14100*/  @!P6 BRA `(.L_x_979) ;  /* 0x00000004009ce947 */ /* 0x000fec0003800000 */
[----:B------:R-:W-:Y:S01]  /*14110*/  ULDC.64 UR4, c[0x0][0x3f8] ;  /* 0x0000fe0000047ab9 */ /* 0x000fe20000000a00 */
[----:B------:R-:W-:Y:S01]  /*14120*/  IMAD.MOV.U32 R13, RZ, RZ, R10 ;  /* 0x000000ffff0d7224 */ /* 0x000fe200078e000a */
        /* <DEDUP_REMOVED lines=21> */
.L_x_980:
[----:B------:R-:W-:Y:S01]  /*14280*/  IMAD R3, R11, 0x8, R25 ;  /* 0x000000080b037824 */ /* 0x000fe200078e0219 */
[----:B------:R-:W-:-:S04]  /*14290*/  SHF.L.U32 R2, R12, 0x1f, RZ ;  /* 0x0000001f0c027819 */ /* 0x000fc800000006ff */
[----:B------:R-:W1:Y:S02]  /*142a0*/  SYNCS.PHASECHK.TRANS64.TRYWAIT P0, [R3+URZ+0x2d840], R2 ;  /* 0x02d84002030075a7 */ /* 0x000e64000800017f */
[----:B-1----:R-:W-:Y:S05]  /*142b0*/  @!P0 BRA `(.L_x_981) ;  /* 0x0000002400548947 */ /* 0x002fea0003800000 */
.L_x_1037:
[----:B0-----:R-:W0:Y:S02]  /*142c0*/  S2R R5, SR_TID.X ;  /* 0x0000000000057919 */ /* 0x001e240000002100 */
[----:B0-----:R-:W-:-:S04]  /*142d0*/  LOP3.LUT R5, R5, 0x7f, RZ, 0xc0, !PT ;  /* 0x0000007f05057812 */ /* 0x001fc800078ec0ff */
[----:B------:R-:W-:-:S13]  /*142e0*/  ISETP.NE.AND P0, PT, R5, RZ, PT ;  /* 0x000000ff0500720c */ /* 0x000fda0003f05270 */
[----:B------:R-:W-:Y:S05]  /*142f0*/  @P0 BRA `(.L_x_982) ;  /* 0x0000000000140947 */ /* 0x000fea0003800000 */
[----:B------:R-:W-:Y:S01]  /*14300*/  ISETP.NE.AND P1, PT, R27, RZ, PT ;  /* 0x000000ff1b00720c */ /* 0x000fe20003f25270 */
[----:B-1----:R-:W-:-:S04]  /*14310*/  IMAD.MOV.U32 R2, RZ, RZ, 0x6000 ;  /* 0x00006000ff027424 */ /* 0x002fc800078e00ff */
[----:B------:R0:W-:Y:S08]  /*14320*/  SYNCS.ARRIVE.TRANS64 RZ, [R3+URZ+0x2d830], R2 ;  /* 0x02d8300203ff79a7 */ /* 0x0001f0000800003f */
[----:B------:R-:W-:Y:S05]  /*14330*/  @!P1 BRA `(.L_x_982) ;  /* 0x0000000000049947 */ /* 0x000fea0003800000 */
[----:B------:R-:W-:Y:S01]  /*14340*/  BPT.TRAP 0x1 ;  /* 0x000000040000795c */ /* 0x000fe20000300000 */
.L_x_982:
        /* <DEDUP_REMOVED lines=31> */
.L_x_1038:
[----:B------:R-:W-:Y:S05]  /*14540*/  @P0 BRA `(.L_x_984) ;  /* 0x0000000000140947 */ /* 0x000fea0003800000 */
[----:B------:R-:W-:Y:S01]  /*14550*/  ISETP.NE.AND P1, PT, R27, RZ, PT ;  /* 0x000000ff1b00720c */ /* 0x000fe20003f25270 */
[----:B------:R-:W-:-:S04]  /*14560*/  IMAD.MOV.U32 R2, RZ, RZ, 0x6000 ;  /* 0x00006000ff027424 */ /* 0x000fc800078e00ff */
[----:B------:R1:W-:Y:S08]  /*14570*/  SYNCS.ARRIVE.TRANS64 RZ, [R3+URZ+0x50], R2 ;  /* 0x0000500203ff79a7 */ /* 0x0003f0000800003f */
[----:B------:R-:W-:Y:S05]  /*14580*/  @!P1 BRA `(.L_x_984) ;  /* 0x0000000000049947 */ /* 0x000fea0003800000 */
[----:B------:R-:W-:Y:S01]  /*14590*/  BPT.TRAP 0x1 ;  /* 0x000000040000795c */ /* 0x000fe20000300000 */
.L_x_984:
        /* <DEDUP_REMOVED lines=14> */
[----:B------:R-:W-:Y:S02]  /*14680*/  ULEA UR11, UR11, UR5, 0x7 ;  /* 0x000000050b0b7291 */ /* 0x000fe4000f8e383f */
        /* <DEDUP_REMOVED lines=15> */
.L_x_979:
[----:B------:R-:W-:Y:S05]  /*14780*/  BSYNC B1 ;  /* 0x0000000000017941 */ /* 0x000fea0003800000 */
.L_x_978:
[----:B------:R-:W-:Y:S01]  /*14790*/  VIADD R22, R11, 0x1 ;  /* 0x000000010b167836 */ /* 0x000fe20000000000 */
[----:B------:R-:W-:Y:S01]  /*147a0*/  BSSY B1, `(.L_x_985) ;  /* 0x000006f000017945 */ /* 0x000fe20003800000 */
[----:B------:R-:W-:-:S03]  /*147b0*/  VIADD R13, R10, 0xffffffff ;  /* 0xffffffff0a0d7836 */ /* 0x000fc60000000000 */
[----:B------:R-:W-:-:S04]  /*147c0*/  ISETP.NE.AND P0, PT, R22, 0x2, PT ;  /* 0x000000021600780c */ /* 0x000fc80003f05270 */
[----:B01----:R-:W-:Y:S02]  /*147d0*/  SEL R3, RZ, 0x1, P0 ;  /* 0x00000001ff037807 */ /* 0x003fe40000000000 */
        /* <DEDUP_REMOVED lines=26> */
.L_x_987:
[----:B------:R-:W-:Y:S01]  /*14980*/  IMAD R2, R22, 0x8, R25 ;  /* 0x0000000816027824 */ /* 0x000fe200078e0219 */
[----:B------:R-:W-:-:S04]  /*14990*/  SHF.L.U32 R3, R24, 0x1f, RZ ;  /* 0x0000001f18037819 */ /* 0x000fc800000006ff */
[----:B------:R-:W1:Y:S02]  /*149a0*/  SYNCS.PHASECHK.TRANS64.TRYWAIT P0, [R2+URZ+0x2d840], R3 ;  /* 0x02d84003020075a7 */ /* 0x000e64000800017f */
[----:B-1----:R-:W-:Y:S05]  /*149b0*/  @!P0 BRA `(.L_x_988) ;  /* 0x0000001c00bc8947 */ /* 0x002fea0003800000 */
.L_x_1039:
        /* <DEDUP_REMOVED lines=9> */
.L_x_989:
[----:B01----:R-:W-:Y:S01]  /*14a50*/  IMAD R2, R22, 0x6000, R25 ;  /* 0x0000600016027824 */ /* 0x003fe200078e0219 */
[----:B------:R-:W-:Y:S01]  /*14a60*/  R2UR UR11, R14 ;  /* 0x000000000e0b72ca */ /* 0x000fe200000e0000 */
[----:B------:R-:W-:Y:S01]  /*14a70*/  UIADD3 UR4, UP0, UR38, 0x370, URZ ;  /* 0x0000037026047890 */ /* 0x000fe2000ff1e03f */
[----:B------:R-:W-:Y:S01]  /*14a80*/  R2UR UR5, R23 ;  /* 0x00000000170572ca */ /* 0x000fe200000e0000 */
[----:B------:R-:W-:Y:S01]  /*14a90*/  UMOV UR10, URZ ;  /* 0x0000003f000a7c82 */ /* 0x000fe20008000000 */
[----:B------:R-:W-:Y:S01]  /*14aa0*/  R2UR UR8, R2 ;  /* 0x00000000020872ca */ /* 0x000fe200000e0000 */
[----:B------:R-:W-:Y:S01]  /*14ab0*/  VIADD R2, R25, 0x2d800 ;  /* 0x0002d80019027836 */ /* 0x000fe20000000000 */
[----:B------:R-:W-:Y:S01]  /*14ac0*/  R2UR UR12, R0 ;  /* 0x00000000000c72ca */ /* 0x000fe200000e0000 */
[----:B------:R-:W-:Y:S01]  /*14ad0*/  UMOV UR6, 0x0 ;  /* 0x0000000000067882 */ /* 0x000fe20000000000 */
[----:B-----5:R-:W-:Y:S01]  /*14ae0*/  R2UR UR13, R4 ;  /* 0x00000000040d72ca */ /* 0x020fe200000e0000 */
[--C-:B------:R-:W-:Y:S01]  /*14af0*/  IMAD R3, R22, 0x8, R2.reuse ;  /* 0x0000000816037824 */ /* 0x100fe200078e0202 */
[----:B------:R-:W-:Y:S01]  /*14b00*/  UMOV UR7, 0x14f00000 ;  /* 0x14f0000000077882 */ /* 0x000fe20000000000 */
[----:B------:R-:W-:Y:S01]  /*14b10*/  UMOV UR17, 0x20 ;  /* 0x0000002000117882 */ /* 0x000fe20000000000 */
[----:B------:R-:W-:Y:S01]  /*14b20*/  UMOV UR18, 0x40 ;  /* 0x0000004000127882 */ /* 0x000fe20000000000 */
[----:B------:R-:W-:Y:S01]  /*14b30*/  IMAD R2, R11, 0x8, R2 ;  /* 0x000000080b027824 */ /* 0x000fe200078e0202 */
[----:B------:R-:W-:Y:S01]  /*14b40*/  R2UR UR9, R3 ;  /* 0x00000000030972ca */ /* 0x000fe200000e0000 */
[----:B------:R-:W-:Y:S01]  /*14b50*/  ULEA UR11, UR11, UR5, 0x7 ;  /* 0x000000050b0b7291 */ /* 0x000fe2000f8e383f */
[----:B------:R-:W-:Y:S01]  /*14b60*/  SHF.L.U32 R3, R12, 0x1f, RZ ;  /* 0x0000001f0c037819 */ /* 0x000fe200000006ff */
[----:B------:R-:W-:-:S02]  /*14b70*/  UIADD3 UR14, UR8, 0x15400, URZ ;  /* 0x00015400080e7890 */ /* 0x000fc4000fffe03f */
[----:B------:R-:W-:Y:S02]  /*14b80*/  UIADD3.X UR5, URZ, UR39, URZ, UP0, !UPT ;  /* 0x000000273f057290 */ /* 0x000fe400087fe43f */
[----:B------:R-:W-:Y:S02]  /*14b90*/  UIADD3 UR15, UR8, 0x17400, URZ ;  /* 0x00017400080f7890 */ /* 0x000fe4000fffe03f */
[----:B------:R-:W-:-:S03]  /*14ba0*/  UIADD3 UR16, UR8, 0x19400, URZ ;  /* 0x0001940008107890 */ /* 0x000fc6000fffe03f */
[----:B------:R-:W-:Y:S01]  /*14bb0*/  UMOV UR8, UR14 ;  /* 0x0000000e00087c82 */ /* 0x000fe20008000000 */
        /* <DEDUP_REMOVED lines=10> */
.L_x_1040:
[----:B------:R-:W-:Y:S05]  /*14c60*/  @P0 BRA `(.L_x_991) ;  /* 0x0000000000140947 */ /* 0x000fea0003800000 */
[----:B------:R-:W-:Y:S01]  /*14c70*/  ISETP.NE.AND P1, PT, R27, RZ, PT ;  /* 0x000000ff1b00720c */ /* 0x000fe20003f25270 */
[----:B0-----:R-:W-:-:S04]  /*14c80*/  IMAD.MOV.U32 R3, RZ, RZ, 0x6000 ;  /* 0x00006000ff037424 */ /* 0x001fc800078e00ff */
[----:B------:R1:W-:Y:S08]  /*14c90*/  SYNCS.ARRIVE.TRANS64 RZ, [R2+URZ+0x50], R3 ;  /* 0x0000500302ff79a7 */ /* 0x0003f0000800003f */
[----:B------:R-:W-:Y:S05]  /*14ca0*/  @!P1 BRA `(.L_x_991) ;  /* 0x0000000000049947 */ /* 0x000fea0003800000 */
[----:B------:R-:W-:Y:S01]  /*14cb0*/  BPT.TRAP 0x1 ;  /* 0x000000040000795c */ /* 0x000fe20000300000 */
.L_x_991:
        /* <DEDUP_REMOVED lines=27> */
[----:B------:R2:W-:Y:S02]  /*14e70*/  UTMALDG.4D [UR8], [UR4], desc[UR6] ;  /* 0x00000608040075b4 */ /* 0x0005e40008019000 */
[----:B--2---:R-:W-:Y:S01]  /*14e80*/  NOP ;  /* 0x0000000000007918 */ /* 0x004fe20000000000 */
.L_x_986:
[----:B------:R-:W-:Y:S05]  /*14e90*/  BSYNC B1 ;  /* 0x0000000000017941 */ /* 0x000fea0003800000 */
.L_x_985:
[----:B------:R-:W-:Y:S01]  /*14ea0*/  ISETP.GT.AND P0, PT, R13, R26, PT ;  /* 0x0000001a0d00720c */ /* 0x000fe20003f04270 */
[----:B------:R-:W-:-:S12]  /*14eb0*/  VIADD R10, R10, 0xfffffffe ;  /* 0xfffffffe0a0a7836 */ /* 0x000fd80000000000 */
[----:B------:R-:W-:Y:S05]  /*14ec0*/  @P0 BRA `(.L_x_992) ;  /* 0xfffffff000700947 */ /* 0x000fea000383ffff */
.L_x_968:
[----:B------:R-:W-:Y:S05]  /*14ed0*/  BSYNC B0 ;  /* 0x0000000000007941 */ /* 0x000fea0003800000 */
.L_x_967:
[----:B------:R-:W-:Y:S01]  /*14ee0*/  ISETP.NE.AND P0, PT, R27, RZ, PT ;  /* 0x000000ff1b00720c */ /* 0x000fe20003f05270 */
[----:B------:R-:W-:-:S12]  /*14ef0*/  BSSY B0, `(.L_x_993) ;  /* 0x000000e000007945 */ /* 0x000fd80003800000 */
[----:B------:R-:W-:Y:S05]  /*14f00*/  @P0 BRA `(.L_x_994) ;  /* 0x0000000000300947 */ /* 0x000fea0003800000 */
[----:B------:R-:W2:Y:S01]  /*14f10*/  S2R R9, SR_LANEID ;  /* 0x0000000000097919 */ /* 0x000ea20000000000 */
[----:B------:R-:W-:Y:S01]  /*14f20*/  VOTEU.ANY UR4, UPT, PT ;  /* 0x0000000000047886 */ /* 0x000fe200038e0100 */
[----:B01----:R-:W0:Y:S01]  /*14f30*/  LDC.64 R2, c[0x0][0xc38] ;  /* 0x00030e00ff027b82 */ /* 0x003e220000000a00 */
[----:B------:R-:W2:Y:S08]  /*14f40*/  FLO.U32 R4, UR4 ;  /* 0x0000000400047d00 */ /* 0x000eb000080e0000 */
[----:B------:R-:W0:Y:S01]  /*14f50*/  POPC R5, UR4 ;  /* 0x0000000400057d09 */ /* 0x000e220008000000 */
[----:B--2---:R-:W-:-:S13]  /*14f60*/  ISETP.EQ.U32.AND P0, PT, R4, R9, PT ;  /* 0x000000090400720c */ /* 0x004fda0003f02070 */
[----:B0-----:R-:W2:Y:S01]  /*14f70*/  @P0 ATOMG.E.ADD.STRONG.GPU PT, R3, desc[UR48][R2.64], R5 ;  /* 0x00000005020309a8 */ /* 0x001ea200081ee1f0 */
[----:B------:R-:W0:Y:S02]  /*14f80*/  S2R R6, SR_LTMASK ;  /* 0x0000000000067919 */ /* 0x000e240000003900 */
[----:B0-----:R-:W-:-:S04]  /*14f90*/  LOP3.LUT R6, R6, UR4, RZ, 0xc0, !PT ;  /* 0x0000000406067c12 */ /* 0x001fc8000f8ec0ff */
[----:B------:R-:W0:Y:S01]  /*14fa0*/  POPC R9, R6 ;  /* 0x0000000600097309 */ /* 0x000e220000000000 */
[----:B--2---:R-:W0:Y:S02]  /*14fb0*/  SHFL.IDX PT, R4, R3, R4, 0x1f ;  /* 0x00001f0403047589 */ /* 0x004e2400000e0000 */
[----:B0-----:R-:W-:-:S07]  /*14fc0*/  IADD3 R16, R4, UR37, R9 ;  /* 0x0000002504107c10 */ /* 0x001fce000fffe009 */
.L_x_994:
[----:B------:R-:W-:Y:S05]  /*14fd0*/  BSYNC B0 ;  /* 0x0000000000007941 */ /* 0x000fea0003800000 */
.L_x_993:
[----:B------:R-:W-:Y:S04]  /*14fe0*/  BSSY B0, `(.L_x_995) ;  /* 0x000002b000007945 */ /* 0x000fe80003800000 */
[----:B------:R-:W-:Y:S05]  /*14ff0*/  @!P6 BRA `(.L_x_996) ;  /* 0x0000000000a4e947 */ /* 0x000fea0003800000 */
[----:B01----:R-:W-:Y:S01]  /*15000*/  IMAD R3, R22, 0x8, R25 ;  /* 0x0000000816037824 */ /* 0x003fe200078e0219 */
[----:B------:R-:W-:-:S04]  /*15010*/  SHF.L.U32 R2, R24, 0x1f, RZ ;  /* 0x0000001f18027819 */ /* 0x000fc800000006ff */
[----:B------:R-:W0:Y:S02]  /*15020*/  SYNCS.PHASECHK.TRANS64.TRYWAIT P0, [R3+URZ+0x2d860], R2 ;  /* 0x02d86002030075a7 */ /* 0x000e24000800017f */
[----:B0-----:R-:W-:Y:S05]  /*15030*/  @!P0 BRA `(.L_x_997) ;  /* 0x0000001800448947 */ /* 0x001fea0003800000 */
.L_x_1041:
        /* <DEDUP_REMOVED lines=9> */
.L_x_998:
        /* <DEDUP_REMOVED lines=28> */
.L_x_996:
[----:B------:R-:W-:Y:S05]  /*15290*/  BSYNC B0 ;  /* 0x0000000000007941 */ /* 0x000fea0003800000 */
.L_x_995:
[----:B------:R-:W-:-:S05]  /*152a0*/  VIADD R22, R22, 0x1 ;  /* 0x0000000116167836 */ /* 0x000fca0000000000 */
[----:B------:R-:W-:-:S04]  /*152b0*/  ISETP.NE.AND P0, PT, R22, 0x2, PT ;  /* 0x000000021600780c */ /* 0x000fc80003f05270 */
[----:B01----:R-:W-:Y:S02]  /*152c0*/  SEL R3, RZ, 0x1, P0 ;  /* 0x00000001ff037807 */ /* 0x003fe40000000000 */
[----:B------:R-:W-:Y:S02]  /*152d0*/  SEL R22, R22, RZ, P0 ;  /* 0x000000ff16167207 */ /* 0x000fe40000000000 */
[----:B------:R-:W-:-:S07]  /*152e0*/  LOP3.LUT R24, R24, R3, RZ, 0x3c, !PT ;  /* 0x0000000318187212 */ /* 0x000fce00078e3cff */
.L_x_952:
[----:B------:R-:W-:Y:S05]  /*152f0*/  BSYNC B6 ;  /* 0x0000000000067941 */ /* 0x000fea0003800000 */
.L_x_950:
[----:B------:R-:W-:-:S03]  /*15300*/  UMOV UR4, 0xffffffff ;  /* 0xffffffff00047882 */ /* 0x000fc60000000000 */
[----:B------:R-:W-:Y:S05]  /*15310*/  BRA.DIV UR4, `(.L_x_999) ;  /* 0x0000001604a07947 */ /* 0x000fea000b800000 */
[----:B------:R0:W1:Y:S04]  /*15320*/  SHFL.IDX PT, R5, R16, RZ, 0x1f ;  /* 0x00001fff10057589 */ /* 0x00006800000e0000 */
[----:B------:R0:W2:Y:S02]  /*15330*/  SHFL.IDX PT, R4, R16, 0x1, 0x1f ;  /* 0x00201f0010047f89 */ /* 0x0000a400000e0000 */
.L_x_1045:
        /* <DEDUP_REMOVED lines=8> */
[----:B------:R-:W3:Y:S02]  /*153c0*/  LDC.64 R2, c[0x0][0xc58] ;  /* 0x00031600ff027b82 */ /* 0x000ee40000000a00 */
[----:B---3--:R-:W-:-:S06]  /*153d0*/  IMAD.WIDE R2, R7, 0x4, R2 ;  /* 0x0000000407027825 */ /* 0x008fcc00078e0202 */
[----:B------:R3:W5:Y:S02]  /*153e0*/  LDG.E R2, desc[UR48][R2.64] ;  /* 0x0000003002027981 */ /* 0x000764000c1e1900 */
.L_x_1001:
[----:B------:R-:W-:Y:S05]  /*153f0*/  BSYNC B0 ;  /* 0x0000000000007941 */ /* 0x000fea0003800000 */
.L_x_1000:
[----:B------:R-:W-:-:S03]  /*15400*/  UMOV UR4, 0xffffffff ;  /* 0xffffffff00047882 */ /* 0x000fc60000000000 */
[----:B------:R-:W-:Y:S05]  /*15410*/  BRA.DIV UR4, `(.L_x_1002) ;  /* 0x0000001604ac7947 */ /* 0x000fea000b800000 */
[----:B-----5:R-:W4:Y:S01]  /*15420*/  SHFL.UP PT, R14, R2, 0x1, RZ ;  /* 0x04200000020e7989 */ /* 0x020f2200000e00ff */
[C---:B------:R-:W-:Y:S02]  /*15430*/  ISETP.NE.AND P0, PT, R27.reuse, RZ, PT ;  /* 0x000000ff1b00720c */ /* 0x040fe40003f05270 */
[C---:B------:R-:W-:Y:S02]  /*15440*/  ISETP.GE.U32.AND P1, PT, R27.reuse, 0x2, PT ;  /* 0x000000021b00780c */ /* 0x040fe40003f26070 */
[----:B----4-:R-:W-:Y:S02]  /*15450*/  SEL R13, R14, RZ, P0 ;  /* 0x000000ff0e0d7207 */ /* 0x010fe40000000000 */
[----:B------:R-:W-:-:S03]  /*15460*/  ISETP.GE.U32.AND P0, PT, R27, 0x4, PT ;  /* 0x000000041b00780c */ /* 0x000fc60003f06070 */
[----:B------:R-:W-:-:S05]  /*15470*/  IMAD.IADD R13, R2, 0x1, R13 ;  /* 0x00000001020d7824 */ /* 0x000fca00078e020d */
[----:B------:R-:W4:Y:S02]  /*15480*/  SHFL.UP PT, R14, R13, 0x2, RZ ;  /* 0x044000000d0e7989 */ /* 0x000f2400000e00ff */
[----:B----4-:R-:W-:Y:S02]  /*15490*/  SEL R14, R14, RZ, P1 ;  /* 0x000000ff0e0e7207 */ /* 0x010fe40000800000 */
[----:B------:R-:W-:-:S03]  /*154a0*/  ISETP.GE.U32.AND P1, PT, R27, 0x8, PT ;  /* 0x000000081b00780c */ /* 0x000fc60003f26070 */
[----:B---3--:R-:W-:-:S05]  /*154b0*/  IMAD.IADD R3, R13, 0x1, R14 ;  /* 0x000000010d037824 */ /* 0x008fca00078e020e */
[----:B------:R-:W3:Y:S02]  /*154c0*/  SHFL.UP PT, R14, R3, 0x4, RZ ;  /* 0x04800000030e7989 */ /* 0x000ee400000e00ff */
[----:B---3--:R-:W-:Y:S02]  /*154d0*/  SEL R6, R14, RZ, P0 ;  /* 0x000000ff0e067207 */ /* 0x008fe40000000000 */
[----:B------:R-:W-:-:S03]  /*154e0*/  ISETP.GE.U32.AND P0, PT, R27, 0x10, PT ;  /* 0x000000101b00780c */ /* 0x000fc60003f06070 */
[----:B------:R-:W-:-:S05]  /*154f0*/  IMAD.IADD R6, R3, 0x1, R6 ;  /* 0x0000000103067824 */ /* 0x000fca00078e0206 */
[----:B------:R-:W3:Y:S02]  /*15500*/  SHFL.UP PT, R14, R6, 0x8, RZ ;  /* 0x05000000060e7989 */ /* 0x000ee400000e00ff */
[----:B---3--:R-:W-:-:S05]  /*15510*/  SEL R7, R14, RZ, P1 ;  /* 0x000000ff0e077207 */ /* 0x008fca0000800000 */
[----:B------:R-:W-:-:S05]  /*15520*/  IMAD.IADD R7, R6, 0x1, R7 ;  /* 0x0000000106077824 */ /* 0x000fca00078e0207 */
[----:B------:R-:W3:Y:S02]  /*15530*/  SHFL.UP PT, R14, R7, 0x10, RZ ;  /* 0x06000000070e7989 */ /* 0x000ee400000e00ff */
[----:B---3--:R-:W-:-:S05]  /*15540*/  SEL R8, R14, RZ, P0 ;  /* 0x000000ff0e087207 */ /* 0x008fca0000000000 */
[----:B------:R-:W-:-:S05]  /*15550*/  IMAD.IADD R8, R7, 0x1, R8 ;  /* 0x0000000107087824 */ /* 0x000fca00078e0208 */
[----:B------:R3:W4:Y:S02]  /*15560*/  SHFL.IDX PT, R14, R8, 0x1f, 0x1f ;  /* 0x03e01f00080e7f89 */ /* 0x00072400000e0000 */
.L_x_1053:
[----:B------:R-:W-:Y:S02]  /*15570*/  ULDC UR4, c[0x0][0xc10] ;  /* 0x0003040000047ab9 */ /* 0x000fe40000000800 */
[----:B------:R-:W-:-:S04]  /*15580*/  IMAD.U32 R6, RZ, RZ, UR4 ;  /* 0x00000004ff067e24 */ /* 0x000fc8000f8e00ff */
[----:B----4-:R-:W-:-:S04]  /*15590*/  IMAD R7, R14, R6, RZ ;  /* 0x000000060e077224 */ /* 0x010fc800078e02ff */
[----:B--2---:R-:W-:-:S05]  /*155a0*/  IMAD.IADD R4, R4, 0x1, R7 ;  /* 0x0000000104047824 */ /* 0x004fca00078e0207 */
[----:B-1----:R-:W-:-:S13]  /*155b0*/  ISETP.GT.AND P0, PT, R4, R5, PT ;  /* 0x000000050400720c */ /* 0x002fda0003f04270 */
[----:B------:R-:W-:Y:S05]  /*155c0*/  @P0 BRA `(.L_x_1003) ;  /* 0x0000000000ac0947 */ /* 0x000fea0003800000 */
[----:B------:R-:W1:Y:S02]  /*155d0*/  LDC R0, c[0x0][0xc14] ;  /* 0x00030500ff007b82 */ /* 0x000e640000000800 */
.L_x_1008:
[----:B------:R-:W-:-:S05]  /*155e0*/  VIADD R19, R19, 0x1f ;  /* 0x0000001f13137836 */ /* 0x000fca0000000000 */
[----:B-1----:R-:W-:-:S13]  /*155f0*/  ISETP.GE.AND P0, PT, R19, R0, PT ;  /* 0x000000001300720c */ /* 0x002fda0003f06270 */
[----:B------:R-:W-:Y:S05]  /*15600*/  @P0 BRA `(.L_x_1004) ;  /* 0x0000000400e00947 */ /* 0x000fea0003800000 */
[C---:B------:R-:W-:Y:S01]  /*15610*/  IMAD.IADD R7, R27.reuse, 0x1, R19 ;  /* 0x000000011b077824 */ /* 0x040fe200078e0213 */
[----:B------:R-:W-:Y:S01]  /*15620*/  ISETP.NE.AND P1, PT, R27, 0x1f, PT ;  /* 0x0000001f1b00780c */ /* 0x000fe20003f25270 */
[----:B------:R-:W-:Y:S01]  /*15630*/  BSSY B0, `(.L_x_1005) ;  /* 0x0000007000007945 */ /* 0x000fe20003800000 */
[----:B------:R-:W-:Y:S02]  /*15640*/  IMAD.MOV.U32 R2, RZ, RZ, RZ ;  /* 0x000000ffff027224 */ /* 0x000fe400078e00ff */
[----:B------:R-:W-:-:S13]  /*15650*/  ISETP.GE.OR P0, PT, R7, R0, !P1 ;  /* 0x000000000700720c */ /* 0x000fda0004f06670 */
[----:B------:R-:W-:Y:S05]  /*15660*/  @P0 BRA `(.L_x_1006) ;  /* 0x00000000000c0947 */ /* 0x000fea0003800000 */
[----:B------:R-:W1:Y:S02]  /*15670*/  LDC.64 R2, c[0x0][0xc58] ;  /* 0x00031600ff027b82 */ /* 0x000e640000000a00 */
[----:B-1----:R-:W-:-:S06]  /*15680*/  IMAD.WIDE R2, R7, 0x4, R2 ;  /* 0x0000000407027825 */ /* 0x002fcc00078e0202 */
[----:B------:R1:W5:Y:S02]  /*15690*/  LDG.E R2, desc[UR48][R2.64] ;  /* 0x0000003002027981 */ /* 0x000364000c1e1900 */
.L_x_1006:
[----:B------:R-:W-:Y:S05]  /*156a0*/  BSYNC B0 ;  /* 0x0000000000007941 */ /* 0x000fea0003800000 */
.L_x_1005:
[----:B------:R-:W-:-:S03]  /*156b0*/  UMOV UR4, 0xffffffff ;  /* 0xffffffff00047882 */ /* 0x000fc60000000000 */
[----:B------:R-:W-:Y:S05]  /*156c0*/  BRA.DIV UR4, `(.L_x_1007) ;  /* 0x0000001604d07947 */ /* 0x000fea000b800000 */
[----:B-----5:R-:W2:Y:S01]  /*156d0*/  SHFL.UP PT, R14, R2, 0x1, RZ ;  /* 0x04200000020e7989 */ /* 0x020ea200000e00ff */
[C---:B------:R-:W-:Y:S02]  /*156e0*/  ISETP.NE.AND P0, PT, R27.reuse, RZ, PT ;  /* 0x000000ff1b00720c */ /* 0x040fe40003f05270 */
[C---:B------:R-:W-:Y:S02]  /*156f0*/  ISETP.GE.U32.AND P1, PT, R27.reuse, 0x2, PT ;  /* 0x000000021b00780c */ /* 0x040fe40003f26070 */
[----:B--2---:R-:W-:Y:S02]  /*15700*/  SEL R13, R14, RZ, P0 ;  /* 0x000000ff0e0d7207 */ /* 0x004fe40000000000 */
[----:B------:R-:W-:-:S03]  /*15710*/  ISETP.GE.U32.AND P0, PT, R27, 0x4, PT ;  /* 0x000000041b00780c */ /* 0x000fc60003f06070 */
[----:B------:R-:W-:-:S05]  /*15720*/  IMAD.IADD R13, R2, 0x1, R13 ;  /* 0x00000001020d7824 */ /* 0x000fca00078e020d */
[----:B------:R-:W2:Y:S02]  /*15730*/  SHFL.UP PT, R14, R13, 0x2, RZ ;  /* 0x044000000d0e7989 */ /* 0x000ea400000e00ff */
[----:B--2---:R-:W-:Y:S02]  /*15740*/  SEL R14, R14, RZ, P1 ;  /* 0x000000ff0e0e7207 */ /* 0x004fe40000800000 */
[----:B------:R-:W-:-:S03]  /*15750*/  ISETP.GE.U32.AND P1, PT, R27, 0x8, PT ;  /* 0x000000081b00780c */ /* 0x000fc60003f26070 */
[----:B-1----:R-:W-:-:S05]  /*15760*/  IMAD.IADD R3, R13, 0x1, R14 ;  /* 0x000000010d037824 */ /* 0x002fca00078e020e */
[----:B------:R-:W1:Y:S02]  /*15770*/  SHFL.UP PT, R14, R3, 0x4, RZ ;  /* 0x04800000030e7989 */ /* 0x000e6400000e00ff */
[----:B-1----:R-:W-:Y:S02]  /*15780*/  SEL R6, R14, RZ, P0 ;  /* 0x000000ff0e067207 */ /* 0x002fe40000000000 */
[----:B------:R-:W-:-:S03]  /*15790*/  ISETP.GE.U32.AND P0, PT, R27, 0x10, PT ;  /* 0x000000101b00780c */ /* 0x000fc60003f06070 */
[----:B------:R-:W-:-:S05]  /*157a0*/  IMAD.IADD R6, R3, 0x1, R6 ;  /* 0x0000000103067824 */ /* 0x000fca00078e0206 */
[----:B------:R-:W1:Y:S02]  /*157b0*/  SHFL.UP PT, R14, R6, 0x8, RZ ;  /* 0x05000000060e7989 */ /* 0x000e6400000e00ff */
[----:B-1----:R-:W-:-:S05]  /*157c0*/  SEL R7, R14, RZ, P1 ;  /* 0x000000ff0e077207 */ /* 0x002fca0000800000 */
[----:B------:R-:W-:-:S05]  /*157d0*/  IMAD.IADD R7, R6, 0x1, R7 ;  /* 0x0000000106077824 */ /* 0x000fca00078e0207 */
[----:B------:R-:W3:Y:S02]  /*157e0*/  SHFL.UP PT, R14, R7, 0x10, RZ ;  /* 0x06000000070e7989 */ /* 0x000ee400000e00ff */
[----:B---3--:R-:W-:-:S05]  /*157f0*/  SEL R8, R14, RZ, P0 ;  /* 0x000000ff0e087207 */ /* 0x008fca0000000000 */
[----:B------:R-:W-:-:S05]  /*15800*/  IMAD.IADD R8, R7, 0x1, R8 ;  /* 0x0000000107087824 */ /* 0x000fca00078e0208 */
[----:B------:R1:W2:Y:S02]  /*15810*/  SHFL.IDX PT, R14, R8, 0x1f, 0x1f ;  /* 0x03e01f00080e7f89 */ /* 0x0002a400000e0000 */
.L_x_1061:
[----:B------:R-:W-:Y:S02]  /*15820*/  ULDC UR4, c[0x0][0xc10] ;  /* 0x0003040000047ab9 */ /* 0x000fe40000000800 */
[----:B------:R-:W-:-:S04]  /*15830*/  IMAD.U32 R6, RZ, RZ, UR4 ;  /* 0x00000004ff067e24 */ /* 0x000fc8000f8e00ff */
[----:B--2---:R-:W-:-:S04]  /*15840*/  IMAD R7, R14, R6, RZ ;  /* 0x000000060e077224 */ /* 0x004fc800078e02ff */
[----:B------:R-:W-:-:S05]  /*15850*/  IMAD.IADD R4, R7, 0x1, R4 ;  /* 0x0000000107047824 */ /* 0x000fca00078e0204 */
[----:B------:R-:W-:-:S13]  /*15860*/  ISETP.GT.AND P0, PT, R4, R5, PT ;  /* 0x000000050400720c */ /* 0x000fda0003f04270 */
[----:B------:R-:W-:Y:S05]  /*15870*/  @!P0 BRA `(.L_x_1008) ;  /* 0xfffffffc00588947 */ /* 0x000fea000383ffff */
.L_x_1003:
[----:B------:R-:W-:Y:S01]  /*15880*/  IMAD.IADD R7, R4, 0x1, -R7 ;  /* 0x0000000104077824 */ /* 0x000fe200078e0a07 */
[----:B------:R-:W-:-:S03]  /*15890*/  UMOV UR4, 0xffffffff ;  /* 0xffffffff00047882 */ /* 0x000fc60000000000 */
[----:B------:R-:W-:-:S05]  /*158a0*/  IMAD R4, R8, R6, R7 ;  /* 0x0000000608047224 */ /* 0x000fca00078e0207 */
[----:B------:R-:W-:Y:S01]  /*158b0*/  ISETP.GT.AND P6, PT, R4, R5, PT ;  /* 0x000000050400720c */ /* 0x000fe20003fc4270 */
[----:B------:R-:W-:-:S12]  /*158c0*/  BRA.DIV UR4, `(.L_x_1009) ;  /* 0x0000001a04207947 */ /* 0x000fd8000b800000 */
[----:B------:R-:W-:-:S04]  /*158d0*/  VOTE.ANY R3, PT, !P6 ;  /* 0x0000000000037806 */ /* 0x000fc800070e0100 */
[----:B------:R-:W2:Y:S02]  /*158e0*/  POPC R4, R3 ;  /* 0x0000000300047309 */ /* 0x000ea40000000000 */
[----:B--2---:R2:W4:Y:S02]  /*158f0*/  SHFL.IDX PT, R17, R2, R4, 0x1f ;  /* 0x00001f0402117589 */ /* 0x00452400000e0000 */
.L_x_1065:
[----:B------:R-:W-:Y:S01]  /*15900*/  ISETP.NE.AND P0, PT, R3, RZ, PT ;  /* 0x000000ff0300720c */ /* 0x000fe20003f05270 */
[----:B------:R-:W-:-:S12]  /*15910*/  IMAD.MOV.U32 R14, RZ, RZ, RZ ;  /* 0x000000ffff0e7224 */ /* 0x000fd800078e00ff */
[----:B------:R-:W-:Y:S05]  /*15920*/  @!P0 BRA `(.L_x_1010) ;  /* 0x0000000000108947 */ /* 0x000fea0003800000 */
[----:B------:R-:W-:Y:S01]  /*15930*/  UMOV UR4, 0xffffffff ;  /* 0xffffffff00047882 */ /* 0x000fe20000000000 */
[----:B------:R-:W-:Y:S02]  /*15940*/  VIADD R12, R4, 0xffffffff ;  /* 0xffffffff040c7836 */ /* 0x000fe40000000000 */
[----:B------:R-:W-:Y:S05]  /*15950*/  BRA.DIV UR4, `(.L_x_1011) ;  /* 0x0000001a04447947 */ /* 0x000fea000b800000 */
[----:B------:R0:W0:Y:S02]  /*15960*/  SHFL.IDX PT, R14, R8, R12, 0x1f ;  /* 0x00001f0c080e7589 */ /* 0x00002400000e0000 */
.L_x_1010:
[----:B--2---:R-:W2:Y:S01]  /*15970*/  LDC.64 R2, c[0x0][0xc68] ;  /* 0x00031a00ff027b82 */ /* 0x004ea20000000a00 */
[----:B------:R-:W-:-:S04]  /*15980*/  IMAD.IADD R19, R4, 0x1, R19 ;  /* 0x0000000104137824 */ /* 0x000fc800078e0213 */
[----:B--2---:R-:W-:-:S05]  /*15990*/  IMAD.WIDE R2, R19, 0x4, R2 ;  /* 0x0000000413027825 */ /* 0x004fca00078e0202 */
[----:B01-3--:R0:W4:Y:S01]  /*159a0*/  LDG.E R8, desc[UR48][R2.64] ;  /* 0x0000003002087981 */ /* 0x00b122000c1e1900 */
[----:B------:R-:W-:-:S04]  /*159b0*/  IMAD R16, R14, R6, R7 ;  /* 0x000000060e107224 */ /* 0x000fc800078e0207 */
[----:B------:R-:W-:Y:S02]  /*159c0*/  IMAD.IADD R5, R5, 0x1, -R16 ;  /* 0x0000000105057824 */ /* 0x000fe400078e0a10 */
[----:B0-----:R-:W-:Y:S02]  /*159d0*/  IMAD.MOV.U32 R2, RZ, RZ, RZ ;  /* 0x000000ffff027224 */ /* 0x001fe400078e00ff */
[----:B----4-:R-:W-:-:S05]  /*159e0*/  IMAD R4, R17, R8, RZ ;  /* 0x0000000811047224 */ /* 0x010fca00078e02ff */
[----:B------:R-:W-:-:S04]  /*159f0*/  IABS R9, R4 ;  /* 0x0000000400097213 */ /* 0x000fc80000000000 */
[----:B------:R-:W0:Y:S08]  /*15a00*/  I2F.RP R10, R9 ;  /* 0x00000009000a7306 */ /* 0x000e300000209400 */
[----:B0-----:R-:W0:Y:S02]  /*15a10*/  MUFU.RCP R10, R10 ;  /* 0x0000000a000a7308 */ /* 0x001e240000001000 */
[----:B0-----:R-:W-:-:S06]  /*15a20*/  VIADD R11, R10, 0xffffffe ;  /* 0x0ffffffe0a0b7836 */ /* 0x001fcc0000000000 */
[----:B------:R-:W0:Y:S02]  /*15a30*/  F2I.FTZ.U32.TRUNC.NTZ R3, R11 ;  /* 0x0000000b00037305 */ /* 0x000e24000021f000 */
[----:B0-----:R-:W-:-:S04]  /*15a40*/  IMAD.MOV R12, RZ, RZ, -R3 ;  /* 0x000000ffff0c7224 */ /* 0x001fc800078e0a03 */
[----:B------:R-:W-:-:S04]  /*15a50*/  IMAD R7, R12, R9, RZ ;  /* 0x000000090c077224 */ /* 0x000fc800078e02ff */
[----:B------:R-:W-:Y:S01]  /*15a60*/  IMAD.HI.U32 R2, R3, R7, R2 ;  /* 0x0000000703027227 */ /* 0x000fe200078e0002 */
[----:B------:R-:W-:Y:S02]  /*15a70*/  IABS R3, R5 ;  /* 0x0000000500037213 */ /* 0x000fe40000000000 */
[----:B------:R-:W-:-:S03]  /*15a80*/  IABS R7, R4 ;  /* 0x0000000400077213 */ /* 0x000fc60000000000 */
[----:B------:R-:W-:-:S04]  /*15a90*/  IMAD.HI.U32 R2, R2, R3, RZ ;  /* 0x0000000302027227 */ /* 0x000fc800078e00ff */
[----:B------:R-:W-:-:S04]  /*15aa0*/  IMAD.MOV R10, RZ, RZ, -R7 ;  /* 0x000000ffff0a7224 */ /* 0x000fc800078e0a07 */
        /* <DEDUP_REMOVED lines=16> */
[----:B------:R-:W-:Y:S01]  /*15bb0*/  VIADDMNMX R6, R3, R6, R8, PT ;  /* 0x0000000603067246 */ /* 0x000fe20003800108 */
[----:B------:R-:W-:-:S03]  /*15bc0*/  IMAD.IADD R7, R4, 0x1, R7 ;  /* 0x0000000104077824 */ /* 0x000fc600078e0207 */
[----:B------:R-:W-:-:S04]  /*15bd0*/  IABS R8, R6 ;  /* 0x0000000600087213 */ /* 0x000fc80000000000 */
[----:B------:R-:W0:Y:S08]  /*15be0*/  I2F.RP R9, R8 ;  /* 0x0000000800097306 */ /* 0x000e300000209400 */
[----:B0-----:R-:W0:Y:S02]  /*15bf0*/  MUFU.RCP R9, R9 ;  /* 0x0000000900097308 */ /* 0x001e240000001000 */
[----:B0-----:R-:W-:Y:S01]  /*15c00*/  VIADD R3, R9, 0xffffffe ;  /* 0x0ffffffe09037836 */ /* 0x001fe20000000000 */
[----:B------:R-:W-:-:S05]  /*15c10*/  IABS R9, R6 ;  /* 0x0000000600097213 */ /* 0x000fca0000000000 */
[----:B------:R-:W0:Y:S02]  /*15c20*/  F2I.FTZ.U32.TRUNC.NTZ R3, R3 ;  /* 0x0000000300037305 */ /* 0x000e24000021f000 */
[----:B0-----:R-:W-:-:S04]  /*15c30*/  IMAD.MOV R11, RZ, RZ, -R3 ;  /* 0x000000ffff0b7224 */ /* 0x001fc800078e0a03 */
[----:B------:R-:W-:-:S04]  /*15c40*/  IMAD R5, R11, R8, RZ ;  /* 0x000000080b057224 */ /* 0x000fc800078e02ff */
[----:B------:R-:W-:Y:S01]  /*15c50*/  IMAD.HI.U32 R2, R3, R5, R2 ;  /* 0x0000000503027227 */ /* 0x000fe200078e0002 */
[----:B------:R-:W-:-:S03]  /*15c60*/  IABS R5, R4 ;  /* 0x0000000400057213 */ /* 0x000fc60000000000 */
        /* <DEDUP_REMOVED lines=18> */
.L_x_1004:
[----:B------:R-:W-:Y:S01]  /*15d90*/  UMOV UR4, URZ ;  /* 0x0000003f00047c82 */ /* 0x000fe20008000000 */
[----:B------:R-:W-:Y:S01]  /*15da0*/  UMOV UR5, URZ ;  /* 0x0000003f00057c82 */ /* 0x000fe20008000000 */
[----:B------:R-:W-:Y:S01]  /*15db0*/  ULDC UR6, c[0x0][0xc14] ;  /* 0x0003050000067ab9 */ /* 0x000fe20000000800 */
[----:B0-----:R-:W-:Y:S02]  /*15dc0*/  IMAD.MOV.U32 R16, RZ, RZ, R5 ;  /* 0x000000ffff107224 */ /* 0x001fe400078e0005 */
[----:B------:R-:W-:Y:S02]  /*15dd0*/  IMAD.U32 R17, RZ, RZ, UR4 ;  /* 0x00000004ff117e24 */ /* 0x000fe4000f8e00ff */
[----:B------:R-:W-:Y:S02]  /*15de0*/  IMAD.U32 R18, RZ, RZ, UR5 ;  /* 0x00000005ff127e24 */ /* 0x000fe4000f8e00ff */
[----:B------:R-:W-:-:S07]  /*15df0*/  IMAD.U32 R19, RZ, RZ, UR6 ;  /* 0x00000006ff137e24 */ /* 0x000fce000f8e00ff */
.L_x_1012:
[----:B------:R-:W-:Y:S01]  /*15e00*/  ISETP.NE.AND P0, PT, R27, RZ, PT ;  /* 0x000000ff1b00720c */ /* 0x000fe20003f05270 */
[----:B------:R-:W-:Y:S05]  /*15e10*/  WARPSYNC.ALL ;  /* 0x0000000000007948 */ /* 0x000fea0003800000 */
[----:B------:R-:W-:Y:S07]  /*15e20*/  BAR.SYNC.DEFER_BLOCKING 0x4, 0x1a0 ;  /* 0x0106800000007b1d */ /* 0x000fee0000010000 */
[----:B------:R-:W-:Y:S01]  /*15e30*/  @!P0 MOV R2, 0x400 ;  /* 0x0000040000028802 */ /* 0x000fe20000000f00 */
[----:B------:R-:W0:Y:S03]  /*15e40*/  @!P0 S2R R3, SR_CgaCtaId ;  /* 0x0000000000038919 */ /* 0x000e260000008800 */
[----:B0-----:R-:W-:-:S05]  /*15e50*/  @!P0 LEA R2, R3, R2, 0x18 ;  /* 0x0000000203028211 */ /* 0x001fca00078ec0ff */
[----:B------:R1:W-:Y:S01]  /*15e60*/  @!P0 STS.128 [R2+0x2d8d0], R16 ;  /* 0x02d8d01002008388 */ /* 0x0003e20000000c00 */
[----:B------:R-:W-:Y:S06]  /*15e70*/  BAR.ARV 0x5, 0x1a0 ;  /* 0x0146800000007b1d */ /* 0x000fec0000002000 */
[----:B------:R-:W-:-:S13]  /*15e80*/  ISETP.GE.AND P0, PT, R19, R0, PT ;  /* 0x000000001300720c */ /* 0x000fda0003f06270 */
[----:B------:R-:W-:Y:S05]  /*15e90*/  @!P0 BRA `(.L_x_1013) ;  /* 0xffffffc000988947 */ /* 0x000fea000383ffff */
.L_x_938:
[----:B------:R-:W2:Y:S01]  /*15ea0*/  S2R R3, SR_CgaCtaId ;  /* 0x0000000000037919 */ /* 0x000ea20000008800 */
[----:B------:R-:W-:Y:S01]  /*15eb0*/  VIADD R29, R29, 0x1 ;  /* 0x000000011d1d7836 */ /* 0x000fe20000000000 */
[----:B-1----:R-:W-:Y:S01]  /*15ec0*/  MOV R2, 0x400 ;  /* 0x0000040000027802 */ /* 0x002fe20000000f00 */
[----:B------:R-:W-:Y:S03]  /*15ed0*/  BSSY B0, `(.L_x_1014) ;  /* 0x0000008000007945 */ /* 0x000fe60003800000 */
[----:B0-----:R-:W-:-:S04]  /*15ee0*/  LEA.HI R0, R29, R29, RZ, 0x1 ;  /* 0x0000001d1d007211 */ /* 0x001fc800078f08ff */
[----:B------:R-:W-:-:S05]  /*15ef0*/  LOP3.LUT R0, R0, 0xfffffffe, RZ, 0xc0, !PT ;  /* 0xfffffffe00007812 */ /* 0x000fca00078ec0ff */
[----:B------:R-:W-:-:S05]  /*15f00*/  IMAD.IADD R0, R29, 0x1, -R0 ;  /* 0x000000011d007824 */ /* 0x000fca00078e0a00 */
[----:B------:R-:W-:Y:S02]  /*15f10*/  SHF.L.U32 R0, R0, 0x1f, RZ ;  /* 0x0000001f00007819 */ /* 0x000fe400000006ff */
[----:B--2---:R-:W-:-:S04]  /*15f20*/  LEA R9, R3, R2, 0x18 ;  /* 0x0000000203097211 */ /* 0x004fc800078ec0ff */
[----:B------:R-:W0:Y:S02]  /*15f30*/  SYNCS.PHASECHK.TRANS64.TRYWAIT P0, [R9+URZ+0x2d820], R0 ;  /* 0x02d82000090075a7 */ /* 0x000e24000800017f */
[----:B0-----:R-:W-:Y:S05]  /*15f40*/  @!P0 BRA `(.L_x_1015) ;  /* 0x0000001000ec8947 */ /* 0x001fea0003800000 */
.L_x_1068:
[----:B------:R-:W-:Y:S05]  /*15f50*/  BSYNC B0 ;  /* 0x0000000000007941 */ /* 0x000fea0003800000 */
.L_x_1014:
[----:B------:R-:W-:-:S03]  /*15f60*/  UMOV UR4, 0xffffffff ;  /* 0xffffffff00047882 */ /* 0x000fc60000000000 */
[----:B------:R-:W-:Y:S05]  /*15f70*/  BRA.DIV UR4, `(.L_x_1016) ;  /* 0x0000001204f47947 */ /* 0x000fea000b800000 */
[----:B0-----:R-:W0:Y:S02]  /*15f80*/  S2R R0, SR_TID.X ;  /* 0x0000000000007919 */ /* 0x001e240000002100 */
[----:B0-----:R-:W-:-:S04]  /*15f90*/  SHF.R.U32.HI R0, RZ, 0x5, R0 ;  /* 0x00000005ff007819 */ /* 0x001fc80000011600 */
[----:B------:R-:W-:-:S05]  /*15fa0*/  LOP3.LUT R0, R0, 0x3, RZ, 0xc0, !PT ;  /* 0x0000000300007812 */ /* 0x000fca00078ec0ff */
[----:B------:R0:W1:Y:S02]  /*15fb0*/  SHFL.IDX PT, R14, R0, RZ, 0x1f ;  /* 0x00001fff000e7589 */ /* 0x00006400000e0000 */
.L_x_1071:
[----:B-1----:R-:W-:Y:S01]  /*15fc0*/  ISETP.NE.AND P0, PT, R14, RZ, PT ;  /* 0x000000ff0e00720c */ /* 0x002fe20003f05270 */
[----:B------:R-:W-:-:S12]  /*15fd0*/  BSSY B0, `(.L_x_1017) ;  /* 0x0000024000007945 */ /* 0x000fd80003800000 */
[----:B------:R-:W-:Y:S05]  /*15fe0*/  @P0 BRA `(.L_x_1018) ;  /* 0x0000000000880947 */ /* 0x000fea0003800000 */
[----:B------:R-:W-:-:S03]  /*15ff0*/  UMOV UR4, 0xffffffff ;  /* 0xffffffff00047882 */ /* 0x000fc60000000000 */
[----:B------:R-:W-:Y:S05]  /*16000*/  BRA.DIV UR4, `(.L_x_1019) ;  /* 0x0000001604047947 */ /* 0x000fea000b800000 */
[----:B------:R-:W-:-:S13]  /*16010*/  ELECT P6, URZ, PT ;  /* 0x00000000003f782f */ /* 0x000fda00038c0000 */
.L_x_1074:
[----:B------:R-:W-:Y:S05]  /*16020*/  @!P6 BRA `(.L_x_1018) ;  /* 0x000000000078e947 */ /* 0x000fea0003800000 */
[----:B------:R-:W-:-:S06]  /*16030*/  ULOP3.LUT UR4, UR36, 0x2, URZ, 0xfc, !UPT ;  /* 0x0000000224047892 */ /* 0x000fcc000f8efc3f */
[----:B0-----:R-:W-:-:S05]  /*16040*/  IMAD.U32 R0, RZ, RZ, UR4 ;  /* 0x00000004ff007e24 */ /* 0x001fca000f8e00ff */
[----:B------:R-:W-:-:S13]  /*16050*/  ISETP.NE.AND P2, PT, R0, 0x3, PT ;  /* 0x000000030000780c */ /* 0x000fda0003f45270 */
[----:B------:R-:W-:Y:S05]  /*16060*/  @!P2 BRA `(.L_x_1020) ;  /* 0x000000000004a947 */ /* 0x000fea0003800000 */
[----:B------:R-:W-:Y:S01]  /*16070*/  BPT.TRAP 0x1 ;  /* 0x000000040000795c */ /* 0x000fe20000300000 */
.L_x_1020:
        /* <DEDUP_REMOVED lines=8> */
[----:B------:R-:W-:-:S03]  /*16100*/  LOP3.LUT R0, R24, R5, RZ, 0x3c, !PT ;  /* 0x0000000518007212 */ /* 0x000fc600078e3cff */
[----:B------:R-:W-:Y:S01]  /*16110*/  IMAD R3, R4, 0x8, R3 ;  /* 0x0000000804037824 */ /* 0x000fe200078e0203 */
[----:B------:R-:W-:Y:S01]  /*16120*/  SHF.L.U32 R0, R0, 0x1f, RZ ;  /* 0x0000001f00007819 */ /* 0x000fe200000006ff */
[----:B0-----:R-:W-:Y:S06]  /*16130*/  @!P0 BRA `(.L_x_1021) ;  /* 0x0000001000d88947 */ /* 0x001fec0003800000 */
.L_x_1075:
[----:B------:R-:W1:Y:S02]  /*16140*/  SYNCS.PHASECHK.TRANS64.TRYWAIT P0, [R3+URZ], R0 ;  /* 0x00000000030075a7 */ /* 0x000e64000800017f */
[----:B-1----:R-:W-:Y:S05]  /*16150*/  @!P0 BRA `(.L_x_1022) ;  /* 0x0000001000e48947 */ /* 0x002fea0003800000 */
.L_x_1076:
[----:B------:R-:W-:Y:S05]  /*16160*/  @!P2 BRA `(.L_x_1023) ;  /* 0x000000000004a947 */ /* 0x000fea0003800000 */
[----:B------:R-:W-:Y:S01]  /*16170*/  BPT.TRAP 0x1 ;  /* 0x000000040000795c */ /* 0x000fe20000300000 */
.L_x_1023:
[----:B-1----:R-:W-:-:S04]  /*16180*/  VIADD R3, R9, 0x2d860 ;  /* 0x0002d86009037836 */ /* 0x002fc80000000000 */
[----:B------:R-:W-:-:S04]  /*16190*/  IMAD R5, R22, 0x8, R3 ;  /* 0x0000000816057824 */ /* 0x000fc800078e0203 */
[----:B------:R-:W1:Y:S02]  /*161a0*/  SYNCS.PHASECHK.TRANS64.TRYWAIT P0, [R5+URZ], R2 ;  /* 0x00000002050075a7 */ /* 0x000e64000800017f */
[----:B-1----:R-:W-:Y:S05]  /*161b0*/  @!P0 BRA `(.L_x_1024) ;  /* 0x0000001000e08947 */ /* 0x002fea0003800000 */
.L_x_1077:
[----:B------:R-:W-:-:S07]  /*161c0*/  IMAD R3, R4, 0x8, R3 ;  /* 0x0000000804037824 */ /* 0x000fce00078e0203 */
.L_x_1025:
[----:B--2---:R2:W4:Y:S02]  /*161d0*/  SYNCS.PHASECHK.TRANS64.TRYWAIT P0, [R3+URZ], R0 ;  /* 0x00000000030075a7 */ /* 0x004524000800017f */
[----:B----4-:R-:W-:Y:S05]  /*161e0*/  @!P0 NANOSLEEP.SYNCS 0x989680 ;  /* 0x009896800000895d */ /* 0x010fea0003900000 */
[----:B------:R-:W4:Y:S02]  /*161f0*/  @!P0 SYNCS.PHASECHK.TRANS64 P0, [R3+URZ], R0 ;  /* 0x00000000030085a7 */ /* 0x000f24000800007f */
[----:B----4-:R-:W-:Y:S05]  /*16200*/  @!P0 BRA `(.L_x_1025) ;  /* 0xfffffffc00f08947 */ /* 0x010fea000383ffff */
.L_x_1018:
[----:B------:R-:W-:Y:S05]  /*16210*/  BSYNC B0 ;  /* 0x0000000000007941 */ /* 0x000fea0003800000 */
.L_x_1017:
[----:B------:R-:W-:Y:S05]  /*16220*/  EXIT ;  /* 0x000000000000794d */ /* 0x000fea0003800000 */
.L_x_850:
[----:B0-----:R-:W-:-:S04]  /*16230*/  IMAD.U32 R3, RZ, RZ, UR42 ;  /* 0x0000002aff037e24 */ /* 0x001fc8000f8e00ff */
[----:B------:R0:W1:Y:S03]  /*16240*/  SYNCS.PHASECHK.TRANS64.TRYWAIT P1, [R3+URZ+0x2d800], R0 ;  /* 0x02d80000030075a7 */ /* 0x000066000802017f */
[----:B-1----:R-:W-:Y:S05]  /*16250*/  @!P1 NANOSLEEP.SYNCS 0x989680 ;  /* 0x009896800000995d */ /* 0x002fea0003900000 */
[----:B------:R-:W1:Y:S02]  /*16260*/  @!P1 SYNCS.PHASECHK.TRANS64 P1, [R3+URZ+0x2d800], R0 ;  /* 0x02d80000030095a7 */ /* 0x000e64000802007f */
[----:B-1----:R-:W-:Y:S05]  /*16270*/  @!P1 BRA `(.L_x_850) ;  /* 0xfffffffc00ec9947 */ /* 0x002fea000383ffff */
[----:B------:R-:W-:Y:S05]  /*16280*/  BRA `(.L_x_1026) ;  /* 0xfffffeb8002c7947 */ /* 0x000fea000383ffff */
.L_x_854:
[----:B-1----:R1:W2:Y:S02]  /*16290*/  SYNCS.PHASECHK.TRANS64.TRYWAIT P2, [R4+URZ+0x2d830], R3 ;  /* 0x02d83003040075a7 */ /* 0x0022a4000804017f */
[----:B--2---:R-:W-:Y:S05]  /*162a0*/  @!P2 NANOSLEEP.SYNCS 0x989680 ;  /* 0x009896800000a95d */ /* 0x004fea0003900000 */
[----:B------:R-:W2:Y:S02]  /*162b0*/  @!P2 SYNCS.PHASECHK.TRANS64 P2, [R4+URZ+0x2d830], R3 ;  /* 0x02d830030400a5a7 */ /* 0x000ea4000804007f */
[----:B--2---:R-:W-:Y:S05]  /*162c0*/  @!P2 BRA `(.L_x_854) ;  /* 0xfffffffc00f0a947 */ /* 0x004fea000383ffff */
[----:B------:R-:W-:Y:S05]  /*162d0*/  BRA `(.L_x_853) ;  /* 0xfffffeb800507947 */ /* 0x000fea000383ffff */
.L_x_870:
[----:B-1----:R-:W-:-:S04]  /*162e0*/  IMAD.U32 R11, RZ, RZ, UR6 ;  /* 0x00000006ff0b7e24 */ /* 0x002fc8000f8e00ff */
[----:B------:R1:W2:Y:S03]  /*162f0*/  SYNCS.PHASECHK.TRANS64.TRYWAIT P2, [R11+URZ+0x2d830], R10 ;  /* 0x02d8300a0b0075a7 */ /* 0x0002a6000804017f */
[----:B--2---:R-:W-:Y:S05]  /*16300*/  @!P2 NANOSLEEP.SYNCS 0x989680 ;  /* 0x009896800000a95d */ /* 0x004fea0003900000 */
[----:B------:R-:W2:Y:S02]  /*16310*/  @!P2 SYNCS.PHASECHK.TRANS64 P2, [R11+URZ+0x2d830], R10 ;  /* 0x02d8300a0b00a5a7 */ /* 0x000ea4000804007f */
[----:B--2---:R-:W-:Y:S05]  /*16320*/  @!P2 BRA `(.L_x_870) ;  /* 0xfffffffc00eca947 */ /* 0x004fea000383ffff */
[----:B------:R-:W-:Y:S05]  /*16330*/  BRA `(.L_x_867) ;  /* 0xfffffef4000c7947 */ /* 0x000fea000383ffff */
.L_x_874:
[----:B-1----:R-:W-:-:S04]  /*16340*/  IMAD.U32 R11, RZ, RZ, UR6 ;  /* 0x00000006ff0b7e24 */ /* 0x002fc8000f8e00ff */
[----:B------:R1:W2:Y:S03]  /*16350*/  SYNCS.PHASECHK.TRANS64.TRYWAIT P2, [R11+URZ+0x2d850], R10 ;  /* 0x02d8500a0b0075a7 */ /* 0x0002a6000804017f */
[----:B--2---:R-:W-:Y:S05]  /*16360*/  @!P2 NANOSLEEP.SYNCS 0x989680 ;  /* 0x009896800000a95d */ /* 0x004fea0003900000 */
[----:B------:R-:W2:Y:S02]  /*16370*/  @!P2 SYNCS.PHASECHK.TRANS64 P2, [R11+URZ+0x2d850], R10 ;  /* 0x02d8500a0b00a5a7 */ /* 0x000ea4000804007f */
[----:B--2---:R-:W-:Y:S05]  /*16380*/  @!P2 BRA `(.L_x_874) ;  /* 0xfffffffc00eca947 */ /* 0x004fea000383ffff */
[----:B------:R-:W-:Y:S05]  /*16390*/  BRA `(.L_x_871) ;  /* 0xfffffef400ac7947 */ /* 0x000fea000383ffff */
.L_x_891:
[----:B-1----:R-:W-:-:S04]  /*163a0*/  IMAD.U32 R9, RZ, RZ, UR6 ;  /* 0x00000006ff097e24 */ /* 0x002fc8000f8e00ff */
[----:B------:R1:W2:Y:S03]  /*163b0*/  SYNCS.PHASECHK.TRANS64.TRYWAIT P2, [R9+URZ+0x2d830], R8 ;  /* 0x02d83008090075a7 */ /* 0x0002a6000804017f */
[----:B--2---:R-:W-:Y:S05]  /*163c0*/  @!P2 NANOSLEEP.SYNCS 0x989680 ;  /* 0x009896800000a95d */ /* 0x004fea0003900000 */
[----:B------:R-:W2:Y:S02]  /*163d0*/  @!P2 SYNCS.PHASECHK.TRANS64 P2, [R9+URZ+0x2d830], R8 ;  /* 0x02d830080900a5a7 */ /* 0x000ea4000804007f */
[----:B--2---:R-:W-:Y:S05]  /*163e0*/  @!P2 BRA `(.L_x_891) ;  /* 0xfffffffc00eca947 */ /* 0x004fea000383ffff */
[----:B------:R-:W-:Y:S05]  /*163f0*/  BRA `(.L_x_888) ;  /* 0xffffff2c00a07947 */ /* 0x000fea000383ffff */
.L_x_895:
[----:B-1----:R-:W-:-:S04]  /*16400*/  IMAD.U32 R9, RZ, RZ, UR6 ;  /* 0x00000006ff097e24 */ /* 0x002fc8000f8e00ff */
[----:B------:R1:W2:Y:S03]  /*16410*/  SYNCS.PHASECHK.TRANS64.TRYWAIT P2, [R9+URZ+0x2d850], R8 ;  /* 0x02d85008090075a7 */ /* 0x0002a6000804017f */
[----:B--2---:R-:W-:Y:S05]  /*16420*/  @!P2 NANOSLEEP.SYNCS 0x989680 ;  /* 0x009896800000a95d */ /* 0x004fea0003900000 */
[----:B------:R-:W2:Y:S02]  /*16430*/  @!P2 SYNCS.PHASECHK.TRANS64 P2, [R9+URZ+0x2d850], R8 ;  /* 0x02d850080900a5a7 */ /* 0x000ea4000804007f */
[----:B--2---:R-:W-:Y:S05]  /*16440*/  @!P2 BRA `(.L_x_895) ;  /* 0xfffffffc00eca947 */ /* 0x004fea000383ffff */
[----:B------:R-:W-:Y:S05]  /*16450*/  BRA `(.L_x_892) ;  /* 0xffffff3000407947 */ /* 0x000fea000383ffff */
.L_x_901:
[----:B-1----:R-:W-:-:S04]  /*16460*/  IMAD.U32 R13, RZ, RZ, UR6 ;  /* 0x00000006ff0d7e24 */ /* 0x002fc8000f8e00ff */
[----:B------:R1:W2:Y:S03]  /*16470*/  SYNCS.PHASECHK.TRANS64.TRYWAIT P2, [R13+URZ+0x2d830], R12 ;  /* 0x02d8300c0d0075a7 */ /* 0x0002a6000804017f */
[----:B--2---:R-:W-:Y:S05]  /*16480*/  @!P2 NANOSLEEP.SYNCS 0x989680 ;  /* 0x009896800000a95d */ /* 0x004fea0003900000 */
[----:B------:R-:W2:Y:S02]  /*16490*/  @!P2 SYNCS.PHASECHK.TRANS64 P2, [R13+URZ+0x2d830], R12 ;  /* 0x02d8300c0d00a5a7 */ /* 0x000ea4000804007f */
[----:B--2---:R-:W-:Y:S05]  /*164a0*/  @!P2 BRA `(.L_x_901) ;  /* 0xfffffffc00eca947 */ /* 0x004fea000383ffff */
[----:B------:R-:W-:Y:S05]  /*164b0*/  BRA `(.L_x_898) ;  /* 0xffffff5400bc7947 */ /* 0x000fea000383ffff */
.L_x_905:
[----:B-1----:R-:W-:-:S04]  /*164c0*/  IMAD.U32 R13, RZ, RZ, UR6 ;  /* 0x00000006ff0d7e24 */ /* 0x002fc8000f8e00ff */
[----:B------:R1:W2:Y:S03]  /*164d0*/  SYNCS.PHASECHK.TRANS64.TRYWAIT P2, [R13+URZ+0x2d850], R12 ;  /* 0x02d8500c0d0075a7 */ /* 0x0002a6000804017f */
[----:B--2---:R-:W-:Y:S05]  /*164e0*/  @!P2 NANOSLEEP.SYNCS 0x989680 ;  /* 0x009896800000a95d */ /* 0x004fea0003900000 */
[----:B------:R-:W2:Y:S02]  /*164f0*/  @!P2 SYNCS.PHASECHK.TRANS64 P2, [R13+URZ+0x2d850], R12 ;  /* 0x02d8500c0d00a5a7 */ /* 0x000ea4000804007f */
[----:B--2---:R-:W-:Y:S05]  /*16500*/  @!P2 BRA `(.L_x_905) ;  /* 0xfffffffc00eca947 */ /* 0x004fea000383ffff */
[----:B------:R-:W-:Y:S05]  /*16510*/  BRA `(.L_x_902) ;  /* 0xffffff58005c7947 */ /* 0x000fea000383ffff */
.L_x_918:
[----:B----4-:R-:W-:-:S04]  /*16520*/  IMAD.U32 R5, RZ, RZ, UR9 ;  /* 0x00000009ff057e24 */ /* 0x010fc8000f8e00ff */
[----:B------:R4:W0:Y:S03]  /*16530*/  SYNCS.PHASECHK.TRANS64.TRYWAIT P0, [R5+URZ+0x2d850], R0 ;  /* 0x02d85000050075a7 */ /* 0x000826000800017f */
[----:B0-----:R-:W-:Y:S05]  /*16540*/  @!P0 NANOSLEEP.SYNCS 0x989680 ;  /* 0x009896800000895d */ /* 0x001fea0003900000 */
[----:B------:R-:W0:Y:S02]  /*16550*/  @!P0 SYNCS.PHASECHK.TRANS64 P0, [R5+URZ+0x2d850], R0 ;  /* 0x02d85000050085a7 */ /* 0x000e24000800007f */
[----:B0-----:R-:W-:Y:S05]  /*16560*/  @!P0 BRA `(.L_x_918) ;  /* 0xfffffffc00ec8947 */ /* 0x001fea000383ffff */
[----:B------:R-:W-:Y:S05]  /*16570*/  BRA `(.L_x_917) ;  /* 0xffffff8c00707947 */ /* 0x000fea000383ffff */
.L_x_959:
[----:B------:R-:W0:Y:S01]  /*16580*/  S2R R4, SR_TID.X ;  /* 0x0000000000047919 */ /* 0x000e220000002100 */
[----:B------:R-:W-:Y:S01]  /*16590*/  BSSY B0, `(.L_x_1027) ;  /* 0x000000a000007945 */ /* 0x000fe20003800000 */
[----:B------:R-:W-:Y:S02]  /*165a0*/  IMAD.MOV.U32 R12, RZ, RZ, RZ ;  /* 0x000000ffff0c7224 */ /* 0x000fe400078e00ff */
[----:B------:R-:W-:Y:S02]  /*165b0*/  IMAD.MOV.U32 R11, RZ, RZ, 0x1f ;  /* 0x0000001fff0b7424 */ /* 0x000fe400078e00ff */
[----:B------:R-:W-:Y:S01]  /*165c0*/  IMAD.MOV.U32 R15, RZ, RZ, -0x1 ;  /* 0xffffffffff0f7424 */ /* 0x000fe200078e00ff */
[----:B0-----:R-:W-:-:S04]  /*165d0*/  SHF.R.U32.HI R4, RZ, 0x5, R4 ;  /* 0x00000005ff047819 */ /* 0x001fc80000011604 */
[----:B------:R-:W-:-:S05]  /*165e0*/  LOP3.LUT R4, R4, 0x3, RZ, 0xc0, !PT ;  /* 0x0000000304047812 */ /* 0x000fca00078ec0ff */
[----:B------:R-:W-:-:S07]  /*165f0*/  IMAD.MOV.U32 R13, RZ, RZ, R4 ;  /* 0x000000ffff0d7224 */ /* 0x000fce00078e0004 */
[----:B------:R-:W-:Y:S05]  /*16600*/  WARPSYNC.COLLECTIVE R15, `(.L_x_1028) ;  /* 0x000000000f087348 */ /* 0x000fea0003c00000 */
[----:B------:R0:W1:Y:S02]  /*16610*/  SHFL.IDX P6, R14, R13, R12, R11 ;  /* 0x0000000c0d0e7389 */ /* 0x00006400000c000b */
[----:B01----:R-:W-:Y:S01]  /*16620*/  ENDCOLLECTIVE ;  /* 0x000000000000791b */ /* 0x003fe20003800000 */
.L_x_1028:
[----:B------:R-:W-:Y:S05]  /*16630*/  BSYNC B0 ;  /* 0x0000000000007941 */ /* 0x000fea0003800000 */
.L_x_1027:
[----:B------:R-:W-:Y:S05]  /*16640*/  BRA `(.L_x_1029) ;  /* 0xffffffc800c87947 */ /* 0x000fea000383ffff */
.L_x_960:
[----:B------:R-:W-:Y:S01]  /*16650*/  BSSY B0, `(.L_x_1030) ;  /* 0x0000006000007945 */ /* 0x000fe20003800000 */
[----:B------:R-:W-:-:S07]  /*16660*/  IMAD.MOV.U32 R15, RZ, RZ, -0x1 ;  /* 0xffffffffff0f7424 */ /* 0x000fce00078e00ff */
[----:B------:R-:W-:Y:S05]  /*16670*/  WARPSYNC.COLLECTIVE R15, `(.L_x_1031) ;  /* 0x000000000f0c7348 */ /* 0x000fea0003c00000 */
[----:B------:R-:W-:Y:S02]  /*16680*/  ELECT P6, UR62, PT ;  /* 0x00000000003e782f */ /* 0x000fe400038c0000 */
[----:B------:R-:W-:Y:S01]  /*16690*/  MOV R14, UR62 ;  /* 0x0000003e000e7c02 */ /* 0x000fe20008000f00 */
[----:B------:R-:W-:Y:S10]  /*166a0*/  ENDCOLLECTIVE ;  /* 0x000000000000791b */ /* 0x000ff40003800000 */
.L_x_1031:
[----:B------:R-:W-:Y:S05]  /*166b0*/  BSYNC B0 ;  /* 0x0000000000007941 */ /* 0x000fea0003800000 */
.L_x_1030:
[----:B------:R-:W-:Y:S05]  /*166c0*/  BRA `(.L_x_1032) ;  /* 0xffffffc800b87947 */ /* 0x000fea000383ffff */
.L_x_963:
[----:B-1----:R1:W2:Y:S02]  /*166d0*/  SYNCS.PHASECHK.TRANS64.TRYWAIT P0, [R5+URZ+0x2d840], R4 ;  /* 0x02d84004050075a7 */ /* 0x0022a4000800017f */
[----:B--2---:R-:W-:Y:S05]  /*166e0*/  @!P0 NANOSLEEP.SYNCS 0x989680 ;  /* 0x009896800000895d */ /* 0x004fea0003900000 */
[----:B------:R-:W2:Y:S02]  /*166f0*/  @!P0 SYNCS.PHASECHK.TRANS64 P0, [R5+URZ+0x2d840], R4 ;  /* 0x02d84004050085a7 */ /* 0x000ea4000800007f */
[----:B--2---:R-:W-:Y:S05]  /*16700*/  @!P0 BRA `(.L_x_963) ;  /* 0xfffffffc00f08947 */ /* 0x004fea000383ffff */
[----:B------:R-:W-:Y:S05]  /*16710*/  BRA `(.L_x_1033) ;  /* 0xffffffcc000c7947 */ /* 0x000fea000383ffff */
.L_x_966:
[----:B-1----:R1:W2:Y:S02]  /*16720*/  SYNCS.PHASECHK.TRANS64.TRYWAIT P0, [R25+URZ+0x2d820], R4 ;  /* 0x02d82004190075a7 */ /* 0x0022a4000800017f */
[----:B--2---:R-:W-:Y:S05]  /*16730*/  @!P0 NANOSLEEP.SYNCS 0x989680 ;  /* 0x009896800000895d */ /* 0x004fea0003900000 */
[----:B------:R-:W2:Y:S02]  /*16740*/  @!P0 SYNCS.PHASECHK.TRANS64 P0, [R25+URZ+0x2d820], R4 ;  /* 0x02d82004190085a7 */ /* 0x000ea4000800007f */
[----:B--2---:R-:W-:Y:S05]  /*16750*/  @!P0 BRA `(.L_x_966) ;  /* 0xfffffffc00f08947 */ /* 0x004fea000383ffff */
[----:B------:R-:W-:Y:S05]  /*16760*/  BRA `(.L_x_1034) ;  /* 0xffffffd000347947 */ /* 0x000fea000383ffff */
.L_x_974:
[----:B0-----:R0:W1:Y:S02]  /*16770*/  SYNCS.PHASECHK.TRANS64.TRYWAIT P0, [R3+URZ+0x2d840], R2 ;  /* 0x02d84002030075a7 */ /* 0x001064000800017f */
[----:B-1----:R-:W-:Y:S05]  /*16780*/  @!P0 NANOSLEEP.SYNCS 0x989680 ;  /* 0x009896800000895d */ /* 0x002fea0003900000 */
[----:B------:R-:W1:Y:S02]  /*16790*/  @!P0 SYNCS.PHASECHK.TRANS64 P0, [R3+URZ+0x2d840], R2 ;  /* 0x02d84002030085a7 */ /* 0x000e64000800007f */
[----:B-1----:R-:W-:Y:S05]  /*167a0*/  @!P0 BRA `(.L_x_974) ;  /* 0xfffffffc00f08947 */ /* 0x002fea000383ffff */
[----:B------:R-:W-:Y:S05]  /*167b0*/  BRA `(.L_x_1035) ;  /* 0xffffffd000d87947 */ /* 0x000fea000383ffff */
.L_x_976:
[----:B0-----:R0:W1:Y:S02]  /*167c0*/  SYNCS.PHASECHK.TRANS64.TRYWAIT P0, [R2+URZ+0x60], R5 ;  /* 0x00006005020075a7 */ /* 0x001064000800017f */
[----:B-1----:R-:W-:Y:S05]  /*167d0*/  @!P0 NANOSLEEP.SYNCS 0x989680 ;  /* 0x009896800000895d */ /* 0x002fea0003900000 */
[----:B------:R-:W1:Y:S02]  /*167e0*/  @!P0 SYNCS.PHASECHK.TRANS64 P0, [R2+URZ+0x60], R5 ;  /* 0x00006005020085a7 */ /* 0x000e64000800007f */
[----:B-1----:R-:W-:Y:S05]  /*167f0*/  @!P0 BRA `(.L_x_976) ;  /* 0xfffffffc00f08947 */ /* 0x002fea000383ffff */
[----:B------:R-:W-:Y:S05]  /*16800*/  BRA `(.L_x_1036) ;  /* 0xffffffd400647947 */ /* 0x000fea000383ffff */
.L_x_981:
[----:B-1----:R1:W2:Y:S02]  /*16810*/  SYNCS.PHASECHK.TRANS64.TRYWAIT P0, [R3+URZ+0x2d840], R2 ;  /* 0x02d84002030075a7 */ /* 0x0022a4000800017f */
[----:B--2---:R-:W-:Y:S05]  /*16820*/  @!P0 NANOSLEEP.SYNCS 0x989680 ;  /* 0x009896800000895d */ /* 0x004fea0003900000 */
[----:B------:R-:W2:Y:S02]  /*16830*/  @!P0 SYNCS.PHASECHK.TRANS64 P0, [R3+URZ+0x2d840], R2 ;  /* 0x02d84002030085a7 */ /* 0x000ea4000800007f */
[----:B--2---:R-:W-:Y:S05]  /*16840*/  @!P0 BRA `(.L_x_981) ;  /* 0xfffffffc00f08947 */ /* 0x004fea000383ffff */
[----:B------:R-:W-:Y:S05]  /*16850*/  BRA `(.L_x_1037) ;  /* 0xffffffd800987947 */ /* 0x000fea000383ffff */
.L_x_983:
[----:B0-----:R0:W1:Y:S02]  /*16860*/  SYNCS.PHASECHK.TRANS64.TRYWAIT P1, [R3+URZ+0x60], R24 ;  /* 0x00006018030075a7 */ /* 0x001064000802017f */
[----:B-1----:R-:W-:Y:S05]  /*16870*/  @!P1 NANOSLEEP.SYNCS 0x989680 ;  /* 0x009896800000995d */ /* 0x002fea0003900000 */
[----:B------:R-:W1:Y:S02]  /*16880*/  @!P1 SYNCS.PHASECHK.TRANS64 P1, [R3+URZ+0x60], R24 ;  /* 0x00006018030095a7 */ /* 0x000e64000802007f */
[----:B-1----:R-:W-:Y:S05]  /*16890*/  @!P1 BRA `(.L_x_983) ;  /* 0xfffffffc00f09947 */ /* 0x002fea000383ffff */
[----:B------:R-:W-:Y:S05]  /*168a0*/  BRA `(.L_x_1038) ;  /* 0xffffffdc00247947 */ /* 0x000fea000383ffff */
.L_x_988:
[----:B-1----:R1:W2:Y:S02]  /*168b0*/  SYNCS.PHASECHK.TRANS64.TRYWAIT P0, [R2+URZ+0x2d840], R3 ;  /* 0x02d84003020075a7 */ /* 0x0022a4000800017f */
[----:B--2---:R-:W-:Y:S05]  /*168c0*/  @!P0 NANOSLEEP.SYNCS 0x989680 ;  /* 0x009896800000895d */ /* 0x004fea0003900000 */
[----:B------:R-:W2:Y:S02]  /*168d0*/  @!P0 SYNCS.PHASECHK.TRANS64 P0, [R2+URZ+0x2d840], R3 ;  /* 0x02d84003020085a7 */ /* 0x000ea4000800007f */
[----:B--2---:R-:W-:Y:S05]  /*168e0*/  @!P0 BRA `(.L_x_988) ;  /* 0xfffffffc00f08947 */ /* 0x004fea000383ffff */
[----:B------:R-:W-:Y:S05]  /*168f0*/  BRA `(.L_x_1039) ;  /* 0xffffffe000307947 */ /* 0x000fea000383ffff */
.L_x_990:
[----:B0-----:R0:W1:Y:S02]  /*16900*/  SYNCS.PHASECHK.TRANS64.TRYWAIT P1, [R2+URZ+0x60], R3 ;  /* 0x00006003020075a7 */ /* 0x001064000802017f */
[----:B-1----:R-:W-:Y:S05]  /*16910*/  @!P1 NANOSLEEP.SYNCS 0x989680 ;  /* 0x009896800000995d */ /* 0x002fea0003900000 */
[----:B------:R-:W1:Y:S02]  /*16920*/  @!P1 SYNCS.PHASECHK.TRANS64 P1, [R2+URZ+0x60], R3 ;  /* 0x00006003020095a7 */ /* 0x000e64000802007f */
[----:B-1----:R-:W-:Y:S05]  /*16930*/  @!P1 BRA `(.L_x_990) ;  /* 0xfffffffc00f09947 */ /* 0x002fea000383ffff */
[----:B------:R-:W-:Y:S05]  /*16940*/  BRA `(.L_x_1040) ;  /* 0xffffffe000c47947 */ /* 0x000fea000383ffff */
.L_x_997:
[----:B0-----:R0:W1:Y:S02]  /*16950*/  SYNCS.PHASECHK.TRANS64.TRYWAIT P0, [R3+URZ+0x2d860], R2 ;  /* 0x02d86002030075a7 */ /* 0x001064000800017f */
[----:B-1----:R-:W-:Y:S05]  /*16960*/  @!P0 NANOSLEEP.SYNCS 0x989680 ;  /* 0x009896800000895d */ /* 0x002fea0003900000 */
[----:B------:R-:W1:Y:S02]  /*16970*/  @!P0 SYNCS.PHASECHK.TRANS64 P0, [R3+URZ+0x2d860], R2 ;  /* 0x02d86002030085a7 */ /* 0x000e64000800007f */
[----:B-1----:R-:W-:Y:S05]  /*16980*/  @!P0 BRA `(.L_x_997) ;  /* 0xfffffffc00f08947 */ /* 0x002fea000383ffff */
[----:B------:R-:W-:Y:S05]  /*16990*/  BRA `(.L_x_1041) ;  /* 0xffffffe400a87947 */ /* 0x000fea000383ffff */
.L_x_999:
[----:B------:R-:W-:Y:S01]  /*169a0*/  BSSY B0, `(.L_x_1042) ;  /* 0x0000008000007945 */ /* 0x000fe20003800000 */
[----:B------:R-:W-:Y:S02]  /*169b0*/  IMAD.MOV.U32 R13, RZ, RZ, R16 ;  /* 0x000000ffff0d7224 */ /* 0x000fe400078e0010 */
[----:B------:R-:W-:Y:S02]  /*169c0*/  IMAD.MOV.U32 R12, RZ, RZ, RZ ;  /* 0x000000ffff0c7224 */ /* 0x000fe400078e00ff */
[----:B------:R-:W-:Y:S02]  /*169d0*/  IMAD.MOV.U32 R11, RZ, RZ, 0x1f ;  /* 0x0000001fff0b7424 */ /* 0x000fe400078e00ff */
[----:B------:R-:W-:-:S07]  /*169e0*/  IMAD.MOV.U32 R15, RZ, RZ, -0x1 ;  /* 0xffffffffff0f7424 */ /* 0x000fce00078e00ff */
[----:B------:R-:W-:Y:S05]  /*169f0*/  WARPSYNC.COLLECTIVE R15, `(.L_x_1043) ;  /* 0x000000000f087348 */ /* 0x000fea0003c00000 */
[----:B------:R0:W1:Y:S02]  /*16a00*/  SHFL.IDX P6, R14, R13, R12, R11 ;  /* 0x0000000c0d0e7389 */ /* 0x00006400000c000b */
[----:B01----:R-:W-:Y:S01]  /*16a10*/  ENDCOLLECTIVE ;  /* 0x000000000000791b */ /* 0x003fe20003800000 */
.L_x_1043:
[----:B------:R-:W-:Y:S05]  /*16a20*/  BSYNC B0 ;  /* 0x0000000000007941 */ /* 0x000fea0003800000 */
.L_x_1042:
[----:B------:R-:W-:Y:S02]  /*16a30*/  IMAD.MOV.U32 R13, RZ, RZ, R16 ;  /* 0x000000ffff0d7224 */ /* 0x000fe400078e0010 */
[----:B------:R-:W-:Y:S02]  /*16a40*/  IMAD.MOV.U32 R12, RZ, RZ, 0x1 ;  /* 0x00000001ff0c7424 */ /* 0x000fe400078e00ff */
[----:B------:R-:W-:Y:S02]  /*16a50*/  IMAD.MOV.U32 R11, RZ, RZ, 0x1f ;  /* 0x0000001fff0b7424 */ /* 0x000fe400078e00ff */
[----:B------:R-:W-:Y:S02]  /*16a60*/  IMAD.MOV.U32 R15, RZ, RZ, -0x1 ;  /* 0xffffffffff0f7424 */ /* 0x000fe400078e00ff */
[----:B------:R-:W-:-:S07]  /*16a70*/  IMAD.MOV.U32 R5, RZ, RZ, R14 ;  /* 0x000000ffff057224 */ /* 0x000fce00078e000e */
[----:B------:R-:W-:Y:S05]  /*16a80*/  WARPSYNC.COLLECTIVE R15, `(.L_x_1044) ;  /* 0x000000000f087348 */ /* 0x000fea0003c00000 */
[----:B------:R0:W1:Y:S02]  /*16a90*/  SHFL.IDX P6, R14, R13, R12, R11 ;  /* 0x0000000c0d0e7389 */ /* 0x00006400000c000b */
[----:B01----:R-:W-:Y:S01]  /*16aa0*/  ENDCOLLECTIVE ;  /* 0x000000000000791b */ /* 0x003fe20003800000 */
.L_x_1044:
[----:B------:R-:W-:Y:S01]  /*16ab0*/  IMAD.MOV.U32 R4, RZ, RZ, R14 ;  /* 0x000000ffff047224 */ /* 0x000fe200078e000e */
[----:B------:R-:W-:Y:S06]  /*16ac0*/  BRA `(.L_x_1045) ;  /* 0xffffffe8001c7947 */ /* 0x000fec000383ffff */
.L_x_1002:
[----:B------:R-:W-:Y:S01]  /*16ad0*/  BSSY B0, `(.L_x_1046) ;  /* 0x0000008000007945 */ /* 0x000fe20003800000 */
[----:B-----5:R-:W-:Y:S02]  /*16ae0*/  IMAD.MOV.U32 R13, RZ, RZ, R2 ;  /* 0x000000ffff0d7224 */ /* 0x020fe400078e0002 */
[----:B------:R-:W-:Y:S02]  /*16af0*/  IMAD.MOV.U32 R12, RZ, RZ, 0x1 ;  /* 0x00000001ff0c7424 */ /* 0x000fe400078e00ff */
[----:B------:R-:W-:Y:S02]  /*16b00*/  IMAD.MOV.U32 R11, RZ, RZ, RZ ;  /* 0x000000ffff0b7224 */ /* 0x000fe400078e00ff */
[----:B------:R-:W-:-:S07]  /*16b10*/  IMAD.MOV.U32 R15, RZ, RZ, -0x1 ;  /* 0xffffffffff0f7424 */ /* 0x000fce00078e00ff */
[----:B0123--:R-:W-:Y:S05]  /*16b20*/  WARPSYNC.COLLECTIVE R15, `(.L_x_1047) ;  /* 0x000000000f087348 */ /* 0x00ffea0003c00000 */
[----:B------:R4:W0:Y:S02]  /*16b30*/  SHFL.UP P6, R14, R13, R12, R11 ;  /* 0x0400000c0d0e7389 */ /* 0x00082400000c000b */
[----:B01234-:R-:W-:Y:S01]  /*16b40*/  ENDCOLLECTIVE ;  /* 0x000000000000791b */ /* 0x01ffe20003800000 */
.L_x_1047:
[----:B------:R-:W-:Y:S05]  /*16b50*/  BSYNC B0 ;  /* 0x0000000000007941 */ /* 0x000fea0003800000 */
.L_x_1046:
        /* <DEDUP_REMOVED lines=10> */
.L_x_1048:
        /* <DEDUP_REMOVED lines=8> */
.L_x_1049:
        /* <DEDUP_REMOVED lines=8> */
.L_x_1050:
        /* <DEDUP_REMOVED lines=8> */
.L_x_1051:
        /* <DEDUP_REMOVED lines=8> */
.L_x_1052:
[----:B------:R-:W-:Y:S05]  /*16e00*/  BRA `(.L_x_1053) ;  /* 0xffffffe400d87947 */ /* 0x000fea000383ffff */
.L_x_1007:
[----:B------:R-:W-:Y:S01]  /*16e10*/  BSSY B0, `(.L_x_1054) ;  /* 0x0000008000007945 */ /* 0x000fe20003800000 */
[----:B-----5:R-:W-:Y:S02]  /*16e20*/  IMAD.MOV.U32 R13, RZ, RZ, R2 ;  /* 0x000000ffff0d7224 */ /* 0x020fe400078e0002 */
[----:B------:R-:W-:Y:S02]  /*16e30*/  IMAD.MOV.U32 R12, RZ, RZ, 0x1 ;  /* 0x00000001ff0c7424 */ /* 0x000fe400078e00ff */
[----:B------:R-:W-:Y:S02]  /*16e40*/  IMAD.MOV.U32 R11, RZ, RZ, RZ ;  /* 0x000000ffff0b7224 */ /* 0x000fe400078e00ff */
[----:B------:R-:W-:-:S07]  /*16e50*/  IMAD.MOV.U32 R15, RZ, RZ, -0x1 ;  /* 0xffffffffff0f7424 */ /* 0x000fce00078e00ff */
[----:B01-3--:R-:W-:Y:S05]  /*16e60*/  WARPSYNC.COLLECTIVE R15, `(.L_x_1055) ;  /* 0x000000000f087348 */ /* 0x00bfea0003c00000 */
[----:B------:R2:W4:Y:S02]  /*16e70*/  SHFL.UP P6, R14, R13, R12, R11 ;  /* 0x0400000c0d0e7389 */ /* 0x00052400000c000b */
[----:B01234-:R-:W-:Y:S01]  /*16e80*/  ENDCOLLECTIVE ;  /* 0x000000000000791b */ /* 0x01ffe20003800000 */
.L_x_1055:
[----:B------:R-:W-:Y:S05]  /*16e90*/  BSYNC B0 ;  /* 0x0000000000007941 */ /* 0x000fea0003800000 */
.L_x_1054:
        /* <DEDUP_REMOVED lines=10> */
.L_x_1056:
        /* <DEDUP_REMOVED lines=8> */
.L_x_1057:
        /* <DEDUP_REMOVED lines=8> */
.L_x_1058:
        /* <DEDUP_REMOVED lines=8> */
.L_x_1059:
        /* <DEDUP_REMOVED lines=8> */
.L_x_1060:
[----:B------:R-:W-:Y:S05]  /*17140*/  BRA `(.L_x_1061) ;  /* 0xffffffe400b47947 */ /* 0x000fea000383ffff */
.L_x_1009:
[----:B------:R-:W-:Y:S01]  /*17150*/  BSSY B0, `(.L_x_1062) ;  /* 0x0000006000007945 */ /* 0x000fe20003800000 */
[----:B------:R-:W-:Y:S01]  /*17160*/  PLOP3.LUT P6, PT, P6, PT, PT, 0x8, 0x0 ;  /* 0x000000000000781c */ /* 0x000fe200037ce170 */
[----:B------:R-:W-:-:S12]  /*17170*/  IMAD.MOV.U32 R15, RZ, RZ, -0x1 ;  /* 0xffffffffff0f7424 */ /* 0x000fd800078e00ff */
[----:B01-3--:R-:W-:Y:S05]  /*17180*/  WARPSYNC.COLLECTIVE R15, `(.L_x_1063) ;  /* 0x000000000f087348 */ /* 0x00bfea0003c00000 */
[----:B------:R-:W-:Y:S01]  /*17190*/  VOTE.ANY R14, PT, P6 ;  /* 0x00000000000e7806 */ /* 0x000fe200030e0100 */
[----:B01-3--:R-:W-:Y:S06]  /*171a0*/  ENDCOLLECTIVE ;  /* 0x000000000000791b */ /* 0x00bfec0003800000 */
.L_x_1063:
[----:B------:R-:W-:Y:S05]  /*171b0*/  BSYNC B0 ;  /* 0x0000000000007941 */ /* 0x000fea0003800000 */
.L_x_1062:
[----:B------:R-:W-:Y:S02]  /*171c0*/  IMAD.MOV.U32 R3, RZ, RZ, R14 ;  /* 0x000000ffff037224 */ /* 0x000fe400078e000e */
[----:B------:R-:W-:Y:S02]  /*171d0*/  IMAD.MOV.U32 R13, RZ, RZ, R2 ;  /* 0x000000ffff0d7224 */ /* 0x000fe400078e0002 */
[----:B------:R-:W0:Y:S01]  /*171e0*/  POPC R4, R3 ;  /* 0x0000000300047309 */ /* 0x000e220000000000 */
[----:B------:R-:W-:Y:S02]  /*171f0*/  IMAD.MOV.U32 R11, RZ, RZ, 0x1f ;  /* 0x0000001fff0b7424 */ /* 0x000fe400078e00ff */
[----:B------:R-:W-:Y:S02]  /*17200*/  IMAD.MOV.U32 R15, RZ, RZ, -0x1 ;  /* 0xffffffffff0f7424 */ /* 0x000fe400078e00ff */
[----:B0-----:R-:W-:-:S07]  /*17210*/  IMAD.MOV.U32 R12, RZ, RZ, R4 ;  /* 0x000000ffff0c7224 */ /* 0x001fce00078e0004 */
[----:B------:R-:W-:Y:S05]  /*17220*/  WARPSYNC.COLLECTIVE R15, `(.L_x_1064) ;  /* 0x000000000f087348 */ /* 0x000fea0003c00000 */
[----:B------:R0:W1:Y:S02]  /*17230*/  SHFL.IDX P6, R14, R13, R12, R11 ;  /* 0x0000000c0d0e7389 */ /* 0x00006400000c000b */
[----:B01----:R-:W-:Y:S01]  /*17240*/  ENDCOLLECTIVE ;  /* 0x000000000000791b */ /* 0x003fe20003800000 */
.L_x_1064:
[----:B------:R-:W-:Y:S01]  /*17250*/  IMAD.MOV.U32 R17, RZ, RZ, R14 ;  /* 0x000000ffff117224 */ /* 0x000fe200078e000e */
[----:B------:R-:W-:Y:S06]  /*17260*/  BRA `(.L_x_1065) ;  /* 0xffffffe400a47947 */ /* 0x000fec000383ffff */
.L_x_1011:
[----:B------:R-:W-:Y:S01]  /*17270*/  BSSY B0, `(.L_x_1066) ;  /* 0x0000007000007945 */ /* 0x000fe20003800000 */
[----:B------:R-:W-:Y:S02]  /*17280*/  IMAD.MOV.U32 R13, RZ, RZ, R8 ;  /* 0x000000ffff0d7224 */ /* 0x000fe400078e0008 */
[----:B------:R-:W-:Y:S02]  /*17290*/  IMAD.MOV.U32 R11, RZ, RZ, 0x1f ;  /* 0x0000001fff0b7424 */ /* 0x000fe400078e00ff */
[----:B------:R-:W-:-:S07]  /*172a0*/  IMAD.MOV.U32 R15, RZ, RZ, -0x1 ;  /* 0xffffffffff0f7424 */ /* 0x000fce00078e00ff */
[----:B01234-:R-:W-:Y:S05]  /*172b0*/  WARPSYNC.COLLECTIVE R15, `(.L_x_1067) ;  /* 0x000000000f087348 */ /* 0x01ffea0003c00000 */
[----:B------:R0:W0:Y:S02]  /*172c0*/  SHFL.IDX P6, R14, R13, R12, R11 ;  /* 0x0000000c0d0e7389 */ /* 0x00002400000c000b */
[----:B01234-:R-:W-:Y:S01]  /*172d0*/  ENDCOLLECTIVE ;  /* 0x000000000000791b */ /* 0x01ffe20003800000 */
.L_x_1067:
[----:B------:R-:W-:Y:S05]  /*172e0*/  BSYNC B0 ;  /* 0x0000000000007941 */ /* 0x000fea0003800000 */
.L_x_1066:
[----:B------:R-:W-:Y:S05]  /*172f0*/  BRA `(.L_x_1010) ;  /* 0xffffffe4009c7947 */ /* 0x000fea000383ffff */
.L_x_1015:
[----:B0-----:R0:W1:Y:S02]  /*17300*/  SYNCS.PHASECHK.TRANS64.TRYWAIT P0, [R9+URZ+0x2d820], R0 ;  /* 0x02d82000090075a7 */ /* 0x001064000800017f */
[----:B-1----:R-:W-:Y:S05]  /*17310*/  @!P0 NANOSLEEP.SYNCS 0x989680 ;  /* 0x009896800000895d */ /* 0x002fea0003900000 */
[----:B------:R-:W1:Y:S02]  /*17320*/  @!P0 SYNCS.PHASECHK.TRANS64 P0, [R9+URZ+0x2d820], R0 ;  /* 0x02d82000090085a7 */ /* 0x000e64000800007f */
[----:B-1----:R-:W-:Y:S05]  /*17330*/  @!P0 BRA `(.L_x_1015) ;  /* 0xfffffffc00f08947 */ /* 0x002fea000383ffff */
[----:B------:R-:W-:Y:S05]  /*17340*/  BRA `(.L_x_1068) ;  /* 0xffffffec00007947 */ /* 0x000fea000383ffff */
.L_x_1016:
[----:B------:R-:W1:Y:S01]  /*17350*/  S2R R2, SR_TID.X ;  /* 0x0000000000027919 */ /* 0x000e620000002100 */
[----:B------:R-:W-:Y:S01]  /*17360*/  BSSY B0, `(.L_x_1069) ;  /* 0x000000a000007945 */ /* 0x000fe20003800000 */
[----:B------:R-:W-:Y:S02]  /*17370*/  IMAD.MOV.U32 R12, RZ, RZ, RZ ;  /* 0x000000ffff0c7224 */ /* 0x000fe400078e00ff */
[----:B------:R-:W-:Y:S02]  /*17380*/  IMAD.MOV.U32 R11, RZ, RZ, 0x1f ;  /* 0x0000001fff0b7424 */ /* 0x000fe400078e00ff */
[----:B------:R-:W-:Y:S01]  /*17390*/  IMAD.MOV.U32 R15, RZ, RZ, -0x1 ;  /* 0xffffffffff0f7424 */ /* 0x000fe200078e00ff */
[----:B-1----:R-:W-:-:S04]  /*173a0*/  SHF.R.U32.HI R2, RZ, 0x5, R2 ;  /* 0x00000005ff027819 */ /* 0x002fc80000011602 */
[----:B------:R-:W-:-:S05]  /*173b0*/  LOP3.LUT R2, R2, 0x3, RZ, 0xc0, !PT ;  /* 0x0000000302027812 */ /* 0x000fca00078ec0ff */
[----:B------:R-:W-:-:S07]  /*173c0*/  IMAD.MOV.U32 R13, RZ, RZ, R2 ;  /* 0x000000ffff0d7224 */ /* 0x000fce00078e0002 */
[----:B0--3--:R-:W-:Y:S05]  /*173d0*/  WARPSYNC.COLLECTIVE R15, `(.L_x_1070) ;  /* 0x000000000f087348 */ /* 0x009fea0003c00000 */
[----:B------:R1:W2:Y:S02]  /*173e0*/  SHFL.IDX P6, R14, R13, R12, R11 ;  /* 0x0000000c0d0e7389 */ /* 0x0002a400000c000b */
[----:B0123--:R-:W-:Y:S01]  /*173f0*/  ENDCOLLECTIVE ;  /* 0x000000000000791b */ /* 0x00ffe20003800000 */
.L_x_1070:
[----:B------:R-:W-:Y:S05]  /*17400*/  BSYNC B0 ;  /* 0x0000000000007941 */ /* 0x000fea0003800000 */
.L_x_1069:
[----:B------:R-:W-:Y:S05]  /*17410*/  BRA `(.L_x_1071) ;  /* 0xffffffe800e87947 */ /* 0x000fea000383ffff */
.L_x_1019:
[----:B------:R-:W-:Y:S01]  /*17420*/  BSSY B1, `(.L_x_1072) ;  /* 0x0000006000017945 */ /* 0x000fe20003800000 */
[----:B------:R-:W-:-:S07]  /*17430*/  IMAD.MOV.U32 R15, RZ, RZ, -0x1 ;  /* 0xffffffffff0f7424 */ /* 0x000fce00078e00ff */
[----:B0--3--:R-:W-:Y:S05]  /*17440*/  WARPSYNC.COLLECTIVE R15, `(.L_x_1073) ;  /* 0x000000000f0c7348 */ /* 0x009fea0003c00000 */
[----:B------:R-:W-:Y:S02]  /*17450*/  ELECT P6, UR62, PT ;  /* 0x00000000003e782f */ /* 0x000fe400038c0000 */
[----:B------:R-:W-:Y:S01]  /*17460*/  MOV R14, UR62 ;  /* 0x0000003e000e7c02 */ /* 0x000fe20008000f00 */
[----:B0--3--:R-:W-:Y:S10]  /*17470*/  ENDCOLLECTIVE ;  /* 0x000000000000791b */ /* 0x009ff40003800000 */
.L_x_1073:
[----:B------:R-:W-:Y:S05]  /*17480*/  BSYNC B1 ;  /* 0x0000000000017941 */ /* 0x000fea0003800000 */
.L_x_1072:
[----:B------:R-:W-:Y:S05]  /*17490*/  BRA `(.L_x_1074) ;  /* 0xffffffe800e07947 */ /* 0x000fea000383ffff */
.L_x_1021:
[----:B0-----:R0:W1:Y:S02]  /*174a0*/  SYNCS.PHASECHK.TRANS64.TRYWAIT P0, [R7+URZ], R2 ;  /* 0x00000002070075a7 */ /* 0x001064000800017f */
[----:B-1----:R-:W-:Y:S05]  /*174b0*/  @!P0 NANOSLEEP.SYNCS 0x989680 ;  /* 0x009896800000895d */ /* 0x002fea0003900000 */
[----:B------:R-:W1:Y:S02]  /*174c0*/  @!P0 SYNCS.PHASECHK.TRANS64 P0, [R7+URZ], R2 ;  /* 0x00000002070085a7 */ /* 0x000e64000800007f */
[----:B-1----:R-:W-:Y:S05]  /*174d0*/  @!P0 BRA `(.L_x_1021) ;  /* 0xfffffffc00f08947 */ /* 0x002fea000383ffff */
[----:B------:R-:W-:Y:S05]  /*174e0*/  BRA `(.L_x_1075) ;  /* 0xffffffec00147947 */ /* 0x000fea000383ffff */
.L_x_1022:
[----:B-1----:R1:W2:Y:S02]  /*174f0*/  SYNCS.PHASECHK.TRANS64.TRYWAIT P0, [R3+URZ], R0 ;  /* 0x00000000030075a7 */ /* 0x0022a4000800017f */
[----:B--2---:R-:W-:Y:S05]  /*17500*/  @!P0 NANOSLEEP.SYNCS 0x989680 ;  /* 0x009896800000895d */ /* 0x004fea0003900000 */
[----:B------:R-:W2:Y:S02]  /*17510*/  @!P0 SYNCS.PHASECHK.TRANS64 P0, [R3+URZ], R0 ;  /* 0x00000000030085a7 */ /* 0x000ea4000800007f */
[----:B--2---:R-:W-:Y:S05]  /*17520*/  @!P0 BRA `(.L_x_1022) ;  /* 0xfffffffc00f08947 */ /* 0x004fea000383ffff */
[----:B------:R-:W-:Y:S05]  /*17530*/  BRA `(.L_x_1076) ;  /* 0xffffffec00087947 */ /* 0x000fea000383ffff */
.L_x_1024:
[----:B-1----:R1:W2:Y:S02]  /*17540*/  SYNCS.PHASECHK.TRANS64.TRYWAIT P0, [R5+URZ], R2 ;  /* 0x00000002050075a7 */ /* 0x0022a4000800017f */
[----:B--2---:R-:W-:Y:S05]  /*17550*/  @!P0 NANOSLEEP.SYNCS 0x989680 ;  /* 0x009896800000895d */ /* 0x004fea0003900000 */
[----:B------:R-:W2:Y:S02]  /*17560*/  @!P0 SYNCS.PHASECHK.TRANS64 P0, [R5+URZ], R2 ;  /* 0x00000002050085a7 */ /* 0x000ea4000800007f */
[----:B--2---:R-:W-:Y:S05]  /*17570*/  @!P0 BRA `(.L_x_1024) ;  /* 0xfffffffc00f08947 */ /* 0x004fea000383ffff */
[----:B------:R-:W-:Y:S05]  /*17580*/  BRA `(.L_x_1077) ;  /* 0xffffffec000c7947 */ /* 0x000fea000383ffff */
.L_x_1078:
        /* <DEDUP_REMOVED lines=15> */
.L_x_2208:


//--------------------- .text._ZN7cutlass13device_kernelIN5flash11enable_sm90INS1_16FlashAttnFwdSm90INS1_25CollectiveMainloopFwdSm90ILi2EN4cute5tupleIJNS5_1CILi1EEES8_S8_EEENS6_IJNS7_ILi192EEENS7_ILi128EEENS7_ILi96EEEEEELi96ENS_6half_tEfNS_4arch4Sm90ELb0ELb1ELb1ELb1ELb0ELb1ELb0ELb0ELb1ELb0ELb0ELb0EEENS1_21CollectiveEpilogueFwdINS6_IJSA_SC_SB_EEES9_SE_SG_Li384ELb1ELb0ELb0ELb0EEENS1_36VarlenDynamicPersistentTileSchedulerILi192ELi128ELi384ELi32ELb0ELb0ELb1ELb1ELb0ELb1EEEEEEEEEvNT_6ParamsE --------------------------
	.section	.text._ZN7cutlass13device_kernelIN5flash11enable_sm90INS1_16FlashAttnFwdSm90INS1_25CollectiveMainloopFwdSm90ILi2EN4cute5tupleIJNS5_1CILi1EEES8_S8_EEENS6_IJNS7_ILi192EEENS7_ILi128EEENS7_ILi96EEEEEELi96ENS_6half_tEfNS_4arch4Sm90ELb0ELb1ELb1ELb1ELb0ELb1ELb0ELb0ELb1ELb0ELb0ELb0EEENS1_21CollectiveEpilogueFwdINS6_IJSA_SC_SB_EEES9_SE_SG_Li384ELb1ELb0ELb0ELb0EEENS1_36VarlenDynamicPersistentTileSchedulerILi192ELi128ELi384ELi32ELb0ELb0ELb1ELb1ELb0ELb1EEEEEEEEEvNT_6ParamsE,"ax",@progbits
	.align	128
.text._ZN7cutlass13device_kernelIN5flash11enable_sm90INS1_16FlashAttnFwdSm90INS1_25CollectiveMainloopFwdSm90ILi2EN4cute5tupleIJNS5_1CILi1EEES8_S8_EEENS6_IJNS7_ILi192EEENS7_ILi128EEENS7_ILi96EEEEEELi96ENS_6half_tEfNS_4arch4Sm90ELb0ELb1ELb1ELb1ELb0ELb1ELb0ELb0ELb1ELb0ELb0ELb0EEENS1_21CollectiveEpilogueFwdINS6_IJSA_SC_SB_EEES9_SE_SG_Li384ELb1ELb0ELb0ELb0EEENS1_36VarlenDynamicPersistentTileSchedulerILi192ELi128ELi384ELi32ELb0ELb0ELb1ELb1ELb0ELb1EEEEEEEEEvNT_6ParamsE:
        .type           _ZN7cutlass13device_kernelIN5flash11enable_sm90INS1_16FlashAttnFwdSm90INS1_25CollectiveMainloopFwdSm90ILi2EN4cute5tupleIJNS5_1CILi1EEES8_S8_EEENS6_IJNS7_ILi192EEENS7_ILi128EEENS7_ILi96EEEEEELi96ENS_6half_tEfNS_4arch4Sm90ELb0ELb1ELb1ELb1ELb0ELb1ELb0ELb0ELb1ELb0ELb0ELb0EEENS1_21CollectiveEpilogueFwdINS6_IJSA_SC_SB_EEES9_SE_SG_Li384ELb1ELb0ELb0ELb0EEENS1_36VarlenDynamicPersistentTileSchedulerILi192ELi128ELi384ELi32ELb0ELb0ELb1ELb1ELb0ELb1EEEEEEEEEvNT_6ParamsE,@function
        .size           _ZN7cutlass13device_kernelIN5flash11enable_sm90INS1_16FlashAttnFwdSm90INS1_25CollectiveMainloopFwdSm90ILi2EN4cute5tupleIJNS5_1CILi1EEES8_S8_EEENS6_IJNS7_ILi192EEENS7_ILi128EEENS7_ILi96EEEEEELi96ENS_6half_tEfNS_4arch4Sm90ELb0ELb1ELb1ELb1ELb0ELb1ELb0ELb0ELb1ELb0ELb0ELb0EEENS1_21CollectiveEpilogueFwdINS6_IJSA_SC_SB_EEES9_SE_SG_Li384ELb1ELb0ELb0ELb0EEENS1_36VarlenDynamicPersistentTileSchedulerILi192ELi128ELi384ELi32ELb0ELb0ELb1ELb1ELb0ELb1EEEEEEEEEvNT_6ParamsE,(.L_x_2209 - _ZN7cutlass13device_kernelIN5flash11enable_sm90INS1_16FlashAttnFwdSm90INS1_25CollectiveMainloopFwdSm90ILi2EN4cute5tupleIJNS5_1CILi1EEES8_S8_EEENS6_IJNS7_ILi192EEENS7_ILi128EEENS7_ILi96EEEEEELi96ENS_6half_tEfNS_4arch4Sm90ELb0ELb1ELb1ELb1ELb0ELb1ELb0ELb0ELb1ELb0ELb0ELb0EEENS1_21CollectiveEpilogueFwdINS6_IJSA_SC_SB_EEES9_SE_SG_Li384ELb1ELb0ELb0ELb0EEENS1_36VarlenDynamicPersistentTileSchedulerILi192ELi128ELi384ELi32ELb0ELb0ELb1ELb1ELb0ELb1EEEEEEEEEvNT_6ParamsE)
        .other          _ZN7cutlass13device_kernelIN5flash11enable_sm90INS1_16FlashAttnFwdSm90INS1_25CollectiveMainloopFwdSm90ILi2EN4cute5tupleIJNS5_1CILi1EEES8_S8_EEENS6_IJNS7_ILi192EEENS7_ILi128EEENS7_ILi96EEEEEELi96ENS_6half_tEfNS_4arch4Sm90ELb0ELb1ELb1ELb1ELb0ELb1ELb0ELb0ELb1ELb0ELb0ELb0EEENS1_21CollectiveEpilogueFwdINS6_IJSA_SC_SB_EEES9_SE_SG_Li384ELb1ELb0ELb0ELb0EEENS1_36VarlenDynamicPersistentTileSchedulerILi192ELi128ELi384ELi32ELb0ELb0ELb1ELb1ELb0ELb1EEEEEEEEEvNT_6ParamsE,@"STO_CUDA_ENTRY STV_DEFAULT"
_ZN7cutlass13device_kernelIN5flash11enable_sm90INS1_16FlashAttnFwdSm90INS1_25CollectiveMainloopFwdSm90ILi2EN4cute5tupleIJNS5_1CILi1EEES8_S8_EEENS6_IJNS7_ILi192EEENS7_ILi128EEENS7_ILi96EEEEEELi96ENS_6half_tEfNS_4arch4Sm90ELb0ELb1ELb1ELb1ELb0ELb1ELb0ELb0ELb1ELb0ELb0ELb0EEENS1_21CollectiveEpilogueFwdINS6_IJSA_SC_SB_EEES9_SE_SG_Li384ELb1ELb0ELb0ELb0EEENS1_36VarlenDynamicPersistentTileSchedulerILi192ELi128ELi384ELi32ELb0ELb0ELb1ELb1ELb0ELb1EEEEEEEEEvNT_6ParamsE:
        /* <DEDUP_REMOVED lines=27> */
.L_x_1080:
[----:B------:R-:W-:Y:S05]  /*01b0*/  BSYNC B0 ;  /* 0x0000000000007941 */ /* 0x000fea0003800000 */
.L_x_1079:
        /* <DEDUP_REMOVED lines=41> */
.L_x_1081:
        /* <DEDUP_REMOVED lines=22> */
.L_x_1082:
        /* <DEDUP_REMOVED lines=18> */
.L_x_1083:
        /* <DEDUP_REMOVED lines=22> */
.L_x_1084:
        /* <DEDUP_REMOVED lines=22> */
.L_x_1085:
[----:B------:R-:W-:Y:S01]  /*0990*/  PLOP3.LUT P0, PT, PT, PT, UP0, 0x80, 0x0 ;  /* 0x000000000000781c */ /* 0x000fe20003f0f008 */
[----:B------:R-:W-:Y:S01]  /*09a0*/  UMOV UR36, 0x1 ;  /* 0x0000000100247882 */ /* 0x000fe20000000000 */
[----:B------:R-:W-:Y:S01]  /*09b0*/  NOP ;  /* 0x0000000000007918 */ /* 0x000fe20000000000 */
[----:B------:R-:W-:Y:S01]  /*09c0*/  USEL UR36, UR36, 0x2, !UP0 ;  /* 0x0000000224247887 */ /* 0x000fe2000c000000 */
[----:B------:R-:W-:Y:S01]  /*09d0*/  BSSY B7, `(.L_x_1086) ;  /* 0x0002118000077945 */ /* 0x000fe20003800000 */
[----:B------:R-:W-:Y:S01]  /*09e0*/  ULDC.64 UR52, c[0x0][0x208] ;  /* 0x0000820000347ab9 */ /* 0x000fe20000000a00 */
[----:B012-4-:R-:W-:Y:S07]  /*09f0*/  BAR.SYNC.DEFER_BLOCKING 0x0 ;  /* 0x0000000000007b1d */ /* 0x017fee0000010000 */
[----:B------:R-:W-:Y:S05]  /*0a00*/  @!P0 BRA `(.L_x_1087) ;  /* 0x000001b000748947 */ /* 0x000fea0003800000 */
.L_x_1088:
[----:B------:R-:W-:-:S08]  /*0a10*/  NOP ;  /* 0x0000000000007918 */ /* 0x000fd00000000000 */
[----:B------:R-:W0:Y:S02]  /*0a20*/  USETMAXREG.TRY_ALLOC.CTAPOOL UP0, 0xa0 ;  /* 0x000000a0000079c8 */ /* 0x000e240008000600 */
[----:B0-----:R-:W-:-:S13]  /*0a30*/  PLOP3.LUT P0, PT, PT, PT, UP0, 0x80, 0x0 ;  /* 0x000000000000781c */ /* 0x001fda0003f0f008 */
[----:B------:R-:W-:Y:S05]  /*0a40*/  @!P0 BRA `(.L_x_1088) ;  /* 0xfffffffc00f08947 */ /* 0x000fea000383ffff */
[----:B------:R-:W2:Y:S01]  /*0a50*/  LDL.LU R0, [R1] ;  /* 0x0000000001007983 */ /* 0x000ea20000300800 */
[----:B------:R-:W0:Y:S01]  /*0a60*/  S2R R2, SR_TID.X ;  /* 0x0000000000027919 */ /* 0x000e220000002100 */
        /* <DEDUP_REMOVED lines=14> */
[----:B------:R1:W-:Y:S01]  /*0b50*/  STL [R1], R0 ;  /* 0x0000000001007387 */ /* 0x0003e20000100800 */
[----:B0-----:R-:W-:-:S13]  /*0b60*/  ISETP.GE.AND P0, PT, R11, UR4, PT ;  /* 0x000000040b007c0c */ /* 0x001fda000bf06270 */
[----:B-1----:R-:W-:Y:S05]  /*0b70*/  @P0 BRA `(.L_x_1089) ;  /* 0x0000020c00f40947 */ /* 0x002fea0003800000 */
[----:B------:R-:W0:Y:S01]  /*0b80*/  S2R R0, SR_TID.X ;  /* 0x0000000000007919 */ /* 0x000e220000002100 */
[----:B------:R-:W-:Y:S01]  /*0b90*/  R2UR UR38, R2 ;  /* 0x00000000022672ca */ /* 0x000fe200000e0000 */
[----:B------:R-:W-:Y:S01]  /*0ba0*/  IMAD.MOV.U32 R138, RZ, RZ, 0x40 ;  /* 0x00000040ff8a7424 */ /* 0x000fe200078e00ff */
[----:B------:R-:W-:Y:S01]  /*0bb0*/  ULOP3.LUT UR37, UR36, 0x1, URZ, 0xfc, !UPT ;  /* 0x0000000124257892 */ /* 0x000fe2000f8efc3f */
[----:B------:R-:W-:Y:S01]  /*0bc0*/  STL [R1+0x34], R9 ;  /* 0x0000340901007387 */ /* 0x000fe20000100800 */
[----:B------:R-:W-:Y:S02]  /*0bd0*/  IMAD.MOV.U32 R18, RZ, RZ, RZ ;  /* 0x000000ffff127224 */ /* 0x000fe400078e00ff */
[----:B------:R-:W-:Y:S01]  /*0be0*/  IMAD.MOV.U32 R157, RZ, RZ, RZ ;  /* 0x000000ffff9d7224 */ /* 0x000fe200078e00ff */
[----:B------:R-:W-:Y:S01]  /*0bf0*/  STL [R1+0x38], R10 ;  /* 0x0000380a01007387 */ /* 0x000fe20000100800 */
[----:B------:R-:W-:Y:S02]  /*0c00*/  IMAD.MOV.U32 R22, RZ, RZ, RZ ;  /* 0x000000ffff167224 */ /* 0x000fe400078e00ff */
[----:B------:R-:W-:Y:S01]  /*0c10*/  IMAD.MOV.U32 R17, RZ, RZ, RZ ;  /* 0x000000ffff117224 */ /* 0x000fe200078e00ff */
[----:B------:R-:W-:Y:S02]  /*0c20*/  STL [R1+0x3c], R11 ;  /* 0x00003c0b01007387 */ /* 0x000fe40000100800 */
[----:B------:R-:W-:-:S02]  /*0c30*/  UIADD3 UR38, UR38, 0xc400, URZ ;  /* 0x0000c40026267890 */ /* 0x000fc4000fffe03f */
[----:B------:R-:W-:Y:S01]  /*0c40*/  STL [R1+0x4c], RZ ;  /* 0x00004cff01007387 */ /* 0x000fe20000100800 */
[----:B0-----:R-:W-:-:S05]  /*0c50*/  VIADD R0, R0, 0xffffff80 ;  /* 0xffffff8000007836 */ /* 0x001fca0000000000 */
[----:B------:R-:W-:Y:S02]  /*0c60*/  SHF.R.S32.HI R3, RZ, 0x1f, R0 ;  /* 0x0000001fff037819 */ /* 0x000fe40000011400 */
[-C--:B------:R-:W-:Y:S02]  /*0c70*/  LEA.HI R12, R0, R0.reuse, RZ, 0x1 ;  /* 0x00000000000c7211 */ /* 0x080fe400078f08ff */
[CC--:B------:R-:W-:Y:S02]  /*0c80*/  LEA.HI R4, R3.reuse, R0.reuse, RZ, 0x4 ;  /* 0x0000000003047211 */ /* 0x0c0fe400078f20ff */
[CC--:B------:R-:W-:Y:S02]  /*0c90*/  LEA.HI R7, R3.reuse, R0.reuse, RZ, 0x5 ;  /* 0x0000000003077211 */ /* 0x0c0fe400078f28ff */
[----:B------:R-:W-:Y:S02]  /*0ca0*/  LOP3.LUT R5, R4, 0xfffffff0, RZ, 0xc0, !PT ;  /* 0xfffffff004057812 */ /* 0x000fe400078ec0ff */
[----:B------:R-:W-:-:S02]  /*0cb0*/  LEA.HI R6, R3, R0, RZ, 0x2 ;  /* 0x0000000003067211 */ /* 0x000fc400078f10ff */
[----:B------:R-:W-:Y:S01]  /*0cc0*/  LEA.HI R3, R3, R0, RZ, 0x7 ;  /* 0x0000000003037211 */ /* 0x000fe200078f38ff */
[C---:B------:R-:W-:Y:S01]  /*0cd0*/  IMAD.IADD R5, R0.reuse, 0x1, -R5 ;  /* 0x0000000100057824 */ /* 0x040fe200078e0a05 */
[--C-:B------:R-:W-:Y:S02]  /*0ce0*/  SHF.R.S32.HI R8, RZ, 0x2, R6.reuse ;  /* 0x00000002ff087819 */ /* 0x100fe40000011406 */
[----:B------:R-:W-:Y:S02]  /*0cf0*/  LOP3.LUT R3, R3, 0xffffff80, RZ, 0xc0, !PT ;  /* 0xffffff8003037812 */ /* 0x000fe400078ec0ff */
[----:B------:R-:W-:Y:S02]  /*0d00*/  SHF.R.S32.HI R15, RZ, 0x1f, R6 ;  /* 0x0000001fff0f7819 */ /* 0x000fe40000011406 */
[----:B------:R-:W-:Y:S01]  /*0d10*/  SHF.R.S32.HI R6, RZ, 0x1f, R5 ;  /* 0x0000001fff067819 */ /* 0x000fe20000011405 */
[----:B------:R-:W-:Y:S01]  /*0d20*/  IMAD.IADD R136, R0, 0x1, -R3 ;  /* 0x0000000100887824 */ /* 0x000fe200078e0a03 */
[----:B------:R-:W-:-:S02]  /*0d30*/  LOP3.LUT R13, R12, 0xfffffffe, RZ, 0xc0, !PT ;  /* 0xfffffffe0c0d7812 */ /* 0x000fc400078ec0ff */
[----:B------:R-:W-:Y:S02]  /*0d40*/  SHF.R.S32.HI R3, RZ, 0x4, R4 ;  /* 0x00000004ff037819 */ /* 0x000fe40000011404 */
[----:B------:R-:W-:Y:S01]  /*0d50*/  LEA.HI R6, R6, R5, RZ, 0x3 ;  /* 0x0000000506067211 */ /* 0x000fe200078f18ff */
[----:B------:R-:W-:Y:S01]  /*0d60*/  IMAD.IADD R16, R0, 0x1, -R13 ;  /* 0x0000000100107824 */ /* 0x000fe200078e0a0d */
[----:B------:R-:W-:Y:S02]  /*0d70*/  LEA.HI R4, R4, R3, RZ, 0x1 ;  /* 0x0000000304047211 */ /* 0x000fe400078f08ff */
[C---:B------:R-:W-:Y:S01]  /*0d80*/  LOP3.LUT R0, R6.reuse, 0xfffffff8, RZ, 0xc0, !PT ;  /* 0xfffffff806007812 */ /* 0x040fe200078ec0ff */
[----:B------:R-:W-:Y:S01]  /*0d90*/  IMAD.SHL.U32 R6, R6, 0x40, RZ ;  /* 0x0000004006067824 */ /* 0x000fe200078e00ff */
[----:B------:R-:W-:Y:S01]  /*0da0*/  LOP3.LUT R4, R4, 0x1ffffffe, RZ, 0xc0, !PT ;  /* 0x1ffffffe04047812 */ /* 0x000fe200078ec0ff */
[----:B------:R-:W-:Y:S01]  /*0db0*/  IMAD.SHL.U32 R19, R16, 0x8, RZ ;  /* 0x0000000810137824 */ /* 0x000fe200078e00ff */
[----:B------:R-:W-:Y:S01]  /*0dc0*/  LEA.HI R15, R15, R8, RZ, 0x2 ;  /* 0x000000080f0f7211 */ /* 0x000fe200078f10ff */
[----:B------:R-:W-:Y:S01]  /*0dd0*/  IMAD.IADD R0, R5, 0x1, -R0 ;  /* 0x0000000105007824 */ /* 0x000fe200078e0a00 */
[----:B------:R-:W-:Y:S01]  /*0de0*/  SHF.R.S32.HI R23, RZ, 0x1, R12 ;  /* 0x00000001ff177819 */ /* 0x000fe2000001140c */
[----:B------:R-:W-:Y:S01]  /*0df0*/  IMAD.IADD R4, R3, 0x1, -R4 ;  /* 0x0000000103047824 */ /* 0x000fe200078e0a04 */
[----:B------:R-:W-:Y:S01]  /*0e00*/  LOP3.LUT R15, R15, 0xfffffffc, RZ, 0xc0, !PT ;  /* 0xfffffffc0f0f7812 */ /* 0x000fe200078ec0ff */
[----:B------:R-:W-:Y:S01]  /*0e10*/  IMAD.SHL.U32 R5, R0, 0x40, RZ ;  /* 0x0000004000057824 */ /* 0x000fe200078e00ff */
[----:B------:R-:W-:Y:S01]  /*0e20*/  LEA.HI R12, R12, R23, RZ, 0x1 ;  /* 0x000000170c0c7211 */ /* 0x000fe200078f08ff */
[----:B------:R-:W-:Y:S01]  /*0e30*/  IMAD.SHL.U32 R4, R4, 0x8, RZ ;  /* 0x0000000804047824 */ /* 0x000fe200078e00ff */
[----:B------:R-:W-:Y:S01]  /*0e40*/  SHF.R.S32.HI R7, RZ, 0x5, R7 ;  /* 0x00000005ff077819 */ /* 0x000fe20000011407 */
[----:B------:R-:W-:Y:S01]  /*0e50*/  IMAD.IADD R15, R8, 0x1, -R15 ;  /* 0x00000001080f7824 */ /* 0x000fe200078e0a0f */
[----:B------:R-:W-:Y:S01]  /*0e60*/  LOP3.LUT R5, R5, 0x1c0, RZ, 0xc0, !PT ;  /* 0x000001c005057812 */ /* 0x000fe200078ec0ff */
[----:B------:R-:W-:Y:S01]  /*0e70*/  IMAD.SHL.U32 R16, R16, 0x4, RZ ;  /* 0x0000000410107824 */ /* 0x000fe200078e00ff */
[----:B------:R-:W-:Y:S01]  /*0e80*/  LOP3.LUT R6, R6, 0x7ffffe00, RZ, 0xc0, !PT ;  /* 0x7ffffe0006067812 */ /* 0x000fe200078ec0ff */
[----:B------:R-:W-:Y:S01]  /*0e90*/  IMAD.SHL.U32 R15, R15, 0x40, RZ ;  /* 0x000000400f0f7824 */ /* 0x000fe200078e00ff */
[----:B------:R-:W-:-:S02]  /*0ea0*/  LOP3.LUT R4, R5, 0x8, R4, 0xf8, !PT ;  /* 0x0000000805047812 */ /* 0x000fc400078ef804 */
[----:B------:R-:W-:Y:S01]  /*0eb0*/  LOP3.LUT R12, R12, 0x7fffffe, RZ, 0xc0, !PT ;  /* 0x07fffffe0c0c7812 */ /* 0x000fe200078ec0ff */
[----:B------:R-:W-:Y:S01]  /*0ec0*/  IMAD R6, R7, 0x400, R6 ;  /* 0x0000040007067824 */ /* 0x000fe200078e0206 */
[----:B------:R-:W-:Y:S02]  /*0ed0*/  SHF.R.U32.HI R5, RZ, 0x3, R5 ;  /* 0x00000003ff057819 */ /* 0x000fe40000011605 */
[----:B------:R-:W-:Y:S01]  /*0ee0*/  R2P PR, R0, 0x6 ;  /* 0x0000000600007804 */ /* 0x000fe20000000000 */
[----:B------:R-:W-:Y:S01]  /*0ef0*/  IMAD.IADD R12, R23, 0x1, -R12 ;  /* 0x00000001170c7824 */ /* 0x000fe200078e0a0c */
[----:B------:R-:W-:Y:S01]  /*0f00*/  LOP3.LUT R5, R4, R5, RZ, 0x3c, !PT ;  /* 0x0000000504057212 */ /* 0x000fe200078e3cff */
[----:B------:R-:W-:Y:S01]  /*0f10*/  VIADD R4, R19, 0x10 ;  /* 0x0000001013047836 */ /* 0x000fe20000000000 */
[----:B------:R-:W-:Y:S01]  /*0f20*/  SHF.R.S32.HI R0, RZ, 0x1f, R23 ;  /* 0x0000001fff007819 */ /* 0x000fe20000011417 */
[----:B------:R-:W-:Y:S01]  /*0f30*/  IMAD R12, R3, 0x8, R12 ;  /* 0x00000008030c7824 */ /* 0x000fe200078e020c */
[----:B------:R-:W-:-:S02]  /*0f40*/  IADD3 R5, R6, R5, RZ ;  /* 0x0000000506057210 */ /* 0x000fc40007ffe0ff */
[----:B------:R-:W-:Y:S01]  /*0f50*/  LOP3.LUT R3, R15, 0xc0, RZ, 0xc0, !PT ;  /* 0x000000c00f037812 */ /* 0x000fe200078ec0ff */
[----:B------:R-:W-:Y:S01]  /*0f60*/  IMAD.SHL.U32 R4, R12, 0x20, RZ ;  /* 0x000000200c047824 */ /* 0x000fe200078e00ff */
[----:B------:R-:W-:Y:S01]  /*0f70*/  SHF.R.S32.HI R13, RZ, 0x1f, R136 ;  /* 0x0000001fff0d7819 */ /* 0x000fe20000011488 */
[----:B------:R-:W-:Y:S01]  /*0f80*/  IMAD R137, R5, 0x2, R2 ;  /* 0x0000000205897824 */ /* 0x000fe200078e0202 */
[----:B------:R-:W-:Y:S01]  /*0f90*/  LOP3.LUT R0, R3, 0x8, R19, 0xf8, !PT ;  /* 0x0000000803007812 */ /* 0x000fe200078ef813 */
[----:B------:R0:W-:Y:S01]  /*0fa0*/  STL [R1+0xc], R3 ;  /* 0x00000c0301007387 */ /* 0x0001e20000100800 */
[----:B------:R-:W-:Y:S01]  /*0fb0*/  SHF.R.U32.HI R5, RZ, 0x3, R3 ;  /* 0x00000003ff057819 */ /* 0x000fe20000011603 */
[----:B------:R-:W-:Y:S01]  /*0fc0*/  VIADD R139, R137, 0x21800 ;  /* 0x00021800898b7836 */ /* 0x000fe20000000000 */
[----:B------:R-:W-:Y:S02]  /*0fd0*/  LEA.HI R13, R13, R136, RZ, 0x2 ;  /* 0x000000880d0d7211 */ /* 0x000fe400078f10ff */
[----:B------:R-:W-:Y:S01]  /*0fe0*/  LOP3.LUT R0, R0, R5, RZ, 0x3c, !PT ;  /* 0x0000000500007212 */ /* 0x000fe200078e3cff */
[----:B------:R1:W-:Y:S01]  /*0ff0*/  STL [R1+0x10], R5 ;  /* 0x0000100501007387 */ /* 0x0003e20000100800 */
[----:B------:R-:W-:-:S02]  /*1000*/  LOP3.LUT R13, R13, 0x7ffffffc, RZ, 0xc0, !PT ;  /* 0x7ffffffc0d0d7812 */ /* 0x000fc400078ec0ff */
[----:B------:R-:W-:Y:S01]  /*1010*/  SEL R138, R138, 0xffffffc0, !P2 ;  /* 0xffffffc08a8a7807 */ /* 0x000fe20005000000 */
[----:B0-----:R-:W-:Y:S01]  /*1020*/  VIADD R3, R137, 0x21820 ;  /* 0x0002182089037836 */ /* 0x001fe20000000000 */
[----:B------:R-:W-:Y:S01]  /*1030*/  STL [R1+0x14], R4 ;  /* 0x0000140401007387 */ /* 0x000fe20000100800 */
[C---:B------:R-:W-:Y:S01]  /*1040*/  @P1 VIADD R3, R139.reuse, 0xffffffe0 ;  /* 0xffffffe08b031836 */ /* 0x040fe20000000000 */
[----:B------:R-:W-:Y:S01]  /*1050*/  IADD3 R139, R139, R138, RZ ;  /* 0x0000008a8b8b7210 */ /* 0x000fe20007ffe0ff */
[----:B------:R-:W-:Y:S02]  /*1060*/  IMAD.IADD R0, R4, 0x1, R0 ;  /* 0x0000000104007824 */ /* 0x000fe400078e0200 */
[----:B------:R-:W-:Y:S01]  /*1070*/  IMAD.IADD R136, R136, 0x1, -R13 ;  /* 0x0000000188887824 */ /* 0x000fe200078e0a0d */
[----:B------:R-:W-:Y:S01]  /*1080*/  STL [R1+0x1c], R3 ;  /* 0x00001c0301007387 */ /* 0x000fe20000100800 */
[----:B-1----:R-:W-:Y:S02]  /*1090*/  VIADD R5, R19, 0x20 ;  /* 0x0000002013057836 */ /* 0x002fe40000000000 */
[----:B------:R-:W-:Y:S01]  /*10a0*/  IMAD.IADD R138, R138, 0x1, R3 ;  /* 0x000000018a8a7824 */ /* 0x000fe200078e0203 */
[----:B------:R0:W-:Y:S02]  /*10b0*/  STL [R1+0x40], R0 ;  /* 0x0000400001007387 */ /* 0x0001e40000100800 */
[----:B0-----:R-:W-:-:S05]  /*10c0*/  VIADD R0, R3, 0x6000 ;  /* 0x0000600003007836 */ /* 0x001fca0000000000 */
[----:B------:R0:W-:Y:S02]  /*10d0*/  STL [R1+0x20], R0 ;  /* 0x0000200001007387 */ /* 0x0001e40000100800 */
.L_x_1298:
[----:B0-2--5:R-:W2:Y:S01]  /*10e0*/  LDL R30, [R1+0x3c] ;  /* 0x00003c00011e7983 */ /* 0x025ea20000100800 */
[----:B------:R-:W-:Y:S05]  /*10f0*/  YIELD ;  /* 0x0000000000007946 */ /* 0x000fea0003800000 */
[----:B------:R-:W-:Y:S01]  /*1100*/  ULDC.64 UR4, c[0x0][0xa28] ;  /* 0x00028a0000047ab9 */ /* 0x000fe20000000a00 */
[----:B-1-3--:R-:W2:Y:S01]  /*1110*/  LDC.64 R6, c[0x0][0xa08] ;  /* 0x00028200ff067b82 */ /* 0x00aea20000000a00 */
[----:B------:R-:W-:Y:S01]  /*1120*/  ISETP.NE.U32.AND P1, PT, RZ, UR4, PT ;  /* 0x00000004ff007c0c */ /* 0x000fe2000bf25070 */
[----:B0-----:R-:W-:Y:S02]  /*1130*/  IMAD.MOV.U32 R0, RZ, RZ, RZ ;  /* 0x000000ffff007224 */ /* 0x001fe400078e00ff */
[----:B------:R-:W-:Y:S01]  /*1140*/  IMAD.MOV.U32 R72, RZ, RZ, RZ ;  /* 0x000000ffff487224 */ /* 0x000fe200078e00ff */
[----:B------:R-:W-:Y:S01]  /*1150*/  ISETP.NE.AND.EX P1, PT, RZ, UR5, PT, P1 ;  /* 0x00000005ff007c0c */ /* 0x000fe2000bf25310 */
[----:B------:R-:W-:-:S02]  /*1160*/  ULDC.64 UR4, c[0x0][0xa18] ;  /* 0x0002860000047ab9 */ /* 0x000fc40000000a00 */
[----:B------:R-:W-:-:S04]  /*1170*/  ISETP.NE.U32.AND P2, PT, RZ, UR4, PT ;  /* 0x00000004ff007c0c */ /* 0x000fc8000bf45070 */
[----:B------:R-:W-:Y:S01]  /*1180*/  ISETP.NE.AND.EX P2, PT, RZ, UR5, PT, P2 ;  /* 0x00000005ff007c0c */ /* 0x000fe2000bf45320 */
[----:B------:R-:W-:Y:S02]  /*1190*/  ULDC.64 UR4, c[0x0][0xa08] ;  /* 0x0002820000047ab9 */ /* 0x000fe40000000a00 */
[----:B------:R-:W-:-:S03]  /*11a0*/  ISETP.NE.U32.AND P0, PT, RZ, UR4, PT ;  /* 0x00000004ff007c0c */ /* 0x000fc6000bf05070 */
[----:B------:R-:W0:Y:S08]  /*11b0*/  @P1 LDC.64 R4, c[0x0][0xa28] ;  /* 0x00028a00ff041b82 */ /* 0x000e300000000a00 */
[----:B------:R-:W1:Y:S01]  /*11c0*/  @P2 LDC.64 R8, c[0x0][0xa18] ;  /* 0x00028600ff082b82 */ /* 0x000e620000000a00 */
[----:B------:R-:W-:Y:S01]  /*11d0*/  ULDC UR4, c[0x0][0x288] ;  /* 0x0000a20000047ab9 */ /* 0x000fe20000000800 */
[----:B------:R-:W-:Y:S01]  /*11e0*/  ISETP.NE.AND.EX P0, PT, RZ, UR5, PT, P0 ;  /* 0x00000005ff007c0c */ /* 0x000fe2000bf05300 */
[----:B------:R-:W-:Y:S01]  /*11f0*/  IMAD.U32 R3, RZ, RZ, UR4 ;  /* 0x00000004ff037e24 */ /* 0x000fe2000f8e00ff */
[----:B------:R-:W-:Y:S01]  /*1200*/  ULDC.64 UR4, c[0x0][0x3f8] ;  /* 0x0000fe0000047ab9 */ /* 0x000fe20000000a00 */
[----:B--2---:R-:W-:-:S04]  /*1210*/  IMAD.WIDE R10, R30, 0x4, R6 ;  /* 0x000000041e0a7825 */ /* 0x004fc800078e0206 */
[----:B-1----:R-:W-:-:S06]  /*1220*/  @P2 IMAD.WIDE R6, R30, 0x4, R8 ;  /* 0x000000041e062825 */ /* 0x002fcc00078e0208 */
[----:B------:R1:W5:Y:S01]  /*1230*/  @P0 LDG.E R72, desc[UR52][R10.64] ;  /* 0x000000340a480981 */ /* 0x000362000c1e1900 */
[----:B0-----:R-:W-:-:S03]  /*1240*/  @P1 IMAD.WIDE R4, R30, 0x4, R4 ;  /* 0x000000041e041825 */ /* 0x001fc600078e0204 */
[----:B------:R-:W2:Y:S04]  /*1250*/  @P2 LDG.E R3, desc[UR52][R6.64] ;  /* 0x0000003406032981 */ /* 0x000ea8000c1e1900 */
        /* <DEDUP_REMOVED lines=8> */
[----:B------:R-:W-:Y:S02]  /*12e0*/  IMAD.U32 R24, RZ, RZ, UR5 ;  /* 0x00000005ff187e24 */ /* 0x000fe4000f8e00ff */
[----:B------:R-:W-:Y:S01]  /*12f0*/  IMAD.U32 R27, RZ, RZ, UR4 ;  /* 0x00000004ff1b7e24 */ /* 0x000fe2000f8e00ff */
[----:B--2---:R1:W-:Y:S01]  /*1300*/  STL [R1+0x30], R3 ;  /* 0x0000300301007387 */ /* 0x0043e20000100800 */
[----:B------:R-:W-:Y:S01]  /*1310*/  IMAD.MOV.U32 R14, RZ, RZ, R3 ;  /* 0x000000ffff0e7224 */ /* 0x000fe200078e0003 */
[----:B------:R-:W-:Y:S06]  /*1320*/  @P2 BRA `(.L_x_1090) ;  /* 0x0000000000282947 */ /* 0x000fec0003800000 */
[----:B------:R-:W-:Y:S02]  /*1330*/  ULDC.64 UR4, c[0x0][0xa00] ;  /* 0x0002800000047ab9 */ /* 0x000fe40000000a00 */
[----:B------:R-:W-:-:S04]  /*1340*/  ISETP.NE.U32.AND P1, PT, RZ, UR4, PT ;  /* 0x00000004ff007c0c */ /* 0x000fc8000bf25070 */
[----:B------:R-:W-:-:S13]  /*1350*/  ISETP.NE.AND.EX P1, PT, RZ, UR5, PT, P1 ;  /* 0x00000005ff007c0c */ /* 0x000fda000bf25310 */
[----:B------:R-:W-:Y:S05]  /*1360*/  @!P1 BRA `(.L_x_1090) ;  /* 0x0000000000189947 */ /* 0x000fea0003800000 */
[----:B-1----:R-:W0:Y:S02]  /*1370*/  LDC.64 R4, c[0x0][0xa00] ;  /* 0x00028000ff047b82 */ /* 0x002e240000000a00 */
[----:B0-----:R-:W-:-:S05]  /*1380*/  IMAD.WIDE R4, R30, 0x4, R4 ;  /* 0x000000041e047825 */ /* 0x001fca00078e0204 */
[----:B------:R-:W2:Y:S04]  /*1390*/  LDG.E R3, desc[UR52][R4.64] ;  /* 0x0000003404037981 */ /* 0x000ea8000c1e1900 */
[----:B------:R-:W2:Y:S02]  /*13a0*/  LDG.E R6, desc[UR52][R4.64+0x4] ;  /* 0x0000043404067981 */ /* 0x000ea4000c1e1900 */
[----:B--2---:R-:W-:-:S05]  /*13b0*/  IMAD.IADD R14, R6, 0x1, -R3 ;  /* 0x00000001060e7824 */ /* 0x004fca00078e0a03 */
[----:B------:R0:W-:Y:S02]  /*13c0*/  STL [R1+0x30], R14 ;  /* 0x0000300e01007387 */ /* 0x0001e40000100800 */
.L_x_1090:
[----:B------:R-:W2:Y:S01]  /*13d0*/  LDL R13, [R1+0x34] ;  /* 0x00003400010d7983 */ /* 0x000ea20000100800 */
[----:B------:R-:W-:-:S03]  /*13e0*/  ULDC.64 UR4, c[0x0][0xa20] ;  /* 0x0002880000047ab9 */ /* 0x000fc60000000a00 */
[----:B------:R-:W3:Y:S01]  /*13f0*/  LDL R29, [R1+0x38] ;  /* 0x00003800011d7983 */ /* 0x000ee20000100800 */
[----:B------:R-:W-:-:S04]  /*1400*/  ISETP.NE.U32.AND P1, PT, RZ, UR4, PT ;  /* 0x00000004ff007c0c */ /* 0x000fc8000bf25070 */
[----:B------:R-:W-:Y:S01]  /*1410*/  ISETP.NE.AND.EX P1, PT, RZ, UR5, PT, P1 ;  /* 0x00000005ff007c0c */ /* 0x000fe2000bf25310 */
[----:B--2---:R2:W-:Y:S04]  /*1420*/  STL [R1+0x50], R13 ;  /* 0x0000500d01007387 */ /* 0x0045e80000100800 */
[----:B---3--:R2:W-:Y:S04]  /*1430*/  STL [R1+0x44], R29 ;  /* 0x0000441d01007387 */ /* 0x0085e80000100800 */
[----:B------:R2:W-:Y:S04]  /*1440*/  STL [R1+0x48], R30 ;  /* 0x0000481e01007387 */ /* 0x0005e80000100800 */
[----:B------:R-:W-:Y:S05]  /*1450*/  @!P1 BRA `(.L_x_1091) ;  /* 0x0000000000109947 */ /* 0x000fea0003800000 */
[----:B-1----:R-:W1:Y:S02]  /*1460*/  LDC.64 R4, c[0x0][0xa20] ;  /* 0x00028800ff047b82 */ /* 0x002e640000000a00 */
[----:B-1----:R-:W-:-:S05]  /*1470*/  IMAD.WIDE R4, R30, 0x4, R4 ;  /* 0x000000041e047825 */ /* 0x002fca00078e0204 */
[----:B------:R3:W5:Y:S01]  /*1480*/  LDG.E R27, desc[UR52][R4.64] ;  /* 0x00000034041b7981 */ /* 0x000762000c1e1900 */
[----:B------:R-:W-:Y:S05]  /*1490*/  BRA `(.L_x_1092) ;  /* 0x0000000000107947 */ /* 0x000fea0003800000 */
.L_x_1091:
[----:B------:R-:W-:Y:S05]  /*14a0*/  @!P0 BRA `(.L_x_1092) ;  /* 0x00000000000c8947 */ /* 0x000fea0003800000 */
[----:B-1----:R-:W3:Y:S04]  /*14b0*/  LDG.E R4, desc[UR52][R10.64] ;  /* 0x000000340a047981 */ /* 0x002ee8000c1e1900 */
[----:B------:R-:W3:Y:S02]  /*14c0*/  LDG.E R27, desc[UR52][R10.64+0x4] ;  /* 0x000004340a1b7981 */ /* 0x000ee4000c1e1900 */
[----:B---3--:R-:W-:-:S07]  /*14d0*/  IMAD.IADD R27, R27, 0x1, -R4 ;  /* 0x000000011b1b7824 */ /* 0x008fce00078e0a04 */
.L_x_1092:
[----:B------:R-:W-:Y:S01]  /*14e0*/  ULDC.64 UR4, c[0x0][0xa10] ;  /* 0x0002840000047ab9 */ /* 0x000fe20000000a00 */
[----:B-1----:R-:W1:Y:S01]  /*14f0*/  LDC.64 R10, c[0x0][0x9e0] ;  /* 0x00027800ff0a7b82 */ /* 0x002e620000000a00 */
[----:B------:R-:W-:-:S04]  /*1500*/  ISETP.NE.U32.AND P0, PT, RZ, UR4, PT ;  /* 0x00000004ff007c0c */ /* 0x000fc8000bf05070 */
[----:B------:R-:W-:Y:S01]  /*1510*/  ISETP.NE.AND.EX P0, PT, RZ, UR5, PT, P0 ;  /* 0x00000005ff007c0c */ /* 0x000fe2000bf05300 */
[----:B------:R-:W-:Y:S02]  /*1520*/  ULDC.64 UR4, c[0x0][0xa30] ;  /* 0x00028c0000047ab9 */ /* 0x000fe40000000a00 */
[----:B------:R-:W-:-:S04]  /*1530*/  ISETP.NE.U32.AND P1, PT, RZ, UR4, PT ;  /* 0x00000004ff007c0c */ /* 0x000fc8000bf25070 */
[----:B------:R-:W-:-:S06]  /*1540*/  ISETP.NE.AND.EX P1, PT, RZ, UR5, PT, P1 ;  /* 0x00000005ff007c0c */ /* 0x000fcc000bf25310 */
[----:B---3--:R-:W3:Y:S08]  /*1550*/  @P0 LDC.64 R4, c[0x0][0xa10] ;  /* 0x00028400ff040b82 */ /* 0x008ef00000000a00 */
[----:B------:R-:W4:Y:S01]  /*1560*/  @P1 LDC.64 R6, c[0x0][0xa30] ;  /* 0x00028c00ff061b82 */ /* 0x000f220000000a00 */
[----:B---3--:R-:W-:-:S05]  /*1570*/  @P0 IMAD.WIDE R4, R30, 0x4, R4 ;  /* 0x000000041e040825 */ /* 0x008fca00078e0204 */
[----:B------:R-:W3:Y:S04]  /*1580*/  @P0 LDG.E R3, desc[UR52][R4.64] ;  /* 0x0000003404030981 */ /* 0x000ee8000c1e1900 */
[----:B------:R-:W3:Y:S01]  /*1590*/  @P0 LDG.E R8, desc[UR52][R4.64+0x4] ;  /* 0x0000043404080981 */ /* 0x000ee2000c1e1900 */
[----:B-----5:R-:W-:Y:S02]  /*15a0*/  IMAD.IADD R9, R27, 0x1, -R0 ;  /* 0x000000011b097824 */ /* 0x020fe400078e0a00 */
[----:B------:R-:W-:Y:S02]  /*15b0*/  IMAD.MOV.U32 R105, RZ, RZ, R27 ;  /* 0x000000ffff697224 */ /* 0x000fe400078e001b */
[----:B----4-:R-:W-:-:S05]  /*15c0*/  @P1 IMAD.WIDE R6, R30, 0x4, R6 ;  /* 0x000000041e061825 */ /* 0x010fca00078e0206 */
[----:B------:R4:W5:Y:S01]  /*15d0*/  @P1 LDG.E R105, desc[UR52][R6.64] ;  /* 0x0000003406691981 */ /* 0x000962000c1e1900 */
[----:B-1----:R-:W-:Y:S01]  /*15e0*/  ISETP.GE.AND P1, PT, R11, 0x1, PT ;  /* 0x000000010b00780c */ /* 0x002fe20003f26270 */
[----:B------:R-:W-:-:S04]  /*15f0*/  IMAD.MOV.U32 R108, RZ, RZ, 0xc0 ;  /* 0x000000c0ff6c7424 */ /* 0x000fc800078e00ff */
[----:B------:R-:W-:Y:S02]  /*1600*/  IMAD R108, R13, R108, 0xc0 ;  /* 0x000000c00d6c7424 */ /* 0x000fe400078e026c */
[----:B---3--:R-:W-:-:S04]  /*1610*/  @P0 IMAD.IADD R24, R8, 0x1, -R3 ;  /* 0x0000000108180824 */ /* 0x008fc800078e0a03 */
[----:B------:R-:W-:-:S04]  /*1620*/  IMAD.IADD R12, R9, 0x1, R24 ;  /* 0x00000001090c7824 */ /* 0x000fc800078e0218 */
[C---:B------:R-:W-:Y:S01]  /*1630*/  VIADD R0, R12.reuse, 0x7f ;  /* 0x0000007f0c007836 */ /* 0x040fe20000000000 */
[----:B------:R4:W-:Y:S01]  /*1640*/  STL [R1+0x28], R12 ;  /* 0x0000280c01007387 */ /* 0x0009e20000100800 */
[----:B------:R-:W-:-:S03]  /*1650*/  IADD3 R108, R12, R108, -R14 ;  /* 0x0000006c0c6c7210 */ /* 0x000fc60007ffe80e */
[----:B------:R-:W-:-:S04]  /*1660*/  SHF.R.S32.HI R3, RZ, 0x1f, R0 ;  /* 0x0000001fff037819 */ /* 0x000fc80000011400 */
[----:B------:R-:W-:Y:S02]  /*1670*/  LEA.HI R3, R3, R0, RZ, 0x7 ;  /* 0x0000000003037211 */ /* 0x000fe400078f38ff */
[----:B------:R-:W-:Y:S02]  /*1680*/  IADD3 R0, R108, R10, RZ ;  /* 0x0000000a6c007210 */ /* 0x000fe40007ffe0ff */
[----:B------:R-:W-:Y:S01]  /*1690*/  SHF.R.S32.HI R110, RZ, 0x7, R3 ;  /* 0x00000007ff6e7819 */ /* 0x000fe20000011403 */
[----:B----4-:R-:W-:Y:S06]  /*16a0*/  @!P1 BRA `(.L_x_1093) ;  /* 0x0000000000489947 */ /* 0x010fec0003800000 */
[C---:B------:R-:W-:Y:S01]  /*16b0*/  ISETP.GT.AND P0, PT, R108.reuse, RZ, PT ;  /* 0x000000ff6c00720c */ /* 0x040fe20003f04270 */
[----:B------:R-:W-:Y:S01]  /*16c0*/  BSSY B0, `(.L_x_1094) ;  /* 0x000000e000007945 */ /* 0x000fe20003800000 */
[----:B------:R-:W-:-:S11]  /*16d0*/  VIADD R3, R108, 0xffffffff ;  /* 0xffffffff6c037836 */ /* 0x000fd60000000000 */
[----:B------:R-:W-:Y:S05]  /*16e0*/  @P0 BRA `(.L_x_1095) ;  /* 0x00000000001c0947 */ /* 0x000fea0003800000 */
[----:B------:R-:W-:Y:S01]  /*16f0*/  ISETP.NE.AND P0, PT, R11, 0x1, PT ;  /* 0x000000010b00780c */ /* 0x000fe20003f05270 */
[----:B------:R-:W-:-:S12]  /*1700*/  IMAD.MOV R3, RZ, RZ, -R108 ;  /* 0x000000ffff037224 */ /* 0x000fd800078e0a6c */
[----:B------:R-:W1:Y:S02]  /*1710*/  @P0 LDC.64 R4, c[0x0][0x9e8] ;  /* 0x00027a00ff040b82 */ /* 0x000e640000000a00 */
[----:B-1----:R-:W-:-:S05]  /*1720*/  @P0 IMAD.HI.U32 R4, R3, R4, RZ ;  /* 0x0000000403040227 */ /* 0x002fca00078e00ff */
[----:B------:R-:W-:-:S04]  /*1730*/  @P0 SHF.R.U32.HI R3, RZ, R5, R4 ;  /* 0x00000005ff030219 */ /* 0x000fc80000011604 */
[----:B------:R-:W-:Y:S01]  /*1740*/  LOP3.LUT R3, RZ, R3, RZ, 0x33, !PT ;  /* 0x00000003ff037212 */ /* 0x000fe200078e33ff */
[----:B------:R-:W-:Y:S06]  /*1750*/  BRA `(.L_x_1096) ;  /* 0x0000000000107947 */ /* 0x000fec0003800000 */
.L_x_1095:
[----:B------:R-:W-:-:S13]  /*1760*/  ISETP.NE.AND P0, PT, R11, 0x1, PT ;  /* 0x000000010b00780c */ /* 0x000fda0003f05270 */
[----:B------:R-:W1:Y:S02]  /*1770*/  @P0 LDC.64 R4, c[0x0][0x9e8] ;  /* 0x00027a00ff040b82 */ /* 0x000e640000000a00 */
[----:B-1----:R-:W-:-:S05]  /*1780*/  @P0 IMAD.HI.U32 R4, R3, R4, RZ ;  /* 0x0000000403040227 */ /* 0x002fca00078e00ff */
[----:B------:R-:W-:-:S07]  /*1790*/  @P0 SHF.R.U32.HI R3, RZ, R5, R4 ;  /* 0x00000005ff030219 */ /* 0x000fce0000011604 */
.L_x_1096:
[----:B------:R-:W-:Y:S05]  /*17a0*/  BSYNC B0 ;  /* 0x0000000000007941 */ /* 0x000fea0003800000 */
.L_x_1094:
[----:B------:R-:W-:-:S05]  /*17b0*/  IMAD R3, R3, R11, R11 ;  /* 0x0000000b03037224 */ /* 0x000fca00078e020b */
[----:B------:R-:W-:-:S07]  /*17c0*/  VIMNMX R0, R0, R3, PT ;  /* 0x0000000300007248 */ /* 0x000fce0003fe0100 */
.L_x_1093:
[----:B------:R-:W-:Y:S01]  /*17d0*/  IMAD R106, R13, 0xc0, -R14 ;  /* 0x000000c00d6a7824 */ /* 0x000fe200078e0a0e */
[----:B------:R-:W-:-:S03]  /*17e0*/  ULDC UR4, c[0x0][0x9dc] ;  /* 0x0002770000047ab9 */ /* 0x000fc60000000800 */
[----:B------:R-:W-:-:S04]  /*17f0*/  IMAD.IADD R106, R12, 0x1, R106 ;  /* 0x000000010c6a7824 */ /* 0x000fc800078e026a */
[----:B------:R-:W-:Y:S01]  /*1800*/  VIADD R3, R106, -UR4 ;  /* 0x800000046a037c36 */ /* 0x000fe20008000000 */
[----:B------:R-:W-:Y:S06]  /*1810*/  @!P1 BRA `(.L_x_1097) ;  /* 0x0000000000489947 */ /* 0x000fec0003800000 */
[----:B------:R-:W-:Y:S01]  /*1820*/  ISETP.GT.AND P0, PT, R106, -0x1, PT ;  /* 0xffffffff6a00780c */ /* 0x000fe20003f04270 */
[----:B------:R-:W-:-:S12]  /*1830*/  BSSY B0, `(.L_x_1098) ;  /* 0x000000e000007945 */ /* 0x000fd80003800000 */
[----:B------:R-:W-:Y:S05]  /*1840*/  @P0 BRA `(.L_x_1099) ;  /* 0x00000000001c0947 */ /* 0x000fea0003800000 */
[----:B------:R-:W-:Y:S02]  /*1850*/  ISETP.NE.AND P0, PT, R11, 0x1, PT ;  /* 0x000000010b00780c */ /* 0x000fe40003f05270 */
[----:B------:R-:W-:-:S11]  /*1860*/  LOP3.LUT R5, RZ, R106, RZ, 0x33, !PT ;  /* 0x0000006aff057212 */ /* 0x000fd600078e33ff */
[----:B------:R-:W1:Y:S02]  /*1870*/  @P0 LDC.64 R6, c[0x0][0x9e8] ;  /* 0x00027a00ff060b82 */ /* 0x000e640000000a00 */
[----:B-1----:R-:W-:-:S05]  /*1880*/  @P0 IMAD.HI.U32 R4, R5, R6, RZ ;  /* 0x0000000605040227 */ /* 0x002fca00078e00ff */
[----:B------:R-:W-:-:S04]  /*1890*/  @P0 SHF.R.U32.HI R5, RZ, R7, R4 ;  /* 0x00000007ff050219 */ /* 0x000fc80000011604 */
[----:B------:R-:W-:Y:S01]  /*18a0*/  LOP3.LUT R4, RZ, R5, RZ, 0x33, !PT ;  /* 0x00000005ff047212 */ /* 0x000fe200078e33ff */
[----:B------:R-:W-:Y:S06]  /*18b0*/  BRA `(.L_x_1100) ;  /* 0x0000000000147947 */ /* 0x000fec0003800000 */
.L_x_1099:
[----:B------:R-:W-:Y:S01]  /*18c0*/  ISETP.NE.AND P0, PT, R11, 0x1, PT ;  /* 0x000000010b00780c */ /* 0x000fe20003f05270 */
[----:B------:R-:W-:-:S12]  /*18d0*/  IMAD.MOV.U32 R4, RZ, RZ, R106 ;  /* 0x000000ffff047224 */ /* 0x000fd800078e006a */
[----:B------:R-:W1:Y:S02]  /*18e0*/  @P0 LDC.64 R6, c[0x0][0x9e8] ;  /* 0x00027a00ff060b82 */ /* 0x000e640000000a00 */
[----:B-1----:R-:W-:-:S05]  /*18f0*/  @P0 IMAD.HI.U32 R6, R106, R6, RZ ;  /* 0x000000066a060227 */ /* 0x002fca00078e00ff */
[----:B------:R-:W-:-:S07]  /*1900*/  @P0 SHF.R.U32.HI R4, RZ, R7, R6 ;  /* 0x00000007ff040219 */ /* 0x000fce0000011606 */
.L_x_1100:
[----:B------:R-:W-:Y:S05]  /*1910*/  BSYNC B0 ;  /* 0x0000000000007941 */ /* 0x000fea0003800000 */
.L_x_1098:
[----:B------:R-:W-:-:S05]  /*1920*/  IMAD R4, R4, R11, RZ ;  /* 0x0000000b04047224 */ /* 0x000fca00078e02ff */
[----:B------:R-:W-:-:S07]  /*1930*/  VIMNMX R3, R3, R4, !PT ;  /* 0x0000000403037248 */ /* 0x000fce0007fe0100 */
.L_x_1097:
[----:B------:R-:W-:Y:S01]  /*1940*/  VIADD R0, R0, 0x7f ;  /* 0x0000007f00007836 */ /* 0x000fe20000000000 */
[----:B------:R-:W-:-:S04]  /*1950*/  SHF.R.S32.HI R4, RZ, 0x1f, R3 ;  /* 0x0000001fff047819 */ /* 0x000fc80000011403 */
[----:B------:R-:W-:Y:S02]  /*1960*/  SHF.R.S32.HI R5, RZ, 0x1f, R0 ;  /* 0x0000001fff057819 */ /* 0x000fe40000011400 */
[----:B------:R-:W-:Y:S02]  /*1970*/  LEA.HI R4, R4, R3, RZ, 0x7 ;  /* 0x0000000304047211 */ /* 0x000fe400078f38ff */
[----:B------:R-:W-:Y:S02]  /*1980*/  LEA.HI R5, R5, R0, RZ, 0x7 ;  /* 0x0000000005057211 */ /* 0x000fe400078f38ff */
[----:B------:R-:W-:Y:S02]  /*1990*/  SHF.R.S32.HI R4, RZ, 0x7, R4 ;  /* 0x00000007ff047819 */ /* 0x000fe40000011404 */
[----:B------:R-:W-:Y:S02]  /*19a0*/  SHF.R.S32.HI R5, RZ, 0x7, R5 ;  /* 0x00000007ff057819 */ /* 0x000fe40000011405 */
[----:B------:R-:W-:-:S02]  /*19b0*/  VIMNMX R4, RZ, R4, !PT ;  /* 0x00000004ff047248 */ /* 0x000fc40007fe0100 */
[----:B------:R-:W-:-:S03]  /*19c0*/  VIMNMX R5, R110, R5, PT ;  /* 0x000000056e057248 */ /* 0x000fc60003fe0100 */
[--C-:B------:R-:W-:Y:S02]  /*19d0*/  IMAD R4, R4, 0x80, -R9.reuse ;  /* 0x0000008004047824 */ /* 0x100fe400078e0a09 */
[----:B------:R-:W-:-:S03]  /*19e0*/  IMAD R5, R5, 0x80, -R9 ;  /* 0x0000008005057824 */ /* 0x000fc600078e0a09 */
[----:B------:R-:W-:Y:S02]  /*19f0*/  VIMNMX R4, RZ, R4, !PT ;  /* 0x00000004ff047248 */ /* 0x000fe40007fe0100 */
[----:B------:R-:W-:Y:S02]  /*1a00*/  VIMNMX R5, R5, R24, PT ;  /* 0x0000001805057248 */ /* 0x000fe40003fe0100 */
[----:B------:R-:W-:Y:S02]  /*1a10*/  SHF.R.U32.HI R76, RZ, 0x7, R4 ;  /* 0x00000007ff4c7819 */ /* 0x000fe40000011604 */
[----:B------:R-:W-:-:S03]  /*1a20*/  ISETP.GT.AND P0, PT, R5, R4, PT ;  /* 0x000000040500720c */ /* 0x000fc60003f04270 */
[----:B------:R-:W-:-:S10]  /*1a30*/  IMAD.MOV.U32 R25, RZ, RZ, R76 ;  /* 0x000000ffff197224 */ /* 0x000fd400078e004c */
[----:B------:R-:W-:-:S05]  /*1a40*/  @P0 VIADD R0, R5, 0x7f ;  /* 0x0000007f05000836 */ /* 0x000fca0000000000 */
[----:B------:R-:W-:-:S04]  /*1a50*/  @P0 SHF.R.S32.HI R3, RZ, 0x1f, R0 ;  /* 0x0000001fff030819 */ /* 0x000fc80000011400 */
[----:B------:R-:W-:-:S04]  /*1a60*/  @P0 LEA.HI R3, R3, R0, RZ, 0x7 ;  /* 0x0000000003030211 */ /* 0x000fc800078f38ff */
[----:B------:R-:W-:Y:S02]  /*1a70*/  @P0 SHF.R.S32.HI R25, RZ, 0x7, R3 ;  /* 0x00000007ff190819 */ /* 0x000fe40000011403 */
[----:B------:R-:W-:Y:S02]  /*1a80*/  PLOP3.LUT P0, PT, PT, PT, PT, 0x80, 0x0 ;  /* 0x000000000000781c */ /* 0x000fe40003f0f070 */
[----:B------:R-:W-:-:S13]  /*1a90*/  ISETP.GT.AND P1, PT, R25, R76, PT ;  /* 0x0000004c1900720c */ /* 0x000fda0003f24270 */
[----:B------:R-:W-:Y:S05]  /*1aa0*/  @!P1 BRA `(.L_x_1101) ;  /* 0x0000005000349947 */ /* 0x000fea0003800000 */
        /* <DEDUP_REMOVED lines=8> */
[----:B0-----:R0:W1:Y:S01]  /*1b30*/  LDC.64 R14, c[0x4][R0] ;  /* 0x01000000000e7b82 */ /* 0x0010620000000a00 */
        /* <DEDUP_REMOVED lines=8> */
[----:B0-2---:R-:W-:-:S07]  /*1bc0*/  IMAD.MOV.U32 R13, RZ, RZ, RZ ;  /* 0x000000ffff0d7224 */ /* 0x005fce00078e00ff */
[----:B------:R-:W-:-:S07]  /*1bd0*/  LEPC R20, `(.L_x_1103) ;  /* 0x000000001014794e */ /* 0x000fce0000000000 */
[----:B-1---5:R-:W-:Y:S05]  /*1be0*/  CALL.ABS.NOINC R14 ;  /* 0x000000000e007343 */ /* 0x022fea0003c00000 */
.L_x_1103:
[----:B------:R-:W-:Y:S05]  /*1bf0*/  BSYNC B6 ;  /* 0x0000000000067941 */ /* 0x000fea0003800000 */
.L_x_1102:
        /* <DEDUP_REMOVED lines=17> */
[----:B0-2---:R-:W-:-:S07]  /*1d10*/  IMAD.MOV.U32 R13, RZ, RZ, RZ ;  /* 0x000000ffff0d7224 */ /* 0x005fce00078e00ff */
[----:B------:R-:W-:-:S07]  /*1d20*/  LEPC R20, `(.L_x_1105) ;  /* 0x000000001014794e */ /* 0x000fce0000000000 */
[----:B-1---5:R-:W-:Y:S05]  /*1d30*/  CALL.ABS.NOINC R14 ;  /* 0x000000000e007343 */ /* 0x022fea0003c00000 */
.L_x_1105:
[----:B------:R-:W-:Y:S05]  /*1d40*/  BSYNC B6 ;  /* 0x0000000000067941 */ /* 0x000fea0003800000 */
.L_x_1104:
[----:B------:R-:W-:Y:S01]  /*1d50*/  ULDC.64 UR4, c[0x0][0x9f8] ;  /* 0x00027e0000047ab9 */ /* 0x000fe20000000a00 */
[----:B------:R-:W-:Y:S01]  /*1d60*/  IMAD.MOV.U32 R3, RZ, RZ, R30 ;  /* 0x000000ffff037224 */ /* 0x000fe200078e001e */
[----:B------:R-:W-:Y:S01]  /*1d70*/  ISETP.NE.U32.AND P0, PT, RZ, UR4, PT ;  /* 0x00000004ff007c0c */ /* 0x000fe2000bf05070 */
[----:B------:R-:W3:Y:S01]  /*1d80*/  LDL.LU R38, [R1] ;  /* 0x0000000001267983 */ /* 0x000ee20000300800 */
[----:B------:R-:W1:Y:S01]  /*1d90*/  LDC R0, c[0x0][0x428] ;  /* 0x00010a00ff007b82 */ /* 0x000e620000000800 */
[----:B------:R-:W4:Y:S01]  /*1da0*/  S2R R20, SR_TID.X ;  /* 0x0000000000147919 */ /* 0x000f220000002100 */
[----:B------:R-:W-:-:S06]  /*1db0*/  ISETP.NE.AND.EX P0, PT, RZ, UR5, PT, P0 ;  /* 0x00000005ff007c0c */ /* 0x000fcc000bf05300 */
[----:B------:R-:W0:Y:S01]  /*1dc0*/  LDC.64 R6, c[0x0][0x2f0] ;  /* 0x0000bc00ff067b82 */ /* 0x000e220000000a00 */
[----:B------:R-:W-:Y:S01]  /*1dd0*/  IMAD.IADD R72, R72, 0x1, R27 ;  /* 0x0000000148487824 */ /* 0x000fe200078e021b */
[----:B------:R-:W-:Y:S01]  /*1de0*/  ULDC.64 UR6, c[0x0][0xa08] ;  /* 0x0002820000067ab9 */ /* 0x000fe20000000a00 */
[----:B------:R-:W-:Y:S01]  /*1df0*/  IMAD.MOV.U32 R15, RZ, RZ, R29 ;  /* 0x000000ffff0f7224 */ /* 0x000fe200078e001d */
[----:B------:R-:W-:Y:S01]  /*1e00*/  ULDC.64 UR4, c[0x0][0x2f8] ;  /* 0x0000be0000047ab9 */ /* 0x000fe20000000a00 */
[----:B------:R-:W-:Y:S01]  /*1e10*/  SHF.R.S32.HI R32, RZ, 0x1f, R23 ;  /* 0x0000001fff207819 */ /* 0x000fe20000011417 */
[C---:B------:R-:W-:Y:S01]  /*1e20*/  VIADD R37, R19.reuse, 0x10 ;  /* 0x0000001013257836 */ /* 0x040fe20000000000 */
[----:B------:R-:W3:Y:S01]  /*1e30*/  LDL R36, [R1+0xc] ;  /* 0x00000c0001247983 */ /* 0x000ee20000100800 */
[C---:B------:R-:W-:Y:S01]  /*1e40*/  VIADD R103, R19.reuse, 0x30 ;  /* 0x0000003013677836 */ /* 0x040fe20000000000 */
[----:B------:R-:W2:Y:S01]  /*1e50*/  @P0 LDC.64 R4, c[0x0][0x9f8] ;  /* 0x00027e00ff040b82 */ /* 0x000ea20000000a00 */
[----:B------:R-:W-:Y:S01]  /*1e60*/  VIADD R31, R19, 0x20 ;  /* 0x00000020131f7836 */ /* 0x000fe20000000000 */
[----:B------:R-:W3:Y:S06]  /*1e70*/  LDL R35, [R1+0x10] ;  /* 0x0000100001237983 */ /* 0x000eec0000100800 */
[----:B------:R-:W3:Y:S01]  /*1e80*/  LDC R104, c[0x0][0x3d4] ;  /* 0x0000f500ff687b82 */ /* 0x000ee20000000800 */
[----:B--2---:R-:W-:-:S05]  /*1e90*/  @P0 IMAD.WIDE R4, R30, 0x4, R4 ;  /* 0x000000041e040825 */ /* 0x004fca00078e0204 */
[----:B------:R2:W3:Y:S01]  /*1ea0*/  @P0 LDG.E R3, desc[UR52][R4.64] ;  /* 0x0000003404030981 */ /* 0x0004e2000c1e1900 */
[----:B-1----:R-:W-:Y:S02]  /*1eb0*/  ISETP.NE.AND P0, PT, R0, 0x1, PT ;  /* 0x000000010000780c */ /* 0x002fe40003f05270 */
[----:B------:R-:W-:Y:S02]  /*1ec0*/  SHF.R.S32.HI R13, RZ, 0x1f, R72 ;  /* 0x0000001fff0d7819 */ /* 0x000fe40000011448 */
[----:B----4-:R-:W-:-:S03]  /*1ed0*/  SHF.R.U32.HI R34, RZ, 0x7, R20 ;  /* 0x00000007ff227819 */ /* 0x010fc60000011614 */
[-C--:B0-----:R-:W-:Y:S02]  /*1ee0*/  IMAD R8, R13, R6.reuse, RZ ;  /* 0x000000060d087224 */ /* 0x081fe400078e02ff */
[----:B--2---:R-:W-:-:S04]  /*1ef0*/  IMAD.WIDE.U32 R4, R72, R6, RZ ;  /* 0x0000000648047225 */ /* 0x004fc800078e00ff */
[----:B------:R-:W0:Y:S08]  /*1f00*/  @P0 LDC R0, c[0x0][0x42c] ;  /* 0x00010b00ff000b82 */ /* 0x000e300000000800 */
[----:B------:R-:W1:Y:S01]  /*1f10*/  @P0 LDC R9, c[0x0][0x430] ;  /* 0x00010c00ff090b82 */ /* 0x000e620000000800 */
[----:B0-----:R-:W-:-:S05]  /*1f20*/  @P0 IMAD.HI.U32 R0, R29, R0, RZ ;  /* 0x000000001d000227 */ /* 0x001fca00078e00ff */
[----:B-1----:R-:W-:Y:S01]  /*1f30*/  @P0 SHF.R.U32.HI R15, RZ, R9, R0 ;  /* 0x00000009ff0f0219 */ /* 0x002fe20000011600 */
[----:B------:R-:W-:Y:S01]  /*1f40*/  IMAD R9, R72, R7, R8 ;  /* 0x0000000748097224 */ /* 0x000fe200078e0208 */
[----:B------:R-:W-:Y:S02]  /*1f50*/  IADD3 R0, R20, -0x80, RZ ;  /* 0xffffff8014007810 */ /* 0x000fe40007ffe0ff */
[----:B------:R-:W-:Y:S01]  /*1f60*/  SHF.R.S32.HI R10, RZ, 0x1f, R15 ;  /* 0x0000001fff0a7819 */ /* 0x000fe2000001140f */
[----:B------:R-:W-:Y:S01]  /*1f70*/  IMAD.IADD R5, R5, 0x1, R9 ;  /* 0x0000000105057824 */ /* 0x000fe200078e0209 */
[----:B------:R-:W-:Y:S02]  /*1f80*/  SHF.R.S32.HI R11, RZ, 0x1f, R0 ;  /* 0x0000001fff0b7819 */ /* 0x000fe40000011400 */
[----:B------:R-:W-:Y:S01]  /*1f90*/  ISETP.NE.U32.AND P0, PT, RZ, UR6, PT ;  /* 0x00000006ff007c0c */ /* 0x000fe2000bf05070 */
[----:B------:R-:W-:Y:S01]  /*1fa0*/  IMAD R8, R10, UR4, RZ ;  /* 0x000000040a087c24 */ /* 0x000fe2000f8e02ff */
[----:B------:R-:W-:Y:S01]  /*1fb0*/  LEA.HI R11, R11, R0, RZ, 0x2 ;  /* 0x000000000b0b7211 */ /* 0x000fe200078f10ff */
[----:B------:R-:W-:Y:S01]  /*1fc0*/  IMAD.WIDE.U32 R4, R15, UR4, R4 ;  /* 0x000000040f047c25 */ /* 0x000fe2000f8e0004 */
[----:B------:R-:W-:-:S02]  /*1fd0*/  ISETP.NE.AND.EX P0, PT, RZ, UR7, PT, P0 ;  /* 0x00000007ff007c0c */ /* 0x000fc4000bf05300 */
[----:B------:R-:W-:Y:S01]  /*1fe0*/  ISETP.NE.AND P6, PT, R34, 0x1, PT ;  /* 0x000000012200780c */ /* 0x000fe20003fc5270 */
[----:B------:R-:W-:Y:S01]  /*1ff0*/  IMAD R9, R15, UR5, R8 ;  /* 0x000000050f097c24 */ /* 0x000fe2000f8e0208 */
[----:B------:R-:W-:Y:S01]  /*2000*/  ULDC.64 UR4, c[0x0][0x300] ;  /* 0x0000c00000047ab9 */ /* 0x000fe20000000a00 */
[----:B------:R-:W-:Y:S02]  /*2010*/  SHF.R.S32.HI R21, RZ, 0x2, R11 ;  /* 0x00000002ff157819 */ /* 0x000fe4000001140b */
[----:B------:R-:W-:Y:S01]  /*2020*/  IMAD.IADD R5, R5, 0x1, R9 ;  /* 0x0000000105057824 */ /* 0x000fe200078e0209 */
[----:B------:R-:W-:-:S04]  /*2030*/  SHF.R.S32.HI R8, RZ, 0x1f, R11 ;  /* 0x0000001fff087819 */ /* 0x000fc8000001140b */
[----:B------:R-:W-:-:S04]  /*2040*/  LEA.HI R8, R8, R21, RZ, 0x2 ;  /* 0x0000001508087211 */ /* 0x000fc800078f10ff */
[----:B------:R-:W-:-:S05]  /*2050*/  LOP3.LUT R8, R8, 0xfffffffc, RZ, 0xc0, !PT ;  /* 0xfffffffc08087812 */ /* 0x000fca00078ec0ff */
[----:B------:R-:W-:Y:S01]  /*2060*/  IMAD.IADD R21, R21, 0x1, -R8 ;  /* 0x0000000115157824 */ /* 0x000fe200078e0a08 */
[----:B---3--:R-:W-:Y:S02]  /*2070*/  LOP3.LUT R38, R38, 0xfffffffd, RZ, 0xc0, !PT ;  /* 0xfffffffd26267812 */ /* 0x008fe400078ec0ff */
[----:B------:R-:W-:Y:S02]  /*2080*/  SHF.R.S32.HI R0, RZ, 0x1f, R3 ;  /* 0x0000001fff007819 */ /* 0x000fe40000011403 */
[----:B------:R-:W-:Y:S02]  /*2090*/  SEL R63, R3, RZ, !P0 ;  /* 0x000000ff033f7207 */ /* 0x000fe40004000000 */
[----:B------:R-:W-:-:S05]  /*20a0*/  SEL R30, R0, RZ, !P0 ;  /* 0x000000ff001e7207 */ /* 0x000fca0004000000 */
[----:B------:R-:W-:Y:S02]  /*20b0*/  IMAD R0, R30, UR4, RZ ;  /* 0x000000041e007c24 */ /* 0x000fe4000f8e02ff */
[----:B------:R-:W-:-:S04]  /*20c0*/  IMAD.WIDE.U32 R60, R63, UR4, R4 ;  /* 0x000000043f3c7c25 */ /* 0x000fc8000f8e0004 */
[----:B------:R-:W-:Y:S01]  /*20d0*/  IMAD R3, R63, UR5, R0 ;  /* 0x000000053f037c24 */ /* 0x000fe2000f8e0200 */
[----:B------:R-:W-:Y:S05]  /*20e0*/  @!P6 WARPSYNC.ALL ;  /* 0x000000000000e948 */ /* 0x000fea0003800000 */
[----:B------:R-:W-:Y:S01]  /*20f0*/  ULDC.64 UR4, c[0x0][0x320] ;  /* 0x0000c80000047ab9 */ /* 0x000fe20000000a00 */
[--C-:B------:R-:W-:Y:S01]  /*2100*/  SHF.R.S32.HI R5, RZ, 0x1f, R19.reuse ;  /* 0x0000001fff057819 */ /* 0x100fe20000011413 */
[----:B------:R-:W-:Y:S01]  /*2110*/  IMAD R0, R10, UR4, RZ ;  /* 0x000000040a007c24 */ /* 0x000fe2000f8e02ff */
[----:B------:R-:W-:Y:S01]  /*2120*/  ULDC.64 UR6, c[0x0][0x328] ;  /* 0x0000ca0000067ab9 */ /* 0x000fe20000000a00 */
[----:B------:R-:W-:Y:S01]  /*2130*/  IMAD.MOV.U32 R4, RZ, RZ, R19 ;  /* 0x000000ffff047224 */ /* 0x000fe200078e0013 */
[----:B------:R-:W0:Y:S01]  /*2140*/  LDC.64 R10, c[0x0][0x3e8] ;  /* 0x0000fa00ff0a7b82 */ /* 0x000e220000000a00 */
[----:B------:R-:W-:-:S02]  /*2150*/  IMAD R27, R15, UR5, R0 ;  /* 0x000000050f1b7c24 */ /* 0x000fc4000f8e0200 */
[----:B------:R-:W-:Y:S01]  /*2160*/  IMAD.WIDE.U32 R14, R15, UR4, R4 ;  /* 0x000000040f0e7c25 */ /* 0x000fe2000f8e0004 */
[----:B------:R-:W-:-:S03]  /*2170*/  ULDC UR4, c[0x0][0x2e4] ;  /* 0x0000b90000047ab9 */ /* 0x000fc60000000800 */
[-C--:B------:R-:W-:Y:S01]  /*2180*/  IMAD R0, R32, R6.reuse, RZ ;  /* 0x0000000620007224 */ /* 0x080fe200078e02ff */
[----:B------:R-:W-:Y:S02]  /*2190*/  ISETP.GE.AND P0, PT, R19, UR4, PT ;  /* 0x0000000413007c0c */ /* 0x000fe4000bf06270 */
[----:B------:R-:W-:Y:S01]  /*21a0*/  ISETP.GE.AND P1, PT, R37, UR4, PT ;  /* 0x0000000425007c0c */ /* 0x000fe2000bf26270 */
[----:B------:R-:W-:Y:S02]  /*21b0*/  IMAD R83, R23, R7, R0 ;  /* 0x0000000717537224 */ /* 0x000fe400078e0200 */
[----:B------:R-:W-:Y:S01]  /*21c0*/  IMAD.IADD R0, R61, 0x1, R3 ;  /* 0x000000013d007824 */ /* 0x000fe200078e0203 */
[----:B------:R-:W-:Y:S02]  /*21d0*/  SEL R3, RZ, 0x1, P0 ;  /* 0x00000001ff037807 */ /* 0x000fe40000000000 */
[----:B------:R-:W-:Y:S02]  /*21e0*/  LOP3.LUT P0, RZ, R21, 0x2, RZ, 0xc0, !PT ;  /* 0x0000000215ff7812 */ /* 0x000fe4000780c0ff */
[----:B------:R-:W-:Y:S01]  /*21f0*/  SEL R12, RZ, 0xffffffff, P1 ;  /* 0xffffffffff0c7807 */ /* 0x000fe20000800000 */
[----:B------:R-:W-:-:S04]  /*2200*/  IMAD.WIDE.U32 R8, R23, R6, R4 ;  /* 0x0000000617087225 */ /* 0x000fc800078e0004 */
[----:B------:R-:W-:Y:S01]  /*2210*/  IMAD.SHL.U32 R12, R12, 0x2, RZ ;  /* 0x000000020c0c7824 */ /* 0x000fe200078e00ff */
[----:B------:R-:W-:-:S04]  /*2220*/  IADD3 R84, P1, R60, R8, RZ ;  /* 0x000000083c547210 */ /* 0x000fc80007f3e0ff */
[----:B------:R-:W-:Y:S01]  /*2230*/  LOP3.LUT R3, R12, 0x2, R3, 0xe2, !PT ;  /* 0x000000020c037812 */ /* 0x000fe200078ee203 */
[----:B0-----:R-:W-:Y:S01]  /*2240*/  IMAD R12, R32, R10, RZ ;  /* 0x0000000a200c7224 */ /* 0x001fe200078e02ff */
[----:B------:R-:W-:Y:S02]  /*2250*/  IADD3.X R83, R0, R9, R83, P1, !PT ;  /* 0x0000000900537210 */ /* 0x000fe40000ffe453 */
[----:B------:R-:W-:Y:S01]  /*2260*/  @P0 LOP3.LUT R38, R38, 0x2, RZ, 0xfc, !PT ;  /* 0x0000000226260812 */ /* 0x000fe200078efcff */
[----:B------:R-:W-:Y:S01]  /*2270*/  IMAD.IADD R15, R15, 0x1, R27 ;  /* 0x000000010f0f7824 */ /* 0x000fe200078e021b */
[----:B------:R-:W-:Y:S01]  /*2280*/  ISETP.GE.AND P0, PT, R31, UR4, PT ;  /* 0x000000041f007c0c */ /* 0x000fe2000bf06270 */
[----:B------:R-:W0:Y:S01]  /*2290*/  LDC.64 R8, c[0x0][0x3d8] ;  /* 0x0000f600ff087b82 */ /* 0x000e220000000a00 */
[----:B------:R-:W-:Y:S01]  /*22a0*/  ISETP.GE.AND P1, PT, R103, UR4, PT ;  /* 0x0000000467007c0c */ /* 0x000fe2000bf26270 */
[----:B------:R-:W-:Y:S01]  /*22b0*/  IMAD R27, R23, R11, R12 ;  /* 0x0000000b171b7224 */ /* 0x000fe200078e020c */
[----:B------:R-:W-:-:S02]  /*22c0*/  SEL R12, RZ, 0x4, P0 ;  /* 0x00000004ff0c7807 */ /* 0x000fc40000000000 */
[----:B------:R-:W-:-:S04]  /*22d0*/  SEL R20, RZ, 0x8, P1 ;  /* 0x00000008ff147807 */ /* 0x000fc80000800000 */
[----:B------:R-:W-:Y:S01]  /*22e0*/  LOP3.LUT R3, R20, R3, R12, 0xfe, !PT ;  /* 0x0000000314037212 */ /* 0x000fe200078efe0c */
[----:B------:R-:W-:Y:S02]  /*22f0*/  IMAD R20, R30, UR6, RZ ;  /* 0x000000061e147c24 */ /* 0x000fe4000f8e02ff */
[----:B------:R-:W2:Y:S01]  /*2300*/  LDL R30, [R1+0x14] ;  /* 0x00001400011e7983 */ /* 0x000ea20000100800 */
[----:B------:R-:W-:-:S05]  /*2310*/  VIADD R102, R19, 0x40 ;  /* 0x0000004013667836 */ /* 0x000fca0000000000 */
[----:B------:R-:W-:Y:S01]  /*2320*/  ISETP.GE.AND P0, PT, R102, UR4, PT ;  /* 0x0000000466007c0c */ /* 0x000fe2000bf06270 */
[C---:B------:R-:W-:Y:S01]  /*2330*/  IMAD R33, R63.reuse, UR7, R20 ;  /* 0x000000073f217c24 */ /* 0x040fe2000f8e0214 */
[----:B------:R-:W-:Y:S01]  /*2340*/  SHF.R.S32.HI R29, RZ, 0x1f, R16 ;  /* 0x0000001fff1d7819 */ /* 0x000fe20000011410 */
[----:B------:R-:W-:Y:S01]  /*2350*/  IMAD.WIDE.U32 R62, R63, UR6, R14 ;  /* 0x000000063f3e7c25 */ /* 0x000fe2000f8e000e */
[----:B------:R-:W-:Y:S02]  /*2360*/  SEL R12, RZ, 0x10, P0 ;  /* 0x00000010ff0c7807 */ /* 0x000fe40000000000 */
[-C--:B------:R-:W-:Y:S01]  /*2370*/  ISETP.GE.AND P0, PT, R19, R104.reuse, PT ;  /* 0x000000681300720c */ /* 0x080fe20003f06270 */
[----:B------:R-:W-:Y:S01]  /*2380*/  IMAD.MOV.U32 R28, RZ, RZ, R16 ;  /* 0x000000ffff1c7224 */ /* 0x000fe200078e0010 */
[----:B------:R-:W-:Y:S01]  /*2390*/  ISETP.GE.AND P1, PT, R37, R104, PT ;  /* 0x000000682500720c */ /* 0x000fe20003f26270 */
[----:B0-----:R-:W-:Y:S01]  /*23a0*/  IMAD R14, R32, R8, RZ ;  /* 0x00000008200e7224 */ /* 0x001fe200078e02ff */
[----:B------:R-:W-:Y:S01]  /*23b0*/  ISETP.GE.AND P2, PT, R31, R104, PT ;  /* 0x000000681f00720c */ /* 0x000fe20003f46270 */
[----:B------:R-:W-:Y:S01]  /*23c0*/  IMAD.WIDE.U32 R64, R23, R10, R4 ;  /* 0x0000000a17407225 */ /* 0x000fe200078e0004 */
[----:B------:R-:W-:-:S03]  /*23d0*/  LOP3.LUT R12, R3, R12, RZ, 0xfc, !PT ;  /* 0x0000000c030c7212 */ /* 0x000fc600078efcff */
[CC--:B------:R-:W-:Y:S01]  /*23e0*/  IMAD.WIDE.U32 R68, R23.reuse, R8.reuse, R4 ;  /* 0x0000000817447225 */ /* 0x0c0fe200078e0004 */
[C---:B------:R-:W-:Y:S02]  /*23f0*/  SEL R4, R104.reuse, RZ, P0 ;  /* 0x000000ff68047207 */ /* 0x040fe40000000000 */
[C---:B------:R-:W-:Y:S01]  /*2400*/  SEL R3, R104.reuse, RZ, P1 ;  /* 0x000000ff68037207 */ /* 0x040fe20000800000 */
[C---:B------:R-:W-:Y:S01]  /*2410*/  IMAD R15, R23.reuse, R9, R14 ;  /* 0x00000009170f7224 */ /* 0x040fe200078e020e */
[----:B------:R-:W-:Y:S01]  /*2420*/  SEL R5, R104, RZ, P2 ;  /* 0x000000ff68057207 */ /* 0x000fe20001000000 */
[----:B------:R-:W-:Y:S01]  /*2430*/  IMAD.WIDE.U32 R70, R23, R8, R28 ;  /* 0x0000000817467225 */ /* 0x000fe200078e001c */
[----:B------:R-:W-:-:S03]  /*2440*/  IADD3 R4, R19, R4, RZ ;  /* 0x0000000413047210 */ /* 0x000fc60007ffe0ff */
[----:B------:R-:W-:-:S04]  /*2450*/  IMAD.WIDE.U32 R66, R23, R10, R28 ;  /* 0x0000000a17427225 */ /* 0x000fc800078e001c */
[----:B------:R-:W-:Y:S02]  /*2460*/  IMAD.IADD R69, R69, 0x1, R15 ;  /* 0x0000000145457824 */ /* 0x000fe400078e020f */
[----:B------:R-:W-:Y:S02]  /*2470*/  IMAD.IADD R71, R15, 0x1, R71 ;  /* 0x000000010f477824 */ /* 0x000fe400078e0247 */
[----:B------:R-:W-:Y:S02]  /*2480*/  IMAD.IADD R65, R65, 0x1, R27 ;  /* 0x0000000141417824 */ /* 0x000fe400078e021b */
[----:B------:R-:W-:Y:S02]  /*2490*/  IMAD.IADD R67, R27, 0x1, R67 ;  /* 0x000000011b437824 */ /* 0x000fe400078e0243 */
[----:B------:R-:W-:Y:S02]  /*24a0*/  IMAD.IADD R15, R37, 0x1, R3 ;  /* 0x00000001250f7824 */ /* 0x000fe400078e0203 */
[----:B------:R-:W-:Y:S01]  /*24b0*/  IMAD.IADD R27, R31, 0x1, R5 ;  /* 0x000000011f1b7824 */ /* 0x000fe200078e0205 */
[----:B------:R-:W-:-:S02]  /*24c0*/  SHF.R.S32.HI R5, RZ, 0x1f, R4 ;  /* 0x0000001fff057819 */ /* 0x000fc40000011404 */
[----:B------:R-:W-:Y:S02]  /*24d0*/  SHF.R.S32.HI R20, RZ, 0x1f, R15 ;  /* 0x0000001fff147819 */ /* 0x000fe4000001140f */
[CC--:B------:R-:W-:Y:S02]  /*24e0*/  LEA.HI R14, R5.reuse, R4.reuse, RZ, 0x5 ;  /* 0x00000004050e7211 */ /* 0x0c0fe400078f28ff */
[----:B------:R-:W-:Y:S02]  /*24f0*/  LEA.HI R3, R5, R4, RZ, 0x3 ;  /* 0x0000000405037211 */ /* 0x000fe400078f18ff */
[CC--:B------:R-:W-:Y:S02]  /*2500*/  LEA.HI R4, R20.reuse, R15.reuse, RZ, 0x3 ;  /* 0x0000000f14047211 */ /* 0x0c0fe400078f18ff */
[----:B------:R-:W-:Y:S01]  /*2510*/  LEA.HI R20, R20, R15, RZ, 0x5 ;  /* 0x0000000f14147211 */ /* 0x000fe200078f28ff */
[----:B------:R-:W-:Y:S01]  /*2520*/  IMAD.SHL.U32 R15, R14, 0x80, RZ ;  /* 0x000000800e0f7824 */ /* 0x000fe200078e00ff */
[----:B------:R-:W-:-:S02]  /*2530*/  LOP3.LUT R38, R38, 0xfffffffe, RZ, 0xc0, !PT ;  /* 0xfffffffe26267812 */ /* 0x000fc400078ec0ff */
[----:B------:R-:W-:Y:S02]  /*2540*/  LOP3.LUT R14, R36, 0x18, R3, 0xf8, !PT ;  /* 0x00000018240e7812 */ /* 0x000fe400078ef803 */
[----:B------:R-:W-:Y:S02]  /*2550*/  @P2 LOP3.LUT R38, R38, 0x1, RZ, 0xfc, !PT ;  /* 0x0000000126262812 */ /* 0x000fe400078efcff */
[----:B-----5:R-:W-:Y:S02]  /*2560*/  SHF.R.S32.HI R31, RZ, 0x1f, R105 ;  /* 0x0000001fff1f7819 */ /* 0x020fe40000011469 */
[----:B------:R-:W-:Y:S02]  /*2570*/  LOP3.LUT R15, R15, 0xfffff000, RZ, 0xc0, !PT ;  /* 0xfffff0000f0f7812 */ /* 0x000fe400078ec0ff */
[----:B------:R-:W-:Y:S01]  /*2580*/  LOP3.LUT R14, R14, R35, RZ, 0x3c, !PT ;  /* 0x000000230e0e7212 */ /* 0x000fe200078e3cff */
[----:B------:R0:W-:Y:S01]  /*2590*/  STL [R1], R38 ;  /* 0x0000002601007387 */ /* 0x0001e20000100800 */
[----:B------:R-:W-:Y:S01]  /*25a0*/  SHF.R.S32.HI R28, RZ, 0x1f, R27 ;  /* 0x0000001fff1c7819 */ /* 0x000fe2000001141b */
[----:B------:R-:W-:Y:S01]  /*25b0*/  VIADD R101, R19, 0x50 ;  /* 0x0000005013657836 */ /* 0x000fe20000000000 */
[----:B------:R-:W-:-:S02]  /*25c0*/  IADD3 R72, P2, R23, R72, RZ ;  /* 0x0000004817487210 */ /* 0x000fc40007f5e0ff */
[CC--:B------:R-:W-:Y:S02]  /*25d0*/  LEA.HI R5, R28.reuse, R27.reuse, RZ, 0x3 ;  /* 0x0000001b1c057211 */ /* 0x0c0fe400078f18ff */
[----:B------:R-:W-:Y:S01]  /*25e0*/  LEA.HI R28, R28, R27, RZ, 0x5 ;  /* 0x0000001b1c1c7211 */ /* 0x000fe200078f28ff */
[----:B------:R-:W-:Y:S01]  /*25f0*/  IMAD.SHL.U32 R27, R20, 0x80, RZ ;  /* 0x00000080141b7824 */ /* 0x000fe200078e00ff */
[----:B------:R-:W-:Y:S01]  /*2600*/  LOP3.LUT R20, R36, 0x18, R4, 0xf8, !PT ;  /* 0x0000001824147812 */ /* 0x000fe200078ef804 */
[----:B------:R-:W-:Y:S01]  /*2610*/  IMAD.X R73, R32, 0x1, R13, P2 ;  /* 0x0000000120497824 */ /* 0x000fe200010e060d */
[----:B------:R-:W-:Y:S01]  /*2620*/  ISETP.GE.AND P2, PT, R101, UR4, PT ;  /* 0x0000000465007c0c */ /* 0x000fe2000bf46270 */
[----:B------:R-:W-:Y:S01]  /*2630*/  IMAD.SHL.U32 R29, R28, 0x80, RZ ;  /* 0x000000801c1d7824 */ /* 0x000fe200078e00ff */
[----:B------:R-:W-:Y:S02]  /*2640*/  SHF.L.U64.HI R93, R8, 0x7, R9 ;  /* 0x00000007085d7819 */ /* 0x000fe40000010209 */
[----:B------:R-:W-:-:S02]  /*2650*/  LOP3.LUT R27, R27, 0xfffff000, RZ, 0xc0, !PT ;  /* 0xfffff0001b1b7812 */ /* 0x000fc400078ec0ff */
[-C--:B------:R-:W-:Y:S02]  /*2660*/  LOP3.LUT R20, R20, R35.reuse, RZ, 0x3c, !PT ;  /* 0x0000002314147212 */ /* 0x080fe400078e3cff */
[----:B------:R-:W-:Y:S01]  /*2670*/  LOP3.LUT R28, R36, 0x18, R5, 0xf8, !PT ;  /* 0x00000018241c7812 */ /* 0x000fe200078ef805 */
[----:B------:R-:W-:Y:S01]  /*2680*/  IMAD.WIDE.U32 R68, R105, R8, R68 ;  /* 0x0000000869447225 */ /* 0x000fe200078e0044 */
[----:B------:R-:W-:Y:S02]  /*2690*/  LOP3.LUT R29, R29, 0xfffff000, RZ, 0xc0, !PT ;  /* 0xfffff0001d1d7812 */ /* 0x000fe400078ec0ff */
[----:B------:R-:W-:Y:S01]  /*26a0*/  LOP3.LUT R28, R28, R35, RZ, 0x3c, !PT ;  /* 0x000000231c1c7212 */ /* 0x000fe200078e3cff */
[-C--:B------:R-:W-:Y:S01]  /*26b0*/  IMAD.WIDE.U32 R64, R105, R10.reuse, R64 ;  /* 0x0000000a69407225 */ /* 0x080fe200078e0040 */
[----:B------:R-:W-:Y:S02]  /*26c0*/  LOP3.LUT R75, R3, 0xfffffff8, RZ, 0xc0, !PT ;  /* 0xfffffff8034b7812 */ /* 0x000fe400078ec0ff */
[----:B------:R-:W-:Y:S01]  /*26d0*/  LOP3.LUT R74, R4, 0xfffffff8, RZ, 0xc0, !PT ;  /* 0xfffffff8044a7812 */ /* 0x000fe200078ec0ff */
[----:B------:R-:W-:Y:S01]  /*26e0*/  IMAD.WIDE.U32 R66, R105, R10, R66 ;  /* 0x0000000a69427225 */ /* 0x000fe200078e0042 */
[----:B------:R-:W-:-:S03]  /*26f0*/  SHF.L.U64.HI R87, R6, 0x7, R7 ;  /* 0x0000000706577819 */ /* 0x000fc60000010207 */
[----:B------:R-:W-:Y:S01]  /*2700*/  IMAD.WIDE.U32 R70, R105, R8, R70 ;  /* 0x0000000869467225 */ /* 0x000fe200078e0046 */
[----:B------:R-:W-:-:S03]  /*2710*/  SHF.L.U64.HI R92, R10, 0x7, R11 ;  /* 0x000000070a5c7819 */ /* 0x000fc6000001020b */
[----:B------:R-:W-:Y:S01]  /*2720*/  IMAD.SHL.U32 R7, R10, 0x80, RZ ;  /* 0x000000800a077824 */ /* 0x000fe200078e00ff */
[----:B------:R-:W-:Y:S01]  /*2730*/  SHF.R.S32.HI R96, RZ, 0x1f, R75 ;  /* 0x0000001fff607819 */ /* 0x000fe2000001144b */
[----:B------:R-:W-:Y:S01]  /*2740*/  IMAD.SHL.U32 R6, R6, 0x80, RZ ;  /* 0x0000008006067824 */ /* 0x000fe200078e00ff */
[----:B------:R-:W-:Y:S01]  /*2750*/  SHF.R.S32.HI R95, RZ, 0x1f, R74 ;  /* 0x0000001fff5f7819 */ /* 0x000fe2000001144a */
[----:B------:R-:W-:Y:S01]  /*2760*/  VIADD R109, R34, 0x8 ;  /* 0x00000008226d7836 */ /* 0x000fe20000000000 */
[----:B------:R-:W-:Y:S01]  /*2770*/  IADD3 R82, R63, R33, RZ ;  /* 0x000000213f527210 */ /* 0x000fe20007ffe0ff */
[----:B------:R-:W-:Y:S01]  /*2780*/  IMAD.SHL.U32 R107, R104, 0x2, RZ ;  /* 0x00000002686b7824 */ /* 0x000fe200078e00ff */
[----:B--2---:R-:W-:Y:S01]  /*2790*/  IADD3 R100, R14, R15, R30 ;  /* 0x0000000f0e647210 */ /* 0x004fe20007ffe01e */
[----:B------:R-:W-:-:S04]  /*27a0*/  IMAD R14, R31, R10, RZ ;  /* 0x0000000a1f0e7224 */ /* 0x000fc800078e02ff */
[----:B------:R-:W-:Y:S02]  /*27b0*/  IMAD R15, R105, R11, R14 ;  /* 0x0000000b690f7224 */ /* 0x000fe400078e020e */
[----:B------:R-:W-:-:S04]  /*27c0*/  IMAD R14, R31, R8, RZ ;  /* 0x000000081f0e7224 */ /* 0x000fc800078e02ff */
[----:B------:R-:W-:Y:S01]  /*27d0*/  IMAD R77, R105, R9, R14 ;  /* 0x00000009694d7224 */ /* 0x000fe200078e020e */
[----:B------:R-:W-:Y:S02]  /*27e0*/  SEL R9, RZ, 0x20, P2 ;  /* 0x00000020ff097807 */ /* 0x000fe40001000000 */
[----:B------:R-:W-:Y:S02]  /*27f0*/  IADD3 R98, R20, R27, R30 ;  /* 0x0000001b14627210 */ /* 0x000fe40007ffe01e */
[C---:B------:R-:W-:Y:S02]  /*2800*/  LOP3.LUT R14, R12.reuse, R9, RZ, 0xfc, !PT ;  /* 0x000000090c0e7212 */ /* 0x040fe400078efcff */
[----:B------:R-:W-:Y:S01]  /*2810*/  LOP3.LUT R27, R5, 0xfffffff8, RZ, 0xc0, !PT ;  /* 0xfffffff8051b7812 */ /* 0x000fe200078ec0ff */
[----:B------:R-:W-:Y:S01]  /*2820*/  IMAD.IADD R79, R69, 0x1, R77 ;  /* 0x00000001454f7824 */ /* 0x000fe200078e024d */
[----:B------:R-:W-:Y:S01]  /*2830*/  LOP3.LUT R9, R12, 0x1, RZ, 0xc0, !PT ;  /* 0x000000010c097812 */ /* 0x000fe200078ec0ff */
[----:B------:R-:W-:Y:S01]  /*2840*/  IMAD.SHL.U32 R8, R8, 0x80, RZ ;  /* 0x0000008008087824 */ /* 0x000fe200078e00ff */
[C---:B------:R-:W-:Y:S01]  /*2850*/  LOP3.LUT R10, R14.reuse, 0x2, RZ, 0xc0, !PT ;  /* 0x000000020e0a7812 */ /* 0x040fe200078ec0ff */
[----:B------:R-:W-:Y:S01]  /*2860*/  IMAD.IADD R81, R65, 0x1, R15 ;  /* 0x0000000141517824 */ /* 0x000fe200078e020f */
[C---:B------:R-:W-:Y:S01]  /*2870*/  LOP3.LUT R11, R14.reuse, 0x4, RZ, 0xc0, !PT ;  /* 0x000000040e0b7812 */ /* 0x040fe200078ec0ff */
[----:B------:R-:W-:Y:S01]  /*2880*/  IMAD.IADD R78, R15, 0x1, R67 ;  /* 0x000000010f4e7824 */ /* 0x000fe200078e0243 */
[C---:B------:R-:W-:Y:S01]  /*2890*/  LOP3.LUT R12, R14.reuse, 0x8, RZ, 0xc0, !PT ;  /* 0x000000080e0c7812 */ /* 0x040fe200078ec0ff */
[----:B------:R-:W-:Y:S01]  /*28a0*/  IMAD.IADD R77, R77, 0x1, R71 ;  /* 0x000000014d4d7824 */ /* 0x000fe200078e0247 */
[----:B------:R-:W-:-:S02]  /*28b0*/  LOP3.LUT R13, R14, 0x10, RZ, 0xc0, !PT ;  /* 0x000000100e0d7812 */ /* 0x000fc400078ec0ff */
[----:B------:R-:W-:Y:S02]  /*28c0*/  IADD3 R97, R28, R29, R30 ;  /* 0x0000001d1c617210 */ /* 0x000fe40007ffe01e */
[----:B------:R-:W-:Y:S02]  /*28d0*/  SHF.R.S32.HI R94, RZ, 0x1f, R27 ;  /* 0x0000001fff5e7819 */ /* 0x000fe4000001141b */
[----:B------:R-:W-:Y:S01]  /*28e0*/  LOP3.LUT R14, R14, 0x20, RZ, 0xc0, !PT ;  /* 0x000000200e0e7812 */ /* 0x000fe200078ec0ff */
[----:B0-----:R-:W-:Y:S06]  /*28f0*/  @!P6 BAR.SYNC.DEFER_BLOCKING 0x9, 0x100 ;  /* 0x024400000000eb1d */ /* 0x001fec0000010000 */
.L_x_1161:
[----:B-1-3--:R-:W2:Y:S01]  /*2900*/  LDL R28, [R1+0x40] ;  /* 0x00004000011c7983 */ /* 0x00aea20000100800 */
[----:B0-----:R-:W0:Y:S01]  /*2910*/  LDC.64 R88, c[0x0][0x2d8] ;  /* 0x0000b600ff587b82 */ /* 0x001e220000000a00 */
[----:B------:R-:W-:Y:S01]  /*2920*/  VIADD R31, R25, 0xffffffff ;  /* 0xffffffff191f7836 */ /* 0x000fe20000000000 */
[----:B------:R-:W-:Y:S01]  /*2930*/  LOP3.LUT P4, RZ, R21, 0x2, RZ, 0xc0, !PT ;  /* 0x0000000215ff7812 */ /* 0x000fe2000788c0ff */
[----:B------:R-:W-:Y:S05]  /*2940*/  YIELD ;  /* 0x0000000000007946 */ /* 0x000fea0003800000 */
[----:B------:R-:W1:Y:S01]  /*2950*/  LDC R99, c[0x0][0x3d4] ;  /* 0x0000f500ff637b82 */ /* 0x000e620000000800 */
[----:B------:R-:W-:Y:S01]  /*2960*/  SHF.R.S32.HI R30, RZ, 0x1f, R31 ;  /* 0x0000001fff1e7819 */ /* 0x000fe2000001141f */
[-C--:B------:R-:W-:Y:S01]  /*2970*/  IMAD R15, R87, R31.reuse, RZ ;  /* 0x0000001f570f7224 */ /* 0x080fe200078e02ff */
[----:B------:R-:W-:Y:S01]  /*2980*/  BSSY B0, `(.L_x_1106) ;  /* 0x00003d0000007945 */ /* 0x000fe20003800000 */
[----:B------:R-:W-:-:S04]  /*2990*/  IMAD.WIDE.U32 R56, R6, R31, RZ ;  /* 0x0000001f06387225 */ /* 0x000fc800078e00ff */
[----:B------:R-:W-:Y:S01]  /*29a0*/  IMAD R15, R30, R6, R15 ;  /* 0x000000061e0f7224 */ /* 0x000fe200078e020f */
[----:B------:R-:W-:-:S03]  /*29b0*/  IADD3 R20, P2, R84, R56, RZ ;  /* 0x0000003854147210 */ /* 0x000fc60007f5e0ff */
[----:B------:R-:W-:-:S04]  /*29c0*/  IMAD.IADD R91, R57, 0x1, R15 ;  /* 0x00000001395b7824 */ /* 0x000fc800078e020f */
[----:B------:R-:W-:Y:S01]  /*29d0*/  IMAD.X R25, R91, 0x1, R83, P2 ;  /* 0x000000015b197824 */ /* 0x000fe200010e0653 */
[C---:B0-----:R-:W-:Y:S02]  /*29e0*/  LEA R32, P3, R20.reuse, R88, 0x1 ;  /* 0x0000005814207211 */ /* 0x041fe400078608ff */
[----:B------:R-:W-:Y:S02]  /*29f0*/  ISETP.GT.AND P2, PT, R31, R76, PT ;  /* 0x0000004c1f00720c */ /* 0x000fe40003f44270 */
[----:B------:R-:W-:Y:S01]  /*2a00*/  LEA.HI.X R33, R20, R89, R25, 0x1, P3 ;  /* 0x0000005914217211 */ /* 0x000fe200018f0c19 */
[----:B------:R-:W-:Y:S01]  /*2a10*/  IMAD.MOV.U32 R25, RZ, RZ, R31 ;  /* 0x000000ffff197224 */ /* 0x000fe200078e001f */
[----:B-1----:R-:W-:Y:S01]  /*2a20*/  ISETP.GE.AND P3, PT, R99, 0x1, PT ;  /* 0x000000016300780c */ /* 0x002fe20003f66270 */
[----:B--2---:R-:W-:-:S04]  /*2a30*/  IMAD R15, R18, 0x3000, R28 ;  /* 0x00003000120f7824 */ /* 0x004fc800078e021c */
[C---:B------:R-:W-:Y:S02]  /*2a40*/  VIADD R29, R15.reuse, 0x10 ;  /* 0x000000100f1d7836 */ /* 0x040fe40000000000 */
[C---:B------:R-:W-:Y:S02]  /*2a50*/  @P4 VIADD R29, R15.reuse, 0xfffffff0 ;  /* 0xfffffff00f1d4836 */ /* 0x040fe40000000000 */
[--C-:B------:R-:W-:Y:S02]  /*2a60*/  IMAD R80, R15, 0x2, R26.reuse ;  /* 0x000000020f507824 */ /* 0x100fe400078e021a */
[----:B------:R-:W-:Y:S02]  /*2a70*/  IMAD R20, R29, 0x2, R26 ;  /* 0x000000021d147824 */ /* 0x000fe400078e021a */
[----:B------:R-:W-:Y:S05]  /*2a80*/  @!P3 BRA `(.L_x_1107) ;  /* 0x00000038007cb947 */ /* 0x000fea0003800000 */
[----:B------:R-:W-:Y:S01]  /*2a90*/  ULDC.U8 UR4, c[0x0][0x3f0] ;  /* 0x0000fc0000047ab9 */ /* 0x000fe20000000000 */
[-C--:B------:R-:W-:Y:S01]  /*2aa0*/  IMAD R15, R93, R31.reuse, RZ ;  /* 0x0000001f5d0f7224 */ /* 0x080fe200078e02ff */
[----:B------:R-:W-:Y:S01]  /*2ab0*/  ISETP.NE.AND P3, PT, RZ, UR4, PT ;  /* 0x00000004ff007c0c */ /* 0x000fe2000bf65270 */
[-C--:B------:R-:W-:Y:S02]  /*2ac0*/  IMAD R28, R92, R31.reuse, RZ ;  /* 0x0000001f5c1c7224 */ /* 0x080fe400078e02ff */
[----:B------:R-:W-:Y:S02]  /*2ad0*/  IMAD R15, R30, R8, R15 ;  /* 0x000000081e0f7224 */ /* 0x000fe400078e020f */
[----:B------:R-:W-:Y:S02]  /*2ae0*/  IMAD R85, R25, -0x80, R24 ;  /* 0xffffff8019557824 */ /* 0x000fe400078e0218 */
[----:B------:R-:W-:-:S03]  /*2af0*/  IMAD.WIDE.U32 R54, R8, R31, RZ ;  /* 0x0000001f08367225 */ /* 0x000fc600078e00ff */
[----:B------:R-:W-:Y:S01]  /*2b00*/  VIMNMX R85, R85, 0x80, PT ;  /* 0x0000008055557848 */ /* 0x000fe20003fe0100 */
[----:B------:R-:W-:Y:S02]  /*2b10*/  IMAD R29, R30, R7, R28 ;  /* 0x000000071e1d7224 */ /* 0x000fe400078e021c */
        /* <DEDUP_REMOVED lines=24> */
[----:B------:R-:W-:-:S05]  /*2ca0*/  IADD3 R52, P3, R66, R52, RZ ;  /* 0x0000003442347210 */ /* 0x000fca0007f7e0ff */
[----:B------:R-:W-:Y:S01]  /*2cb0*/  IMAD.X R15, R15, 0x1, R78, P3 ;  /* 0x000000010f0f7824 */ /* 0x000fe200018e064e */
        /* <DEDUP_REMOVED lines=29> */
[----:B------:R-:W-:Y:S02]  /*2e90*/  ISETP.GE.AND P3, PT, R34, R99, PT ;  /* 0x000000632200720c */ /* 0x000fe40003f66270 */
[----:B------:R-:W-:Y:S02]  /*2ea0*/  IADD3 R52, R16, 0x28, RZ ;  /* 0x0000002810347810 */ /* 0x000fe40007ffe0ff */
[----:B------:R-:W-:Y:S02]  /*2eb0*/  CS2R R34, SRZ ;  /* 0x0000000000227805 */ /* 0x000fe4000001ff00 */
[----:B------:R-:W-:-:S07]  /*2ec0*/  CS2R R36, SRZ ;  /* 0x0000000000247805 */ /* 0x000fce000001ff00 */
[----:B------:R0:W5:Y:S04]  /*2ed0*/  @!P3 LDG.E.64 R38, desc[UR52][R28.64+0x40] ;  /* 0x000040341c26b981 */ /* 0x000168000c1e1b00 */
[----:B------:R0:W5:Y:S01]  /*2ee0*/  @!P3 LDG.E.64 R40, desc[UR52][R30.64+0x40] ;  /* 0x000040341e28b981 */ /* 0x000162000c1e1b00 */
[----:B------:R-:W-:-:S13]  /*2ef0*/  ISETP.GE.AND P3, PT, R52, R99, PT ;  /* 0x000000633400720c */ /* 0x000fda0003f66270 */
[----:B------:R0:W5:Y:S04]  /*2f00*/  @!P3 LDG.E.64 R34, desc[UR52][R28.64+0x50] ;  /* 0x000050341c22b981 */ /* 0x000168000c1e1b00 */
[----:B------:R0:W5:Y:S02]  /*2f10*/  @!P3 LDG.E.64 R36, desc[UR52][R30.64+0x50] ;  /* 0x000050341e24b981 */ /* 0x000164000c1e1b00 */
.L_x_1110:
[----:B------:R-:W-:Y:S05]  /*2f20*/  BSYNC B1 ;  /* 0x0000000000017941 */ /* 0x000fea0003800000 */
.L_x_1109:
[----:B-----5:R-:W-:Y:S01]  /*2f30*/  IMAD.MOV.U32 R15, RZ, RZ, R34 ;  /* 0x000000ffff0f7224 */ /* 0x020fe200078e0022 */
[----:B------:R-:W-:Y:S01]  /*2f40*/  UISETP.NE.AND UP0, UPT, UR37, 0x3, UPT ;  /* 0x000000032500788c */ /* 0x000fe2000bf05270 */
[----:B0-----:R-:W-:Y:S02]  /*2f50*/  IMAD.MOV.U32 R28, RZ, RZ, R35 ;  /* 0x000000ffff1c7224 */ /* 0x001fe400078e0023 */
[----:B------:R-:W-:Y:S02]  /*2f60*/  IMAD.MOV.U32 R29, RZ, RZ, R38 ;  /* 0x000000ffff1d7224 */ /* 0x000fe400078e0026 */
[----:B------:R-:W-:Y:S01]  /*2f70*/  IMAD.MOV.U32 R30, RZ, RZ, R39 ;  /* 0x000000ffff1e7224 */ /* 0x000fe200078e0027 */
[----:B------:R-:W-:Y:S01]  /*2f80*/  PRMT R52, R15, 0x5410, R28 ;  /* 0x000054100f347816 */ /* 0x000fe2000000001c */
[----:B------:R-:W-:Y:S01]  /*2f90*/  IMAD.MOV.U32 R15, RZ, RZ, R42 ;  /* 0x000000ffff0f7224 */ /* 0x000fe200078e002a */
[----:B------:R-:W-:Y:S01]  /*2fa0*/  PLOP3.LUT P3, PT, PT, PT, UP0, 0x80, 0x0 ;  /* 0x000000000000781c */ /* 0x000fe20003f6f008 */
[----:B------:R-:W-:Y:S01]  /*2fb0*/  IMAD.MOV.U32 R28, RZ, RZ, R43 ;  /* 0x000000ffff1c7224 */ /* 0x000fe200078e002b */
[----:B------:R-:W-:Y:S01]  /*2fc0*/  PRMT R54, R29, 0x5410, R30 ;  /* 0x000054101d367816 */ /* 0x000fe2000000001e */
[----:B------:R-:W-:-:S02]  /*2fd0*/  IMAD.MOV.U32 R29, RZ, RZ, R46 ;  /* 0x000000ffff1d7224 */ /* 0x000fc400078e002e */
[----:B------:R-:W-:Y:S01]  /*2fe0*/  IMAD.MOV.U32 R30, RZ, RZ, R47 ;  /* 0x000000ffff1e7224 */ /* 0x000fe200078e002f */
[----:B------:R-:W-:Y:S01]  /*2ff0*/  PRMT R90, R15, 0x5410, R28 ;  /* 0x000054100f5a7816 */ /* 0x000fe2000000001c */
[----:B------:R-:W-:Y:S02]  /*3000*/  IMAD.MOV.U32 R15, RZ, RZ, R50 ;  /* 0x000000ffff0f7224 */ /* 0x000fe400078e0032 */
[----:B------:R-:W-:Y:S01]  /*3010*/  IMAD.MOV.U32 R28, RZ, RZ, R51 ;  /* 0x000000ffff1c7224 */ /* 0x000fe200078e0033 */
[----:B------:R-:W-:Y:S01]  /*3020*/  PRMT R111, R29, 0x5410, R30 ;  /* 0x000054101d6f7816 */ /* 0x000fe2000000001e */
[----:B------:R-:W-:Y:S02]  /*3030*/  IMAD.MOV.U32 R29, RZ, RZ, R58 ;  /* 0x000000ffff1d7224 */ /* 0x000fe400078e003a */
[----:B------:R-:W-:Y:S01]  /*3040*/  IMAD.MOV.U32 R30, RZ, RZ, R59 ;  /* 0x000000ffff1e7224 */ /* 0x000fe200078e003b */
[----:B------:R-:W-:Y:S01]  /*3050*/  PRMT R113, R28, 0x5410, R15 ;  /* 0x000054101c717816 */ /* 0x000fe2000000000f */
[----:B------:R-:W-:Y:S01]  /*3060*/  IMAD.MOV.U32 R15, RZ, RZ, R36 ;  /* 0x000000ffff0f7224 */ /* 0x000fe200078e0024 */
[----:B------:R-:W-:Y:S01]  /*3070*/  PRMT R117, R29, 0x7610, R117 ;  /* 0x000076101d757816 */ /* 0x000fe20000000075 */
[----:B------:R-:W-:Y:S01]  /*3080*/  IMAD.MOV.U32 R28, RZ, RZ, R37 ;  /* 0x000000ffff1c7224 */ /* 0x000fe200078e0025 */
[----:B------:R-:W-:Y:S01]  /*3090*/  PRMT R119, R30, 0x7610, R119 ;  /* 0x000076101e777816 */ /* 0x000fe20000000077 */
[----:B------:R-:W-:-:S02]  /*30a0*/  IMAD.MOV.U32 R29, RZ, RZ, R40 ;  /* 0x000000ffff1d7224 */ /* 0x000fc400078e0028 */
[----:B------:R-:W-:Y:S01]  /*30b0*/  IMAD.MOV.U32 R30, RZ, RZ, R41 ;  /* 0x000000ffff1e7224 */ /* 0x000fe200078e0029 */
[----:B------:R-:W-:Y:S01]  /*30c0*/  PRMT R53, R15, 0x5410, R28 ;  /* 0x000054100f357816 */ /* 0x000fe2000000001c */
[----:B------:R-:W-:Y:S01]  /*30d0*/  IMAD.MOV.U32 R28, RZ, RZ, R45 ;  /* 0x000000ffff1c7224 */ /* 0x000fe200078e002d */
[----:B------:R-:W-:Y:S02]  /*30e0*/  MOV R15, R44 ;  /* 0x0000002c000f7202 */ /* 0x000fe40000000f00 */
[----:B------:R-:W-:Y:S01]  /*30f0*/  PRMT R55, R29, 0x5410, R30 ;  /* 0x000054101d377816 */ /* 0x000fe2000000001e */
[----:B------:R-:W-:Y:S01]  /*3100*/  IMAD.MOV.U32 R29, RZ, RZ, R48 ;  /* 0x000000ffff1d7224 */ /* 0x000fe200078e0030 */
[----:B------:R-:W-:Y:S01]  /*3110*/  PRMT R91, R15, 0x5410, R28 ;  /* 0x000054100f5b7816 */ /* 0x000fe2000000001c */
[----:B------:R-:W-:Y:S02]  /*3120*/  IMAD.MOV.U32 R30, RZ, RZ, R49 ;  /* 0x000000ffff1e7224 */ /* 0x000fe400078e0031 */
[----:B------:R-:W-:-:S02]  /*3130*/  IMAD.MOV.U32 R15, RZ, RZ, R56 ;  /* 0x000000ffff0f7224 */ /* 0x000fc400078e0038 */
[----:B------:R-:W-:Y:S01]  /*3140*/  IMAD.MOV.U32 R28, RZ, RZ, R57 ;  /* 0x000000ffff1c7224 */ /* 0x000fe200078e0039 */
[----:B------:R-:W-:Y:S01]  /*3150*/  PRMT R112, R29, 0x5410, R30 ;  /* 0x000054101d707816 */ /* 0x000fe2000000001e */
[----:B------:R-:W-:Y:S02]  /*3160*/  IMAD.MOV.U32 R29, RZ, RZ, R88 ;  /* 0x000000ffff1d7224 */ /* 0x000fe400078e0058 */
[----:B------:R-:W-:Y:S01]  /*3170*/  IMAD.MOV.U32 R30, RZ, RZ, R89 ;  /* 0x000000ffff1e7224 */ /* 0x000fe200078e0059 */
[----:B------:R-:W-:Y:S02]  /*3180*/  PRMT R114, R28, 0x5410, R15 ;  /* 0x000054101c727816 */ /* 0x000fe4000000000f */
[----:B------:R-:W-:Y:S02]  /*3190*/  PRMT R117, R117, 0x5410, R29 ;  /* 0x0000541075757816 */ /* 0x000fe4000000001d */
[----:B------:R-:W-:Y:S01]  /*31a0*/  PRMT R119, R119, 0x5410, R30 ;  /* 0x0000541077777816 */ /* 0x000fe2000000001e */
[----:B------:R-:W-:Y:S06]  /*31b0*/  @!P3 BRA `(.L_x_1111) ;  /* 0x000000000004b947 */ /* 0x000fec0003800000 */
[----:B------:R-:W-:Y:S01]  /*31c0*/  BPT.TRAP 0x1 ;  /* 0x000000040000795c */ /* 0x000fe20000300000 */
.L_x_1111:
[----:B------:R-:W-:Y:S01]  /*31d0*/  IMAD R15, R18, 0x8, R2 ;  /* 0x00000008120f7824 */ /* 0x000fe200078e0202 */
[----:B------:R-:W-:Y:S01]  /*31e0*/  SHF.L.U32 R86, R157, 0x1f, RZ ;  /* 0x0000001f9d567819 */ /* 0x000fe200000006ff */
[----:B------:R-:W-:Y:S03]  /*31f0*/  BSSY B1, `(.L_x_1112) ;  /* 0x0000003000017945 */ /* 0x000fe60003800000 */
[----:B------:R-:W0:Y:S02]  /*3200*/  SYNCS.PHASECHK.TRANS64.TRYWAIT P5, [R15+URZ+0x2d890], R86 ;  /* 0x02d890560f0075a7 */ /* 0x000e2400080a017f */
[----:B0-----:R-:W-:Y:S05]  /*3210*/  @!P5 BRA `(.L_x_1113) ;  /* 0x000001e80054d947 */ /* 0x001fea0003800000 */
.L_x_1419:
[----:B------:R-:W-:Y:S05]  /*3220*/  BSYNC B1 ;  /* 0x0000000000017941 */ /* 0x000fea0003800000 */
.L_x_1112:
        /* <DEDUP_REMOVED lines=9> */
[--C-:B--2---:R-:W-:Y:S01]  /*32c0*/  HADD2.F32 R120, -RZ, R29.reuse.H0_H0 ;  /* 0x2000001dff787230 */ /* 0x104fe20000004100 */
[----:B------:R-:W-:Y:S02]  /*32d0*/  SHF.R.U64 R88, R88, 0x10, R89 ;  /* 0x0000001058587819 */ /* 0x000fe40000001259 */
[----:B------:R-:W-:Y:S01]  /*32e0*/  SHF.R.U32.HI R58, RZ, 0x10, R59 ;  /* 0x00000010ff3a7819 */ /* 0x000fe2000001163b */
[----:B------:R-:W-:Y:S01]  /*32f0*/  IMAD.MOV.U32 R59, RZ, RZ, R31 ;  /* 0x000000ffff3b7224 */ /* 0x000fe200078e001f */
[----:B------:R-:W-:Y:S01]  /*3300*/  SHF.R.U32.HI R118, RZ, 0x10, R89 ;  /* 0x00000010ff767819 */ /* 0x000fe20000011659 */
[----:B------:R-:W-:Y:S02]  /*3310*/  HADD2.F32 R89, -RZ, R88.H0_H0 ;  /* 0x20000058ff597230 */ /* 0x000fe40000004100 */
[----:B------:R-:W-:Y:S02]  /*3320*/  HADD2.F32 R88, -RZ, R29.H1_H1 ;  /* 0x3000001dff587230 */ /* 0x000fe40000004100 */
[----:B------:R-:W-:-:S02]  /*3330*/  HADD2.F32 R118, -RZ, R118.H0_H0 ;  /* 0x20000076ff767230 */ /* 0x000fc40000004100 */
[--C-:B------:R-:W-:Y:S02]  /*3340*/  HADD2.F32 R29, -RZ, R59.reuse.H1_H1 ;  /* 0x3000003bff1d7230 */ /* 0x100fe40000004100 */
[----:B------:R-:W-:Y:S02]  /*3350*/  HADD2.F32 R59, -RZ, R59.H0_H0 ;  /* 0x2000003bff3b7230 */ /* 0x000fe40000004100 */
[----:B------:R-:W-:Y:S02]  /*3360*/  HADD2.F32 R116, -RZ, R58.H0_H0 ;  /* 0x2000003aff747230 */ /* 0x000fe40000004100 */
[-C--:B------:R-:W-:Y:S01]  /*3370*/  FMUL.FTZ R122, R29, R118.reuse ;  /* 0x000000761d7a7220 */ /* 0x080fe20000410000 */
[----:B------:R-:W-:Y:S02]  /*3380*/  HADD2.F32 R31, -RZ, R115.H0_H0 ;  /* 0x20000073ff1f7230 */ /* 0x000fe40000004100 */
[-C--:B------:R-:W-:Y:S01]  /*3390*/  FMUL.FTZ R115, R88, R89.reuse ;  /* 0x0000005958737220 */ /* 0x080fe20000410000 */
[C---:B------:R-:W-:Y:S01]  /*33a0*/  FMUL.FTZ R118, R59.reuse, R118 ;  /* 0x000000763b767220 */ /* 0x040fe20000410000 */
[C---:B------:R-:W-:Y:S01]  /*33b0*/  FMUL.FTZ R89, R120.reuse, R89 ;  /* 0x0000005978597220 */ /* 0x040fe20000410000 */
[-C--:B------:R-:W-:Y:S01]  /*33c0*/  FFMA.FTZ R59, R59, R116.reuse, -R122 ;  /* 0x000000743b3b7223 */ /* 0x080fe2000001087a */
[-C--:B------:R-:W-:Y:S01]  /*33d0*/  FFMA.FTZ R58, R120, R31.reuse, -R115 ;  /* 0x0000001f783a7223 */ /* 0x080fe20000010873 */
[----:B------:R-:W-:Y:S01]  /*33e0*/  FFMA.FTZ R116, R29, R116, R118 ;  /* 0x000000741d747223 */ /* 0x000fe20000010076 */
[----:B------:R-:W-:Y:S01]  /*33f0*/  FFMA.FTZ R31, R88, R31, R89 ;  /* 0x0000001f581f7223 */ /* 0x000fe20000010059 */
[----:B------:R-:W-:-:S02]  /*3400*/  HADD2.F32 R29, -RZ, R117.H0_H0 ;  /* 0x20000075ff1d7230 */ /* 0x000fc40000004100 */
[----:B------:R-:W-:Y:S02]  /*3410*/  HADD2.F32 R117, -RZ, R117.H1_H1 ;  /* 0x30000075ff757230 */ /* 0x000fe40000004100 */
[--C-:B------:R-:W-:Y:S02]  /*3420*/  HADD2.F32 R88, -RZ, R28.reuse.H1_H1 ;  /* 0x3000001cff587230 */ /* 0x100fe40000004100 */
[----:B------:R-:W-:Y:S02]  /*3430*/  HADD2.F32 R118, -RZ, R28.H0_H0 ;  /* 0x2000001cff767230 */ /* 0x000fe40000004100 */
[----:B------:R-:W-:Y:S02]  /*3440*/  HADD2.F32 R89, -RZ, R119.H1_H1 ;  /* 0x30000077ff597230 */ /* 0x000fe40000004100 */
[--C-:B------:R-:W-:Y:S02]  /*3450*/  HADD2.F32 R28, -RZ, R30.reuse.H1_H1 ;  /* 0x3000001eff1c7230 */ /* 0x100fe40000004100 */
[----:B------:R-:W-:Y:S01]  /*3460*/  FMUL.FTZ R121, R118, R117 ;  /* 0x0000007576797220 */ /* 0x000fe20000410000 */
[----:B------:R-:W-:-:S02]  /*3470*/  HADD2.F32 R30, -RZ, R30.H0_H0 ;  /* 0x2000001eff1e7230 */ /* 0x000fc40000004100 */
[----:B------:R-:W-:Y:S02]  /*3480*/  HADD2.F32 R115, -RZ, R119.H0_H0 ;  /* 0x20000077ff737230 */ /* 0x000fe40000004100 */
[----:B------:R-:W-:Y:S01]  /*3490*/  FMUL.FTZ R119, R88, R117 ;  /* 0x0000007558777220 */ /* 0x000fe20000410000 */
[-C--:B------:R-:W-:Y:S01]  /*34a0*/  FMUL.FTZ R117, R28, R89.reuse ;  /* 0x000000591c757220 */ /* 0x080fe20000410000 */
[----:B------:R-:W-:Y:S01]  /*34b0*/  FMUL.FTZ R89, R30, R89 ;  /* 0x000000591e597220 */ /* 0x000fe20000410000 */
[-C--:B------:R-:W-:Y:S01]  /*34c0*/  FFMA.FTZ R121, R88, R29.reuse, R121 ;  /* 0x0000001d58797223 */ /* 0x080fe20000010079 */
[----:B------:R-:W-:Y:S01]  /*34d0*/  FFMA.FTZ R118, R118, R29, -R119 ;  /* 0x0000001d76767223 */ /* 0x000fe20000010877 */
[-C--:B------:R-:W-:Y:S01]  /*34e0*/  FFMA.FTZ R117, R30, R115.reuse, -R117 ;  /* 0x000000731e757223 */ /* 0x080fe20000010875 */
[----:B------:R-:W-:Y:S01]  /*34f0*/  FFMA.FTZ R28, R28, R115, R89 ;  /* 0x000000731c1c7223 */ /* 0x000fe20000010059 */
[----:B------:R-:W-:Y:S02]  /*3500*/  F2FP.F16.F32.PACK_AB R29, R31, R58 ;  /* 0x0000003a1f1d723e */ /* 0x000fe400000000ff */
[----:B------:R-:W-:-:S02]  /*3510*/  F2FP.F16.F32.PACK_AB R118, R121, R118 ;  /* 0x000000767976723e */ /* 0x000fc400000000ff */
[----:B------:R-:W-:Y:S02]  /*3520*/  F2FP.F16.F32.PACK_AB R30, R28, R117 ;  /* 0x000000751c1e723e */ /* 0x000fe400000000ff */
[----:B------:R-:W-:Y:S01]  /*3530*/  F2FP.F16.F32.PACK_AB R31, R116, R59 ;  /* 0x0000003b741f723e */ /* 0x000fe200000000ff */
[----:B------:R-:W-:-:S07]  /*3540*/  IMAD.MOV.U32 R28, RZ, RZ, R118 ;  /* 0x000000ffff1c7224 */ /* 0x000fce00078e0076 */
.L_x_1118:
[----:B------:R-:W-:Y:S05]  /*3550*/  BSYNC B2 ;  /* 0x0000000000027941 */ /* 0x000fea0003800000 */
.L_x_1117:
[----:B--2---:R1:W-:Y:S02]  /*3560*/  STG.E.128 desc[UR52][R32.64], R28 ;  /* 0x0000001c20007986 */ /* 0x0043e4000c101d34 */
.L_x_1116:
[----:B------:R-:W-:Y:S05]  /*3570*/  BSYNC B1 ;  /* 0x0000000000017941 */ /* 0x000fea0003800000 */
.L_x_1115:
        /* <DEDUP_REMOVED lines=8> */
[----:B------:R-:W-:Y:S02]  /*3600*/  SHF.R.U64 R58, R50, 0x10, R51 ;  /* 0x00000010323a7819 */ /* 0x000fe40000001233 */
[----:B------:R-:W-:Y:S02]  /*3610*/  SHF.R.U64 R88, R56, 0x10, R57 ;  /* 0x0000001038587819 */ /* 0x000fe40000001239 */
[----:B------:R-:W-:Y:S01]  /*3620*/  SHF.R.U32.HI R50, RZ, 0x10, R51 ;  /* 0x00000010ff327819 */ /* 0x000fe20000011633 */
[----:B--2---:R-:W-:Y:S01]  /*3630*/  IMAD.MOV.U32 R51, RZ, RZ, R31 ;  /* 0x000000ffff337224 */ /* 0x004fe200078e001f */
[----:B------:R-:W-:Y:S01]  /*3640*/  SHF.R.U32.HI R59, RZ, 0x10, R57 ;  /* 0x00000010ff3b7819 */ /* 0x000fe20000011639 */
[----:B------:R-:W-:Y:S02]  /*3650*/  HADD2.F32 R88, -RZ, R88.H0_H0 ;  /* 0x20000058ff587230 */ /* 0x000fe40000004100 */
[--C-:B------:R-:W-:Y:S02]  /*3660*/  HADD2.F32 R31, -RZ, R29.reuse.H1_H1 ;  /* 0x3000001dff1f7230 */ /* 0x100fe40000004100 */
[----:B------:R-:W-:-:S02]  /*3670*/  HADD2.F32 R29, -RZ, R29.H0_H0 ;  /* 0x2000001dff1d7230 */ /* 0x000fc40000004100 */
[----:B------:R-:W-:Y:S02]  /*3680*/  HADD2.F32 R59, -RZ, R59.H0_H0 ;  /* 0x2000003bff3b7230 */ /* 0x000fe40000004100 */
[--C-:B------:R-:W-:Y:S02]  /*3690*/  HADD2.F32 R56, -RZ, R51.reuse.H1_H1 ;  /* 0x30000033ff387230 */ /* 0x100fe40000004100 */
[----:B------:R-:W-:Y:S02]  /*36a0*/  HADD2.F32 R51, -RZ, R51.H0_H0 ;  /* 0x20000033ff337230 */ /* 0x000fe40000004100 */
[----:B------:R-:W-:Y:S02]  /*36b0*/  HADD2.F32 R58, -RZ, R58.H0_H0 ;  /* 0x2000003aff3a7230 */ /* 0x000fe40000004100 */
[-C--:B------:R-:W-:Y:S01]  /*36c0*/  FMUL.FTZ R116, R56, R59.reuse ;  /* 0x0000003b38747220 */ /* 0x080fe20000410000 */
[----:B------:R-:W-:Y:S02]  /*36d0*/  HADD2.F32 R57, -RZ, R50.H0_H0 ;  /* 0x20000032ff397230 */ /* 0x000fe40000004100 */
[-C--:B------:R-:W-:Y:S01]  /*36e0*/  FMUL.FTZ R50, R31, R88.reuse ;  /* 0x000000581f327220 */ /* 0x080fe20000410000 */
[----:B------:R-:W-:Y:S01]  /*36f0*/  FMUL.FTZ R88, R29, R88 ;  /* 0x000000581d587220 */ /* 0x000fe20000410000 */
[----:B------:R-:W-:-:S02]  /*3700*/  FMUL.FTZ R59, R51, R59 ;  /* 0x0000003b333b7220 */ /* 0x000fc40000410000 */
[-C--:B------:R-:W-:Y:S01]  /*3710*/  FFMA.FTZ R29, R29, R58.reuse, -R50 ;  /* 0x0000003a1d1d7223 */ /* 0x080fe20000010832 */
[----:B------:R-:W-:Y:S01]  /*3720*/  FFMA.FTZ R50, R31, R58, R88 ;  /* 0x0000003a1f327223 */ /* 0x000fe20000010058 */
[-C--:B------:R-:W-:Y:S01]  /*3730*/  FFMA.FTZ R31, R51, R57.reuse, -R116 ;  /* 0x00000039331f7223 */ /* 0x080fe20000010874 */
[----:B------:R-:W-:Y:S01]  /*3740*/  FFMA.FTZ R56, R56, R57, R59 ;  /* 0x0000003938387223 */ /* 0x000fe2000001003b */
[----:B------:R-:W-:Y:S02]  /*3750*/  HADD2.F32 R51, -RZ, R28.H1_H1 ;  /* 0x3000001cff337230 */ /* 0x000fe40000004100 */
[----:B------:R-:W-:Y:S01]  /*3760*/  HADD2.F32 R59, -RZ, R114.H1_H1 ;  /* 0x30000072ff3b7230 */ /* 0x000fe20000004100 */
[----:B------:R-:W-:Y:S01]  /*3770*/  F2FP.F16.F32.PACK_AB R29, R50, R29 ;  /* 0x0000001d321d723e */ /* 0x000fe200000000ff */
[----:B------:R-:W-:Y:S01]  /*3780*/  HADD2.F32 R28, -RZ, R28.H0_H0 ;  /* 0x2000001cff1c7230 */ /* 0x000fe20000004100 */
[----:B------:R-:W-:Y:S01]  /*3790*/  F2FP.F16.F32.PACK_AB R31, R56, R31 ;  /* 0x0000001f381f723e */ /* 0x000fe200000000ff */
[----:B------:R-:W-:-:S02]  /*37a0*/  HADD2.F32 R114, -RZ, R114.H0_H0 ;  /* 0x20000072ff727230 */ /* 0x000fc40000004100 */
[-C--:B------:R-:W-:Y:S01]  /*37b0*/  FMUL.FTZ R89, R51, R59.reuse ;  /* 0x0000003b33597220 */ /* 0x080fe20000410000 */
[--C-:B------:R-:W-:Y:S02]  /*37c0*/  HADD2.F32 R57, -RZ, R30.reuse.H1_H1 ;  /* 0x3000001eff397230 */ /* 0x100fe40000004100 */
[----:B------:R-:W-:Y:S01]  /*37d0*/  FMUL.FTZ R88, R28, R59 ;  /* 0x0000003b1c587220 */ /* 0x000fe20000410000 */
[----:B------:R-:W-:Y:S02]  /*37e0*/  HADD2.F32 R30, -RZ, R30.H0_H0 ;  /* 0x2000001eff1e7230 */ /* 0x000fe40000004100 */
        /* <DEDUP_REMOVED lines=9> */
[----:B------:R-:W-:-:S07]  /*3880*/  F2FP.F16.F32.PACK_AB R30, R114, R59 ;  /* 0x0000003b721e723e */ /* 0x000fce00000000ff */
.L_x_1122:
[----:B------:R-:W-:Y:S05]  /*3890*/  BSYNC B2 ;  /* 0x0000000000027941 */ /* 0x000fea0003800000 */
.L_x_1121:
[----:B--2---:R2:W-:Y:S02]  /*38a0*/  STG.E.128 desc[UR52][R32.64+0x20], R28 ;  /* 0x0000201c20007986 */ /* 0x0045e4000c101d34 */
.L_x_1120:
[----:B------:R-:W-:Y:S05]  /*38b0*/  BSYNC B1 ;  /* 0x0000000000017941 */ /* 0x000fea0003800000 */
.L_x_1119:
        /* <DEDUP_REMOVED lines=17> */
[----:B------:R-:W-:-:S02]  /*39d0*/  HADD2.F32 R56, -RZ, R56.H0_H0 ;  /* 0x20000038ff387230 */ /* 0x000fc40000004100 */
[--C-:B------:R-:W-:Y:S02]  /*39e0*/  HADD2.F32 R29, -RZ, R47.reuse.H1_H1 ;  /* 0x3000002fff1d7230 */ /* 0x100fe40000004100 */
[-C--:B------:R-:W-:Y:S01]  /*39f0*/  FMUL.FTZ R58, R28, R49.reuse ;  /* 0x000000311c3a7220 */ /* 0x080fe20000410000 */
[----:B------:R-:W-:Y:S02]  /*3a00*/  HADD2.F32 R47, -RZ, R47.H0_H0 ;  /* 0x2000002fff2f7230 */ /* 0x000fe40000004100 */
[----:B------:R-:W-:Y:S02]  /*3a10*/  HADD2.F32 R48, -RZ, R57.H0_H0 ;  /* 0x20000039ff307230 */ /* 0x000fe40000004100 */
[-C--:B------:R-:W-:Y:S01]  /*3a20*/  FMUL.FTZ R88, R29, R56.reuse ;  /* 0x000000381d587220 */ /* 0x080fe20000410000 */
[----:B------:R-:W-:Y:S02]  /*3a30*/  HADD2.F32 R50, -RZ, R51.H0_H0 ;  /* 0x20000033ff327230 */ /* 0x000fe40000004100 */
[----:B------:R-:W-:Y:S01]  /*3a40*/  FMUL.FTZ R51, R31, R49 ;  /* 0x000000311f337220 */ /* 0x000fe20000410000 */
[----:B------:R-:W-:-:S03]  /*3a50*/  FMUL.FTZ R56, R47, R56 ;  /* 0x000000382f387220 */ /* 0x000fc60000410000 */
[-C--:B------:R-:W-:Y:S01]  /*3a60*/  FFMA.FTZ R28, R28, R48.reuse, -R51 ;  /* 0x000000301c1c7223 */ /* 0x080fe20000010833 */
[----:B------:R-:W-:Y:S01]  /*3a70*/  FFMA.FTZ R51, R31, R48, R58 ;  /* 0x000000301f337223 */ /* 0x000fe2000001003a */
[-C--:B------:R-:W-:Y:S01]  /*3a80*/  FFMA.FTZ R59, R29, R50.reuse, R56 ;  /* 0x000000321d3b7223 */ /* 0x080fe20000010038 */
[--C-:B------:R-:W-:Y:S02]  /*3a90*/  HADD2.F32 R48, -RZ, R112.reuse.H0_H0 ;  /* 0x20000070ff307230 */ /* 0x100fe40000004100 */
[----:B------:R-:W-:Y:S01]  /*3aa0*/  FFMA.FTZ R88, R47, R50, -R88 ;  /* 0x000000322f587223 */ /* 0x000fe20000010858 */
[----:B------:R-:W-:Y:S02]  /*3ab0*/  HADD2.F32 R112, -RZ, R112.H1_H1 ;  /* 0x30000070ff707230 */ /* 0x000fe40000004100 */
[----:B------:R-:W-:Y:S02]  /*3ac0*/  HADD2.F32 R29, -RZ, R46.H1_H1 ;  /* 0x3000002eff1d7230 */ /* 0x000fe40000004100 */
[----:B------:R-:W-:-:S02]  /*3ad0*/  HADD2.F32 R31, -RZ, R30.H1_H1 ;  /* 0x3000001eff1f7230 */ /* 0x000fc40000004100 */
[----:B------:R-:W-:Y:S02]  /*3ae0*/  HADD2.F32 R46, -RZ, R46.H0_H0 ;  /* 0x2000002eff2e7230 */ /* 0x000fe40000004100 */
[----:B------:R-:W-:Y:S01]  /*3af0*/  FMUL.FTZ R49, R29, R48 ;  /* 0x000000301d317220 */ /* 0x000fe20000410000 */
[----:B------:R-:W-:Y:S02]  /*3b00*/  HADD2.F32 R30, -RZ, R30.H0_H0 ;  /* 0x2000001eff1e7230 */ /* 0x000fe40000004100 */
[----:B------:R-:W-:Y:S01]  /*3b10*/  FMUL.FTZ R57, R31, R112 ;  /* 0x000000701f397220 */ /* 0x000fe20000410000 */
        /* <DEDUP_REMOVED lines=12> */
.L_x_1126:
[----:B------:R-:W-:Y:S05]  /*3be0*/  BSYNC B2 ;  /* 0x0000000000027941 */ /* 0x000fea0003800000 */
.L_x_1125:
[----:B--2---:R3:W-:Y:S02]  /*3bf0*/  STG.E.128 desc[UR52][R32.64+0x40], R28 ;  /* 0x0000401c20007986 */ /* 0x0047e4000c101d34 */
.L_x_1124:
[----:B------:R-:W-:Y:S05]  /*3c00*/  BSYNC B1 ;  /* 0x0000000000017941 */ /* 0x000fea0003800000 */
.L_x_1123:
        /* <DEDUP_REMOVED lines=8> */
[--C-:B------:R-:W-:Y:S02]  /*3c90*/  SHF.R.U64 R47, R42, 0x10, R43.reuse ;  /* 0x000000102a2f7819 */ /* 0x100fe4000000122b */
[----:B------:R-:W-:Y:S02]  /*3ca0*/  SHF.R.U32.HI R46, RZ, 0x10, R43 ;  /* 0x00000010ff2e7819 */ /* 0x000fe4000001162b */
[--C-:B------:R-:W-:Y:S01]  /*3cb0*/  SHF.R.U64 R43, R44, 0x10, R45.reuse ;  /* 0x000000102c2b7819 */ /* 0x100fe2000000122d */
[----:B------:R-:W-:Y:S01]  /*3cc0*/  HADD2.F32 R44, -RZ, R47.H0_H0 ;  /* 0x2000002fff2c7230 */ /* 0x000fe20000004100 */
[----:B------:R-:W-:Y:S01]  /*3cd0*/  SHF.R.U32.HI R48, RZ, 0x10, R45 ;  /* 0x00000010ff307819 */ /* 0x000fe2000001162d */
[----:B------:R-:W-:Y:S01]  /*3ce0*/  HADD2.F32 R46, -RZ, R46.H0_H0 ;  /* 0x2000002eff2e7230 */ /* 0x000fe20000004100 */
[----:B--2---:R-:W-:Y:S01]  /*3cf0*/  MOV R42, R30 ;  /* 0x0000001e002a7202 */ /* 0x004fe20000000f00 */
[----:B------:R-:W-:Y:S02]  /*3d00*/  HADD2.F32 R45, -RZ, R43.H0_H0 ;  /* 0x2000002bff2d7230 */ /* 0x000fe40000004100 */
[----:B------:R-:W-:-:S02]  /*3d10*/  HADD2.F32 R30, -RZ, R29.H1_H1 ;  /* 0x3000001dff1e7230 */ /* 0x000fc40000004100 */
[----:B------:R-:W-:Y:S02]  /*3d20*/  HADD2.F32 R29, -RZ, R29.H0_H0 ;  /* 0x2000001dff1d7230 */ /* 0x000fe40000004100 */
[----:B------:R-:W-:Y:S02]  /*3d30*/  HADD2.F32 R48, -RZ, R48.H0_H0 ;  /* 0x20000030ff307230 */ /* 0x000fe40000004100 */
[-C--:B------:R-:W-:Y:S01]  /*3d40*/  FMUL.FTZ R50, R30, R45.reuse ;  /* 0x0000002d1e327220 */ /* 0x080fe20000410000 */
[--C-:B------:R-:W-:Y:S02]  /*3d50*/  HADD2.F32 R43, -RZ, R31.reuse.H1_H1 ;  /* 0x3000001fff2b7230 */ /* 0x100fe40000004100 */
[C---:B------:R-:W-:Y:S01]  /*3d60*/  FMUL.FTZ R45, R29.reuse, R45 ;  /* 0x0000002d1d2d7220 */ /* 0x040fe20000410000 */
[----:B------:R-:W-:Y:S02]  /*3d70*/  HADD2.F32 R31, -RZ, R31.H0_H0 ;  /* 0x2000001fff1f7230 */ /* 0x000fe40000004100 */
[----:B------:R-:W-:Y:S01]  /*3d80*/  FFMA.FTZ R50, R29, R44, -R50 ;  /* 0x0000002c1d327223 */ /* 0x000fe20000010832 */
[----:B------:R-:W-:-:S02]  /*3d90*/  HADD2.F32 R29, -RZ, R28.H1_H1 ;  /* 0x3000001cff1d7230 */ /* 0x000fc40000004100 */
[----:B------:R-:W-:Y:S01]  /*3da0*/  FFMA.FTZ R47, R30, R44, R45 ;  /* 0x0000002c1e2f7223 */ /* 0x000fe2000001002d */
[-C--:B------:R-:W-:Y:S01]  /*3db0*/  FMUL.FTZ R56, R43, R48.reuse ;  /* 0x000000302b387220 */ /* 0x080fe20000410000 */
[--C-:B------:R-:W-:Y:S02]  /*3dc0*/  HADD2.F32 R44, -RZ, R91.reuse.H0_H0 ;  /* 0x2000005bff2c7230 */ /* 0x100fe40000004100 */
[C---:B------:R-:W-:Y:S01]  /*3dd0*/  FMUL.FTZ R48, R31.reuse, R48 ;  /* 0x000000301f307220 */ /* 0x040fe20000410000 */
[----:B------:R-:W-:Y:S02]  /*3de0*/  HADD2.F32 R91, -RZ, R91.H1_H1 ;  /* 0x3000005bff5b7230 */ /* 0x000fe40000004100 */
[-C--:B------:R-:W-:Y:S01]  /*3df0*/  FFMA.FTZ R56, R31, R46.reuse, -R56 ;  /* 0x0000002e1f387223 */ /* 0x080fe20000010838 */
[----:B------:R-:W-:Y:S02]  /*3e00*/  HADD2.F32 R30, -RZ, R42.H1_H1 ;  /* 0x3000002aff1e7230 */ /* 0x000fe40000004100 */
[----:B------:R-:W-:Y:S01]  /*3e10*/  FFMA.FTZ R51, R43, R46, R48 ;  /* 0x0000002e2b337223 */ /* 0x000fe20000010030 */
[----:B------:R-:W-:-:S02]  /*3e20*/  HADD2.F32 R28, -RZ, R28.H0_H0 ;  /* 0x2000001cff1c7230 */ /* 0x000fc40000004100 */
[CC--:B------:R-:W-:Y:S01]  /*3e30*/  FMUL.FTZ R45, R29.reuse, R44.reuse ;  /* 0x0000002c1d2d7220 */ /* 0x0c0fe20000410000 */
[----:B------:R-:W-:Y:S02]  /*3e40*/  HADD2.F32 R42, -RZ, R42.H0_H0 ;  /* 0x2000002aff2a7230 */ /* 0x000fe40000004100 */
        /* <DEDUP_REMOVED lines=13> */
.L_x_1130:
[----:B------:R-:W-:Y:S05]  /*3f20*/  BSYNC B2 ;  /* 0x0000000000027941 */ /* 0x000fea0003800000 */
.L_x_1129:
[----:B--2---:R4:W-:Y:S02]  /*3f30*/  STG.E.128 desc[UR52][R32.64+0x60], R28 ;  /* 0x0000601c20007986 */ /* 0x0049e4000c101d34 */
.L_x_1128:
[----:B------:R-:W-:Y:S05]  /*3f40*/  BSYNC B1 ;  /* 0x0000000000017941 */ /* 0x000fea0003800000 */
.L_x_1127:
        /* <DEDUP_REMOVED lines=49> */
.L_x_1134:
[----:B------:R-:W-:Y:S05]  /*4260*/  BSYNC B2 ;  /* 0x0000000000027941 */ /* 0x000fea0003800000 */
.L_x_1133:
[----:B--2---:R1:W-:Y:S02]  /*4270*/  STG.E.128 desc[UR52][R32.64+0x80], R28 ;  /* 0x0000801c20007986 */ /* 0x0043e4000c101d34 */
.L_x_1132:
[----:B------:R-:W-:Y:S05]  /*4280*/  BSYNC B1 ;  /* 0x0000000000017941 */ /* 0x000fea0003800000 */
.L_x_1131:
        /* <DEDUP_REMOVED lines=48> */
.L_x_1136:
[----:B------:R-:W-:Y:S05]  /*4590*/  BSYNC B1 ;  /* 0x0000000000017941 */ /* 0x000fea0003800000 */
.L_x_1135:
[----:B--2---:R1:W-:Y:S01]  /*45a0*/  STG.E.128 desc[UR52][R32.64+0xa0], R28 ;  /* 0x0000a01c20007986 */ /* 0x0043e2000c101d34 */
[----:B------:R-:W-:Y:S05]  /*45b0*/  BRA `(.L_x_1114) ;  /* 0x0000002000307947 */ /* 0x000fea0003800000 */
.L_x_1108:
        /* <DEDUP_REMOVED lines=18> */
[----:B------:R-:W-:Y:S02]  /*46e0*/  CS2R R36, SRZ ;  /* 0x0000000000247805 */ /* 0x000fe4000001ff00 */
[----:B------:R-:W-:Y:S01]  /*46f0*/  CS2R R50, SRZ ;  /* 0x0000000000327805 */ /* 0x000fe2000001ff00 */
[----:B------:R-:W-:Y:S01]  /*4700*/  IMAD.X R29, R86, 0x1, R79, P3 ;  /* 0x00000001561d7824 */ /* 0x000fe200018e064f */
        /* <DEDUP_REMOVED lines=11> */
[----:B------:R-:W-:Y:S02]  /*47c0*/  CS2R R32, SRZ ;  /* 0x0000000000207805 */ /* 0x000fe4000001ff00 */
[----:B------:R-:W-:Y:S02]  /*47d0*/  CS2R R46, SRZ ;  /* 0x00000000002e7805 */ /* 0x000fe4000001ff00 */
[----:B------:R-:W-:-:S05]  /*47e0*/  CS2R R44, SRZ ;  /* 0x00000000002c7805 */ /* 0x000fca000001ff00 */
[----:B------:R0:W5:Y:S04]  /*47f0*/  @!P3 LDG.E.128 R36, desc[UR52][R52.64] ;  /* 0x000000343424b981 */ /* 0x000168000c1e1d00 */
[----:B------:R0:W5:Y:S01]  /*4800*/  @!P3 LDG.E.128 R48, desc[UR52][R54.64] ;  /* 0x000000343630b981 */ /* 0x000162000c1e1d00 */
[----:B------:R-:W-:Y:S01]  /*4810*/  ISETP.GE.AND P3, PT, R58, R99, PT ;  /* 0x000000633a00720c */ /* 0x000fe20003f66270 */
[----:B------:R-:W-:Y:S01]  /*4820*/  VIADD R58, R19, 0x20 ;  /* 0x00000020133a7836 */ /* 0x000fe20000000000 */
[----:B------:R-:W-:Y:S02]  /*4830*/  CS2R R30, SRZ ;  /* 0x00000000001e7805 */ /* 0x000fe4000001ff00 */
[----:B------:R-:W-:Y:S02]  /*4840*/  CS2R R28, SRZ ;  /* 0x00000000001c7805 */ /* 0x000fe4000001ff00 */
[----:B------:R-:W-:-:S02]  /*4850*/  CS2R R42, SRZ ;  /* 0x00000000002a7805 */ /* 0x000fc4000001ff00 */
[----:B------:R-:W-:-:S05]  /*4860*/  CS2R R40, SRZ ;  /* 0x0000000000287805 */ /* 0x000fca000001ff00 */
[----:B------:R0:W5:Y:S04]  /*4870*/  @!P3 LDG.E.128 R32, desc[UR52][R52.64+0x20] ;  /* 0x000020343420b981 */ /* 0x000168000c1e1d00 */
[----:B------:R0:W5:Y:S01]  /*4880*/  @!P3 LDG.E.128 R44, desc[UR52][R54.64+0x20] ;  /* 0x00002034362cb981 */ /* 0x000162000c1e1d00 */
[----:B------:R-:W-:-:S13]  /*4890*/  ISETP.GE.AND P3, PT, R58, R99, PT ;  /* 0x000000633a00720c */ /* 0x000fda0003f66270 */
[----:B------:R0:W5:Y:S04]  /*48a0*/  @!P3 LDG.E.128 R28, desc[UR52][R52.64+0x40] ;  /* 0x00004034341cb981 */ /* 0x000168000c1e1d00 */
[----:B------:R0:W5:Y:S02]  /*48b0*/  @!P3 LDG.E.128 R40, desc[UR52][R54.64+0x40] ;  /* 0x000040343628b981 */ /* 0x000164000c1e1d00 */
.L_x_1138:
[----:B------:R-:W-:Y:S05]  /*48c0*/  BSYNC B1 ;  /* 0x0000000000017941 */ /* 0x000fea0003800000 */
.L_x_1137:
        /* <DEDUP_REMOVED lines=46> */
.L_x_1139:
[----:B------:R-:W-:Y:S01]  /*4bb0*/  IMAD R15, R18, 0x8, R2 ;  /* 0x00000008120f7824 */ /* 0x000fe200078e0202 */
[----:B------:R-:W-:Y:S01]  /*4bc0*/  SHF.L.U32 R86, R157, 0x1f, RZ ;  /* 0x0000001f9d567819 */ /* 0x000fe200000006ff */
[----:B------:R-:W-:Y:S03]  /*4bd0*/  BSSY B1, `(.L_x_1140) ;  /* 0x0000003000017945 */ /* 0x000fe60003800000 */
[----:B------:R-:W0:Y:S02]  /*4be0*/  SYNCS.PHASECHK.TRANS64.TRYWAIT P5, [R15+URZ+0x2d890], R86 ;  /* 0x02d890560f0075a7 */ /* 0x000e2400080a017f */
[----:B0-----:R-:W-:Y:S05]  /*4bf0*/  @!P5 BRA `(.L_x_1141) ;  /* 0x000001cc00f0d947 */ /* 0x001fea0003800000 */
.L_x_1420:
[----:B------:R-:W-:Y:S05]  /*4c00*/  BSYNC B1 ;  /* 0x0000000000017941 */ /* 0x000fea0003800000 */
.L_x_1140:
[----:B------:R-:W-:Y:S05]  /*4c10*/  @P4 BRA `(.L_x_1114) ;  /* 0x0000001800984947 */ /* 0x000fea0003800000 */
[----:B------:R-:W1:Y:S01]  /*4c20*/  LDC R111, c[0x0][0x2e4] ;  /* 0x0000b900ff6f7b82 */ /* 0x000e620000000800 */
[----:B------:R-:W-:Y:S01]  /*4c30*/  ISETP.NE.AND P4, PT, R9, RZ, PT ;  /* 0x000000ff0900720c */ /* 0x000fe20003f85270 */
[----:B------:R-:W-:Y:S01]  /*4c40*/  ULDC.64 UR4, c[0x0][0x2f0] ;  /* 0x0000bc0000047ab9 */ /* 0x000fe20000000a00 */
[----:B------:R-:W-:Y:S01]  /*4c50*/  SHF.R.S32.HI R52, RZ, 0x1f, R23 ;  /* 0x0000001fff347819 */ /* 0x000fe20000011417 */
[----:B------:R-:W-:Y:S01]  /*4c60*/  BSSY B1, `(.L_x_1142) ;  /* 0x0000083000017945 */ /* 0x000fe20003800000 */
[----:B------:R-:W-:-:S03]  /*4c70*/  MOV R90, R56 ;  /* 0x00000038005a7202 */ /* 0x000fc60000000f00 */
        /* <DEDUP_REMOVED lines=16> */
[----:B------:R-:W-:Y:S01]  /*4d80*/  SHF.R.S32.HI R53, RZ, 0x1f, R52 ;  /* 0x0000001fff357819 */ /* 0x000fe20000011434 */
[----:B------:R-:W-:-:S03]  /*4d90*/  IMAD.SHL.U32 R119, R52, 0x8, RZ ;  /* 0x0000000834777824 */ /* 0x000fc600078e00ff */
[----:B------:R-:W-:-:S05]  /*4da0*/  LEA.HI R52, R53, R52, RZ, 0x2 ;  /* 0x0000003435347211 */ /* 0x000fca00078f10ff */
[----:B------:R-:W-:-:S05]  /*4db0*/  IMAD.SHL.U32 R52, R52, 0x400, RZ ;  /* 0x0000040034347824 */ /* 0x000fca00078e00ff */
[----:B------:R-:W-:Y:S02]  /*4dc0*/  LOP3.LUT R52, R52, 0x7ffff000, RZ, 0xc0, !PT ;  /* 0x7ffff00034347812 */ /* 0x000fe400078ec0ff */
[----:B--2---:R-:W-:-:S04]  /*4dd0*/  LOP3.LUT R53, R58, 0x18, R119, 0xf8, !PT ;  /* 0x000000183a357812 */ /* 0x004fc800078ef877 */
[----:B---3--:R-:W-:Y:S01]  /*4de0*/  LOP3.LUT R53, R53, R55, RZ, 0x3c, !PT ;  /* 0x0000003735357212 */ /* 0x008fe200078e3cff */
[----:B------:R-:W-:-:S03]  /*4df0*/  IMAD R55, R18, 0x3000, R100 ;  /* 0x0000300012377824 */ /* 0x000fc600078e0264 */
[----:B----4-:R-:W-:Y:S01]  /*4e00*/  IADD3 R53, R53, R52, R54 ;  /* 0x0000003435357210 */ /* 0x010fe20007ffe036 */
[----:B------:R-:W-:-:S04]  /*4e10*/  IMAD R52, R55, 0x2, R2 ;  /* 0x0000000237347824 */ /* 0x000fc800078e0202 */
[----:B------:R-:W-:-:S04]  /*4e20*/  IMAD R53, R18, 0x3000, R53 ;  /* 0x0000300012357824 */ /* 0x000fc800078e0235 */
[----:B------:R-:W-:Y:S02]  /*4e30*/  IMAD R56, R53, 0x2, R2 ;  /* 0x0000000235387824 */ /* 0x000fe400078e0202 */
[----:B------:R-:W1:Y:S04]  /*4e40*/  LDS.128 R52, [R52+0x15400] ;  /* 0x0154000034347984 */ /* 0x000e680000000c00 */
[----:B------:R-:W2:Y:S01]  /*4e50*/  LDS.128 R56, [R56+0x15400] ;  /* 0x0154000038387984 */ /* 0x000ea20000000c00 */
[----:B------:R-:W-:Y:S05]  /*4e60*/  @P4 BRA `(.L_x_1145) ;  /* 0x0000000400544947 */ /* 0x000fea0003800000 */
[----:B--2---:R-:W-:Y:S01]  /*4e70*/  IMAD.MOV.U32 R121, RZ, RZ, R57 ;  /* 0x000000ffff797224 */ /* 0x004fe200078e0039 */
[----:B------:R-:W-:Y:S01]  /*4e80*/  SHF.R.U32.HI R124, RZ, 0x10, R49 ;  /* 0x00000010ff7c7819 */ /* 0x000fe20000011631 */
[----:B-1----:R-:W-:Y:S01]  /*4e90*/  IMAD.MOV.U32 R57, RZ, RZ, R53 ;  /* 0x000000ffff397224 */ /* 0x002fe200078e0035 */
[----:B------:R-:W-:Y:S01]  /*4ea0*/  SHF.R.U64 R48, R48, 0x10, R49 ;  /* 0x0000001030307819 */ /* 0x000fe20000001231 */
[----:B------:R-:W-:Y:S01]  /*4eb0*/  HADD2.F32 R127, -RZ, R127.H0_H0 ;  /* 0x2000007fff7f7230 */ /* 0x000fe20000004100 */
[----:B------:R-:W-:Y:S01]  /*4ec0*/  SHF.R.U64 R36, R36, 0x10, R37 ;  /* 0x0000001024247819 */ /* 0x000fe20000001225 */
[----:B------:R-:W-:Y:S01]  /*4ed0*/  HADD2.F32 R118, -RZ, R121.H0_H0 ;  /* 0x20000079ff767230 */ /* 0x000fe20000004100 */
[----:B------:R-:W-:Y:S01]  /*4ee0*/  SHF.R.U64 R50, R50, 0x10, R51 ;  /* 0x0000001032327819 */ /* 0x000fe20000001233 */
[----:B------:R-:W-:Y:S01]  /*4ef0*/  HADD2.F32 R120, -RZ, R57.H0_H0 ;  /* 0x20000039ff787230 */ /* 0x000fe20000004100 */
[----:B------:R-:W-:Y:S01]  /*4f00*/  SHF.R.U64 R38, R38, 0x10, R39 ;  /* 0x0000001026267819 */ /* 0x000fe20000001227 */
[----:B------:R-:W-:-:S02]  /*4f10*/  HADD2.F32 R53, -RZ, R122.H0_H0 ;  /* 0x2000007aff357230 */ /* 0x000fc40000004100 */
[-C--:B------:R-:W-:Y:S01]  /*4f20*/  FMUL.FTZ R129, R118, R127.reuse ;  /* 0x0000007f76817220 */ /* 0x080fe20000410000 */
[----:B------:R-:W-:Y:S02]  /*4f30*/  HADD2.F32 R124, -RZ, R124.H0_H0 ;  /* 0x2000007cff7c7230 */ /* 0x000fe40000004100 */
[C---:B------:R-:W-:Y:S01]  /*4f40*/  FMUL.FTZ R127, R120.reuse, R127 ;  /* 0x0000007f787f7220 */ /* 0x040fe20000410000 */
[----:B------:R-:W-:Y:S01]  /*4f50*/  SHF.R.U32.HI R122, RZ, 0x10, R37 ;  /* 0x00000010ff7a7819 */ /* 0x000fe20000011625 */
[-C--:B------:R-:W-:Y:S01]  /*4f60*/  FFMA.FTZ R120, R120, R53.reuse, -R129 ;  /* 0x0000003578787223 */ /* 0x080fe20000010881 */
[----:B------:R-:W-:Y:S02]  /*4f70*/  HADD2.F32 R57, -RZ, R57.H1_H1 ;  /* 0x30000039ff397230 */ /* 0x000fe40000004100 */
[----:B------:R-:W-:Y:S01]  /*4f80*/  FFMA.FTZ R118, R118, R53, R127 ;  /* 0x0000003576767223 */ /* 0x000fe2000001007f */
[----:B------:R-:W-:Y:S02]  /*4f90*/  HADD2.F32 R53, -RZ, R121.H1_H1 ;  /* 0x30000079ff357230 */ /* 0x000fe40000004100 */
[----:B------:R-:W-:-:S02]  /*4fa0*/  HADD2.F32 R122, -RZ, R122.H0_H0 ;  /* 0x2000007aff7a7230 */ /* 0x000fc40000004100 */
[----:B------:R-:W-:Y:S02]  /*4fb0*/  HADD2.F32 R49, -RZ, R130.H0_H0 ;  /* 0x20000082ff317230 */ /* 0x000fe40000004100 */
[-C--:B------:R-:W-:Y:S01]  /*4fc0*/  FMUL.FTZ R126, R53, R124.reuse ;  /* 0x0000007c357e7220 */ /* 0x080fe20000410000 */
[C---:B------:R-:W-:Y:S01]  /*4fd0*/  FMUL.FTZ R124, R57.reuse, R124 ;  /* 0x0000007c397c7220 */ /* 0x040fe20000410000 */
[----:B------:R-:W-:Y:S02]  /*4fe0*/  HADD2.F32 R121, -RZ, R128.H0_H0 ;  /* 0x20000080ff797230 */ /* 0x000fe40000004100 */
[-C--:B------:R-:W-:Y:S01]  /*4ff0*/  FFMA.FTZ R57, R57, R122.reuse, -R126 ;  /* 0x0000007a39397223 */ /* 0x080fe2000001087e */
[----:B------:R-:W-:Y:S01]  /*5000*/  FFMA.FTZ R53, R53, R122, R124 ;  /* 0x0000007a35357223 */ /* 0x000fe2000001007c */
[----:B------:R-:W-:Y:S02]  /*5010*/  HADD2.F32 R122, -RZ, R59.H0_H0 ;  /* 0x2000003bff7a7230 */ /* 0x000fe40000004100 */
[----:B------:R-:W-:Y:S01]  /*5020*/  HADD2.F32 R124, -RZ, R55.H0_H0 ;  /* 0x20000037ff7c7230 */ /* 0x000fe20000004100 */
[----:B------:R-:W-:Y:S01]  /*5030*/  F2FP.F16.F32.PACK_AB R57, R57, R120 ;  /* 0x000000783939723e */ /* 0x000fe200000000ff */
[----:B------:R-:W-:-:S02]  /*5040*/  HADD2.F32 R130, -RZ, R130.H1_H1 ;  /* 0x30000082ff827230 */ /* 0x000fc40000004100 */
[-C--:B------:R-:W-:Y:S01]  /*5050*/  FMUL.FTZ R37, R122, R49.reuse ;  /* 0x000000317a257220 */ /* 0x080fe20000410000 */
        /* <DEDUP_REMOVED lines=8> */
[----:B------:R-:W-:Y:S01]  /*50e0*/  F2FP.F16.F32.PACK_AB R118, R53, R118 ;  /* 0x000000763576723e */ /* 0x000fe200000000ff */
[----:B------:R-:W-:-:S02]  /*50f0*/  HADD2.F32 R36, -RZ, R36.H0_H0 ;  /* 0x20000024ff247230 */ /* 0x000fc40000004100 */
[----:B------:R-:W-:Y:S01]  /*5100*/  HADD2.F32 R51, -RZ, R49.H0_H0 ;  /* 0x20000031ff337230 */ /* 0x000fe20000004100 */
[----:B------:R-:W-:Y:S01]  /*5110*/  SHF.R.U32.HI R49, RZ, 0x10, R39 ;  /* 0x00000010ff317819 */ /* 0x000fe20000011627 */
[----:B------:R-:W-:Y:S02]  /*5120*/  HADD2.F32 R127, -RZ, R133.H1_H1 ;  /* 0x30000085ff7f7230 */ /* 0x000fe40000004100 */
[----:B------:R-:W-:Y:S02]  /*5130*/  HADD2.F32 R50, -RZ, R50.H0_H0 ;  /* 0x20000032ff327230 */ /* 0x000fe40000004100 */
[-C--:B------:R-:W-:Y:S01]  /*5140*/  FMUL.FTZ R55, R122, R51.reuse ;  /* 0x000000337a377220 */ /* 0x080fe20000410000 */
[----:B------:R-:W-:Y:S02]  /*5150*/  HADD2.F32 R49, -RZ, R49.H0_H0 ;  /* 0x20000031ff317230 */ /* 0x000fe40000004100 */
[----:B------:R-:W-:Y:S01]  /*5160*/  FMUL.FTZ R51, R124, R51 ;  /* 0x000000337c337220 */ /* 0x000fe20000410000 */
[----:B------:R-:W-:-:S02]  /*5170*/  HADD2.F32 R39, -RZ, R58.H1_H1 ;  /* 0x3000003aff277230 */ /* 0x000fc40000004100 */
[----:B------:R-:W-:Y:S02]  /*5180*/  HADD2.F32 R38, -RZ, R38.H0_H0 ;  /* 0x20000026ff267230 */ /* 0x000fe40000004100 */
[-C--:B------:R-:W-:Y:S01]  /*5190*/  FFMA.FTZ R124, R124, R49.reuse, -R55 ;  /* 0x000000317c7c7223 */ /* 0x080fe20000010837 */
[----:B------:R-:W-:Y:S01]  /*51a0*/  FFMA.FTZ R122, R122, R49, R51 ;  /* 0x000000317a7a7223 */ /* 0x000fe20000010033 */
[----:B------:R-:W-:Y:S02]  /*51b0*/  HADD2.F32 R49, -RZ, R56.H0_H0 ;  /* 0x20000038ff317230 */ /* 0x000fe40000004100 */
[----:B------:R-:W-:Y:S02]  /*51c0*/  HADD2.F32 R51, -RZ, R52.H0_H0 ;  /* 0x20000034ff337230 */ /* 0x000fe40000004100 */
[----:B------:R-:W-:Y:S02]  /*51d0*/  HADD2.F32 R55, -RZ, R133.H0_H0 ;  /* 0x20000085ff377230 */ /* 0x000fe40000004100 */
[-C--:B------:R-:W-:Y:S01]  /*51e0*/  FMUL.FTZ R128, R49, R130.reuse ;  /* 0x0000008231807220 */ /* 0x080fe20000410000 */
[----:B------:R-:W-:Y:S01]  /*51f0*/  F2FP.F16.F32.PACK_AB R121, R122, R121 ;  /* 0x000000797a79723e */ /* 0x000fe200000000ff */
[----:B------:R-:W-:Y:S01]  /*5200*/  FMUL.FTZ R130, R51, R130 ;  /* 0x0000008233827220 */ /* 0x000fe20000410000 */
[----:B------:R-:W-:-:S02]  /*5210*/  IMAD.MOV.U32 R53, RZ, RZ, R57 ;  /* 0x000000ffff357224 */ /* 0x000fc400078e0039 */
[-C--:B------:R-:W-:Y:S01]  /*5220*/  FFMA.FTZ R128, R51, R126.reuse, -R128 ;  /* 0x0000007e33807223 */ /* 0x080fe20000010880 */
[----:B------:R-:W-:Y:S02]  /*5230*/  HADD2.F32 R51, -RZ, R56.H1_H1 ;  /* 0x30000038ff337230 */ /* 0x000fe40000004100 */
[----:B------:R-:W-:Y:S01]  /*5240*/  FFMA.FTZ R130, R49, R126, R130 ;  /* 0x0000007e31827223 */ /* 0x000fe20000010082 */
[----:B------:R-:W-:Y:S02]  /*5250*/  HADD2.F32 R49, -RZ, R52.H1_H1 ;  /* 0x30000034ff317230 */ /* 0x000fe40000004100 */
[----:B------:R-:W-:Y:S02]  /*5260*/  IMAD.MOV.U32 R57, RZ, RZ, R118 ;  /* 0x000000ffff397224 */ /* 0x000fe400078e0076 */
[-C--:B------:R-:W-:Y:S01]  /*5270*/  FMUL.FTZ R52, R51, R48.reuse ;  /* 0x0000003033347220 */ /* 0x080fe20000410000 */
[----:B------:R-:W-:-:S03]  /*5280*/  FMUL.FTZ R48, R49, R48 ;  /* 0x0000003031307220 */ /* 0x000fc60000410000 */
[-C--:B------:R-:W-:Y:S01]  /*5290*/  FFMA.FTZ R49, R49, R36.reuse, -R52 ;  /* 0x0000002431317223 */ /* 0x080fe20000010834 */
[----:B------:R-:W-:Y:S01]  /*52a0*/  FFMA.FTZ R51, R51, R36, R48 ;  /* 0x0000002433337223 */ /* 0x000fe20000010030 */
[----:B------:R-:W-:Y:S02]  /*52b0*/  HADD2.F32 R36, -RZ, R58.H0_H0 ;  /* 0x2000003aff247230 */ /* 0x000fe40000004100 */
[----:B------:R-:W-:Y:S01]  /*52c0*/  HADD2.F32 R48, -RZ, R54.H0_H0 ;  /* 0x20000036ff307230 */ /* 0x000fe20000004100 */
[----:B------:R-:W-:Y:S02]  /*52d0*/  F2FP.F16.F32.PACK_AB R52, R49, R128 ;  /* 0x000000803134723e */ /* 0x000fe400000000ff */
[-C--:B------:R-:W-:Y:S01]  /*52e0*/  FMUL.FTZ R59, R36, R127.reuse ;  /* 0x0000007f243b7220 */ /* 0x080fe20000410000 */
[----:B------:R-:W-:Y:S01]  /*52f0*/  F2FP.F16.F32.PACK_AB R56, R51, R130 ;  /* 0x000000823338723e */ /* 0x000fe200000000ff */
[C---:B------:R-:W-:Y:S02]  /*5300*/  FMUL.FTZ R127, R48.reuse, R127 ;  /* 0x0000007f307f7220 */ /* 0x040fe40000410000 */
[----:B------:R-:W-:-:S02]  /*5310*/  FFMA.FTZ R59, R48, R55, -R59 ;  /* 0x00000037303b7223 */ /* 0x000fc4000001083b */
[----:B------:R-:W-:Y:S01]  /*5320*/  FFMA.FTZ R127, R36, R55, R127 ;  /* 0x00000037247f7223 */ /* 0x000fe2000001007f */
[----:B------:R-:W-:Y:S02]  /*5330*/  HADD2.F32 R55, -RZ, R54.H1_H1 ;  /* 0x30000036ff377230 */ /* 0x000fe40000004100 */
[----:B------:R-:W-:-:S03]  /*5340*/  FMUL.FTZ R36, R39, R50 ;  /* 0x0000003227247220 */ /* 0x000fc60000410000 */
[C---:B------:R-:W-:Y:S01]  /*5350*/  FMUL.FTZ R50, R55.reuse, R50 ;  /* 0x0000003237327220 */ /* 0x040fe20000410000 */
[-C--:B------:R-:W-:Y:S01]  /*5360*/  FFMA.FTZ R36, R55, R38.reuse, -R36 ;  /* 0x0000002637247223 */ /* 0x080fe20000010824 */
[----:B------:R-:W-:Y:S02]  /*5370*/  F2FP.F16.F32.PACK_AB R55, R124, R37 ;  /* 0x000000257c37723e */ /* 0x000fe400000000ff */
[----:B------:R-:W-:Y:S02]  /*5380*/  FFMA.FTZ R50, R39, R38, R50 ;  /* 0x0000002627327223 */ /* 0x000fe40000010032 */
[----:B------:R-:W-:Y:S01]  /*5390*/  F2FP.F16.F32.PACK_AB R54, R36, R59 ;  /* 0x0000003b2436723e */ /* 0x000fe200000000ff */
[----:B------:R-:W-:Y:S02]  /*53a0*/  IMAD.MOV.U32 R59, RZ, RZ, R121 ;  /* 0x000000ffff3b7224 */ /* 0x000fe400078e0079 */
[----:B------:R-:W-:-:S07]  /*53b0*/  F2FP.F16.F32.PACK_AB R58, R50, R127 ;  /* 0x0000007f323a723e */ /* 0x000fce00000000ff */
.L_x_1145:
[----:B------:R-:W-:Y:S05]  /*53c0*/  BSYNC B2 ;  /* 0x0000000000027941 */ /* 0x000fea0003800000 */
.L_x_1144:
[----:B------:R-:W-:-:S04]  /*53d0*/  IADD3 R38, P4, P5, R60, R90, R75 ;  /* 0x0000005a3c267210 */ /* 0x000fc80007d9e04b */
[----:B------:R-:W-:Y:S02]  /*53e0*/  IADD3.X R39, R0, R112, R96, P4, P5 ;  /* 0x0000007000277210 */ /* 0x000fe400027ea460 */
        /* <DEDUP_REMOVED lines=10> */
.L_x_1143:
[----:B------:R-:W-:Y:S05]  /*5490*/  BSYNC B1 ;  /* 0x0000000000017941 */ /* 0x000fea0003800000 */
.L_x_1142:
[----:B------:R-:W-:Y:S01]  /*54a0*/  ISETP.NE.AND P4, PT, R10, RZ, PT ;  /* 0x000000ff0a00720c */ /* 0x000fe20003f85270 */
[----:B------:R-:W-:-:S12]  /*54b0*/  BSSY B1, `(.L_x_1146) ;  /* 0x000007c000017945 */ /* 0x000fd80003800000 */
[----:B------:R-:W-:Y:S05]  /*54c0*/  @!P4 BRA `(.L_x_1147) ;  /* 0x0000000400e8c947 */ /* 0x000fea0003800000 */
[----:B------:R-:W2:Y:S04]  /*54d0*/  LDL R48, [R1+0xc] ;  /* 0x00000c0001307983 */ /* 0x000ea80000100800 */
[----:B-1----:R-:W3:Y:S04]  /*54e0*/  LDL R39, [R1+0x10] ;  /* 0x0000100001277983 */ /* 0x002ee80000100800 */
[----:B------:R-:W4:Y:S01]  /*54f0*/  LDL R38, [R1+0x14] ;  /* 0x0000140001267983 */ /* 0x000f220000100800 */
[----:B------:R-:W-:Y:S01]  /*5500*/  SEL R36, R107, R114, !P1 ;  /* 0x000000726b247207 */ /* 0x000fe20004800000 */
[----:B------:R-:W-:Y:S01]  /*5510*/  VIADD R54, R19, 0x10 ;  /* 0x0000001013367836 */ /* 0x000fe20000000000 */
[----:B------:R-:W-:Y:S01]  /*5520*/  IADD3 R52, P4, P5, R60, R90, R74 ;  /* 0x0000005a3c347210 */ /* 0x000fe20007d9e04a */
[----:B------:R-:W-:Y:S01]  /*5530*/  BSSY B2, `(.L_x_1148) ;  /* 0x0000069000027945 */ /* 0x000fe20003800000 */
[----:B------:R-:W-:-:S02]  /*5540*/  SHF.R.S32.HI R37, RZ, 0x1f, R36 ;  /* 0x0000001fff257819 */ /* 0x000fc40000011424 */
[----:B------:R-:W-:Y:S02]  /*5550*/  IADD3.X R53, R0, R112, R95, P4, P5 ;  /* 0x0000007000357210 */ /* 0x000fe400027ea45f */
[----:B------:R-:W-:Y:S02]  /*5560*/  LEA.HI R37, R37, R36, RZ, 0x4 ;  /* 0x0000002425257211 */ /* 0x000fe400078f20ff */
[----:B------:R-:W-:Y:S02]  /*5570*/  ISETP.GE.AND P4, PT, R54, R99, PT ;  /* 0x000000633600720c */ /* 0x000fe40003f86270 */
        /* <DEDUP_REMOVED lines=8> */
[----:B---3--:R-:W-:-:S04]  /*5600*/  LOP3.LUT R36, R36, R39, RZ, 0x3c, !PT ;  /* 0x0000002724247212 */ /* 0x008fc800078e3cff */
[----:B----4-:R-:W-:Y:S01]  /*5610*/  IADD3 R39, R36, R37, R38 ;  /* 0x0000002524277210 */ /* 0x010fe20007ffe026 */
[----:B------:R-:W-:-:S04]  /*5620*/  IMAD R37, R18, 0x3000, R98 ;  /* 0x0000300012257824 */ /* 0x000fc800078e0262 */
[----:B------:R-:W-:Y:S02]  /*5630*/  IMAD R39, R18, 0x3000, R39 ;  /* 0x0000300012277824 */ /* 0x000fe400078e0227 */
[--C-:B------:R-:W-:Y:S02]  /*5640*/  IMAD R37, R37, 0x2, R2.reuse ;  /* 0x0000000225257824 */ /* 0x100fe400078e0202 */
[----:B------:R-:W-:-:S04]  /*5650*/  IMAD R48, R39, 0x2, R2 ;  /* 0x0000000227307824 */ /* 0x000fc800078e0202 */
[----:B------:R-:W1:Y:S04]  /*5660*/  LDS.128 R36, [R37+0x15400] ;  /* 0x0154000025247984 */ /* 0x000e680000000c00 */
[----:B------:R-:W2:Y:S01]  /*5670*/  LDS.128 R48, [R48+0x15400] ;  /* 0x0154000030307984 */ /* 0x000ea20000000c00 */
[----:B------:R-:W-:Y:S05]  /*5680*/  @P4 BRA `(.L_x_1149) ;  /* 0x00000004004c4947 */ /* 0x000fea0003800000 */
[--C-:B------:R-:W-:Y:S01]  /*5690*/  SHF.R.U64 R32, R32, 0x10, R33.reuse ;  /* 0x0000001020207819 */ /* 0x100fe20000001221 */
[--C-:B------:R-:W-:Y:S01]  /*56a0*/  HADD2.F32 R56, -RZ, R132.reuse.H1_H1 ;  /* 0x30000084ff387230 */ /* 0x100fe20000004100 */
[----:B------:R-:W-:Y:S01]  /*56b0*/  SHF.R.U32.HI R54, RZ, 0x10, R33 ;  /* 0x00000010ff367819 */ /* 0x000fe20000011621 */
[----:B------:R-:W-:Y:S01]  /*56c0*/  HADD2.F32 R132, -RZ, R132.H0_H0 ;  /* 0x20000084ff847230 */ /* 0x000fe20000004100 */
[--C-:B------:R-:W-:Y:S01]  /*56d0*/  SHF.R.U64 R33, R44, 0x10, R45.reuse ;  /* 0x000000102c217819 */ /* 0x100fe2000000122d */
[----:B--2---:R-:W-:Y:S01]  /*56e0*/  HADD2.F32 R57, -RZ, R49.H0_H0 ;  /* 0x20000031ff397230 */ /* 0x004fe20000004100 */
[----:B------:R-:W-:Y:S01]  /*56f0*/  SHF.R.U32.HI R44, RZ, 0x10, R45 ;  /* 0x00000010ff2c7819 */ /* 0x000fe2000001162d */
[----:B-1----:R-:W-:Y:S01]  /*5700*/  HADD2.F32 R59, -RZ, R37.H0_H0 ;  /* 0x20000025ff3b7230 */ /* 0x002fe20000004100 */
[--C-:B------:R-:W-:Y:S01]  /*5710*/  SHF.R.U64 R45, R46, 0x10, R47.reuse ;  /* 0x000000102e2d7819 */ /* 0x100fe2000000122f */
[----:B------:R-:W-:Y:S01]  /*5720*/  HADD2.F32 R58, -RZ, R54.H0_H0 ;  /* 0x20000036ff3a7230 */ /* 0x000fe20000004100 */
[----:B------:R-:W-:Y:S01]  /*5730*/  SHF.R.U32.HI R46, RZ, 0x10, R47 ;  /* 0x00000010ff2e7819 */ /* 0x000fe2000001162f */
[----:B------:R-:W-:-:S02]  /*5740*/  HADD2.F32 R47, -RZ, R49.H1_H1 ;  /* 0x30000031ff2f7230 */ /* 0x000fc40000004100 */
[-C--:B------:R-:W-:Y:S01]  /*5750*/  FMUL.FTZ R54, R57, R132.reuse ;  /* 0x0000008439367220 */ /* 0x080fe20000410000 */
[----:B------:R-:W-:Y:S02]  /*5760*/  HADD2.F32 R44, -RZ, R44.H0_H0 ;  /* 0x2000002cff2c7230 */ /* 0x000fe40000004100 */
[C---:B------:R-:W-:Y:S01]  /*5770*/  FMUL.FTZ R132, R59.reuse, R132 ;  /* 0x000000843b847220 */ /* 0x040fe20000410000 */
[----:B------:R-:W-:Y:S02]  /*5780*/  HADD2.F32 R49, -RZ, R37.H1_H1 ;  /* 0x30000025ff317230 */ /* 0x000fe40000004100 */
[----:B------:R-:W-:Y:S01]  /*5790*/  FFMA.FTZ R37, R59, R56, -R54 ;  /* 0x000000383b257223 */ /* 0x000fe20000010836 */
[--C-:B------:R-:W-:Y:S01]  /*57a0*/  SHF.R.U64 R34, R34, 0x10, R35.reuse ;  /* 0x0000001022227819 */ /* 0x100fe20000001223 */
[-C--:B------:R-:W-:Y:S01]  /*57b0*/  FMUL.FTZ R118, R47, R44.reuse ;  /* 0x0000002c2f767220 */ /* 0x080fe20000410000 */
[----:B------:R-:W-:Y:S01]  /*57c0*/  SHF.R.U32.HI R35, RZ, 0x10, R35 ;  /* 0x00000010ff237819 */ /* 0x000fe20000011623 */
[----:B------:R-:W-:Y:S01]  /*57d0*/  FMUL.FTZ R120, R49, R44 ;  /* 0x0000002c31787220 */ /* 0x000fe20000410000 */
[----:B------:R-:W-:Y:S01]  /*57e0*/  FFMA.FTZ R44, R57, R56, R132 ;  /* 0x00000038392c7223 */ /* 0x000fe20000010084 */
[----:B------:R-:W-:Y:S01]  /*57f0*/  FFMA.FTZ R54, R49, R58, -R118 ;  /* 0x0000003a31367223 */ /* 0x000fe20000010876 */
[----:B------:R-:W-:-:S02]  /*5800*/  HADD2.F32 R49, -RZ, R131.H1_H1 ;  /* 0x30000083ff317230 */ /* 0x000fc40000004100 */
[----:B------:R-:W-:Y:S01]  /*5810*/  FFMA.FTZ R47, R47, R58, R120 ;  /* 0x0000003a2f2f7223 */ /* 0x000fe20000010078 */
[----:B------:R-:W-:Y:S02]  /*5820*/  HADD2.F32 R131, -RZ, R131.H0_H0 ;  /* 0x20000083ff837230 */ /* 0x000fe40000004100 */
[----:B------:R-:W-:Y:S01]  /*5830*/  HADD2.F32 R56, -RZ, R51.H0_H0 ;  /* 0x20000033ff387230 */ /* 0x000fe20000004100 */
[----:B------:R-:W-:Y:S01]  /*5840*/  F2FP.F16.F32.PACK_AB R37, R54, R37 ;  /* 0x000000253625723e */ /* 0x000fe200000000ff */
[----:B------:R-:W-:Y:S01]  /*5850*/  HADD2.F32 R58, -RZ, R39.H0_H0 ;  /* 0x20000027ff3a7230 */ /* 0x000fe20000004100 */
[----:B------:R-:W-:Y:S01]  /*5860*/  F2FP.F16.F32.PACK_AB R44, R47, R44 ;  /* 0x0000002c2f2c723e */ /* 0x000fe200000000ff */
[----:B------:R-:W-:Y:S02]  /*5870*/  HADD2.F32 R59, -RZ, R46.H0_H0 ;  /* 0x2000002eff3b7230 */ /* 0x000fe40000004100 */
[----:B------:R-:W-:Y:S02]  /*5880*/  HADD2.F32 R51, -RZ, R51.H1_H1 ;  /* 0x30000033ff337230 */ /* 0x000fe40000004100 */
[----:B------:R-:W-:-:S02]  /*5890*/  HADD2.F32 R46, -RZ, R39.H1_H1 ;  /* 0x30000027ff2e7230 */ /* 0x000fc40000004100 */
[-C--:B------:R-:W-:Y:S01]  /*58a0*/  FMUL.FTZ R39, R58, R131.reuse ;  /* 0x000000833a277220 */ /* 0x080fe20000410000 */
[----:B------:R-:W-:Y:S02]  /*58b0*/  HADD2.F32 R57, -RZ, R35.H0_H0 ;  /* 0x20000023ff397230 */ /* 0x000fe40000004100 */
[----:B------:R-:W-:Y:S01]  /*58c0*/  FMUL.FTZ R35, R56, R131 ;  /* 0x0000008338237220 */ /* 0x000fe20000410000 */
[CC--:B------:R-:W-:Y:S01]  /*58d0*/  FMUL.FTZ R119, R51.reuse, R59.reuse ;  /* 0x0000003b33777220 */ /* 0x0c0fe20000410000 */
[----:B------:R-:W-:Y:S01]  /*58e0*/  FMUL.FTZ R118, R46, R59 ;  /* 0x0000003b2e767220 */ /* 0x000fe20000410000 */
[-C--:B------:R-:W-:Y:S01]  /*58f0*/  FFMA.FTZ R39, R56, R49.reuse, R39 ;  /* 0x0000003138277223 */ /* 0x080fe20000010027 */
[----:B------:R-:W-:Y:S01]  /*5900*/  FFMA.FTZ R35, R58, R49, -R35 ;  /* 0x000000313a237223 */ /* 0x000fe20000010823 */
[-C--:B------:R-:W-:Y:S01]  /*5910*/  FFMA.FTZ R46, R46, R57.reuse, -R119 ;  /* 0x000000392e2e7223 */ /* 0x080fe20000010877 */
[----:B------:R-:W-:Y:S01]  /*5920*/  FFMA.FTZ R56, R51, R57, R118 ;  /* 0x0000003933387223 */ /* 0x000fe20000010076 */
[----:B------:R-:W-:-:S02]  /*5930*/  HADD2.F32 R118, -RZ, R125.H1_H1 ;  /* 0x3000007dff767230 */ /* 0x000fc40000004100 */
[----:B------:R-:W-:Y:S01]  /*5940*/  HADD2.F32 R57, -RZ, R33.H0_H0 ;  /* 0x20000021ff397230 */ /* 0x000fe20000004100 */
[----:B------:R-:W-:Y:S01]  /*5950*/  F2FP.F16.F32.PACK_AB R35, R46, R35 ;  /* 0x000000232e23723e */ /* 0x000fe200000000ff */
[----:B------:R-:W-:Y:S02]  /*5960*/  HADD2.F32 R49, -RZ, R48.H0_H0 ;  /* 0x20000030ff317230 */ /* 0x000fe40000004100 */
[----:B------:R-:W-:Y:S02]  /*5970*/  HADD2.F32 R33, -RZ, R36.H0_H0 ;  /* 0x20000024ff217230 */ /* 0x000fe40000004100 */
[----:B------:R-:W-:Y:S02]  /*5980*/  HADD2.F32 R48, -RZ, R48.H1_H1 ;  /* 0x30000030ff307230 */ /* 0x000fe40000004100 */
[----:B------:R-:W-:Y:S02]  /*5990*/  HADD2.F32 R36, -RZ, R36.H1_H1 ;  /* 0x30000024ff247230 */ /* 0x000fe40000004100 */
[----:B------:R-:W-:-:S02]  /*59a0*/  HADD2.F32 R58, -RZ, R125.H0_H0 ;  /* 0x2000007dff3a7230 */ /* 0x000fc40000004100 */
        /* <DEDUP_REMOVED lines=10> */
[----:B------:R-:W-:Y:S01]  /*5a50*/  HADD2.F32 R59, -RZ, R45.H0_H0 ;  /* 0x2000002dff3b7230 */ /* 0x000fe20000004100 */
[----:B------:R-:W-:Y:S01]  /*5a60*/  F2FP.F16.F32.PACK_AB R32, R49, R32 ;  /* 0x000000203120723e */ /* 0x000fe200000000ff */
[----:B------:R-:W-:Y:S02]  /*5a70*/  HADD2.F32 R48, -RZ, R50.H0_H0 ;  /* 0x20000032ff307230 */ /* 0x000fe40000004100 */
[----:B------:R-:W-:Y:S02]  /*5a80*/  HADD2.F32 R123, -RZ, R123.H1_H1 ;  /* 0x3000007bff7b7230 */ /* 0x000fe40000004100 */
[----:B------:R-:W-:Y:S02]  /*5a90*/  HADD2.F32 R45, -RZ, R38.H0_H0 ;  /* 0x20000026ff2d7230 */ /* 0x000fe40000004100 */
[----:B------:R-:W-:Y:S02]  /*5aa0*/  HADD2.F32 R50, -RZ, R50.H1_H1 ;  /* 0x30000032ff327230 */ /* 0x000fe40000004100 */
[----:B------:R-:W-:-:S02]  /*5ab0*/  HADD2.F32 R38, -RZ, R38.H1_H1 ;  /* 0x30000026ff267230 */ /* 0x000fc40000004100 */
[----:B------:R-:W-:Y:S02]  /*5ac0*/  HADD2.F32 R57, -RZ, R34.H0_H0 ;  /* 0x20000022ff397230 */ /* 0x000fe40000004100 */
[----:B------:R-:W-:Y:S01]  /*5ad0*/  FMUL.FTZ R34, R48, R123 ;  /* 0x0000007b30227220 */ /* 0x000fe20000410000 */
[----:B------:R-:W-:Y:S01]  /*5ae0*/  FMUL.FTZ R119, R50, R59 ;  /* 0x0000003b32777220 */ /* 0x000fe20000410000 */
[C---:B------:R-:W-:Y:S01]  /*5af0*/  FMUL.FTZ R123, R45.reuse, R123 ;  /* 0x0000007b2d7b7220 */ /* 0x040fe20000410000 */
[C---:B------:R-:W-:Y:S01]  /*5b00*/  FMUL.FTZ R59, R38.reuse, R59 ;  /* 0x0000003b263b7220 */ /* 0x040fe20000410000 */
[----:B------:R-:W-:Y:S01]  /*5b10*/  FFMA.FTZ R34, R45, R51, -R34 ;  /* 0x000000332d227223 */ /* 0x000fe20000010822 */
[----:B------:R-:W-:Y:S01]  /*5b20*/  FFMA.FTZ R119, R38, R57, -R119 ;  /* 0x0000003926777223 */ /* 0x000fe20000010877 */
[----:B------:R-:W-:Y:S01]  /*5b30*/  FFMA.FTZ R123, R48, R51, R123 ;  /* 0x00000033307b7223 */ /* 0x000fe2000001007b */
[----:B------:R-:W-:Y:S01]  /*5b40*/  FFMA.FTZ R50, R50, R57, R59 ;  /* 0x0000003932327223 */ /* 0x000fe2000001003b */
[----:B------:R-:W-:Y:S01]  /*5b50*/  F2FP.F16.F32.PACK_AB R51, R56, R39 ;  /* 0x000000273833723e */ /* 0x000fe200000000ff */
[----:B------:R-:W-:Y:S01]  /*5b60*/  IMAD.MOV.U32 R49, RZ, RZ, R44 ;  /* 0x000000ffff317224 */ /* 0x000fe200078e002c */
[----:B------:R-:W-:Y:S01]  /*5b70*/  F2FP.F16.F32.PACK_AB R48, R36, R33 ;  /* 0x000000212430723e */ /* 0x000fe200000000ff */
[----:B------:R-:W-:Y:S01]  /*5b80*/  IMAD.MOV.U32 R39, RZ, RZ, R35 ;  /* 0x000000ffff277224 */ /* 0x000fe200078e0023 */
[----:B------:R-:W-:-:S02]  /*5b90*/  F2FP.F16.F32.PACK_AB R38, R119, R34 ;  /* 0x000000227726723e */ /* 0x000fc400000000ff */
[----:B------:R-:W-:Y:S02]  /*5ba0*/  F2FP.F16.F32.PACK_AB R50, R50, R123 ;  /* 0x0000007b3232723e */ /* 0x000fe400000000ff */
[----:B------:R-:W-:-:S07]  /*5bb0*/  MOV R36, R32 ;  /* 0x0000002000247202 */ /* 0x000fce0000000f00 */
.L_x_1149:
[----:B------:R-:W-:Y:S05]  /*5bc0*/  BSYNC B2 ;  /* 0x0000000000027941 */ /* 0x000fea0003800000 */
.L_x_1148:
        /* <DEDUP_REMOVED lines=10> */
.L_x_1147:
[----:B------:R-:W-:Y:S05]  /*5c70*/  BSYNC B1 ;  /* 0x0000000000017941 */ /* 0x000fea0003800000 */
.L_x_1146:
[----:B------:R-:W-:-:S13]  /*5c80*/  ISETP.NE.AND P4, PT, R11, RZ, PT ;  /* 0x000000ff0b00720c */ /* 0x000fda0003f85270 */
[----:B------:R-:W-:Y:S05]  /*5c90*/  @!P4 BRA `(.L_x_1114) ;  /* 0x000000080078c947 */ /* 0x000fea0003800000 */
[----:B-1-3--:R-:W2:Y:S04]  /*5ca0*/  LDL R36, [R1+0xc] ;  /* 0x00000c0001247983 */ /* 0x00aea80000100800 */
[----:B------:R-:W3:Y:S04]  /*5cb0*/  LDL R35, [R1+0x10] ;  /* 0x0000100001237983 */ /* 0x000ee80000100800 */
[----:B------:R-:W4:Y:S01]  /*5cc0*/  LDL R34, [R1+0x14] ;  /* 0x0000140001227983 */ /* 0x000f220000100800 */
[----:B------:R-:W-:Y:S01]  /*5cd0*/  VIADD R46, R19, 0x20 ;  /* 0x00000020132e7836 */ /* 0x000fe20000000000 */
[----:B------:R-:W-:Y:S01]  /*5ce0*/  IADD3 R32, P4, P5, R60, R90, R27 ;  /* 0x0000005a3c207210 */ /* 0x000fe20007d9e01b */
[----:B------:R-:W-:Y:S03]  /*5cf0*/  BSSY B1, `(.L_x_1150) ;  /* 0x000006e000017945 */ /* 0x000fe60003800000 */
[----:B------:R-:W-:-:S02]  /*5d00*/  ISETP.GE.AND P6, PT, R46, R104, PT ;  /* 0x000000682e00720c */ /* 0x000fc40003fc6270 */
[----:B------:R-:W-:Y:S02]  /*5d10*/  IADD3.X R33, R0, R112, R94, P4, P5 ;  /* 0x0000007000217210 */ /* 0x000fe400027ea45e */
[C---:B------:R-:W-:Y:S02]  /*5d20*/  LEA R44, P4, R32.reuse, R88, 0x1 ;  /* 0x00000058202c7211 */ /* 0x040fe400078808ff */
[----:B------:R-:W-:Y:S02]  /*5d30*/  SEL R114, R107, R114, !P6 ;  /* 0x000000726b727207 */ /* 0x000fe40007000000 */
[----:B------:R-:W-:Y:S02]  /*5d40*/  LEA.HI.X R45, R32, R89, R33, 0x1, P4 ;  /* 0x00000059202d7211 */ /* 0x000fe400020f0c21 */
[----:B------:R-:W-:Y:S02]  /*5d50*/  SHF.R.S32.HI R33, RZ, 0x1f, R114 ;  /* 0x0000001fff217819 */ /* 0x000fe40000011472 */
[----:B------:R-:W-:-:S02]  /*5d60*/  ISETP.GE.AND P4, PT, R46, R99, PT ;  /* 0x000000632e00720c */ /* 0x000fc40003f86270 */
        /* <DEDUP_REMOVED lines=18> */
[----:B------:R-:W-:Y:S01]  /*5e90*/  SHF.R.U32.HI R51, RZ, 0x10, R41 ;  /* 0x00000010ff337819 */ /* 0x000fe20000011629 */
[----:B--2---:R-:W-:Y:S01]  /*5ea0*/  IMAD.MOV.U32 R48, RZ, RZ, R39 ;  /* 0x000000ffff307224 */ /* 0x004fe200078e0027 */
[--C-:B------:R-:W-:Y:S01]  /*5eb0*/  SHF.R.U64 R28, R28, 0x10, R29.reuse ;  /* 0x000000101c1c7819 */ /* 0x100fe2000000121d */
[----:B------:R-:W-:Y:S01]  /*5ec0*/  HADD2.F32 R50, -RZ, R117.H1_H1 ;  /* 0x30000075ff327230 */ /* 0x000fe20000004100 */
[----:B------:R-:W-:Y:S01]  /*5ed0*/  SHF.R.U32.HI R49, RZ, 0x10, R29 ;  /* 0x00000010ff317819 */ /* 0x000fe2000001161d */
[----:B------:R-:W-:Y:S01]  /*5ee0*/  HADD2.F32 R39, -RZ, R37.H0_H0 ;  /* 0x20000025ff277230 */ /* 0x000fe20000004100 */
[----:B------:R-:W-:Y:S01]  /*5ef0*/  SHF.R.U64 R40, R40, 0x10, R41 ;  /* 0x0000001028287819 */ /* 0x000fe20000001229 */
[----:B------:R-:W-:Y:S01]  /*5f00*/  HADD2.F32 R51, -RZ, R51.H0_H0 ;  /* 0x20000033ff337230 */ /* 0x000fe20000004100 */
[--C-:B------:R-:W-:Y:S01]  /*5f10*/  SHF.R.U64 R29, R30, 0x10, R31.reuse ;  /* 0x000000101e1d7819 */ /* 0x100fe2000000121f */
[----:B------:R-:W-:Y:S01]  /*5f20*/  HADD2.F32 R46, -RZ, R115.H1_H1 ;  /* 0x30000073ff2e7230 */ /* 0x000fe20000004100 */
[----:B------:R-:W-:Y:S01]  /*5f30*/  SHF.R.U32.HI R41, RZ, 0x10, R31 ;  /* 0x00000010ff297819 */ /* 0x000fe2000001161f */
[--C-:B-1----:R-:W-:Y:S01]  /*5f40*/  HADD2.F32 R31, -RZ, R33.reuse.H0_H0 ;  /* 0x20000021ff1f7230 */ /* 0x102fe20000004100 */
[----:B------:R-:W-:Y:S01]  /*5f50*/  SHF.R.U64 R30, R42, 0x10, R43 ;  /* 0x000000102a1e7819 */ /* 0x000fe2000000122b */
[----:B------:R-:W-:-:S02]  /*5f60*/  HADD2.F32 R42, -RZ, R33.H1_H1 ;  /* 0x30000021ff2a7230 */ /* 0x000fc40000004100 */
[-C--:B------:R-:W-:Y:S01]  /*5f70*/  FMUL.FTZ R52, R39, R50.reuse ;  /* 0x0000003227347220 */ /* 0x080fe20000410000 */
[----:B------:R-:W-:Y:S01]  /*5f80*/  SHF.R.U32.HI R43, RZ, 0x10, R43 ;  /* 0x00000010ff2b7819 */ /* 0x000fe2000001162b */
[----:B------:R-:W-:Y:S02]  /*5f90*/  HADD2.F32 R37, -RZ, R37.H1_H1 ;  /* 0x30000025ff257230 */ /* 0x000fe40000004100 */
[C---:B------:R-:W-:Y:S01]  /*5fa0*/  FMUL.FTZ R50, R31.reuse, R50 ;  /* 0x000000321f327220 */ /* 0x040fe20000410000 */
[----:B------:R-:W-:Y:S02]  /*5fb0*/  HADD2.F32 R49, -RZ, R49.H0_H0 ;  /* 0x20000031ff317230 */ /* 0x000fe40000004100 */
[-C--:B------:R-:W-:Y:S01]  /*5fc0*/  FMUL.FTZ R54, R42, R51.reuse ;  /* 0x000000332a367220 */ /* 0x080fe20000410000 */
[-C--:B------:R-:W-:Y:S01]  /*5fd0*/  FFMA.FTZ R31, R31, R46.reuse, -R52 ;  /* 0x0000002e1f1f7223 */ /* 0x080fe20000010834 */
[----:B------:R-:W-:Y:S01]  /*5fe0*/  FFMA.FTZ R33, R39, R46, R50 ;  /* 0x0000002e27217223 */ /* 0x000fe20000010032 */
[C---:B------:R-:W-:Y:S01]  /*5ff0*/  FMUL.FTZ R53, R37.reuse, R51 ;  /* 0x0000003325357220 */ /* 0x040fe20000410000 */
[----:B------:R-:W-:Y:S01]  /*6000*/  FFMA.FTZ R46, R37, R49, R54 ;  /* 0x00000031252e7223 */ /* 0x000fe20000010036 */
[----:B------:R-:W-:-:S02]  /*6010*/  HADD2.F32 R39, -RZ, R48.H0_H0 ;  /* 0x20000030ff277230 */ /* 0x000fc40000004100 */
[----:B------:R-:W-:Y:S02]  /*6020*/  HADD2.F32 R50, -RZ, R48.H1_H1 ;  /* 0x30000030ff327230 */ /* 0x000fe40000004100 */
[----:B------:R-:W-:Y:S01]  /*6030*/  FFMA.FTZ R42, R42, R49, -R53 ;  /* 0x000000312a2a7223 */ /* 0x000fe20000010835 */
[----:B------:R-:W-:Y:S01]  /*6040*/  HADD2.F32 R43, -RZ, R43.H0_H0 ;  /* 0x2000002bff2b7230 */ /* 0x000fe20000004100 */
[----:B------:R-:W-:Y:S01]  /*6050*/  F2FP.F16.F32.PACK_AB R46, R46, R33 ;  /* 0x000000212e2e723e */ /* 0x000fe200000000ff */
[----:B------:R-:W-:Y:S02]  /*6060*/  HADD2.F32 R54, -RZ, R116.H1_H1 ;  /* 0x30000074ff367230 */ /* 0x000fe40000004100 */
[--C-:B------:R-:W-:Y:S02]  /*6070*/  HADD2.F32 R48, -RZ, R35.reuse.H1_H1 ;  /* 0x30000023ff307230 */ /* 0x100fe40000004100 */
[----:B------:R-:W-:Y:S01]  /*6080*/  FMUL.FTZ R49, R50, R43 ;  /* 0x0000002b32317220 */ /* 0x000fe20000410000 */
[----:B------:R-:W-:-:S02]  /*6090*/  HADD2.F32 R37, -RZ, R35.H0_H0 ;  /* 0x20000023ff257230 */ /* 0x000fc40000004100 */
[-C--:B------:R-:W-:Y:S01]  /*60a0*/  FMUL.FTZ R56, R39, R54.reuse ;  /* 0x0000003627387220 */ /* 0x080fe20000410000 */
[----:B------:R-:W-:Y:S02]  /*60b0*/  HADD2.F32 R52, -RZ, R113.H1_H1 ;  /* 0x30000071ff347230 */ /* 0x000fe40000004100 */
[----:B------:R-:W-:Y:S01]  /*60c0*/  FMUL.FTZ R43, R48, R43 ;  /* 0x0000002b302b7220 */ /* 0x000fe20000410000 */
[----:B------:R-:W-:Y:S02]  /*60d0*/  HADD2.F32 R41, -RZ, R41.H0_H0 ;  /* 0x20000029ff297230 */ /* 0x000fe40000004100 */
[C---:B------:R-:W-:Y:S01]  /*60e0*/  FMUL.FTZ R54, R37.reuse, R54 ;  /* 0x0000003625367220 */ /* 0x040fe20000410000 */
[----:B------:R-:W-:Y:S02]  /*60f0*/  HADD2.F32 R117, -RZ, R117.H0_H0 ;  /* 0x20000075ff757230 */ /* 0x000fe40000004100 */
[----:B------:R-:W-:Y:S01]  /*6100*/  FFMA.FTZ R35, R37, R52, -R56 ;  /* 0x0000003425237223 */ /* 0x000fe20000010838 */
[----:B------:R-:W-:-:S02]  /*6110*/  HADD2.F32 R115, -RZ, R115.H0_H0 ;  /* 0x20000073ff737230 */ /* 0x000fc40000004100 */
[-C--:B------:R-:W-:Y:S01]  /*6120*/  FFMA.FTZ R50, R50, R41.reuse, R43 ;  /* 0x0000002932327223 */ /* 0x080fe2000001002b */
[----:B------:R-:W-:Y:S01]  /*6130*/  FFMA.FTZ R37, R39, R52, R54 ;  /* 0x0000003427257223 */ /* 0x000fe20000010036 */
[----:B------:R-:W-:Y:S02]  /*6140*/  HADD2.F32 R43, -RZ, R40.H0_H0 ;  /* 0x20000028ff2b7230 */ /* 0x000fe40000004100 */
[----:B------:R-:W-:Y:S01]  /*6150*/  FFMA.FTZ R48, R48, R41, -R49 ;  /* 0x0000002930307223 */ /* 0x000fe20000010831 */
        /* <DEDUP_REMOVED lines=15> */
[----:B------:R-:W-:Y:S02]  /*6250*/  HADD2.F32 R41, -RZ, R30.H0_H0 ;  /* 0x2000001eff297230 */ /* 0x000fe40000004100 */
[----:B------:R-:W-:Y:S01]  /*6260*/  FFMA.FTZ R117, R40, R115, R117 ;  /* 0x0000007328757223 */ /* 0x000fe20000010075 */
[----:B------:R-:W-:Y:S01]  /*6270*/  HADD2.F32 R30, -RZ, R38.H0_H0 ;  /* 0x20000026ff1e7230 */ /* 0x000fe20000004100 */
[----:B------:R-:W-:Y:S01]  /*6280*/  F2FP.F16.F32.PACK_AB R32, R32, R43 ;  /* 0x0000002b2020723e */ /* 0x000fe200000000ff */
[----:B------:R-:W-:-:S02]  /*6290*/  HADD2.F32 R39, -RZ, R116.H0_H0 ;  /* 0x20000074ff277230 */ /* 0x000fc40000004100 */
[----:B------:R-:W-:Y:S01]  /*62a0*/  HADD2.F32 R28, -RZ, R34.H0_H0 ;  /* 0x20000022ff1c7230 */ /* 0x000fe20000004100 */
[----:B------:R-:W-:Y:S01]  /*62b0*/  F2FP.F16.F32.PACK_AB R36, R36, R117 ;  /* 0x000000752424723e */ /* 0x000fe200000000ff */
[----:B------:R-:W-:Y:S02]  /*62c0*/  HADD2.F32 R38, -RZ, R38.H1_H1 ;  /* 0x30000026ff267230 */ /* 0x000fe40000004100 */
[-C--:B------:R-:W-:Y:S01]  /*62d0*/  FMUL.FTZ R49, R30, R39.reuse ;  /* 0x000000271e317220 */ /* 0x080fe20000410000 */
[----:B------:R-:W-:Y:S02]  /*62e0*/  HADD2.F32 R34, -RZ, R34.H1_H1 ;  /* 0x30000022ff227230 */ /* 0x000fe40000004100 */
[----:B------:R-:W-:Y:S01]  /*62f0*/  FMUL.FTZ R39, R28, R39 ;  /* 0x000000271c277220 */ /* 0x000fe20000410000 */
[----:B------:R-:W-:Y:S02]  /*6300*/  HADD2.F32 R113, -RZ, R113.H0_H0 ;  /* 0x20000071ff717230 */ /* 0x000fe40000004100 */
[----:B------:R-:W-:Y:S01]  /*6310*/  FMUL.FTZ R51, R38, R41 ;  /* 0x0000002926337220 */ /* 0x000fe20000410000 */
[----:B------:R-:W-:-:S02]  /*6320*/  HADD2.F32 R29, -RZ, R29.H0_H0 ;  /* 0x2000001dff1d7230 */ /* 0x000fc40000004100 */
[----:B------:R-:W-:Y:S01]  /*6330*/  FMUL.FTZ R41, R34, R41 ;  /* 0x0000002922297220 */ /* 0x000fe20000410000 */
[----:B------:R-:W-:Y:S02]  /*6340*/  IMAD.MOV.U32 R33, RZ, RZ, R31 ;  /* 0x000000ffff217224 */ /* 0x000fe400078e001f */
[-C--:B------:R-:W-:Y:S01]  /*6350*/  FFMA.FTZ R39, R30, R113.reuse, R39 ;  /* 0x000000711e277223 */ /* 0x080fe20000010027 */
[----:B------:R-:W-:Y:S01]  /*6360*/  FFMA.FTZ R49, R28, R113, -R49 ;  /* 0x000000711c317223 */ /* 0x000fe20000010831 */
[-C--:B------:R-:W-:Y:S01]  /*6370*/  FFMA.FTZ R38, R38, R29.reuse, R41 ;  /* 0x0000001d26267223 */ /* 0x080fe20000010029 */
[----:B------:R-:W-:Y:S01]  /*6380*/  FFMA.FTZ R34, R34, R29, -R51 ;  /* 0x0000001d22227223 */ /* 0x000fe20000010833 */
[----:B------:R-:W-:-:S03]  /*6390*/  IMAD.MOV.U32 R37, RZ, RZ, R46 ;  /* 0x000000ffff257224 */ /* 0x000fc600078e002e */
[----:B------:R-:W-:Y:S01]  /*63a0*/  F2FP.F16.F32.PACK_AB R38, R38, R39 ;  /* 0x000000272626723e */ /* 0x000fe200000000ff */
[----:B------:R-:W-:Y:S01]  /*63b0*/  IMAD.MOV.U32 R39, RZ, RZ, R50 ;  /* 0x000000ffff277224 */ /* 0x000fe200078e0032 */
[----:B------:R-:W-:-:S07]  /*63c0*/  F2FP.F16.F32.PACK_AB R34, R34, R49 ;  /* 0x000000312222723e */ /* 0x000fce00000000ff */
.L_x_1151:
[----:B------:R-:W-:Y:S05]  /*63d0*/  BSYNC B1 ;  /* 0x0000000000017941 */ /* 0x000fea0003800000 */
.L_x_1150:
        /* <DEDUP_REMOVED lines=10> */
.L_x_1107:
[----:B------:R-:W-:-:S06]  /*6480*/  UISETP.NE.AND UP0, UPT, UR37, 0x3, UPT ;  /* 0x000000032500788c */ /* 0x000fcc000bf05270 */
[----:B------:R-:W-:-:S13]  /*6490*/  PLOP3.LUT P3, PT, PT, PT, UP0, 0x80, 0x0 ;  /* 0x000000000000781c */ /* 0x000fda0003f6f008 */
[----:B------:R-:W-:Y:S05]  /*64a0*/  @!P3 BRA `(.L_x_1152) ;  /* 0x000000000004b947 */ /* 0x000fea0003800000 */
[----:B------:R-:W-:Y:S01]  /*64b0*/  BPT.TRAP 0x1 ;  /* 0x000000040000795c */ /* 0x000fe20000300000 */
.L_x_1152:
[----:B------:R-:W-:Y:S01]  /*64c0*/  IMAD R15, R18, 0x8, R2 ;  /* 0x00000008120f7824 */ /* 0x000fe200078e0202 */
[----:B------:R-:W-:Y:S01]  /*64d0*/  SHF.L.U32 R86, R157, 0x1f, RZ ;  /* 0x0000001f9d567819 */ /* 0x000fe200000006ff */
[----:B------:R-:W-:Y:S01]  /*64e0*/  IMAD R85, R25, -0x80, R24 ;  /* 0xffffff8019557824 */ /* 0x000fe200078e0218 */
[----:B------:R-:W-:Y:S02]  /*64f0*/  BSSY B1, `(.L_x_1153) ;  /* 0x0000004000017945 */ /* 0x000fe40003800000 */
[----:B------:R-:W0:Y:S02]  /*6500*/  SYNCS.PHASECHK.TRANS64.TRYWAIT P4, [R15+URZ+0x2d890], R86 ;  /* 0x02d890560f0075a7 */ /* 0x000e24000808017f */
[----:B------:R-:W-:Y:S01]  /*6510*/  VIMNMX R85, R85, 0x80, PT ;  /* 0x0000008055557848 */ /* 0x000fe20003fe0100 */
[----:B0-----:R-:W-:Y:S06]  /*6520*/  @!P4 BRA `(.L_x_1154) ;  /* 0x000001b400b8c947 */ /* 0x001fec0003800000 */
.L_x_1421:
[----:B------:R-:W-:Y:S05]  /*6530*/  BSYNC B1 ;  /* 0x0000000000017941 */ /* 0x000fea0003800000 */
.L_x_1153:
        /* <DEDUP_REMOVED lines=20> */
.L_x_1114:
[----:B------:R-:W-:Y:S05]  /*6680*/  BSYNC B0 ;  /* 0x0000000000007941 */ /* 0x000fea0003800000 */
.L_x_1106:
        /* <DEDUP_REMOVED lines=17> */
.L_x_1156:
[----:B------:R-:W-:Y:S05]  /*67a0*/  BSYNC B0 ;  /* 0x0000000000007941 */ /* 0x000fea0003800000 */
.L_x_1155:
[----:B------:R-:W2:Y:S01]  /*67b0*/  SYNCS.PHASECHK.TRANS64.TRYWAIT P3, [R15+URZ+0x2d8b0], R86 ;  /* 0x02d8b0560f0075a7 */ /* 0x000ea2000806017f */
[----:B------:R-:W-:Y:S04]  /*67c0*/  BSSY B0, `(.L_x_1157) ;  /* 0x0000002000007945 */ /* 0x000fe80003800000 */
[----:B--2---:R-:W-:Y:S05]  /*67d0*/  @!P3 BRA `(.L_x_1158) ;  /* 0x000001b40020b947 */ /* 0x004fea0003800000 */
.L_x_1422:
[----:B------:R-:W-:Y:S05]  /*67e0*/  BSYNC B0 ;  /* 0x0000000000007941 */ /* 0x000fea0003800000 */
.L_x_1157:
[----:B------:R-:W-:Y:S01]  /*67f0*/  ISETP.GE.AND P3, PT, R23, R85, PT ;  /* 0x000000551700720c */ /* 0x000fe20003f66270 */
[----:B------:R-:W-:-:S12]  /*6800*/  BSSY B0, `(.L_x_1159) ;  /* 0x0000022000007945 */ /* 0x000fd80003800000 */
[----:B------:R-:W-:Y:S05]  /*6810*/  @P3 BRA `(.L_x_1160) ;  /* 0x0000000000803947 */ /* 0x000fea0003800000 */
[----:B------:R-:W-:Y:S01]  /*6820*/  IMAD.WIDE R30, R25, 0x80, R72 ;  /* 0x00000080191e7825 */ /* 0x000fe200078e0248 */
[----:B------:R-:W-:Y:S01]  /*6830*/  ULDC.64 UR4, c[0x0][0x318] ;  /* 0x0000c60000047ab9 */ /* 0x000fe20000000a00 */
[----:B------:R-:W-:Y:S02]  /*6840*/  IADD3 R34, R19, 0x20, RZ ;  /* 0x0000002013227810 */ /* 0x000fe40007ffe0ff */
[----:B------:R-:W-:Y:S02]  /*6850*/  IMAD R31, R31, UR4, RZ ;  /* 0x000000041f1f7c24 */ /* 0x000fe4000f8e02ff */
[----:B-1----:R-:W-:Y:S02]  /*6860*/  IMAD.MOV.U32 R28, RZ, RZ, R62 ;  /* 0x000000ffff1c7224 */ /* 0x002fe400078e003e */
[----:B------:R-:W-:Y:S02]  /*6870*/  IMAD.MOV.U32 R29, RZ, RZ, R82 ;  /* 0x000000ffff1d7224 */ /* 0x000fe400078e0052 */
[----:B------:R-:W-:-:S02]  /*6880*/  IMAD R31, R30, UR5, R31 ;  /* 0x000000051e1f7c24 */ /* 0x000fc4000f8e021f */
        /* <DEDUP_REMOVED lines=9> */
[----:B------:R-:W-:Y:S01]  /*6920*/  ISETP.GE.AND P3, PT, R34, UR4, PT ;  /* 0x0000000422007c0c */ /* 0x000fe2000bf66270 */
[----:B------:R-:W-:-:S12]  /*6930*/  VIADD R34, R19, 0x10 ;  /* 0x0000001013227836 */ /* 0x000fd80000000000 */
[----:B------:R-:W1:Y:S04]  /*6940*/  @!P3 LDS.128 R28, [R80+0x2000] ;  /* 0x00200000501cb984 */ /* 0x000e680000000c00 */
[----:B-1----:R-:W-:Y:S01]  /*6950*/  @!P3 STG.E.128 desc[UR52][R32.64+0x40], R28 ;  /* 0x0000401c2000b986 */ /* 0x002fe2000c101d34 */
[----:B------:R-:W-:-:S13]  /*6960*/  ISETP.GE.AND P3, PT, R102, UR4, PT ;  /* 0x0000000466007c0c */ /* 0x000fda000bf66270 */
[----:B------:R-:W1:Y:S04]  /*6970*/  @!P3 LDS.128 R28, [R80+0x4000] ;  /* 0x00400000501cb984 */ /* 0x000e680000000c00 */
[----:B-1----:R-:W-:Y:S01]  /*6980*/  @!P3 STG.E.128 desc[UR52][R32.64+0x80], R28 ;  /* 0x0000801c2000b986 */ /* 0x002fe2000c101d34 */
[----:B------:R-:W-:-:S13]  /*6990*/  ISETP.GE.AND P3, PT, R34, UR4, PT ;  /* 0x0000000422007c0c */ /* 0x000fda000bf66270 */
        /* <DEDUP_REMOVED lines=8> */
.L_x_1160:
[----:B------:R-:W-:Y:S05]  /*6a20*/  BSYNC B0 ;  /* 0x0000000000007941 */ /* 0x000fea0003800000 */
.L_x_1159:
[----:B------:R-:W-:Y:S01]  /*6a30*/  @!PT LDS RZ, [RZ] ;  /* 0x00000000fffff984 */ /* 0x000fe20000000800 */
[----:B------:R-:W-:Y:S01]  /*6a40*/  @!PT LDS RZ, [RZ] ;  /* 0x00000000fffff984 */ /* 0x000fe20000000800 */
[----:B------:R-:W-:Y:S01]  /*6a50*/  @!PT LDS RZ, [RZ] ;  /* 0x00000000fffff984 */ /* 0x000fe20000000800 */
[----:B------:R-:W-:Y:S01]  /*6a60*/  @!PT LDS RZ, [RZ] ;  /* 0x00000000fffff984 */ /* 0x000fe20000000800 */
[----:B------:R4:W-:Y:S06]  /*6a70*/  MEMBAR.ALL.CTA ;  /* 0x0000000000007992 */ /* 0x0009ec0000008000 */
[----:B----4-:R-:W4:Y:S01]  /*6a80*/  FENCE.VIEW.ASYNC.S ;  /* 0x00000000000073c6 */ /* 0x010f220000000000 */
[----:B------:R-:W-:Y:S02]  /*6a90*/  VIADD R18, R18, 0x1 ;  /* 0x0000000112127836 */ /* 0x000fe40000000000 */
[----:B0-2---:R-:W-:Y:S01]  /*6aa0*/  @!P4 VIADD R15, R15, 0x2d8c0 ;  /* 0x0002d8c00f0fc836 */ /* 0x005fe20000000000 */
[----:B----4-:R0:W-:Y:S02]  /*6ab0*/  BAR.SYNC.DEFER_BLOCKING R109, 0x80 ;  /* 0x0002006d0000751d */ /* 0x0101e40000010000 */
[----:B------:R-:W-:-:S02]  /*6ac0*/  ISETP.NE.AND P3, PT, R18, 0x2, PT ;  /* 0x000000021200780c */ /* 0x000fc40003f65270 */
[----:B------:R-:W-:Y:S02]  /*6ad0*/  @!P4 PRMT R15, RZ, 0x654, R15 ;  /* 0x00000654ff0fc816 */ /* 0x000fe4000000000f */
[----:B------:R-:W-:Y:S02]  /*6ae0*/  SEL R20, RZ, 0x1, P3 ;  /* 0x00000001ff147807 */ /* 0x000fe40001800000 */
[----:B------:R-:W-:Y:S02]  /*6af0*/  SEL R18, R18, RZ, P3 ;  /* 0x000000ff12127207 */ /* 0x000fe40001800000 */
[----:B------:R-:W-:Y:S01]  /*6b00*/  LOP3.LUT R157, R157, R20, RZ, 0x3c, !PT ;  /* 0x000000149d9d7212 */ /* 0x000fe200078e3cff */
[----:B------:R0:W-:Y:S01]  /*6b10*/  @!P4 SYNCS.ARRIVE.TRANS64.RED.A1T0 RZ, [R15+URZ], RZ ;  /* 0x000000ff0fffc9a7 */ /* 0x0001e2000810043f */
[----:B------:R-:W-:Y:S05]  /*6b20*/  @P2 BRA `(.L_x_1161) ;  /* 0xffffffbc00742947 */ /* 0x000fea000383ffff */
[----:B-1-3--:R-:W1:Y:S01]  /*6b30*/  S2R R28, SR_TID.X ;  /* 0x00000000001c7919 */ /* 0x00ae620000002100 */
[----:B------:R-:W-:Y:S02]  /*6b40*/  PLOP3.LUT P0, PT, PT, PT, PT, 0x8, 0x0 ;  /* 0x000000000000781c */ /* 0x000fe40003f0e170 */
[----:B-1----:R-:W-:-:S04]  /*6b50*/  SHF.R.U32.HI R28, RZ, 0x7, R28 ;  /* 0x00000007ff1c7819 */ /* 0x002fc8000001161c */
[----:B------:R-:W-:-:S13]  /*6b60*/  ISETP.NE.AND P5, PT, R28, 0x1, PT ;  /* 0x000000011c00780c */ /* 0x000fda0003fa5270 */
[----:B------:R-:W-:Y:S06]  /*6b70*/  @!P5 BAR.ARV 0x9, 0x100 ;  /* 0x024400000000db1d */ /* 0x000fec0000002000 */
.L_x_1101:
[----:B------:R-:W1:Y:S02]  /*6b80*/  LDC.64 R4, c[0x0][0x9e0] ;  /* 0x00027800ff047b82 */ /* 0x000e640000000a00 */
[----:B-1----:R-:W-:Y:S01]  /*6b90*/  ISETP.GE.AND P1, PT, R5, 0x1, PT ;  /* 0x000000010500780c */ /* 0x002fe20003f26270 */
[----:B------:R-:W-:-:S12]  /*6ba0*/  @P0 BRA `(.L_x_1162) ;  /* 0x00000000000c0947 */ /* 0x000fd80003800000 */
[----:B------:R-:W1:Y:S01]  /*6bb0*/  FENCE.VIEW.ASYNC.G ;  /* 0x00000000000073c6 */ /* 0x000e620000000100 */
[----:B------:R-:W-:Y:S05]  /*6bc0*/  WARPSYNC.ALL ;  /* 0x0000000000007948 */ /* 0x000fea0003800000 */
[----:B-1----:R-:W-:Y:S06]  /*6bd0*/  BAR.ARV 0xc, 0x1a0 ;  /* 0x0306800000007b1d */ /* 0x002fec0000002000 */
.L_x_1162:
[----:B------:R-:W-:Y:S01]  /*6be0*/  IMAD.IADD R0, R108, 0x1, R4 ;  /* 0x000000016c007824 */ /* 0x000fe200078e0204 */
[----:B------:R-:W-:Y:S06]  /*6bf0*/  @!P1 BRA `(.L_x_1163) ;  /* 0x0000000000489947 */ /* 0x000fec0003800000 */
        /* <DEDUP_REMOVED lines=11> */
.L_x_1165:
[----:B------:R-:W-:-:S13]  /*6cb0*/  ISETP.NE.AND P0, PT, R5, 0x1, PT ;  /* 0x000000010500780c */ /* 0x000fda0003f05270 */
[----:B------:R-:W1:Y:S02]  /*6cc0*/  @P0 LDC.64 R6, c[0x0][0x9e8] ;  /* 0x00027a00ff060b82 */ /* 0x000e640000000a00 */
[----:B-1----:R-:W-:-:S05]  /*6cd0*/  @P0 IMAD.HI.U32 R4, R3, R6, RZ ;  /* 0x0000000603040227 */ /* 0x002fca00078e00ff */
[----:B------:R-:W-:-:S07]  /*6ce0*/  @P0 SHF.R.U32.HI R3, RZ, R7, R4 ;  /* 0x00000007ff030219 */ /* 0x000fce0000011604 */
.L_x_1166:
[----:B------:R-:W-:Y:S05]  /*6cf0*/  BSYNC B0 ;  /* 0x0000000000007941 */ /* 0x000fea0003800000 */
.L_x_1164:
[----:B------:R-:W-:-:S05]  /*6d00*/  IMAD R3, R3, R5, R5 ;  /* 0x0000000503037224 */ /* 0x000fca00078e0205 */
[----:B------:R-:W-:-:S07]  /*6d10*/  VIMNMX R0, R0, R3, PT ;  /* 0x0000000300007248 */ /* 0x000fce0003fe0100 */
.L_x_1163:
[----:B------:R-:W-:Y:S01]  /*6d20*/  VIADD R0, R0, 0x7f ;  /* 0x0000007f00007836 */ /* 0x000fe20000000000 */
[----:B------:R-:W-:-:S04]  /*6d30*/  ULDC UR4, c[0x0][0x9dc] ;  /* 0x0002770000047ab9 */ /* 0x000fc80000000800 */
[----:B------:R-:W-:-:S04]  /*6d40*/  SHF.R.S32.HI R3, RZ, 0x1f, R0 ;  /* 0x0000001fff037819 */ /* 0x000fc80000011400 */
[----:B------:R-:W-:Y:S01]  /*6d50*/  LEA.HI R3, R3, R0, RZ, 0x7 ;  /* 0x0000000003037211 */ /* 0x000fe200078f38ff */
[----:B------:R-:W-:-:S03]  /*6d60*/  VIADD R0, R106, -UR4 ;  /* 0x800000046a007c36 */ /* 0x000fc60008000000 */
        /* <DEDUP_REMOVED lines=13> */
.L_x_1169:
[----:B------:R-:W-:-:S13]  /*6e40*/  ISETP.NE.AND P0, PT, R5, 0x1, PT ;  /* 0x000000010500780c */ /* 0x000fda0003f05270 */
[----:B------:R-:W1:Y:S02]  /*6e50*/  @P0 LDC.64 R6, c[0x0][0x9e8] ;  /* 0x00027a00ff060b82 */ /* 0x000e640000000a00 */
[----:B-1----:R-:W-:-:S05]  /*6e60*/  @P0 IMAD.HI.U32 R6, R106, R6, RZ ;  /* 0x000000066a060227 */ /* 0x002fca00078e00ff */
[----:B------:R-:W-:-:S07]  /*6e70*/  @P0 SHF.R.U32.HI R106, RZ, R7, R6 ;  /* 0x00000007ff6a0219 */ /* 0x000fce0000011606 */
.L_x_1170:
[----:B------:R-:W-:Y:S05]  /*6e80*/  BSYNC B0 ;  /* 0x0000000000007941 */ /* 0x000fea0003800000 */
.L_x_1168:
[----:B------:R-:W-:-:S05]  /*6e90*/  IMAD R3, R106, R5, RZ ;  /* 0x000000056a037224 */ /* 0x000fca00078e02ff */
[----:B------:R-:W-:-:S07]  /*6ea0*/  VIMNMX R0, R0, R3, !PT ;  /* 0x0000000300007248 */ /* 0x000fce0007fe0100 */
.L_x_1167:
[----:B------:R-:W-:Y:S01]  /*6eb0*/  SHF.R.S32.HI R5, RZ, 0x1f, R0 ;  /* 0x0000001fff057819 */ /* 0x000fe20000011400 */
[----:B------:R-:W-:Y:S01]  /*6ec0*/  IMAD.MOV.U32 R3, RZ, RZ, RZ ;  /* 0x000000ffff037224 */ /* 0x000fe200078e00ff */
[----:B------:R-:W-:Y:S02]  /*6ed0*/  PLOP3.LUT P0, PT, PT, PT, PT, 0x80, 0x0 ;  /* 0x000000000000781c */ /* 0x000fe40003f0f070 */
[----:B------:R-:W-:Y:S02]  /*6ee0*/  CS2R R134, SRZ ;  /* 0x0000000000867805 */ /* 0x000fe4000001ff00 */
[----:B------:R-:W-:Y:S01]  /*6ef0*/  LEA.HI R5, R5, R0, RZ, 0x7 ;  /* 0x0000000005057211 */ /* 0x000fe200078f38ff */
[----:B------:R-:W-:Y:S01]  /*6f00*/  IMAD.MOV.U32 R0, RZ, RZ, RZ ;  /* 0x000000ffff007224 */ /* 0x000fe200078e00ff */
[----:B------:R-:W-:Y:S02]  /*6f10*/  CS2R R132, SRZ ;  /* 0x0000000000847805 */ /* 0x000fe4000001ff00 */
[----:B------:R-:W-:-:S02]  /*6f20*/  CS2R R130, SRZ ;  /* 0x0000000000827805 */ /* 0x000fc4000001ff00 */
[----:B------:R-:W-:Y:S02]  /*6f30*/  SHF.R.S32.HI R5, RZ, 0x7, R5 ;  /* 0x00000007ff057819 */ /* 0x000fe40000011405 */
[----:B------:R-:W-:Y:S01]  /*6f40*/  CS2R R128, SRZ ;  /* 0x0000000000807805 */ /* 0x000fe2000001ff00 */
[----:B------:R-:W-:Y:S01]  /*6f50*/  IMAD.MOV.U32 R34, RZ, RZ, RZ ;  /* 0x000000ffff227224 */ /* 0x000fe200078e00ff */
[----:B------:R-:W-:Y:S02]  /*6f60*/  CS2R R26, SRZ ;  /* 0x00000000001a7805 */ /* 0x000fe4000001ff00 */
[----:B------:R-:W-:Y:S01]  /*6f70*/  VIMNMX R4, RZ, R5, !PT ;  /* 0x00000005ff047248 */ /* 0x000fe20007fe0100 */
[----:B------:R-:W-:Y:S01]  /*6f80*/  IMAD.MOV.U32 R125, RZ, RZ, RZ ;  /* 0x000000ffff7d7224 */ /* 0x000fe200078e00ff */
[----:B------:R-:W-:Y:S02]  /*6f90*/  CS2R R122, SRZ ;  /* 0x00000000007a7805 */ /* 0x000fe4000001ff00 */
[----:B------:R-:W-:-:S02]  /*6fa0*/  CS2R R120, SRZ ;  /* 0x0000000000787805 */ /* 0x000fc4000001ff00 */
[----:B------:R-:W-:Y:S01]  /*6fb0*/  ISETP.GT.AND P1, PT, R88, R4, PT ;  /* 0x000000045800720c */ /* 0x000fe20003f24270 */
[----:B------:R1:W-:Y:S01]  /*6fc0*/  STL [R1+0x3c], R4 ;  /* 0x00003c0401007387 */ /* 0x0003e20000100800 */
[----:B------:R-:W-:Y:S02]  /*6fd0*/  CS2R R118, SRZ ;  /* 0x0000000000767805 */ /* 0x000fe4000001ff00 */
[----:B------:R-:W-:Y:S02]  /*6fe0*/  CS2R R116, SRZ ;  /* 0x0000000000747805 */ /* 0x000fe4000001ff00 */
[----:B------:R-:W-:Y:S02]  /*6ff0*/  CS2R R114, SRZ ;  /* 0x0000000000727805 */ /* 0x000fe4000001ff00 */
[----:B------:R-:W-:Y:S02]  /*7000*/  CS2R R112, SRZ ;  /* 0x0000000000707805 */ /* 0x000fe4000001ff00 */
[----:B------:R-:W-:-:S02]  /*7010*/  CS2R R110, SRZ ;  /* 0x00000000006e7805 */ /* 0x000fc4000001ff00 */
[----:B0-----:R-:W-:Y:S02]  /*7020*/  CS2R R108, SRZ ;  /* 0x00000000006c7805 */ /* 0x001fe4000001ff00 */
[----:B------:R-:W-:Y:S01]  /*7030*/  CS2R R106, SRZ ;  /* 0x00000000006a7805 */ /* 0x000fe2000001ff00 */
[----:B------:R-:W-:Y:S01]  /*7040*/  IMAD.MOV.U32 R21, RZ, RZ, RZ ;  /* 0x000000ffff157224 */ /* 0x000fe200078e00ff */
[----:B------:R-:W-:Y:S01]  /*7050*/  CS2R R102, SRZ ;  /* 0x0000000000667805 */ /* 0x000fe2000001ff00 */
[----:B------:R-:W-:Y:S01]  /*7060*/  IMAD.MOV.U32 R104, RZ, RZ, RZ ;  /* 0x000000ffff687224 */ /* 0x000fe200078e00ff */
[----:B------:R-:W-:Y:S02]  /*7070*/  CS2R R100, SRZ ;  /* 0x0000000000647805 */ /* 0x000fe4000001ff00 */
[----:B------:R-:W-:Y:S02]  /*7080*/  CS2R R98, SRZ ;  /* 0x0000000000627805 */ /* 0x000fe4000001ff00 */
[----:B------:R-:W-:-:S02]  /*7090*/  CS2R R96, SRZ ;  /* 0x0000000000607805 */ /* 0x000fc4000001ff00 */
[----:B------:R-:W-:Y:S01]  /*70a0*/  CS2R R94, SRZ ;  /* 0x00000000005e7805 */ /* 0x000fe2000001ff00 */
[----:B------:R-:W-:Y:S01]  /*70b0*/  IMAD.MOV.U32 R93, RZ, RZ, RZ ;  /* 0x000000ffff5d7224 */ /* 0x000fe200078e00ff */
[----:B------:R-:W-:Y:S02]  /*70c0*/  CS2R R6, SRZ ;  /* 0x0000000000067805 */ /* 0x000fe4000001ff00 */
[----:B------:R-:W-:Y:S01]  /*70d0*/  CS2R R90, SRZ ;  /* 0x00000000005a7805 */ /* 0x000fe2000001ff00 */
[----:B--2---:R-:W-:Y:S01]  /*70e0*/  IMAD.MOV.U32 R30, RZ, RZ, RZ ;  /* 0x000000ffff1e7224 */ /* 0x004fe200078e00ff */
[----:B-1----:R-:W-:Y:S06]  /*70f0*/  @!P1 BRA `(.L_x_1171) ;  /* 0x0000013000509947 */ /* 0x002fec0003800000 */
[----:B------:R-:W0:Y:S01]  /*7100*/  S2R R4, SR_TID.X ;  /* 0x0000000000047919 */ /* 0x000e220000002100 */
[----:B------:R-:W-:Y:S01]  /*7110*/  UMOV UR4, 0xffffffff ;  /* 0xffffffff00047882 */ /* 0x000fe20000000000 */
[----:B0-----:R-:W-:-:S04]  /*7120*/  IADD3 R46, R4, -0x80, RZ ;  /* 0xffffff80042e7810 */ /* 0x001fc80007ffe0ff */
[----:B------:R-:W-:-:S04]  /*7130*/  SHF.R.S32.HI R59, RZ, 0x1f, R46 ;  /* 0x0000001fff3b7819 */ /* 0x000fc8000001142e */
[----:B------:R-:W-:-:S04]  /*7140*/  LEA.HI R47, R59, R46, RZ, 0x7 ;  /* 0x0000002e3b2f7211 */ /* 0x000fc800078f38ff */
[----:B------:R-:W-:Y:S01]  /*7150*/  SHF.R.S32.HI R44, RZ, 0x7, R47 ;  /* 0x00000007ff2c7819 */ /* 0x000fe2000001142f */
[----:B------:R-:W-:Y:S06]  /*7160*/  BRA.DIV UR4, `(.L_x_1172) ;  /* 0x000001aa04d07947 */ /* 0x000fec000b800000 */
[----:B------:R-:W0:Y:S04]  /*7170*/  SHFL.IDX PT, R0, R44, RZ, 0x1f ;  /* 0x00001fff2c007589 */ /* 0x000e2800000e0000 */
[----:B0-----:R0:W-:Y:S02]  /*7180*/  STL [R1+0x4], R0 ;  /* 0x0000040001007387 */ /* 0x0011e40000100800 */
.L_x_1425:
[----:B------:R-:W0:Y:S01]  /*7190*/  LDL R3, [R1+0x4] ;  /* 0x0000040001037983 */ /* 0x000e220000100800 */
[----:B------:R-:W-:Y:S01]  /*71a0*/  BSSY B6, `(.L_x_1173) ;  /* 0x0000020000067945 */ /* 0x000fe20003800000 */
[----:B0-----:R-:W-:-:S05]  /*71b0*/  IMAD.HI R0, R3, 0x55555556, RZ ;  /* 0x5555555603007827 */ /* 0x001fca00078e02ff */
[----:B------:R-:W-:-:S05]  /*71c0*/  LEA.HI R0, R0, R0, RZ, 0x1 ;  /* 0x0000000000007211 */ /* 0x000fca00078f08ff */
[----:B------:R-:W-:Y:S02]  /*71d0*/  IMAD R4, R0, -0x3, R3 ;  /* 0xfffffffd00047824 */ /* 0x000fe400078e0203 */
[----:B------:R-:W-:Y:S02]  /*71e0*/  VIADD R3, R2, 0x21800 ;  /* 0x0002180002037836 */ /* 0x000fe40000000000 */
[----:B------:R-:W-:Y:S01]  /*71f0*/  IMAD R0, R4, 0x1000, R2 ;  /* 0x0000100004007824 */ /* 0x000fe200078e0202 */
[----:B------:R0:W-:Y:S02]  /*7200*/  STL [R1+0x24], R4 ;  /* 0x0000240401007387 */ /* 0x0001e40000100800 */
[----:B------:R-:W-:Y:S01]  /*7210*/  LOP3.LUT P0, RZ, R3, 0x3ff, RZ, 0xc0, !PT ;  /* 0x000003ff03ff7812 */ /* 0x000fe2000780c0ff */
[----:B------:R-:W-:-:S05]  /*7220*/  VIADD R0, R0, 0xc400 ;  /* 0x0000c40000007836 */ /* 0x000fca0000000000 */
[----:B------:R-:W-:Y:S01]  /*7230*/  SHF.R.U32.HI R0, RZ, 0x4, R0 ;  /* 0x00000004ff007819 */ /* 0x000fe20000011600 */
[----:B0-----:R-:W-:-:S03]  /*7240*/  IMAD R4, R4, 0x2000, R3 ;  /* 0x0000200004047824 */ /* 0x001fc600078e0203 */
[----:B------:R-:W-:Y:S02]  /*7250*/  LOP3.LUT R45, R0, 0x3fff, RZ, 0xc0, !PT ;  /* 0x00003fff002d7812 */ /* 0x000fe400078ec0ff */
[----:B------:R-:W-:-:S04]  /*7260*/  SHF.R.U32.HI R4, RZ, 0x4, R4 ;  /* 0x00000004ff047819 */ /* 0x000fc80000011604 */
[----:B------:R-:W-:-:S05]  /*7270*/  LOP3.LUT R3, R4, 0x3fff, RZ, 0xc0, !PT ;  /* 0x00003fff04037812 */ /* 0x000fca00078ec0ff */
[----:B------:R0:W-:Y:S01]  /*7280*/  STL [R1+0x38], R3 ;  /* 0x0000380301007387 */ /* 0x0001e20000100800 */
[----:B------:R-:W-:Y:S05]  /*7290*/  @!P0 BRA `(.L_x_1174) ;  /* 0x0000000000408947 */ /* 0x000fea0003800000 */
[----:B------:R-:W-:Y:S01]  /*72a0*/  MOV R0, 0x0 ;  /* 0x0000000000007802 */ /* 0x000fe20000000f00 */
[----:B------:R-:W-:Y:S01]  /*72b0*/  ULDC.64 UR4, c[0x4][0xa8] ;  /* 0x01002a0000047ab9 */ /* 0x000fe20000000a00 */
[----:B------:R-:W-:Y:S01]  /*72c0*/  ULDC.64 UR6, c[0x4][0xb0] ;  /* 0x01002c0000067ab9 */ /* 0x000fe20000000a00 */
[----:B------:R-:W-:Y:S01]  /*72d0*/  IMAD.U32 R4, RZ, RZ, UR4 ;  /* 0x00000004ff047e24 */ /* 0x000fe2000f8e00ff */
[----:B-1----:R1:W2:Y:S01]  /*72e0*/  LDC.64 R14, c[0x4][R0] ;  /* 0x01000000000e7b82 */ /* 0x0022a20000000a00 */
        /* <DEDUP_REMOVED lines=10> */
[----:B0-2--5:R-:W-:Y:S05]  /*7390*/  CALL.ABS.NOINC R14 ;  /* 0x000000000e007343 */ /* 0x025fea0003c00000 */
.L_x_1174:
[----:B------:R-:W-:Y:S05]  /*73a0*/  BSYNC B6 ;  /* 0x0000000000067941 */ /* 0x000fea0003800000 */
.L_x_1173:
[----:B------:R-:W-:Y:S02]  /*73b0*/  ULDC UR4, c[0x0][0x3d4] ;  /* 0x0000f50000047ab9 */ /* 0x000fe40000000800 */
[----:B------:R-:W-:-:S13]  /*73c0*/  ISETP.LT.AND P0, PT, RZ, UR4, PT ;  /* 0x00000004ff007c0c */ /* 0x000fda000bf01270 */
[----:B------:R-:W-:Y:S05]  /*73d0*/  @P0 BRA `(.L_x_1175) ;  /* 0x0000000000400947 */ /* 0x000fea0003800000 */
[----:B------:R-:W2:Y:S02]  /*73e0*/  LDL R20, [R1+0x4c] ;  /* 0x00004c0001147983 */ /* 0x000ea40000100800 */
[----:B--2---:R-:W-:-:S04]  /*73f0*/  LEA.HI R0, R20, R20, RZ, 0x1 ;  /* 0x0000001414007211 */ /* 0x004fc800078f08ff */
[----:B------:R-:W-:-:S05]  /*7400*/  LOP3.LUT R0, R0, 0xfffffffe, RZ, 0xc0, !PT ;  /* 0xfffffffe00007812 */ /* 0x000fca00078ec0ff */
[----:B------:R-:W-:-:S05]  /*7410*/  IMAD.IADD R0, R20, 0x1, -R0 ;  /* 0x0000000114007824 */ /* 0x000fca00078e0a00 */
[----:B0-----:R-:W-:-:S04]  /*7420*/  SHF.L.U32 R3, R0, 0x1f, RZ ;  /* 0x0000001f00037819 */ /* 0x001fc800000006ff */
[----:B------:R0:W2:Y:S03]  /*7430*/  SYNCS.PHASECHK.TRANS64.TRYWAIT P0, [R2+URZ+0x2d800], R3 ;  /* 0x02d80003020075a7 */ /* 0x0000a6000800017f */
[----:B--2---:R-:W-:Y:S05]  /*7440*/  @!P0 NANOSLEEP.SYNCS 0x989680 ;  /* 0x009896800000895d */ /* 0x004fea0003900000 */
[----:B------:R-:W2:Y:S01]  /*7450*/  @!P0 SYNCS.PHASECHK.TRANS64 P0, [R2+URZ+0x2d800], R3 ;  /* 0x02d80003020085a7 */ /* 0x000ea2000800007f */
[----:B------:R-:W-:Y:S04]  /*7460*/  BSSY B0, `(.L_x_1176) ;  /* 0x0000006000007945 */ /* 0x000fe80003800000 */
[----:B--2---:R-:W-:Y:S05]  /*7470*/  @P0 BRA `(.L_x_1177) ;  /* 0x0000000000100947 */ /* 0x004fea0003800000 */
.L_x_1178:
[----:B--2---:R2:W3:Y:S02]  /*7480*/  SYNCS.PHASECHK.TRANS64.TRYWAIT P0, [R2+URZ+0x2d800], R3 ;  /* 0x02d80003020075a7 */ /* 0x0044e4000800017f */
[----:B---3--:R-:W-:Y:S05]  /*7490*/  @!P0 NANOSLEEP.SYNCS 0x989680 ;  /* 0x009896800000895d */ /* 0x008fea0003900000 */
[----:B------:R-:W3:Y:S02]  /*74a0*/  @!P0 SYNCS.PHASECHK.TRANS64 P0, [R2+URZ+0x2d800], R3 ;  /* 0x02d80003020085a7 */ /* 0x000ee4000800007f */
[----:B---3--:R-:W-:Y:S05]  /*74b0*/  @!P0 BRA `(.L_x_1178) ;  /* 0xfffffffc00f08947 */ /* 0x008fea000383ffff */
.L_x_1177:
[----:B------:R-:W-:Y:S05]  /*74c0*/  BSYNC B0 ;  /* 0x0000000000007941 */ /* 0x000fea0003800000 */
.L_x_1176:
[----:B------:R-:W-:Y:S05]  /*74d0*/  BRA `(.L_x_1179) ;  /* 0x0000003c00507947 */ /* 0x000fea0003800000 */
.L_x_1175:
[----:B------:R-:W-:Y:S01]  /*74e0*/  ULOP3.LUT UP0, URZ, UR38, 0x1bf, URZ, 0xc0, !UPT ;  /* 0x000001bf263f7892 */ /* 0x000fe2000f80c03f */
[----:B-----5:R-:W-:Y:S01]  /*74f0*/  SHF.R.S32.HI R0, RZ, 0x1f, R105 ;  /* 0x0000001fff007819 */ /* 0x020fe20000011469 */
[----:B------:R-:W-:Y:S01]  /*7500*/  ULDC.64 UR4, c[0x0][0x3d8] ;  /* 0x0000f60000047ab9 */ /* 0x000fe20000000a00 */
[----:B------:R-:W-:Y:S01]  /*7510*/  ULDC.64 UR6, c[0x0][0x3e8] ;  /* 0x0000fa0000067ab9 */ /* 0x000fe20000000a00 */
[----:B------:R-:W-:Y:S01]  /*7520*/  IMAD.WIDE.U32 R48, R105, UR4, RZ ;  /* 0x0000000469307c25 */ /* 0x000fe2000f8e00ff */
[----:B------:R-:W-:Y:S02]  /*7530*/  SHF.R.S32.HI R61, RZ, 0x1f, R16 ;  /* 0x0000001fff3d7819 */ /* 0x000fe40000011410 */
[----:B------:R-:W-:Y:S01]  /*7540*/  PLOP3.LUT P0, PT, PT, PT, UP0, 0x80, 0x0 ;  /* 0x000000000000781c */ /* 0x000fe20003f0f008 */
[C---:B------:R-:W-:Y:S01]  /*7550*/  IMAD R4, R0.reuse, UR4, RZ ;  /* 0x0000000400047c24 */ /* 0x040fe2000f8e02ff */
[----:B------:R-:W-:Y:S01]  /*7560*/  SHF.R.S32.HI R62, RZ, 0x1f, R19 ;  /* 0x0000001fff3e7819 */ /* 0x000fe20000011413 */
[----:B------:R-:W-:-:S02]  /*7570*/  IMAD R0, R0, UR6, RZ ;  /* 0x0000000600007c24 */ /* 0x000fc4000f8e02ff */
[C---:B------:R-:W-:Y:S02]  /*7580*/  IMAD R57, R105.reuse, UR5, R4 ;  /* 0x0000000569397c24 */ /* 0x040fe4000f8e0204 */
[C---:B------:R-:W-:Y:S02]  /*7590*/  IMAD R55, R105.reuse, UR7, R0 ;  /* 0x0000000769377c24 */ /* 0x040fe4000f8e0200 */
[----:B------:R-:W-:-:S04]  /*75a0*/  IMAD.WIDE.U32 R50, R105, UR6, RZ ;  /* 0x0000000669327c25 */ /* 0x000fc8000f8e00ff */
[----:B------:R-:W-:Y:S02]  /*75b0*/  IMAD.IADD R57, R57, 0x1, R49 ;  /* 0x0000000139397824 */ /* 0x000fe400078e0231 */
[----:B------:R-:W-:Y:S01]  /*75c0*/  IMAD.IADD R55, R55, 0x1, R51 ;  /* 0x0000000137377824 */ /* 0x000fe200078e0233 */
[----:B------:R-:W-:Y:S06]  /*75d0*/  @!P0 BRA `(.L_x_1180) ;  /* 0x0000000000408947 */ /* 0x000fec0003800000 */
[----:B------:R-:W-:Y:S01]  /*75e0*/  MOV R0, 0x0 ;  /* 0x0000000000007802 */ /* 0x000fe20000000f00 */
[----:B------:R-:W-:Y:S01]  /*75f0*/  ULDC.64 UR4, c[0x4][0xa8] ;  /* 0x01002a0000047ab9 */ /* 0x000fe20000000a00 */
[----:B------:R-:W-:Y:S01]  /*7600*/  ULDC.64 UR6, c[0x4][0xb0] ;  /* 0x01002c0000067ab9 */ /* 0x000fe20000000a00 */
[----:B------:R-:W-:Y:S01]  /*7610*/  MOV R4, UR4 ;  /* 0x0000000400047c02 */ /* 0x000fe20008000f00 */
        /* <DEDUP_REMOVED lines=11> */
[----:B0-2---:R-:W-:Y:S05]  /*76d0*/  CALL.ABS.NOINC R14 ;  /* 0x000000000e007343 */ /* 0x005fea0003c00000 */
.L_x_1180:
[----:B------:R-:W0:Y:S01]  /*76e0*/  LDL R56, [R1+0x34] ;  /* 0x0000340001387983 */ /* 0x000e220000100800 */
[----:B------:R-:W2:Y:S01]  /*76f0*/  LDC.64 R12, c[0x0][0x3d8] ;  /* 0x0000f600ff0c7b82 */ /* 0x000ea20000000a00 */
[----:B------:R-:W-:Y:S02]  /*7700*/  ULDC.U8 UR4, c[0x0][0x3f0] ;  /* 0x0000fc0000047ab9 */ /* 0x000fe40000000000 */
[----:B------:R-:W3:Y:S05]  /*7710*/  LDL R20, [R1+0x30] ;  /* 0x0000300001147983 */ /* 0x000eea0000100800 */
[----:B------:R-:W4:Y:S01]  /*7720*/  LDC.64 R10, c[0x0][0x3e8] ;  /* 0x0000fa00ff0a7b82 */ /* 0x000f220000000a00 */
[----:B------:R-:W-:Y:S01]  /*7730*/  ISETP.NE.AND P0, PT, RZ, UR4, PT ;  /* 0x00000004ff007c0c */ /* 0x000fe2000bf05270 */
[----:B------:R-:W-:Y:S01]  /*7740*/  BSSY B0, `(.L_x_1181) ;  /* 0x00003a5000007945 */ /* 0x000fe20003800000 */
[----:B0-----:R-:W-:Y:S01]  /*7750*/  SHF.R.S32.HI R3, RZ, 0x1f, R56 ;  /* 0x0000001fff037819 */ /* 0x001fe20000011438 */
[----:B--2---:R-:W-:-:S04]  /*7760*/  IMAD.WIDE.U32 R52, R56, R12, RZ ;  /* 0x0000000c38347225 */ /* 0x004fc800078e00ff */
[C---:B------:R-:W-:Y:S02]  /*7770*/  IMAD R4, R3.reuse, R12, RZ ;  /* 0x0000000c03047224 */ /* 0x040fe400078e02ff */
[-C--:B----4-:R-:W-:Y:S02]  /*7780*/  IMAD R6, R3, R10.reuse, RZ ;  /* 0x0000000a03067224 */ /* 0x090fe400078e02ff */
[C---:B---3--:R-:W-:Y:S02]  /*7790*/  IMAD R0, R56.reuse, -0xc0, R20 ;  /* 0xffffff4038007824 */ /* 0x048fe400078e0214 */
[----:B-1----:R-:W-:-:S04]  /*77a0*/  IMAD.WIDE.U32 R14, R56, R10, RZ ;  /* 0x0000000a380e7225 */ /* 0x002fc800078e00ff */
[C---:B------:R-:W-:Y:S02]  /*77b0*/  IMAD R3, R56.reuse, R13, R4 ;  /* 0x0000000d38037224 */ /* 0x040fe400078e0204 */
[----:B------:R-:W-:Y:S01]  /*77c0*/  IMAD R5, R56, R11, R6 ;  /* 0x0000000b38057224 */ /* 0x000fe200078e0206 */
[----:B------:R-:W-:Y:S01]  /*77d0*/  VIMNMX R4, R0, 0xc0, PT ;  /* 0x000000c000047848 */ /* 0x000fe20003fe0100 */
[----:B------:R-:W-:Y:S02]  /*77e0*/  IMAD.IADD R60, R53, 0x1, R3 ;  /* 0x00000001353c7824 */ /* 0x000fe400078e0203 */
[----:B------:R-:W-:Y:S01]  /*77f0*/  IMAD.IADD R0, R15, 0x1, R5 ;  /* 0x000000010f007824 */ /* 0x000fe200078e0205 */
[----:B------:R-:W-:Y:S06]  /*7800*/  @!P0 BRA `(.L_x_1182) ;  /* 0x0000001c00088947 */ /* 0x000fec0003800000 */
[----:B------:R-:W0:Y:S01]  /*7810*/  LDC R54, c[0x0][0x428] ;  /* 0x00010a00ff367b82 */ /* 0x000e220000000800 */
        /* <DEDUP_REMOVED lines=15> */
[----:B------:R-:W-:Y:S01]  /*7910*/  SHF.R.S32.HI R58, RZ, 0x1f, R23 ;  /* 0x0000001fff3a7819 */ /* 0x000fe20000011417 */
[----:B------:R-:W-:Y:S01]  /*7920*/  IMAD.MOV.U32 R4, RZ, RZ, R16 ;  /* 0x000000ffff047224 */ /* 0x000fe200078e0010 */
[----:B------:R-:W-:Y:S01]  /*7930*/  ULDC UR4, c[0x0][0x3d4] ;  /* 0x0000f50000047ab9 */ /* 0x000fe20000000800 */
[----:B------:R-:W-:Y:S01]  /*7940*/  IMAD.MOV.U32 R5, RZ, RZ, R61 ;  /* 0x000000ffff057224 */ /* 0x000fe200078e003d */
[----:B------:R-:W-:Y:S01]  /*7950*/  ISETP.GE.AND P4, PT, R16, UR4, PT ;  /* 0x0000000410007c0c */ /* 0x000fe2000bf86270 */
[CC--:B------:R-:W-:Y:S01]  /*7960*/  IMAD R20, R58.reuse, R12.reuse, RZ ;  /* 0x0000000c3a147224 */ /* 0x0c0fe200078e02ff */
[----:B------:R-:W-:Y:S01]  /*7970*/  ULDC.64 UR6, c[0x0][0x3c8] ;  /* 0x0000f20000067ab9 */ /* 0x000fe20000000a00 */
[----:B------:R-:W-:Y:S01]  /*7980*/  IMAD.WIDE.U32 R6, R23, R12, R4 ;  /* 0x0000000c17067225 */ /* 0x000fe200078e0004 */
[----:B------:R-:W-:Y:S01]  /*7990*/  ULDC.64 UR8, c[0x0][0x3e0] ;  /* 0x0000f80000087ab9 */ /* 0x000fe20000000a00 */
[----:B------:R-:W-:Y:S02]  /*79a0*/  CS2R R40, SRZ ;  /* 0x0000000000287805 */ /* 0x000fe4000001ff00 */
[----:B------:R-:W-:Y:S01]  /*79b0*/  CS2R R42, SRZ ;  /* 0x00000000002a7805 */ /* 0x000fe2000001ff00 */
[----:B------:R-:W-:-:S02]  /*79c0*/  IMAD R24, R58, R10, RZ ;  /* 0x0000000a3a187224 */ /* 0x000fc400078e02ff */
[----:B------:R-:W-:Y:S01]  /*79d0*/  IMAD.WIDE.U32 R8, R23, R10, R4 ;  /* 0x0000000a17087225 */ /* 0x000fe200078e0004 */
[----:B------:R-:W-:-:S03]  /*79e0*/  IADD3 R4, P1, R6, R48, RZ ;  /* 0x0000003006047210 */ /* 0x000fc60007f3e0ff */
[C---:B------:R-:W-:Y:S01]  /*79f0*/  IMAD R20, R23.reuse, R13, R20 ;  /* 0x0000000d17147224 */ /* 0x040fe200078e0214 */
[----:B------:R-:W-:Y:S01]  /*7a00*/  IADD3 R6, P2, R8, R50, RZ ;  /* 0x0000003208067210 */ /* 0x000fe20007f5e0ff */
[----:B------:R-:W-:Y:S02]  /*7a10*/  IMAD R24, R23, R11, R24 ;  /* 0x0000000b17187224 */ /* 0x000fe400078e0218 */
[C---:B------:R-:W-:Y:S01]  /*7a20*/  VIADD R3, R16.reuse, 0x8 ;  /* 0x0000000810037836 */ /* 0x040fe20000000000 */
[----:B------:R-:W-:Y:S01]  /*7a30*/  IADD3.X R5, R57, R20, R7, P1, !PT ;  /* 0x0000001439057210 */ /* 0x000fe20000ffe407 */
[----:B------:R-:W-:Y:S01]  /*7a40*/  VIADD R8, R16, 0x10 ;  /* 0x0000001010087836 */ /* 0x000fe20000000000 */
[----:B------:R-:W-:Y:S02]  /*7a50*/  IADD3.X R7, R55, R24, R9, P2, !PT ;  /* 0x0000001837077210 */ /* 0x000fe400017fe409 */
[----:B------:R-:W-:Y:S01]  /*7a60*/  ISETP.GE.AND P1, PT, R3, UR4, PT ;  /* 0x0000000403007c0c */ /* 0x000fe2000bf26270 */
[----:B------:R-:W-:Y:S01]  /*7a70*/  IMAD.WIDE.U32 R52, R52, 0xc0, R4 ;  /* 0x000000c034347825 */ /* 0x000fe200078e0004 */
[----:B------:R-:W-:-:S03]  /*7a80*/  ISETP.GE.AND P3, PT, R8, UR4, PT ;  /* 0x0000000408007c0c */ /* 0x000fc6000bf66270 */
[----:B------:R-:W-:Y:S01]  /*7a90*/  IMAD R5, R60, 0xc0, RZ ;  /* 0x000000c03c057824 */ /* 0x000fe200078e02ff */
[----:B------:R-:W-:Y:S01]  /*7aa0*/  LEA R4, P2, R52, UR6, 0x1 ;  /* 0x0000000634047c11 */ /* 0x000fe2000f8408ff */
[----:B------:R-:W-:-:S04]  /*7ab0*/  IMAD.WIDE.U32 R14, R14, 0xc0, R6 ;  /* 0x000000c00e0e7825 */ /* 0x000fc800078e0006 */
[----:B------:R-:W-:Y:S01]  /*7ac0*/  IMAD R3, R0, 0xc0, RZ ;  /* 0x000000c000037824 */ /* 0x000fe200078e02ff */
[----:B------:R-:W-:Y:S01]  /*7ad0*/  LEA R6, P5, R14, UR8, 0x1 ;  /* 0x000000080e067c11 */ /* 0x000fe2000f8a08ff */
[----:B------:R-:W-:Y:S02]  /*7ae0*/  IMAD.IADD R5, R53, 0x1, R5 ;  /* 0x0000000135057824 */ /* 0x000fe400078e0205 */
[C---:B------:R-:W-:Y:S01]  /*7af0*/  VIADD R0, R16.reuse, 0x18 ;  /* 0x0000001810007836 */ /* 0x040fe20000000000 */
[----:B------:R-:W-:Y:S01]  /*7b00*/  IADD3 R3, R15, R3, RZ ;  /* 0x000000030f037210 */ /* 0x000fe20007ffe0ff */
[----:B------:R-:W-:Y:S01]  /*7b10*/  VIADD R8, R16, 0x20 ;  /* 0x0000002010087836 */ /* 0x000fe20000000000 */
[----:B------:R-:W-:Y:S02]  /*7b20*/  LEA.HI.X R5, R52, UR7, R5, 0x1, P2 ;  /* 0x0000000734057c11 */ /* 0x000fe400090f0c05 */
[----:B------:R-:W-:Y:S01]  /*7b30*/  ISETP.GE.AND P2, PT, R0, UR4, PT ;  /* 0x0000000400007c0c */ /* 0x000fe2000bf46270 */
[----:B------:R-:W-:Y:S01]  /*7b40*/  VIADD R0, R16, 0x28 ;  /* 0x0000002810007836 */ /* 0x000fe20000000000 */
[----:B------:R-:W-:Y:S01]  /*7b50*/  LEA.HI.X R7, R14, UR9, R3, 0x1, P5 ;  /* 0x000000090e077c11 */ /* 0x000fe2000a8f0c03 */
[----:B------:R1:W5:Y:S01]  /*7b60*/  @!P4 LDG.E.64 R40, desc[UR52][R4.64] ;  /* 0x000000340428c981 */ /* 0x000362000c1e1b00 */
[----:B------:R-:W-:-:S03]  /*7b70*/  ISETP.GE.AND P5, PT, R8, UR4, PT ;  /* 0x0000000408007c0c */ /* 0x000fc6000bfa6270 */
[----:B------:R1:W5:Y:S01]  /*7b80*/  @!P4 LDG.E.64 R42, desc[UR52][R6.64] ;  /* 0x00000034062ac981 */ /* 0x000362000c1e1b00 */
        /* <DEDUP_REMOVED lines=21> */
.L_x_1184:
[----:B------:R-:W-:Y:S05]  /*7ce0*/  BSYNC B1 ;  /* 0x0000000000017941 */ /* 0x000fea0003800000 */
.L_x_1183:
[----:B------:R-:W2:Y:S01]  /*7cf0*/  LDL R52, [R1+0x4c] ;  /* 0x00004c0001347983 */ /* 0x000ea20000100800 */
[----:B0-----:R-:W-:Y:S01]  /*7d00*/  ISETP.NE.AND P1, PT, R54, 0x1, PT ;  /* 0x000000013600780c */ /* 0x001fe20003f25270 */
[----:B------:R-:W-:Y:S01]  /*7d10*/  IMAD R3, R56, 0xc0, R23 ;  /* 0x000000c038037824 */ /* 0x000fe200078e0217 */
[----:B------:R-:W-:Y:S01]  /*7d20*/  ULDC.64 UR4, c[0x0][0x3c8] ;  /* 0x0000f20000047ab9 */ /* 0x000fe20000000a00 */
[----:B-1---5:R-:W-:Y:S01]  /*7d30*/  IMAD.MOV.U32 R4, RZ, RZ, R43 ;  /* 0x000000ffff047224 */ /* 0x022fe200078e002b */
[----:B------:R-:W-:-:S09]  /*7d40*/  ULDC.64 UR6, c[0x0][0x3e0] ;  /* 0x0000f80000067ab9 */ /* 0x000fd20000000a00 */
[----:B------:R-:W0:Y:S08]  /*7d50*/  @P1 LDC R0, c[0x0][0x42c] ;  /* 0x00010b00ff001b82 */ /* 0x000e300000000800 */
[----:B------:R-:W1:Y:S01]  /*7d60*/  @P1 LDC R5, c[0x0][0x430] ;  /* 0x00010c00ff051b82 */ /* 0x000e620000000800 */
[----:B------:R-:W-:Y:S02]  /*7d70*/  IMAD.MOV.U32 R6, RZ, RZ, R38 ;  /* 0x000000ffff067224 */ /* 0x000fe400078e0026 */
[----:B------:R-:W-:-:S02]  /*7d80*/  IMAD.MOV.U32 R7, RZ, RZ, R39 ;  /* 0x000000ffff077224 */ /* 0x000fc400078e0027 */
[----:B0-----:R-:W-:-:S05]  /*7d90*/  @P1 IMAD.HI.U32 R0, R3, R0, RZ ;  /* 0x0000000003001227 */ /* 0x001fca00078e00ff */
[----:B-1----:R-:W-:Y:S01]  /*7da0*/  @P1 SHF.R.U32.HI R3, RZ, R5, R0 ;  /* 0x00000005ff031219 */ /* 0x002fe20000011600 */
[----:B------:R-:W-:-:S03]  /*7db0*/  IMAD.MOV.U32 R0, RZ, RZ, R42 ;  /* 0x000000ffff007224 */ /* 0x000fc600078e002a */
[----:B------:R-:W-:Y:S01]  /*7dc0*/  SHF.R.S32.HI R5, RZ, 0x1f, R3 ;  /* 0x0000001fff057819 */ /* 0x000fe20000011403 */
[----:B------:R-:W-:Y:S01]  /*7dd0*/  IMAD.MOV.U32 R56, RZ, RZ, R48 ;  /* 0x000000ffff387224 */ /* 0x000fe200078e0030 */
[----:B------:R-:W-:Y:S01]  /*7de0*/  PRMT R58, R0, 0x7610, R58 ;  /* 0x00007610003a7816 */ /* 0x000fe2000000003a */
[----:B------:R-:W-:Y:S01]  /*7df0*/  IMAD.MOV.U32 R54, RZ, RZ, R50 ;  /* 0x000000ffff367224 */ /* 0x000fe200078e0032 */
[----:B------:R-:W-:Y:S01]  /*7e00*/  PRMT R51, R4, 0x7610, R51 ;  /* 0x0000761004337816 */ /* 0x000fe20000000033 */
[C---:B------:R-:W-:Y:S02]  /*7e10*/  IMAD R0, R5.reuse, R12, RZ ;  /* 0x0000000c05007224 */ /* 0x040fe400078e02ff */
[----:B------:R-:W-:Y:S01]  /*7e20*/  IMAD R4, R5, R10, RZ ;  /* 0x0000000a05047224 */ /* 0x000fe200078e02ff */
[----:B------:R-:W-:Y:S01]  /*7e30*/  PRMT R50, R7, 0x5410, R6 ;  /* 0x0000541007327816 */ /* 0x000fe20000000006 */
[----:B------:R-:W-:-:S04]  /*7e40*/  IMAD.WIDE.U32 R6, R3, R12, R56 ;  /* 0x0000000c03067225 */ /* 0x000fc800078e0038 */
[----:B------:R-:W-:-:S04]  /*7e50*/  IMAD.WIDE.U32 R14, R3, R10, R54 ;  /* 0x0000000a030e7225 */ /* 0x000fc800078e0036 */
[C---:B------:R-:W-:Y:S02]  /*7e60*/  IMAD R13, R3.reuse, R13, R0 ;  /* 0x0000000d030d7224 */ /* 0x040fe400078e0200 */
[----:B------:R-:W-:Y:S01]  /*7e70*/  IMAD R3, R3, R11, R4 ;  /* 0x0000000b03037224 */ /* 0x000fe200078e0204 */
[----:B------:R-:W-:Y:S01]  /*7e80*/  LEA R4, P1, R6, UR4, 0x1 ;  /* 0x0000000406047c11 */ /* 0x000fe2000f8208ff */
[----:B------:R-:W-:Y:S01]  /*7e90*/  IMAD.IADD R13, R7, 0x1, R13 ;  /* 0x00000001070d7824 */ /* 0x000fe200078e020d */
[----:B------:R-:W-:Y:S01]  /*7ea0*/  LEA R0, P2, R14, UR6, 0x1 ;  /* 0x000000060e007c11 */ /* 0x000fe2000f8408ff */
[----:B------:R-:W-:Y:S01]  /*7eb0*/  IMAD.IADD R3, R15, 0x1, R3 ;  /* 0x000000010f037824 */ /* 0x000fe200078e0203 */
[----:B------:R-:W-:Y:S01]  /*7ec0*/  UMOV UR4, 0xffffffff ;  /* 0xffffffff00047882 */ /* 0x000fe20000000000 */
[----:B------:R-:W-:Y:S02]  /*7ed0*/  IMAD.MOV.U32 R5, RZ, RZ, R32 ;  /* 0x000000ffff057224 */ /* 0x000fe400078e0020 */
[----:B------:R-:W-:Y:S01]  /*7ee0*/  IMAD.MOV.U32 R10, RZ, RZ, R33 ;  /* 0x000000ffff0a7224 */ /* 0x000fe200078e0021 */
[----:B------:R-:W-:-:S02]  /*7ef0*/  LEA.HI.X R13, R6, UR5, R13, 0x1, P1 ;  /* 0x00000005060d7c11 */ /* 0x000fc400088f0c0d */
[----:B------:R-:W-:Y:S02]  /*7f00*/  LEA.HI.X R3, R14, UR7, R3, 0x1, P2 ;  /* 0x000000070e037c11 */ /* 0x000fe400090f0c03 */
[----:B------:R-:W-:Y:S02]  /*7f10*/  PRMT R48, R5, 0x5410, R10 ;  /* 0x0000541005307816 */ /* 0x000fe4000000000a */
[----:B--2---:R-:W-:Y:S01]  /*7f20*/  LEA.HI R5, R52, R52, RZ, 0x1 ;  /* 0x0000003434057211 */ /* 0x004fe200078f08ff */
[----:B------:R-:W-:Y:S06]  /*7f30*/  BRA.DIV UR4, `(.L_x_1185) ;  /* 0x0000019e04887947 */ /* 0x000fec000b800000 */
.L_x_1428:
[----:B------:R-:W-:Y:S01]  /*7f40*/  UMOV UR4, 0xffffffff ;  /* 0xffffffff00047882 */ /* 0x000fe20000000000 */
[----:B------:R-:W-:Y:S02]  /*7f50*/  LOP3.LUT R5, R5, 0xfffffffe, RZ, 0xc0, !PT ;  /* 0xfffffffe05057812 */ /* 0x000fe400078ec0ff */
[----:B------:R-:W-:Y:S05]  /*7f60*/  BRA.DIV UR4, `(.L_x_1186) ;  /* 0x0000019e04a07947 */ /* 0x000fea000b800000 */
.L_x_1431:
[----:B------:R-:W-:Y:S01]  /*7f70*/  UMOV UR4, 0xffffffff ;  /* 0xffffffff00047882 */ /* 0x000fe20000000000 */
[----:B------:R-:W-:Y:S02]  /*7f80*/  IMAD.IADD R5, R52, 0x1, -R5 ;  /* 0x0000000134057824 */ /* 0x000fe400078e0a05 */
[----:B------:R-:W-:Y:S05]  /*7f90*/  BRA.DIV UR4, `(.L_x_1187) ;  /* 0x0000019e04bc7947 */ /* 0x000fea000b800000 */
.L_x_1434:
[----:B------:R-:W-:Y:S01]  /*7fa0*/  UMOV UR4, 0xffffffff ;  /* 0xffffffff00047882 */ /* 0x000fe20000000000 */
[----:B------:R-:W-:Y:S02]  /*7fb0*/  SHF.L.U32 R3, R5, 0x1f, RZ ;  /* 0x0000001f05037819 */ /* 0x000fe400000006ff */
[----:B------:R-:W-:Y:S05]  /*7fc0*/  BRA.DIV UR4, `(.L_x_1188) ;  /* 0x0000019e04d87947 */ /* 0x000fea000b800000 */
.L_x_1437:
        /* <DEDUP_REMOVED lines=27> */
[----:B------:R-:W-:-:S02]  /*8180*/  IMAD.MOV.U32 R0, RZ, RZ, R20 ;  /* 0x000000ffff007224 */ /* 0x000fc400078e0014 */
[----:B------:R-:W-:Y:S01]  /*8190*/  IMAD.MOV.U32 R4, RZ, RZ, R21 ;  /* 0x000000ffff047224 */ /* 0x000fe200078e0015 */
[----:B------:R-:W-:Y:S01]  /*81a0*/  PRMT R13, R5, 0x5410, R6 ;  /* 0x00005410050d7816 */ /* 0x000fe20000000006 */
[----:B0-----:R-:W-:Y:S06]  /*81b0*/  @!P1 BRA `(.L_x_1190) ;  /* 0x0000019c00849947 */ /* 0x001fec0003800000 */
.L_x_1438:
[----:B------:R-:W-:Y:S05]  /*81c0*/  BSYNC B1 ;  /* 0x0000000000017941 */ /* 0x000fea0003800000 */
.L_x_1189:
[----:B------:R-:W-:Y:S01]  /*81d0*/  PRMT R11, R0, 0x5410, R4 ;  /* 0x00005410000b7816 */ /* 0x000fe20000000004 */
[----:B------:R-:W-:Y:S06]  /*81e0*/  @P0 BRA `(.L_x_1191) ;  /* 0x0000002c00e80947 */ /* 0x000fec0003800000 */
[----:B------:R-:W2:Y:S01]  /*81f0*/  LDL R6, [R1+0x40] ;  /* 0x0000400001067983 */ /* 0x000ea20000100800 */
[----:B------:R-:W1:Y:S01]  /*8200*/  LDC R5, c[0x0][0x3d4] ;  /* 0x0000f500ff057b82 */ /* 0x000e620000000800 */
[----:B------:R-:W-:Y:S01]  /*8210*/  LEA.HI R59, R59, R46, RZ, 0x2 ;  /* 0x0000002e3b3b7211 */ /* 0x000fe200078f10ff */
[----:B------:R-:W-:Y:S03]  /*8220*/  BSSY B1, `(.L_x_1192) ;  /* 0x000003f000017945 */ /* 0x000fe60003800000 */
[--C-:B0-----:R-:W-:Y:S02]  /*8230*/  SHF.R.S32.HI R3, RZ, 0x2, R59.reuse ;  /* 0x00000002ff037819 */ /* 0x101fe4000001143b */
[----:B------:R-:W-:-:S04]  /*8240*/  SHF.R.S32.HI R0, RZ, 0x1f, R59 ;  /* 0x0000001fff007819 */ /* 0x000fc8000001143b */
[----:B------:R-:W-:-:S04]  /*8250*/  LEA.HI R0, R0, R3, RZ, 0x2 ;  /* 0x0000000300007211 */ /* 0x000fc800078f10ff */
[----:B------:R-:W-:Y:S02]  /*8260*/  LOP3.LUT R4, R0, 0xfffffffc, RZ, 0xc0, !PT ;  /* 0xfffffffc00047812 */ /* 0x000fe400078ec0ff */
[----:B------:R-:W-:-:S03]  /*8270*/  IADD3 R0, R16, 0x8, RZ ;  /* 0x0000000810007810 */ /* 0x000fc60007ffe0ff */
[----:B------:R-:W-:Y:S02]  /*8280*/  IMAD.IADD R3, R3, 0x1, -R4 ;  /* 0x0000000103037824 */ /* 0x000fe400078e0a04 */
[C---:B------:R-:W-:Y:S01]  /*8290*/  VIADD R4, R16.reuse, 0x10 ;  /* 0x0000001010047836 */ /* 0x040fe20000000000 */
[-C--:B-1----:R-:W-:Y:S02]  /*82a0*/  ISETP.GE.AND P6, PT, R16, R5.reuse, PT ;  /* 0x000000051000720c */ /* 0x082fe40003fc6270 */
[-C--:B------:R-:W-:Y:S01]  /*82b0*/  ISETP.GE.AND P0, PT, R0, R5.reuse, PT ;  /* 0x000000050000720c */ /* 0x080fe20003f06270 */
[----:B------:R-:W-:Y:S01]  /*82c0*/  VIADD R0, R16, 0x18 ;  /* 0x0000001810007836 */ /* 0x000fe20000000000 */
[----:B------:R-:W-:Y:S02]  /*82d0*/  LOP3.LUT P1, RZ, R3, 0x2, RZ, 0xc0, !PT ;  /* 0x0000000203ff7812 */ /* 0x000fe4000782c0ff */
[-C--:B------:R-:W-:Y:S01]  /*82e0*/  ISETP.GE.AND P2, PT, R4, R5.reuse, PT ;  /* 0x000000050400720c */ /* 0x080fe20003f46270 */
[----:B------:R-:W-:Y:S01]  /*82f0*/  VIADD R4, R16, 0x20 ;  /* 0x0000002010047836 */ /* 0x000fe20000000000 */
[----:B------:R-:W-:-:S04]  /*8300*/  ISETP.GE.AND P3, PT, R0, R5, PT ;  /* 0x000000050000720c */ /* 0x000fc80003f66270 */
[----:B------:R-:W-:Y:S01]  /*8310*/  ISETP.GE.AND P4, PT, R4, R5, PT ;  /* 0x000000050400720c */ /* 0x000fe20003f86270 */
[----:B--2---:R-:W-:Y:S02]  /*8320*/  IMAD R3, R6, 0x2, R2 ;  /* 0x0000000206037824 */ /* 0x004fe400078e0202 */
[----:B------:R-:W-:Y:S02]  /*8330*/  VIADD R6, R16, 0x28 ;  /* 0x0000002810067836 */ /* 0x000fe40000000000 */
[----:B------:R-:W-:-:S03]  /*8340*/  VIADD R0, R3, 0x20 ;  /* 0x0000002003007836 */ /* 0x000fc60000000000 */
[----:B------:R-:W-:Y:S01]  /*8350*/  ISETP.GE.AND P5, PT, R6, R5, PT ;  /* 0x000000050600720c */ /* 0x000fe20003fa6270 */
[----:B------:R-:W-:-:S12]  /*8360*/  @P6 BRA `(.L_x_1193) ;  /* 0x0000000000a86947 */ /* 0x000fd80003800000 */
[----:B------:R-:W0:Y:S01]  /*8370*/  LDS.128 R4, [R3+0xc400] ;  /* 0x00c4000003047984 */ /* 0x000e220000000c00 */
        /* <DEDUP_REMOVED lines=8> */
[----:B0-----:R-:W-:-:S02]  /*8400*/  HADD2.F32 R42, -RZ, R7.H0_H0 ;  /* 0x20000007ff2a7230 */ /* 0x001fc40000004100 */
[----:B------:R-:W-:Y:S02]  /*8410*/  HADD2.F32 R43, -RZ, R7.H1_H1 ;  /* 0x30000007ff2b7230 */ /* 0x000fe40000004100 */
[--C-:B------:R-:W-:Y:S02]  /*8420*/  HADD2.F32 R7, -RZ, R4.reuse.H0_H0 ;  /* 0x20000004ff077230 */ /* 0x100fe40000004100 */
[----:B------:R-:W-:Y:S02]  /*8430*/  HADD2.F32 R4, -RZ, R4.H1_H1 ;  /* 0x30000004ff047230 */ /* 0x000fe40000004100 */
[C---:B------:R-:W-:Y:S01]  /*8440*/  FMUL.FTZ R58, R43.reuse, R53 ;  /* 0x000000352b3a7220 */ /* 0x040fe20000410000 */
[-C--:B------:R-:W-:Y:S01]  /*8450*/  FMUL.FTZ R57, R43, R55.reuse ;  /* 0x000000372b397220 */ /* 0x080fe20000410000 */
[--C-:B------:R-:W-:Y:S02]  /*8460*/  HADD2.F32 R40, -RZ, R6.reuse.H0_H0 ;  /* 0x20000006ff287230 */ /* 0x100fe40000004100 */
[----:B------:R-:W-:Y:S01]  /*8470*/  FMUL.FTZ R56, R4, R54 ;  /* 0x0000003604387220 */ /* 0x000fe20000410000 */
[----:B------:R-:W-:Y:S01]  /*8480*/  FFMA.FTZ R60, R42, R55, R58 ;  /* 0x000000372a3c7223 */ /* 0x000fe2000001003a */
[----:B------:R-:W-:-:S02]  /*8490*/  HADD2.F32 R41, -RZ, R6.H1_H1 ;  /* 0x30000006ff297230 */ /* 0x000fc40000004100 */
[-C--:B------:R-:W-:Y:S01]  /*84a0*/  FMUL.FTZ R58, R4, R52.reuse ;  /* 0x00000034043a7220 */ /* 0x080fe20000410000 */
[C---:B------:R-:W-:Y:S01]  /*84b0*/  FFMA.FTZ R56, R7.reuse, R52, -R56 ;  /* 0x0000003407387223 */ /* 0x040fe20000010838 */
[----:B------:R-:W-:Y:S02]  /*84c0*/  HADD2.F32 R6, -RZ, R5.H0_H0 ;  /* 0x20000005ff067230 */ /* 0x000fe40000004100 */
[----:B------:R-:W-:Y:S01]  /*84d0*/  FFMA.FTZ R57, R42, R53, -R57 ;  /* 0x000000352a397223 */ /* 0x000fe20000010839 */
[----:B------:R-:W-:Y:S02]  /*84e0*/  HADD2.F32 R52, -RZ, R51.H0_H0 ;  /* 0x20000033ff347230 */ /* 0x000fe40000004100 */
[----:B------:R-:W-:Y:S01]  /*84f0*/  FFMA.FTZ R53, R7, R54, R58 ;  /* 0x0000003607357223 */ /* 0x000fe2000001003a */
[----:B------:R-:W-:Y:S02]  /*8500*/  HADD2.F32 R5, -RZ, R5.H1_H1 ;  /* 0x30000005ff057230 */ /* 0x000fe40000004100 */
[----:B------:R-:W-:-:S02]  /*8510*/  HADD2.F32 R42, -RZ, R62.H0_H0 ;  /* 0x2000003eff2a7230 */ /* 0x000fc40000004100 */
[C---:B------:R-:W-:Y:S01]  /*8520*/  FMUL.FTZ R55, R41.reuse, R52 ;  /* 0x0000003429377220 */ /* 0x040fe20000410000 */
[----:B------:R-:W-:Y:S02]  /*8530*/  HADD2.F32 R43, -RZ, R59.H0_H0 ;  /* 0x2000003bff2b7230 */ /* 0x000fe40000004100 */
[----:B------:R-:W-:Y:S02]  /*8540*/  HADD2.F32 R4, -RZ, R61.H0_H0 ;  /* 0x2000003dff047230 */ /* 0x000fe40000004100 */
[-C--:B------:R-:W-:Y:S01]  /*8550*/  FMUL.FTZ R41, R41, R42.reuse ;  /* 0x0000002a29297220 */ /* 0x080fe20000410000 */
[C---:B------:R-:W-:Y:S01]  /*8560*/  FFMA.FTZ R55, R40.reuse, R42, -R55 ;  /* 0x0000002a28377223 */ /* 0x040fe20000010837 */
[C---:B------:R-:W-:Y:S01]  /*8570*/  FMUL.FTZ R7, R5.reuse, R43 ;  /* 0x0000002b05077220 */ /* 0x040fe20000410000 */
[----:B------:R-:W-:Y:S01]  /*8580*/  FMUL.FTZ R54, R5, R4 ;  /* 0x0000000405367220 */ /* 0x000fe20000410000 */
[----:B------:R-:W-:Y:S02]  /*8590*/  FFMA.FTZ R40, R40, R52, R41 ;  /* 0x0000003428287223 */ /* 0x000fe40000010029 */
[----:B------:R-:W-:Y:S01]  /*85a0*/  FFMA.FTZ R5, R6, R4, -R7 ;  /* 0x0000000406057223 */ /* 0x000fe20000010807 */
[----:B------:R-:W-:Y:S01]  /*85b0*/  F2FP.F16.F32.PACK_AB R7, R60, R57 ;  /* 0x000000393c07723e */ /* 0x000fe200000000ff */
[----:B------:R-:W-:Y:S01]  /*85c0*/  FFMA.FTZ R54, R6, R43, R54 ;  /* 0x0000002b06367223 */ /* 0x000fe20000010036 */
[----:B------:R-:W-:-:S02]  /*85d0*/  F2FP.F16.F32.PACK_AB R4, R53, R56 ;  /* 0x000000383504723e */ /* 0x000fc400000000ff */
[----:B------:R-:W-:Y:S02]  /*85e0*/  F2FP.F16.F32.PACK_AB R6, R40, R55 ;  /* 0x000000372806723e */ /* 0x000fe400000000ff */
[----:B------:R-:W-:-:S05]  /*85f0*/  F2FP.F16.F32.PACK_AB R5, R54, R5 ;  /* 0x000000053605723e */ /* 0x000fca00000000ff */
[----:B------:R0:W-:Y:S02]  /*8600*/  STS.128 [R3+0xc400], R4 ;  /* 0x00c4000403007388 */ /* 0x0001e40000000c00 */
.L_x_1193:
[----:B------:R-:W-:Y:S05]  /*8610*/  BSYNC B1 ;  /* 0x0000000000017941 */ /* 0x000fea0003800000 */
.L_x_1192:
[----:B------:R-:W-:Y:S01]  /*8620*/  BSSY B1, `(.L_x_1194) ;  /* 0x000002d000017945 */ /* 0x000fe20003800000 */
[----:B------:R-:W-:-:S03]  /*8630*/  @P1 VIADD R0, R3, 0xffffffe0 ;  /* 0xffffffe003001836 */ /* 0x000fc60000000000 */
[----:B------:R-:W-:Y:S05]  /*8640*/  @P0 BRA `(.L_x_1195) ;  /* 0x0000000000a80947 */ /* 0x000fea0003800000 */
[----:B0-----:R-:W0:Y:S01]  /*8650*/  LDS.128 R4, [R0+0xc400] ;  /* 0x00c4000000047984 */ /* 0x001e220000000c00 */
[----:B------:R-:W-:Y:S01]  /*8660*/  SHF.R.U32.HI R41, RZ, 0x10, R37 ;  /* 0x00000010ff297819 */ /* 0x000fe20000011625 */
[----:B------:R-:W-:Y:S01]  /*8670*/  HADD2.F32 R40, -RZ, R62.H1_H1 ;  /* 0x3000003eff287230 */ /* 0x000fe20000004100 */
[--C-:B------:R-:W-:Y:S01]  /*8680*/  SHF.R.U32.HI R43, RZ, 0x10, R39.reuse ;  /* 0x00000010ff2b7819 */ /* 0x100fe20000011627 */
[--C-:B------:R-:W-:Y:S01]  /*8690*/  HADD2.F32 R42, -RZ, R50.reuse.H1_H1 ;  /* 0x30000032ff2a7230 */ /* 0x100fe20000004100 */
[----:B------:R-:W-:Y:S01]  /*86a0*/  SHF.R.U64 R55, R38, 0x10, R39 ;  /* 0x0000001026377819 */ /* 0x000fe20000001227 */
[----:B------:R-:W-:Y:S01]  /*86b0*/  HADD2.F32 R41, -RZ, R41.H0_H0 ;  /* 0x20000029ff297230 */ /* 0x000fe20000004100 */
[----:B------:R-:W-:Y:S01]  /*86c0*/  SHF.R.U64 R57, R36, 0x10, R37 ;  /* 0x0000001024397819 */ /* 0x000fe20000001225 */
[----:B------:R-:W-:Y:S02]  /*86d0*/  HADD2.F32 R43, -RZ, R43.H0_H0 ;  /* 0x2000002bff2b7230 */ /* 0x000fe40000004100 */
[----:B------:R-:W-:-:S02]  /*86e0*/  HADD2.F32 R50, -RZ, R50.H0_H0 ;  /* 0x20000032ff327230 */ /* 0x000fc40000004100 */
[----:B------:R-:W-:Y:S02]  /*86f0*/  HADD2.F32 R51, -RZ, R51.H1_H1 ;  /* 0x30000033ff337230 */ /* 0x000fe40000004100 */
[--C-:B0-----:R-:W-:Y:S02]  /*8700*/  HADD2.F32 R39, -RZ, R7.reuse.H1_H1 ;  /* 0x30000007ff277230 */ /* 0x101fe40000004100 */
[----:B------:R-:W-:Y:S02]  /*8710*/  HADD2.F32 R38, -RZ, R7.H0_H0 ;  /* 0x20000007ff267230 */ /* 0x000fe40000004100 */
[--C-:B------:R-:W-:Y:S02]  /*8720*/  HADD2.F32 R7, -RZ, R4.reuse.H0_H0 ;  /* 0x20000004ff077230 */ /* 0x100fe40000004100 */
[C---:B------:R-:W-:Y:S01]  /*8730*/  FMUL.FTZ R54, R39.reuse, R41 ;  /* 0x0000002927367220 */ /* 0x040fe20000410000 */
[----:B------:R-:W-:Y:S02]  /*8740*/  HADD2.F32 R4, -RZ, R4.H1_H1 ;  /* 0x30000004ff047230 */ /* 0x000fe40000004100 */
[----:B------:R-:W-:Y:S01]  /*8750*/  FMUL.FTZ R53, R39, R43 ;  /* 0x0000002b27357220 */ /* 0x000fe20000410000 */
[----:B------:R-:W-:-:S02]  /*8760*/  HADD2.F32 R36, -RZ, R6.H0_H0 ;  /* 0x20000006ff247230 */ /* 0x000fc40000004100 */
[----:B------:R-:W-:Y:S01]  /*8770*/  FFMA.FTZ R56, R38, R43, R54 ;  /* 0x0000002b26387223 */ /* 0x000fe20000010036 */
[----:B------:R-:W-:Y:S02]  /*8780*/  HADD2.F32 R37, -RZ, R6.H1_H1 ;  /* 0x30000006ff257230 */ /* 0x000fe40000004100 */
[----:B------:R-:W-:Y:S01]  /*8790*/  FMUL.FTZ R52, R4, R42 ;  /* 0x0000002a04347220 */ /* 0x000fe20000410000 */
[--C-:B------:R-:W-:Y:S02]  /*87a0*/  HADD2.F32 R6, -RZ, R5.reuse.H0_H0 ;  /* 0x20000005ff067230 */ /* 0x100fe40000004100 */
[----:B------:R-:W-:Y:S01]  /*87b0*/  FFMA.FTZ R53, R38, R41, -R53 ;  /* 0x0000002926357223 */ /* 0x000fe20000010835 */
[-C--:B------:R-:W-:Y:S01]  /*87c0*/  FMUL.FTZ R54, R4, R40.reuse ;  /* 0x0000002804367220 */ /* 0x080fe20000410000 */
[----:B------:R-:W-:Y:S02]  /*87d0*/  HADD2.F32 R5, -RZ, R5.H1_H1 ;  /* 0x30000005ff057230 */ /* 0x000fe40000004100 */
[----:B------:R-:W-:Y:S01]  /*87e0*/  FFMA.FTZ R52, R7, R40, -R52 ;  /* 0x0000002807347223 */ /* 0x000fe20000010834 */
[----:B------:R-:W-:-:S02]  /*87f0*/  HADD2.F32 R38, -RZ, R55.H0_H0 ;  /* 0x20000037ff267230 */ /* 0x000fc40000004100 */
[----:B------:R-:W-:Y:S01]  /*8800*/  FFMA.FTZ R39, R7, R42, R54 ;  /* 0x0000002a07277223 */ /* 0x000fe20000010036 */
[----:B------:R-:W-:Y:S02]  /*8810*/  HADD2.F32 R4, -RZ, R57.H0_H0 ;  /* 0x20000039ff047230 */ /* 0x000fe40000004100 */
[C---:B------:R-:W-:Y:S01]  /*8820*/  FMUL.FTZ R41, R37.reuse, R50 ;  /* 0x0000003225297220 */ /* 0x040fe20000410000 */
[-C--:B------:R-:W-:Y:S01]  /*8830*/  FMUL.FTZ R43, R37, R51.reuse ;  /* 0x00000033252b7220 */ /* 0x080fe20000410000 */
        /* <DEDUP_REMOVED lines=11> */
.L_x_1195:
[----:B------:R-:W-:Y:S05]  /*88f0*/  BSYNC B1 ;  /* 0x0000000000017941 */ /* 0x000fea0003800000 */
.L_x_1194:
[----:B------:R-:W-:Y:S04]  /*8900*/  BSSY B1, `(.L_x_1196) ;  /* 0x000002c000017945 */ /* 0x000fe80003800000 */
[----:B------:R-:W-:Y:S05]  /*8910*/  @P2 BRA `(.L_x_1197) ;  /* 0x0000000000a82947 */ /* 0x000fea0003800000 */
[----:B01----:R-:W0:Y:S01]  /*8920*/  LDS.128 R4, [R3+0xf400] ;  /* 0x00f4000003047984 */ /* 0x003e220000000c00 */
[----:B------:R-:W-:Y:S01]  /*8930*/  SHF.R.U32.HI R37, RZ, 0x10, R35 ;  /* 0x00000010ff257819 */ /* 0x000fe20000011623 */
[----:B------:R-:W-:Y:S01]  /*8940*/  HADD2.F32 R36, -RZ, R49.H1_H1 ;  /* 0x30000031ff247230 */ /* 0x000fe20000004100 */
[----:B------:R-:W-:Y:S01]  /*8950*/  SHF.R.U32.HI R39, RZ, 0x10, R33 ;  /* 0x00000010ff277819 */ /* 0x000fe20000011621 */
[--C-:B------:R-:W-:Y:S01]  /*8960*/  HADD2.F32 R38, -RZ, R48.reuse.H0_H0 ;  /* 0x20000030ff267230 */ /* 0x100fe20000004100 */
[----:B------:R-:W-:Y:S01]  /*8970*/  SHF.R.U64 R51, R34, 0x10, R35 ;  /* 0x0000001022337819 */ /* 0x000fe20000001223 */
[----:B------:R-:W-:Y:S01]  /*8980*/  HADD2.F32 R37, -RZ, R37.H0_H0 ;  /* 0x20000025ff257230 */ /* 0x000fe20000004100 */
[----:B------:R-:W-:Y:S01]  /*8990*/  SHF.R.U64 R43, R32, 0x10, R33 ;  /* 0x00000010202b7819 */ /* 0x000fe20000001221 */
[----:B------:R-:W-:Y:S02]  /*89a0*/  HADD2.F32 R39, -RZ, R39.H0_H0 ;  /* 0x20000027ff277230 */ /* 0x000fe40000004100 */
[----:B------:R-:W-:-:S02]  /*89b0*/  HADD2.F32 R48, -RZ, R48.H1_H1 ;  /* 0x30000030ff307230 */ /* 0x000fc40000004100 */
[----:B------:R-:W-:Y:S02]  /*89c0*/  HADD2.F32 R49, -RZ, R49.H0_H0 ;  /* 0x20000031ff317230 */ /* 0x000fe40000004100 */
        /* <DEDUP_REMOVED lines=31> */
.L_x_1197:
[----:B------:R-:W-:Y:S05]  /*8bc0*/  BSYNC B1 ;  /* 0x0000000000017941 */ /* 0x000fea0003800000 */
.L_x_1196:
[----:B------:R-:W-:Y:S04]  /*8bd0*/  BSSY B1, `(.L_x_1198) ;  /* 0x000002c000017945 */ /* 0x000fe80003800000 */
[----:B------:R-:W-:Y:S05]  /*8be0*/  @P3 BRA `(.L_x_1199) ;  /* 0x0000000000a83947 */ /* 0x000fea0003800000 */
[----:B012---:R-:W0:Y:S01]  /*8bf0*/  LDS.128 R4, [R0+0xf400] ;  /* 0x00f4000000047984 */ /* 0x007e220000000c00 */
[----:B------:R-:W-:Y:S01]  /*8c00*/  SHF.R.U32.HI R33, RZ, 0x10, R31 ;  /* 0x00000010ff217819 */ /* 0x000fe2000001161f */
[----:B------:R-:W-:Y:S01]  /*8c10*/  HADD2.F32 R32, -RZ, R15.H0_H0 ;  /* 0x2000000fff207230 */ /* 0x000fe20000004100 */
[----:B------:R-:W-:Y:S01]  /*8c20*/  SHF.R.U32.HI R35, RZ, 0x10, R29 ;  /* 0x00000010ff237819 */ /* 0x000fe2000001161d */
        /* <DEDUP_REMOVED lines=38> */
.L_x_1199:
[----:B------:R-:W-:Y:S05]  /*8e90*/  BSYNC B1 ;  /* 0x0000000000017941 */ /* 0x000fea0003800000 */
.L_x_1198:
[----:B------:R-:W-:Y:S04]  /*8ea0*/  BSSY B1, `(.L_x_1200) ;  /* 0x000002c000017945 */ /* 0x000fe80003800000 */
[----:B------:R-:W-:Y:S05]  /*8eb0*/  @P4 BRA `(.L_x_1201) ;  /* 0x0000000000a84947 */ /* 0x000fea0003800000 */
[----:B0123--:R-:W0:Y:S01]  /*8ec0*/  LDS.128 R4, [R3+0x12400] ;  /* 0x0124000003047984 */ /* 0x00fe220000000c00 */
[--C-:B------:R-:W-:Y:S01]  /*8ed0*/  SHF.R.U64 R35, R26, 0x10, R27.reuse ;  /* 0x000000101a237819 */ /* 0x100fe2000000121b */
[--C-:B------:R-:W-:Y:S01]  /*8ee0*/  HADD2.F32 R26, -RZ, R13.reuse.H0_H0 ;  /* 0x2000000dff1a7230 */ /* 0x100fe20000004100 */
[----:B------:R-:W-:Y:S01]  /*8ef0*/  SHF.R.U32.HI R27, RZ, 0x10, R27 ;  /* 0x00000010ff1b7819 */ /* 0x000fe2000001161b */
[----:B------:R-:W-:Y:S01]  /*8f00*/  HADD2.F32 R28, -RZ, R12.H0_H0 ;  /* 0x2000000cff1c7230 */ /* 0x000fe20000004100 */
[--C-:B------:R-:W-:Y:S01]  /*8f10*/  SHF.R.U32.HI R29, RZ, 0x10, R25.reuse ;  /* 0x00000010ff1d7819 */ /* 0x100fe20000011619 */
[----:B------:R-:W-:Y:S01]  /*8f20*/  HADD2.F32 R13, -RZ, R13.H1_H1 ;  /* 0x3000000dff0d7230 */ /* 0x000fe20000004100 */
[----:B------:R-:W-:Y:S01]  /*8f30*/  SHF.R.U64 R33, R24, 0x10, R25 ;  /* 0x0000001018217819 */ /* 0x000fe20000001219 */
[----:B------:R-:W-:Y:S02]  /*8f40*/  HADD2.F32 R27, -RZ, R27.H0_H0 ;  /* 0x2000001bff1b7230 */ /* 0x000fe40000004100 */
[----:B------:R-:W-:-:S02]  /*8f50*/  HADD2.F32 R29, -RZ, R29.H0_H0 ;  /* 0x2000001dff1d7230 */ /* 0x000fc40000004100 */
        /* <DEDUP_REMOVED lines=32> */
.L_x_1201:
[----:B------:R-:W-:Y:S05]  /*9160*/  BSYNC B1 ;  /* 0x0000000000017941 */ /* 0x000fea0003800000 */
.L_x_1200:
        /* <DEDUP_REMOVED lines=44> */
.L_x_1182:
[----:B------:R-:W2:Y:S01]  /*9430*/  LDL R5, [R1+0x34] ;  /* 0x0000340001057983 */ /* 0x000ea20000100800 */
[----:B------:R-:W0:Y:S01]  /*9440*/  LDC R3, c[0x0][0x428] ;  /* 0x00010a00ff037b82 */ /* 0x000e220000000800 */
[----:B------:R-:W-:Y:S01]  /*9450*/  ISETP.GE.AND P0, PT, R23, R4, PT ;  /* 0x000000041700720c */ /* 0x000fe20003f06270 */
[----:B------:R-:W-:Y:S01]  /*9460*/  BSSY B1, `(.L_x_1202) ;  /* 0x0000046000017945 */ /* 0x000fe20003800000 */
[----:B------:R-:W-:Y:S01]  /*9470*/  IMAD.MOV.U32 R56, RZ, RZ, R48 ;  /* 0x000000ffff387224 */ /* 0x000fe200078e0030 */
[----:B------:R-:W-:Y:S01]  /*9480*/  CS2R R6, SRZ ;  /* 0x0000000000067805 */ /* 0x000fe2000001ff00 */
[----:B------:R-:W-:Y:S01]  /*9490*/  IMAD.MOV.U32 R54, RZ, RZ, R50 ;  /* 0x000000ffff367224 */ /* 0x000fe200078e0032 */
        /* <DEDUP_REMOVED lines=10> */
[----:B0-----:R-:W-:-:S13]  /*9540*/  ISETP.NE.AND P1, PT, R3, 0x1, PT ;  /* 0x000000010300780c */ /* 0x001fda0003f25270 */
[----:B------:R-:W0:Y:S08]  /*9550*/  @P1 LDC R58, c[0x0][0x42c] ;  /* 0x00010b00ff3a1b82 */ /* 0x000e300000000800 */
[----:B------:R-:W1:Y:S01]  /*9560*/  @P1 LDC R59, c[0x0][0x430] ;  /* 0x00010c00ff3b1b82 */ /* 0x000e620000000800 */
[----:B--2---:R-:W-:Y:S01]  /*9570*/  IMAD R3, R5, 0xc0, R23 ;  /* 0x000000c005037824 */ /* 0x004fe200078e0217 */
[----:B------:R-:W-:-:S03]  /*9580*/  CS2R R4, SRZ ;  /* 0x0000000000047805 */ /* 0x000fc6000001ff00 */
[----:B0-----:R-:W-:Y:S01]  /*9590*/  @P1 IMAD.HI.U32 R58, R3, R58, RZ ;  /* 0x0000003a033a1227 */ /* 0x001fe200078e00ff */
[----:B-1----:R-:W-:Y:S06]  /*95a0*/  @P0 BRA `(.L_x_1203) ;  /* 0x0000000000c40947 */ /* 0x002fec0003800000 */
[----:B------:R-:W-:Y:S01]  /*95b0*/  IMAD.MOV.U32 R4, RZ, RZ, R19 ;  /* 0x000000ffff047224 */ /* 0x000fe200078e0013 */
[----:B------:R-:W-:Y:S01]  /*95c0*/  SHF.R.S32.HI R9, RZ, 0x1f, R23 ;  /* 0x0000001fff097819 */ /* 0x000fe20000011417 */
[----:B------:R-:W-:Y:S01]  /*95d0*/  IMAD.MOV.U32 R5, RZ, RZ, R62 ;  /* 0x000000ffff057224 */ /* 0x000fe200078e003e */
[----:B------:R-:W-:Y:S01]  /*95e0*/  ULDC.64 UR4, c[0x0][0x3c8] ;  /* 0x0000f20000047ab9 */ /* 0x000fe20000000a00 */
[----:B------:R-:W-:Y:S01]  /*95f0*/  ULDC.64 UR6, c[0x0][0x3e0] ;  /* 0x0000f80000067ab9 */ /* 0x000fe20000000a00 */
[C---:B------:R-:W-:Y:S01]  /*9600*/  VIADD R63, R19.reuse, 0x10 ;  /* 0x00000010133f7836 */ /* 0x040fe20000000000 */
[----:B------:R-:W-:Y:S01]  /*9610*/  IADD3 R61, R19, 0x20, RZ ;  /* 0x00000020133d7810 */ /* 0x000fe20007ffe0ff */
[----:B------:R-:W-:Y:S01]  /*9620*/  IMAD.WIDE.U32 R6, R23, R12, R4 ;  /* 0x0000000c17067225 */ /* 0x000fe200078e0004 */
[----:B------:R-:W-:Y:S02]  /*9630*/  CS2R R32, SRZ ;  /* 0x0000000000207805 */ /* 0x000fe4000001ff00 */
[----:B------:R-:W-:-:S02]  /*9640*/  CS2R R34, SRZ ;  /* 0x0000000000227805 */ /* 0x000fc4000001ff00 */
[----:B------:R-:W-:Y:S01]  /*9650*/  CS2R R36, SRZ ;  /* 0x0000000000247805 */ /* 0x000fe2000001ff00 */
[C---:B------:R-:W-:Y:S01]  /*9660*/  IMAD R8, R9.reuse, R12, RZ ;  /* 0x0000000c09087224 */ /* 0x040fe200078e02ff */
[----:B------:R-:W-:Y:S01]  /*9670*/  IADD3 R48, P2, R6, R48, RZ ;  /* 0x0000003006307210 */ /* 0x000fe20007f5e0ff */
[-C--:B------:R-:W-:Y:S01]  /*9680*/  IMAD R20, R9, R10.reuse, RZ ;  /* 0x0000000a09147224 */ /* 0x080fe200078e02ff */
[----:B------:R-:W-:Y:S01]  /*9690*/  CS2R R38, SRZ ;  /* 0x0000000000267805 */ /* 0x000fe2000001ff00 */
[C---:B------:R-:W-:Y:S01]  /*96a0*/  IMAD.WIDE.U32 R4, R23.reuse, R10, R4 ;  /* 0x0000000a17047225 */ /* 0x040fe200078e0004 */
[----:B------:R-:W-:Y:S02]  /*96b0*/  CS2R R40, SRZ ;  /* 0x0000000000287805 */ /* 0x000fe4000001ff00 */
[----:B------:R-:W-:Y:S02]  /*96c0*/  CS2R R42, SRZ ;  /* 0x00000000002a7805 */ /* 0x000fe4000001ff00 */
[----:B------:R-:W-:Y:S01]  /*96d0*/  CS2R R24, SRZ ;  /* 0x0000000000187805 */ /* 0x000fe2000001ff00 */
[C---:B------:R-:W-:Y:S01]  /*96e0*/  IMAD R6, R23.reuse, R13, R8 ;  /* 0x0000000d17067224 */ /* 0x040fe200078e0208 */
[----:B------:R-:W-:Y:S01]  /*96f0*/  IADD3 R50, P3, R4, R50, RZ ;  /* 0x0000003204327210 */ /* 0x000fe20007f7e0ff */
[----:B------:R-:W-:Y:S01]  /*9700*/  IMAD R20, R23, R11, R20 ;  /* 0x0000000b17147224 */ /* 0x000fe200078e0214 */
[----:B------:R-:W-:-:S02]  /*9710*/  CS2R R26, SRZ ;  /* 0x00000000001a7805 */ /* 0x000fc4000001ff00 */
[----:B------:R-:W-:Y:S02]  /*9720*/  CS2R R28, SRZ ;  /* 0x00000000001c7805 */ /* 0x000fe4000001ff00 */
[----:B------:R-:W-:Y:S01]  /*9730*/  IADD3.X R49, R57, R7, R6, P2, !PT ;  /* 0x0000000739317210 */ /* 0x000fe200017fe406 */
[----:B------:R-:W-:Y:S01]  /*9740*/  IMAD R7, R60, 0xc0, RZ ;  /* 0x000000c03c077824 */ /* 0x000fe200078e02ff */
[----:B------:R-:W-:Y:S01]  /*9750*/  IADD3.X R51, R55, R5, R20, P3, !PT ;  /* 0x0000000537337210 */ /* 0x000fe20001ffe414 */
[----:B------:R-:W-:Y:S01]  /*9760*/  IMAD R5, R0, 0xc0, RZ ;  /* 0x000000c000057824 */ /* 0x000fe200078e02ff */
[----:B------:R-:W-:Y:S01]  /*9770*/  CS2R R30, SRZ ;  /* 0x00000000001e7805 */ /* 0x000fe2000001ff00 */
[----:B------:R-:W-:-:S04]  /*9780*/  IMAD.WIDE.U32 R52, R52, 0xc0, R48 ;  /* 0x000000c034347825 */ /* 0x000fc800078e0030 */
[----:B------:R-:W-:Y:S01]  /*9790*/  IMAD.WIDE.U32 R14, R14, 0xc0, R50 ;  /* 0x000000c00e0e7825 */ /* 0x000fe200078e0032 */
[----:B------:R-:W-:Y:S01]  /*97a0*/  LEA R8, P2, R52, UR4, 0x1 ;  /* 0x0000000434087c11 */ /* 0x000fe2000f8408ff */
[----:B------:R-:W-:Y:S02]  /*97b0*/  ULDC UR4, c[0x0][0x3d4] ;  /* 0x0000f50000047ab9 */ /* 0x000fe40000000800 */
[----:B------:R-:W-:Y:S01]  /*97c0*/  IMAD.IADD R7, R7, 0x1, R53 ;  /* 0x0000000107077824 */ /* 0x000fe200078e0235 */
[----:B------:R-:W-:Y:S01]  /*97d0*/  LEA R20, P3, R14, UR6, 0x1 ;  /* 0x000000060e147c11 */ /* 0x000fe2000f8608ff */
[----:B------:R-:W-:Y:S01]  /*97e0*/  IMAD.IADD R5, R5, 0x1, R15 ;  /* 0x0000000105057824 */ /* 0x000fe200078e020f */
[----:B------:R-:W-:Y:S02]  /*97f0*/  ISETP.GE.AND P4, PT, R61, UR4, PT ;  /* 0x000000043d007c0c */ /* 0x000fe4000bf86270 */
[----:B------:R-:W-:Y:S02]  /*9800*/  LEA.HI.X R9, R52, UR5, R7, 0x1, P2 ;  /* 0x0000000534097c11 */ /* 0x000fe400090f0c07 */
[----:B------:R-:W-:-:S02]  /*9810*/  CS2R R6, SRZ ;  /* 0x0000000000067805 */ /* 0x000fc4000001ff00 */
[----:B------:R-:W-:Y:S02]  /*9820*/  LEA.HI.X R21, R14, UR7, R5, 0x1, P3 ;  /* 0x000000070e157c11 */ /* 0x000fe400098f0c05 */
[----:B------:R-:W-:Y:S02]  /*9830*/  CS2R R4, SRZ ;  /* 0x0000000000047805 */ /* 0x000fe4000001ff00 */
[----:B------:R-:W-:Y:S02]  /*9840*/  ISETP.GE.AND P2, PT, R19, UR4, PT ;  /* 0x0000000413007c0c */ /* 0x000fe4000bf46270 */
[----:B------:R-:W-:Y:S01]  /*9850*/  ISETP.GE.AND P3, PT, R63, UR4, PT ;  /* 0x000000043f007c0c */ /* 0x000fe2000bf66270 */
[----:B------:R0:W5:Y:S04]  /*9860*/  @!P4 LDG.E.128 R40, desc[UR52][R8.64+0x40] ;  /* 0x000040340828c981 */ /* 0x000168000c1e1d00 */
[----:B------:R0:W5:Y:S06]  /*9870*/  @!P4 LDG.E.128 R28, desc[UR52][R20.64+0x40] ;  /* 0x00004034141cc981 */ /* 0x00016c000c1e1d00 */
[----:B------:R0:W5:Y:S04]  /*9880*/  @!P2 LDG.E.128 R32, desc[UR52][R8.64] ;  /* 0x000000340820a981 */ /* 0x000168000c1e1d00 */
[----:B------:R0:W5:Y:S04]  /*9890*/  @!P3 LDG.E.128 R36, desc[UR52][R8.64+0x20] ;  /* 0x000020340824b981 */ /* 0x000168000c1e1d00 */
[----:B------:R0:W5:Y:S04]  /*98a0*/  @!P2 LDG.E.128 R4, desc[UR52][R20.64] ;  /* 0x000000341404a981 */ /* 0x000168000c1e1d00 */
[----:B------:R0:W5:Y:S02]  /*98b0*/  @!P3 LDG.E.128 R24, desc[UR52][R20.64+0x20] ;  /* 0x000020341418b981 */ /* 0x000164000c1e1d00 */
.L_x_1203:
[----:B------:R-:W-:Y:S05]  /*98c0*/  BSYNC B1 ;  /* 0x0000000000017941 */ /* 0x000fea0003800000 */
.L_x_1202:
[----:B0-----:R-:W2:Y:S01]  /*98d0*/  LDL R20, [R1+0x4c] ;  /* 0x00004c0001147983 */ /* 0x001ea20000100800 */
[----:B------:R-:W-:Y:S01]  /*98e0*/  @P1 SHF.R.U32.HI R3, RZ, R59, R58 ;  /* 0x0000003bff031219 */ /* 0x000fe2000001163a */
[----:B-----5:R-:W-:Y:S01]  /*98f0*/  IMAD.MOV.U32 R0, RZ, RZ, R4 ;  /* 0x000000ffff007224 */ /* 0x020fe200078e0004 */
[----:B------:R-:W-:Y:S01]  /*9900*/  ULDC.64 UR4, c[0x0][0x3c8] ;  /* 0x0000f20000047ab9 */ /* 0x000fe20000000a00 */
[----:B------:R-:W-:Y:S01]  /*9910*/  IMAD.MOV.U32 R8, RZ, RZ, R5 ;  /* 0x000000ffff087224 */ /* 0x000fe200078e0005 */
[----:B------:R-:W-:Y:S01]  /*9920*/  SHF.R.S32.HI R9, RZ, 0x1f, R3 ;  /* 0x0000001fff097819 */ /* 0x000fe20000011403 */
[-C--:B------:R-:W-:Y:S01]  /*9930*/  IMAD.WIDE.U32 R56, R3, R12.reuse, R56 ;  /* 0x0000000c03387225 */ /* 0x080fe200078e0038 */
[----:B------:R-:W-:Y:S02]  /*9940*/  ULDC.64 UR6, c[0x0][0x3e0] ;  /* 0x0000f80000067ab9 */ /* 0x000fe40000000a00 */
[----:B------:R-:W-:Y:S01]  /*9950*/  PRMT R59, R0, 0x5410, R8 ;  /* 0x00005410003b7816 */ /* 0x000fe20000000008 */
[----:B------:R-:W-:-:S02]  /*9960*/  IMAD R0, R9, R12, RZ ;  /* 0x0000000c09007224 */ /* 0x000fc400078e02ff */
[-C--:B------:R-:W-:Y:S02]  /*9970*/  IMAD R8, R9, R10.reuse, RZ ;  /* 0x0000000a09087224 */ /* 0x080fe400078e02ff */
[----:B------:R-:W-:-:S04]  /*9980*/  IMAD.WIDE.U32 R54, R3, R10, R54 ;  /* 0x0000000a03367225 */ /* 0x000fc800078e0036 */
[C---:B------:R-:W-:Y:S01]  /*9990*/  IMAD R13, R3.reuse, R13, R0 ;  /* 0x0000000d030d7224 */ /* 0x040fe200078e0200 */
[----:B------:R-:W-:Y:S01]  /*99a0*/  LEA R0, P2, R54, UR6, 0x1 ;  /* 0x0000000636007c11 */ /* 0x000fe2000f8408ff */
[----:B------:R-:W-:Y:S01]  /*99b0*/  IMAD R3, R3, R11, R8 ;  /* 0x0000000b03037224 */ /* 0x000fe200078e0208 */
[C---:B------:R-:W-:Y:S01]  /*99c0*/  LEA R8, P1, R56.reuse, UR4, 0x1 ;  /* 0x0000000438087c11 */ /* 0x040fe2000f8208ff */
[----:B------:R-:W-:Y:S01]  /*99d0*/  IMAD.IADD R13, R57, 0x1, R13 ;  /* 0x00000001390d7824 */ /* 0x000fe200078e020d */
[----:B------:R-:W-:Y:S01]  /*99e0*/  UMOV UR4, 0xffffffff ;  /* 0xffffffff00047882 */ /* 0x000fe20000000000 */
[----:B------:R-:W-:Y:S02]  /*99f0*/  IMAD.IADD R3, R55, 0x1, R3 ;  /* 0x0000000137037824 */ /* 0x000fe400078e0203 */
[----:B------:R-:W-:Y:S01]  /*9a00*/  IMAD.MOV.U32 R9, RZ, RZ, R24 ;  /* 0x000000ffff097224 */ /* 0x000fe200078e0018 */
[----:B------:R-:W-:Y:S01]  /*9a10*/  LEA.HI.X R13, R56, UR5, R13, 0x1, P1 ;  /* 0x00000005380d7c11 */ /* 0x000fe200088f0c0d */
[----:B------:R-:W-:Y:S01]  /*9a20*/  IMAD.MOV.U32 R10, RZ, RZ, R25 ;  /* 0x000000ffff0a7224 */ /* 0x000fe200078e0019 */
[----:B------:R-:W-:Y:S01]  /*9a30*/  LEA.HI.X R3, R54, UR7, R3, 0x1, P2 ;  /* 0x0000000736037c11 */ /* 0x000fe200090f0c03 */
[----:B------:R-:W-:-:S02]  /*9a40*/  IMAD.MOV.U32 R14, RZ, RZ, R6 ;  /* 0x000000ffff0e7224 */ /* 0x000fc400078e0006 */
[----:B------:R-:W-:Y:S01]  /*9a50*/  IMAD.MOV.U32 R15, RZ, RZ, R7 ;  /* 0x000000ffff0f7224 */ /* 0x000fe200078e0007 */
[----:B------:R-:W-:-:S04]  /*9a60*/  PRMT R49, R9, 0x5410, R10 ;  /* 0x0000541009317816 */ /* 0x000fc8000000000a */
[----:B------:R-:W-:Y:S02]  /*9a70*/  PRMT R58, R15, 0x5410, R14 ;  /* 0x000054100f3a7816 */ /* 0x000fe4000000000e */
[----:B--2---:R-:W-:Y:S01]  /*9a80*/  LEA.HI R9, R20, R20, RZ, 0x1 ;  /* 0x0000001414097211 */ /* 0x004fe200078f08ff */
[----:B------:R-:W-:Y:S06]  /*9a90*/  BRA.DIV UR4, `(.L_x_1204) ;  /* 0x0000018604607947 */ /* 0x000fec000b800000 */
.L_x_1441:
[----:B------:R-:W-:Y:S01]  /*9aa0*/  UMOV UR4, 0xffffffff ;  /* 0xffffffff00047882 */ /* 0x000fe20000000000 */
[----:B------:R-:W-:Y:S02]  /*9ab0*/  LOP3.LUT R9, R9, 0xfffffffe, RZ, 0xc0, !PT ;  /* 0xfffffffe09097812 */ /* 0x000fe400078ec0ff */
[----:B------:R-:W-:Y:S05]  /*9ac0*/  BRA.DIV UR4, `(.L_x_1205) ;  /* 0x0000018604787947 */ /* 0x000fea000b800000 */
.L_x_1444:
[----:B------:R-:W-:Y:S01]  /*9ad0*/  UMOV UR4, 0xffffffff ;  /* 0xffffffff00047882 */ /* 0x000fe20000000000 */
[----:B------:R-:W-:Y:S02]  /*9ae0*/  IMAD.IADD R9, R20, 0x1, -R9 ;  /* 0x0000000114097824 */ /* 0x000fe400078e0a09 */
[----:B------:R-:W-:Y:S05]  /*9af0*/  BRA.DIV UR4, `(.L_x_1206) ;  /* 0x0000018604947947 */ /* 0x000fea000b800000 */
.L_x_1447:
[----:B------:R-:W-:Y:S01]  /*9b00*/  UMOV UR4, 0xffffffff ;  /* 0xffffffff00047882 */ /* 0x000fe20000000000 */
[----:B------:R-:W-:Y:S02]  /*9b10*/  SHF.L.U32 R9, R9, 0x1f, RZ ;  /* 0x0000001f09097819 */ /* 0x000fe400000006ff */
[----:B------:R-:W-:Y:S05]  /*9b20*/  BRA.DIV UR4, `(.L_x_1207) ;  /* 0x0000018604b07947 */ /* 0x000fea000b800000 */
.L_x_1450:
[----:B------:R-:W0:Y:S01]  /*9b30*/  SYNCS.PHASECHK.TRANS64.TRYWAIT P1, [R2+URZ+0x2d800], R9 ;  /* 0x02d80009020075a7 */ /* 0x000e22000802017f */
[----:B------:R-:W-:Y:S01]  /*9b40*/  IMAD.MOV.U32 R0, RZ, RZ, R26 ;  /* 0x000000ffff007224 */ /* 0x000fe200078e001a */
[----:B------:R-:W-:Y:S01]  /*9b50*/  BSSY B1, `(.L_x_1208) ;  /* 0x000001c000017945 */ /* 0x000fe20003800000 */
[----:B------:R-:W-:Y:S02]  /*9b60*/  IMAD.MOV.U32 R3, RZ, RZ, R27 ;  /* 0x000000ffff037224 */ /* 0x000fe400078e001b */
[----:B------:R-:W-:Y:S02]  /*9b70*/  IMAD.MOV.U32 R8, RZ, RZ, R28 ;  /* 0x000000ffff087224 */ /* 0x000fe400078e001c */
[----:B------:R-:W-:Y:S01]  /*9b80*/  IMAD.MOV.U32 R10, RZ, RZ, R29 ;  /* 0x000000ffff0a7224 */ /* 0x000fe200078e001d */
[----:B------:R-:W-:Y:S01]  /*9b90*/  PRMT R52, R0, 0x5410, R3 ;  /* 0x0000541000347816 */ /* 0x000fe20000000003 */
[----:B------:R-:W-:Y:S02]  /*9ba0*/  IMAD.MOV.U32 R0, RZ, RZ, R30 ;  /* 0x000000ffff007224 */ /* 0x000fe400078e001e */
        /* <DEDUP_REMOVED lines=18> */
[----:B------:R-:W-:Y:S02]  /*9cd0*/  IMAD.MOV.U32 R0, RZ, RZ, R42 ;  /* 0x000000ffff007224 */ /* 0x000fe400078e002a */
[----:B------:R-:W-:Y:S01]  /*9ce0*/  IMAD.MOV.U32 R8, RZ, RZ, R43 ;  /* 0x000000ffff087224 */ /* 0x000fe200078e002b */
[----:B------:R-:W-:Y:S01]  /*9cf0*/  PRMT R21, R10, 0x5410, R11 ;  /* 0x000054100a157816 */ /* 0x000fe2000000000b */
[----:B0-----:R-:W-:Y:S06]  /*9d00*/  @!P1 BRA `(.L_x_1209) ;  /* 0x0000018400609947 */ /* 0x001fec0003800000 */
.L_x_1451:
[----:B------:R-:W-:Y:S05]  /*9d10*/  BSYNC B1 ;  /* 0x0000000000017941 */ /* 0x000fea0003800000 */
.L_x_1208:
[----:B------:R-:W-:Y:S01]  /*9d20*/  PRMT R48, R0, 0x5410, R8 ;  /* 0x0000541000307816 */ /* 0x000fe20000000008 */
[----:B------:R-:W-:Y:S06]  /*9d30*/  @P0 BRA `(.L_x_1191) ;  /* 0x0000001400140947 */ /* 0x000fec0003800000 */
[----:B------:R1:W5:Y:S01]  /*9d40*/  LDL R75, [R1+0xc] ;  /* 0x00000c00014b7983 */ /* 0x0003620000100800 */
[----:B------:R-:W2:Y:S03]  /*9d50*/  LDC R0, c[0x0][0x3d4] ;  /* 0x0000f500ff007b82 */ /* 0x000ea60000000800 */
[----:B------:R1:W5:Y:S04]  /*9d60*/  LDL R74, [R1+0x14] ;  /* 0x00001400014a7983 */ /* 0x0003680000100800 */
[----:B------:R1:W5:Y:S01]  /*9d70*/  LDL R73, [R1+0x10] ;  /* 0x0000100001497983 */ /* 0x0003620000100800 */
[C---:B------:R-:W-:Y:S01]  /*9d80*/  VIADD R77, R19.reuse, 0x10 ;  /* 0x00000010134d7836 */ /* 0x040fe20000000000 */
[----:B------:R-:W-:Y:S01]  /*9d90*/  BSSY B1, `(.L_x_1210) ;  /* 0x000006b000017945 */ /* 0x000fe20003800000 */
[C---:B------:R-:W-:Y:S01]  /*9da0*/  VIADD R76, R19.reuse, 0x20 ;  /* 0x00000020134c7836 */ /* 0x040fe20000000000 */
[----:B--2---:R-:W-:-:S02]  /*9db0*/  ISETP.GE.AND P0, PT, R19, R0, PT ;  /* 0x000000001300720c */ /* 0x004fc40003f06270 */
[-C--:B------:R-:W-:Y:S02]  /*9dc0*/  ISETP.GE.AND P1, PT, R77, R0.reuse, PT ;  /* 0x000000004d00720c */ /* 0x080fe40003f26270 */
[----:B------:R-:W-:-:S09]  /*9dd0*/  ISETP.GE.AND P2, PT, R76, R0, PT ;  /* 0x000000004c00720c */ /* 0x000fd20003f46270 */
[----:B-1----:R-:W-:Y:S05]  /*9de0*/  @P0 BRA `(.L_x_1211) ;  /* 0x0000000400940947 */ /* 0x002fea0003800000 */
[----:B------:R-:W-:Y:S01]  /*9df0*/  LEA.HI R8, R46, R46, RZ, 0x1 ;  /* 0x0000002e2e087211 */ /* 0x000fe200078f08ff */
[----:B------:R-:W-:Y:S01]  /*9e00*/  HADD2.F32 R57, -RZ, R57.H0_H0 ;  /* 0x20000039ff397230 */ /* 0x000fe20000004100 */
[----:B-----5:R-:W-:Y:S01]  /*9e10*/  LOP3.LUT R10, R75, 0x18, R19, 0xf8, !PT ;  /* 0x000000184b0a7812 */ /* 0x020fe200078ef813 */
[----:B------:R-:W-:Y:S01]  /*9e20*/  HADD2.F32 R61, -RZ, R59.H1_H1 ;  /* 0x3000003bff3d7230 */ /* 0x000fe20000004100 */
[----:B0-----:R-:W-:Y:S02]  /*9e30*/  LOP3.LUT R9, R8, 0xfffffffe, RZ, 0xc0, !PT ;  /* 0xfffffffe08097812 */ /* 0x001fe400078ec0ff */
[----:B------:R-:W-:Y:S02]  /*9e40*/  LOP3.LUT R10, R10, R73, RZ, 0x3c, !PT ;  /* 0x000000490a0a7212 */ /* 0x000fe400078e3cff */
[----:B------:R-:W-:Y:S01]  /*9e50*/  SHF.R.U64 R71, R4, 0x10, R5 ;  /* 0x0000001004477819 */ /* 0x000fe20000001205 */
[----:B------:R-:W-:Y:S01]  /*9e60*/  IMAD.IADD R9, R46, 0x1, -R9 ;  /* 0x000000012e097824 */ /* 0x000fe200078e0a09 */
[----:B------:R-:W-:-:S02]  /*9e70*/  IADD3 R10, R74, R10, RZ ;  /* 0x0000000a4a0a7210 */ /* 0x000fc40007ffe0ff */
[----:B------:R-:W-:Y:S02]  /*9e80*/  SHF.R.U32.HI R62, RZ, 0x10, R5 ;  /* 0x00000010ff3e7819 */ /* 0x000fe40000011605 */
[----:B------:R-:W-:Y:S02]  /*9e90*/  LEA.HI R8, R0, R9, RZ, 0x1d ;  /* 0x0000000900087211 */ /* 0x000fe400078fe8ff */
[----:B------:R-:W-:Y:S01]  /*9ea0*/  LEA R50, R10, UR38, 0x1 ;  /* 0x000000260a327c11 */ /* 0x000fe2000f8e08ff */
[----:B------:R-:W-:Y:S01]  /*9eb0*/  HADD2.F32 R62, -RZ, R62.H0_H0 ;  /* 0x2000003eff3e7230 */ /* 0x000fe20000004100 */
[----:B------:R-:W-:Y:S02]  /*9ec0*/  SHF.R.S32.HI R9, RZ, 0x1f, R8 ;  /* 0x0000001fff097819 */ /* 0x000fe40000011408 */
[----:B------:R-:W-:Y:S02]  /*9ed0*/  SHF.R.U64 R4, R34, 0x10, R35 ;  /* 0x0000001022047819 */ /* 0x000fe40000001223 */
[----:B------:R-:W-:Y:S01]  /*9ee0*/  LEA.HI R9, R9, R8, RZ, 0x2 ;  /* 0x0000000809097211 */ /* 0x000fe200078f10ff */
[----:B------:R-:W-:Y:S01]  /*9ef0*/  IMAD.SHL.U32 R8, R8, 0x8, RZ ;  /* 0x0000000808087824 */ /* 0x000fe200078e00ff */
[----:B------:R-:W-:-:S02]  /*9f00*/  SHF.R.U32.HI R60, RZ, 0x10, R33 ;  /* 0x00000010ff3c7819 */ /* 0x000fc40000011621 */
[----:B------:R-:W-:Y:S02]  /*9f10*/  SHF.R.S32.HI R9, RZ, 0x2, R9 ;  /* 0x00000002ff097819 */ /* 0x000fe40000011409 */
[----:B------:R-:W-:Y:S02]  /*9f20*/  LOP3.LUT R8, R75, 0x18, R8, 0xf8, !PT ;  /* 0x000000184b087812 */ /* 0x000fe400078ef808 */
[----:B------:R-:W-:Y:S01]  /*9f30*/  SHF.R.U32.HI R70, RZ, 0x10, R35 ;  /* 0x00000010ff467819 */ /* 0x000fe20000011623 */
[----:B------:R-:W-:Y:S01]  /*9f40*/  IMAD R12, R9, 0x1800, R74 ;  /* 0x00001800090c7824 */ /* 0x000fe200078e024a */
[----:B------:R-:W-:Y:S02]  /*9f50*/  LOP3.LUT R13, R8, R73, RZ, 0x3c, !PT ;  /* 0x00000049080d7212 */ /* 0x000fe400078e3cff */
[----:B------:R-:W0:Y:S01]  /*9f60*/  LDS.128 R8, [R50] ;  /* 0x0000000032087984 */ /* 0x000e220000000c00 */
[----:B------:R-:W-:Y:S02]  /*9f70*/  SHF.R.U64 R69, R6, 0x10, R7 ;  /* 0x0000001006457819 */ /* 0x000fe40000001207 */
[----:B------:R-:W-:Y:S01]  /*9f80*/  IMAD.IADD R13, R12, 0x1, R13 ;  /* 0x000000010c0d7824 */ /* 0x000fe200078e020d */
[----:B------:R-:W-:-:S02]  /*9f90*/  SHF.R.U32.HI R67, RZ, 0x10, R7 ;  /* 0x00000010ff437819 */ /* 0x000fc40000011607 */
[----:B------:R-:W-:Y:S01]  /*9fa0*/  SHF.R.U64 R32, R32, 0x10, R33 ;  /* 0x0000001020207819 */ /* 0x000fe20000001221 */
[----:B------:R-:W-:-:S05]  /*9fb0*/  IMAD R51, R13, 0x2, R2 ;  /* 0x000000020d337824 */ /* 0x000fca00078e0202 */
[----:B------:R-:W1:Y:S01]  /*9fc0*/  LDS.128 R12, [R51+0xc400] ;  /* 0x00c40000330c7984 */ /* 0x000e620000000c00 */
[--C-:B0-----:R-:W-:Y:S02]  /*9fd0*/  HADD2.F32 R6, -RZ, R9.reuse.H0_H0 ;  /* 0x20000009ff067230 */ /* 0x101fe40000004100 */
[----:B------:R-:W-:Y:S02]  /*9fe0*/  HADD2.F32 R9, -RZ, R9.H1_H1 ;  /* 0x30000009ff097230 */ /* 0x000fe40000004100 */
[----:B------:R-:W-:Y:S02]  /*9ff0*/  HADD2.F32 R5, -RZ, R8.H0_H0 ;  /* 0x20000008ff057230 */ /* 0x000fe40000004100 */
[----:B------:R-:W-:Y:S02]  /*a000*/  HADD2.F32 R7, -RZ, R10.H0_H0 ;  /* 0x2000000aff077230 */ /* 0x000fe40000004100 */
[--C-:B------:R-:W-:Y:S02]  /*a010*/  HADD2.F32 R33, -RZ, R11.reuse.H0_H0 ;  /* 0x2000000bff217230 */ /* 0x100fe40000004100 */
[----:B------:R-:W-:-:S02]  /*a020*/  HADD2.F32 R11, -RZ, R11.H1_H1 ;  /* 0x3000000bff0b7230 */ /* 0x000fc40000004100 */
[--C-:B-1----:R-:W-:Y:S02]  /*a030*/  HADD2.F32 R34, -RZ, R13.reuse.H0_H0 ;  /* 0x2000000dff227230 */ /* 0x102fe40000004100 */
[----:B------:R-:W-:Y:S02]  /*a040*/  HADD2.F32 R35, -RZ, R13.H1_H1 ;  /* 0x3000000dff237230 */ /* 0x000fe40000004100 */
[----:B------:R-:W-:Y:S02]  /*a050*/  HADD2.F32 R13, -RZ, R12.H0_H0 ;  /* 0x2000000cff0d7230 */ /* 0x000fe40000004100 */
[C---:B------:R-:W-:Y:S01]  /*a060*/  FMUL.FTZ R63, R34.reuse, R61 ;  /* 0x0000003d223f7220 */ /* 0x040fe20000410000 */
[----:B------:R-:W-:Y:S01]  /*a070*/  FMUL.FTZ R65, R34, R57 ;  /* 0x0000003922417220 */ /* 0x000fe20000410000 */
[----:B------:R-:W-:Y:S02]  /*a080*/  HADD2.F32 R34, -RZ, R60.H0_H0 ;  /* 0x2000003cff227230 */ /* 0x000fe40000004100 */
[----:B------:R-:W-:Y:S01]  /*a090*/  FMUL.FTZ R64, R35, R62 ;  /* 0x0000003e23407220 */ /* 0x000fe20000410000 */
[----:B------:R-:W-:-:S02]  /*a0a0*/  HADD2.F32 R60, -RZ, R59.H0_H0 ;  /* 0x2000003bff3c7230 */ /* 0x000fc40000004100 */
[C---:B------:R-:W-:Y:S01]  /*a0b0*/  FFMA.FTZ R63, R6.reuse, R57, -R63 ;  /* 0x00000039063f7223 */ /* 0x040fe2000001083f */
[----:B------:R-:W-:Y:S01]  /*a0c0*/  FFMA.FTZ R65, R6, R61, R65 ;  /* 0x0000003d06417223 */ /* 0x000fe20000010041 */
[----:B------:R-:W-:Y:S02]  /*a0d0*/  HADD2.F32 R6, -RZ, R66.H0_H0 ;  /* 0x20000042ff067230 */ /* 0x000fe40000004100 */
[----:B------:R-:W-:Y:S01]  /*a0e0*/  FFMA.FTZ R66, R9, R34, -R64 ;  /* 0x0000002209427223 */ /* 0x000fe20000010840 */
[----:B------:R-:W-:Y:S01]  /*a0f0*/  FMUL.FTZ R64, R13, R60 ;  /* 0x0000003c0d407220 */ /* 0x000fe20000410000 */
[----:B------:R-:W-:Y:S01]  /*a100*/  FMUL.FTZ R68, R35, R34 ;  /* 0x0000002223447220 */ /* 0x000fe20000410000 */
[----:B------:R-:W-:Y:S02]  /*a110*/  HADD2.F32 R55, -RZ, R14.H0_H0 ;  /* 0x2000000eff377230 */ /* 0x000fe40000004100 */
[----:B------:R-:W-:Y:S01]  /*a120*/  FMUL.FTZ R13, R13, R6 ;  /* 0x000000060d0d7220 */ /* 0x000fe20000410000 */
[----:B------:R-:W-:-:S02]  /*a130*/  HADD2.F32 R34, -RZ, R58.H1_H1 ;  /* 0x3000003aff227230 */ /* 0x000fc40000004100 */
[C---:B------:R-:W-:Y:S01]  /*a140*/  FFMA.FTZ R64, R5.reuse, R6, -R64 ;  /* 0x0000000605407223 */ /* 0x040fe20000010840 */
[--C-:B------:R-:W-:Y:S02]  /*a150*/  HADD2.F32 R6, -RZ, R72.reuse.H0_H0 ;  /* 0x20000048ff067230 */ /* 0x100fe40000004100 */
[----:B------:R-:W-:Y:S01]  /*a160*/  FFMA.FTZ R35, R5, R60, R13 ;  /* 0x0000003c05237223 */ /* 0x000fe2000001000d */
[----:B------:R-:W-:Y:S02]  /*a170*/  HADD2.F32 R56, -RZ, R15.H0_H0 ;  /* 0x2000000fff387230 */ /* 0x000fe40000004100 */
[----:B------:R-:W-:Y:S01]  /*a180*/  FMUL.FTZ R60, R55, R34 ;  /* 0x00000022373c7220 */ /* 0x000fe20000410000 */
[----:B------:R-:W-:Y:S02]  /*a190*/  HADD2.F32 R5, -RZ, R72.H1_H1 ;  /* 0x30000048ff057230 */ /* 0x000fe40000004100 */
[----:B------:R-:W-:Y:S01]  /*a1a0*/  FFMA.FTZ R68, R9, R62, R68 ;  /* 0x0000003e09447223 */ /* 0x000fe20000010044 */
[----:B------:R-:W-:-:S02]  /*a1b0*/  HADD2.F32 R58, -RZ, R58.H0_H0 ;  /* 0x2000003aff3a7230 */ /* 0x000fc40000004100 */
[-C--:B------:R-:W-:Y:S01]  /*a1c0*/  FMUL.FTZ R62, R55, R6.reuse ;  /* 0x00000006373e7220 */ /* 0x080fe20000410000 */
[C---:B------:R-:W-:Y:S01]  /*a1d0*/  FFMA.FTZ R55, R7.reuse, R6, -R60 ;  /* 0x0000000607377223 */ /* 0x040fe2000001083c */
[----:B------:R-:W-:Y:S02]  /*a1e0*/  HADD2.F32 R15, -RZ, R15.H1_H1 ;  /* 0x3000000fff0f7230 */ /* 0x000fe40000004100 */
[C---:B------:R-:W-:Y:S01]  /*a1f0*/  FMUL.FTZ R9, R56.reuse, R5 ;  /* 0x0000000538097220 */ /* 0x040fe20000410000 */
[----:B------:R-:W-:Y:S02]  /*a200*/  HADD2.F32 R60, -RZ, R67.H0_H0 ;  /* 0x20000043ff3c7230 */ /* 0x000fe40000004100 */
[----:B------:R-:W-:Y:S01]  /*a210*/  FFMA.FTZ R62, R7, R34, R62 ;  /* 0x00000022073e7223 */ /* 0x000fe2000001003e */
[----:B------:R-:W-:Y:S02]  /*a220*/  HADD2.F32 R6, -RZ, R70.H0_H0 ;  /* 0x20000046ff067230 */ /* 0x000fe40000004100 */
[-C--:B------:R-:W-:Y:S01]  /*a230*/  FMUL.FTZ R70, R56, R58.reuse ;  /* 0x0000003a38467220 */ /* 0x080fe20000410000 */
[----:B------:R-:W-:Y:S01]  /*a240*/  FFMA.FTZ R58, R33, R58, R9 ;  /* 0x0000003a213a7223 */ /* 0x000fe20000010009 */
[----:B------:R-:W-:-:S02]  /*a250*/  HADD2.F32 R12, -RZ, R12.H1_H1 ;  /* 0x3000000cff0c7230 */ /* 0x000fc40000004100 */
[----:B------:R-:W-:Y:S01]  /*a260*/  FMUL.FTZ R34, R15, R60 ;  /* 0x0000003c0f227220 */ /* 0x000fe20000410000 */
[----:B------:R-:W-:Y:S02]  /*a270*/  HADD2.F32 R14, -RZ, R14.H1_H1 ;  /* 0x3000000eff0e7230 */ /* 0x000fe40000004100 */
[----:B------:R-:W-:Y:S01]  /*a280*/  FFMA.FTZ R70, R33, R5, -R70 ;  /* 0x0000000521467223 */ /* 0x000fe20000010846 */
[-C--:B------:R-:W-:Y:S01]  /*a290*/  FMUL.FTZ R56, R15, R6.reuse ;  /* 0x000000060f387220 */ /* 0x080fe20000410000 */
[----:B------:R-:W-:Y:S02]  /*a2a0*/  HADD2.F32 R9, -RZ, R71.H0_H0 ;  /* 0x20000047ff097230 */ /* 0x000fe40000004100 */
[C---:B------:R-:W-:Y:S01]  /*a2b0*/  FFMA.FTZ R57, R11.reuse, R6, -R34 ;  /* 0x000000060b397223 */ /* 0x040fe20000010822 */
[----:B------:R-:W-:Y:S02]  /*a2c0*/  HADD2.F32 R13, -RZ, R69.H0_H0 ;  /* 0x20000045ff0d7230 */ /* 0x000fe40000004100 */
[----:B------:R-:W-:Y:S01]  /*a2d0*/  FFMA.FTZ R59, R11, R60, R56 ;  /* 0x0000003c0b3b7223 */ /* 0x000fe20000010038 */
[----:B------:R-:W-:-:S02]  /*a2e0*/  HADD2.F32 R5, -RZ, R32.H0_H0 ;  /* 0x20000020ff057230 */ /* 0x000fc40000004100 */
[----:B------:R-:W-:Y:S01]  /*a2f0*/  FMUL.FTZ R11, R12, R9 ;  /* 0x000000090c0b7220 */ /* 0x000fe20000410000 */
[----:B------:R-:W-:Y:S02]  /*a300*/  HADD2.F32 R7, -RZ, R4.H0_H0 ;  /* 0x20000004ff077230 */ /* 0x000fe40000004100 */
[----:B------:R-:W-:Y:S01]  /*a310*/  FMUL.FTZ R33, R14, R13 ;  /* 0x0000000d0e217220 */ /* 0x000fe20000410000 */
[----:B------:R-:W-:Y:S02]  /*a320*/  HADD2.F32 R8, -RZ, R8.H1_H1 ;  /* 0x30000008ff087230 */ /* 0x000fe40000004100 */
[----:B------:R-:W-:Y:S01]  /*a330*/  FMUL.FTZ R12, R12, R5 ;  /* 0x000000050c0c7220 */ /* 0x000fe20000410000 */
[----:B------:R-:W-:Y:S02]  /*a340*/  HADD2.F32 R10, -RZ, R10.H1_H1 ;  /* 0x3000000aff0a7230 */ /* 0x000fe40000004100 */
        /* <DEDUP_REMOVED lines=8> */
[----:B------:R-:W-:Y:S02]  /*a3d0*/  F2FP.F16.F32.PACK_AB R6, R6, R55 ;  /* 0x000000370606723e */ /* 0x000fe400000000ff */
[----:B------:R-:W-:Y:S02]  /*a3e0*/  F2FP.F16.F32.PACK_AB R11, R59, R58 ;  /* 0x0000003a3b0b723e */ /* 0x000fe400000000ff */
[----:B------:R-:W-:Y:S01]  /*a3f0*/  F2FP.F16.F32.PACK_AB R9, R68, R65 ;  /* 0x000000414409723e */ /* 0x000fe200000000ff */
[----:B------:R1:W-:Y:S01]  /*a400*/  STS.128 [R50], R4 ;  /* 0x0000000432007388 */ /* 0x0003e20000000c00 */
[----:B------:R-:W-:-:S02]  /*a410*/  F2FP.F16.F32.PACK_AB R8, R8, R35 ;  /* 0x000000230808723e */ /* 0x000fc400000000ff */
[----:B------:R-:W-:-:S05]  /*a420*/  F2FP.F16.F32.PACK_AB R10, R13, R62 ;  /* 0x0000003e0d0a723e */ /* 0x000fca00000000ff */
[----:B------:R1:W-:Y:S02]  /*a430*/  STS.128 [R51+0xc400], R8 ;  /* 0x00c4000833007388 */ /* 0x0003e40000000c00 */
.L_x_1211:
[----:B------:R-:W-:Y:S05]  /*a440*/  BSYNC B1 ;  /* 0x0000000000017941 */ /* 0x000fea0003800000 */
.L_x_1210:
[----:B------:R-:W-:Y:S04]  /*a450*/  BSSY B1, `(.L_x_1212) ;  /* 0x000006a000017945 */ /* 0x000fe80003800000 */
[----:B------:R-:W-:Y:S05]  /*a460*/  @P1 BRA `(.L_x_1213) ;  /* 0x0000000400a01947 */ /* 0x000fea0003800000 */
[----:B-1----:R-:W-:Y:S01]  /*a470*/  SHF.R.S32.HI R4, RZ, 0x1f, R77 ;  /* 0x0000001fff047819 */ /* 0x002fe2000001144d */
[----:B------:R-:W-:Y:S01]  /*a480*/  HADD2.F32 R35, -RZ, R53.H1_H1 ;  /* 0x30000035ff237230 */ /* 0x000fe20000004100 */
[----:B------:R-:W-:Y:S02]  /*a490*/  SHF.R.U64 R59, R36, 0x10, R37 ;  /* 0x00000010243b7819 */ /* 0x000fe40000001225 */
[CC--:B------:R-:W-:Y:S02]  /*a4a0*/  LEA.HI R5, R4.reuse, R77.reuse, RZ, 0x3 ;  /* 0x0000004d04057211 */ /* 0x0c0fe400078f18ff */
[----:B------:R-:W-:Y:S02]  /*a4b0*/  LEA.HI R6, R4, R77, RZ, 0x5 ;  /* 0x0000004d04067211 */ /* 0x000fe400078f28ff */
[----:B------:R-:W-:Y:S02]  /*a4c0*/  SHF.R.S32.HI R7, RZ, 0x3, R5 ;  /* 0x00000003ff077819 */ /* 0x000fe40000011405 */
[----:B------:R-:W-:Y:S01]  /*a4d0*/  SHF.R.U32.HI R36, RZ, 0x10, R37 ;  /* 0x00000010ff247819 */ /* 0x000fe20000011625 */
[----:B------:R-:W-:Y:S01]  /*a4e0*/  HADD2.F32 R37, -RZ, R49.H1_H1 ;  /* 0x30000031ff257230 */ /* 0x000fe20000004100 */
[----:B------:R-:W-:-:S02]  /*a4f0*/  LEA.HI R4, R0, R7, RZ, 0x1d ;  /* 0x0000000700047211 */ /* 0x000fc400078fe8ff */
[----:B------:R-:W-:Y:S02]  /*a500*/  SHF.R.S32.HI R7, RZ, 0x5, R6 ;  /* 0x00000005ff077819 */ /* 0x000fe40000011406 */
[----:B-----5:R-:W-:Y:S02]  /*a510*/  LOP3.LUT R6, R75, 0x18, R5, 0xf8, !PT ;  /* 0x000000184b067812 */ /* 0x020fe400078ef805 */
[----:B------:R-:W-:Y:S01]  /*a520*/  SHF.R.S32.HI R5, RZ, 0x1f, R4 ;  /* 0x0000001fff057819 */ /* 0x000fe20000011404 */
[----:B------:R-:W-:Y:S01]  /*a530*/  IMAD R7, R7, 0x1800, R74 ;  /* 0x0000180007077824 */ /* 0x000fe200078e024a */
[----:B------:R-:W-:Y:S02]  /*a540*/  LOP3.LUT R6, R6, R73, RZ, 0x3c, !PT ;  /* 0x0000004906067212 */ /* 0x000fe400078e3cff */
[----:B------:R-:W-:Y:S01]  /*a550*/  LEA.HI R5, R5, R4, RZ, 0x2 ;  /* 0x0000000405057211 */ /* 0x000fe200078f10ff */
[----:B------:R-:W-:Y:S01]  /*a560*/  IMAD.SHL.U32 R4, R4, 0x8, RZ ;  /* 0x0000000804047824 */ /* 0x000fe200078e00ff */
[----:B------:R-:W-:Y:S01]  /*a570*/  SHF.R.U64 R55, R26, 0x10, R27 ;  /* 0x000000101a377819 */ /* 0x000fe2000000121b */
[----:B------:R-:W-:Y:S01]  /*a580*/  IMAD.IADD R6, R7, 0x1, R6 ;  /* 0x0000000107067824 */ /* 0x000fe200078e0206 */
[----:B------:R-:W-:-:S02]  /*a590*/  SHF.R.S32.HI R5, RZ, 0x2, R5 ;  /* 0x00000002ff057819 */ /* 0x000fc40000011405 */
[----:B------:R-:W-:Y:S02]  /*a5a0*/  LOP3.LUT R4, R75, 0x18, R4, 0xf8, !PT ;  /* 0x000000184b047812 */ /* 0x000fe400078ef804 */
[----:B------:R-:W-:Y:S01]  /*a5b0*/  LEA R12, R6, UR38, 0x1 ;  /* 0x00000026060c7c11 */ /* 0x000fe2000f8e08ff */
[----:B------:R-:W-:Y:S01]  /*a5c0*/  IMAD R8, R5, 0x1800, R74 ;  /* 0x0000180005087824 */ /* 0x000fe200078e024a */
[----:B0-----:R-:W-:Y:S02]  /*a5d0*/  LOP3.LUT R9, R4, R73, RZ, 0x3c, !PT ;  /* 0x0000004904097212 */ /* 0x001fe400078e3cff */
[----:B------:R-:W-:Y:S01]  /*a5e0*/  SHF.R.U32.HI R34, RZ, 0x10, R25 ;  /* 0x00000010ff227819 */ /* 0x000fe20000011619 */
[----:B------:R-:W0:Y:S01]  /*a5f0*/  LDS.128 R4, [R12] ;  /* 0x000000000c047984 */ /* 0x000e220000000c00 */
[----:B------:R-:W-:Y:S01]  /*a600*/  SHF.R.U64 R58, R38, 0x10, R39 ;  /* 0x00000010263a7819 */ /* 0x000fe20000001227 */
[----:B------:R-:W-:Y:S01]  /*a610*/  IMAD.IADD R9, R8, 0x1, R9 ;  /* 0x0000000108097824 */ /* 0x000fe200078e0209 */
[----:B------:R-:W-:Y:S01]  /*a620*/  SHF.R.U32.HI R56, RZ, 0x10, R39 ;  /* 0x00000010ff387819 */ /* 0x000fe20000011627 */
[----:B------:R-:W-:Y:S01]  /*a630*/  HADD2.F32 R34, -RZ, R34.H0_H0 ;  /* 0x20000022ff227230 */ /* 0x000fe20000004100 */
[----:B------:R-:W-:Y:S01]  /*a640*/  SHF.R.U32.HI R50, RZ, 0x10, R27 ;  /* 0x00000010ff327819 */ /* 0x000fe2000001161b */
[----:B------:R-:W-:Y:S01]  /*a650*/  IMAD R13, R9, 0x2, R2 ;  /* 0x00000002090d7824 */ /* 0x000fe200078e0202 */
[----:B------:R-:W-:-:S04]  /*a660*/  SHF.R.U64 R57, R24, 0x10, R25 ;  /* 0x0000001018397819 */ /* 0x000fc80000001219 */
[----:B------:R-:W1:Y:S01]  /*a670*/  LDS.128 R8, [R13+0xc400] ;  /* 0x00c400000d087984 */ /* 0x000e620000000c00 */
[--C-:B0-----:R-:W-:Y:S02]  /*a680*/  HADD2.F32 R14, -RZ, R5.reuse.H0_H0 ;  /* 0x20000005ff0e7230 */ /* 0x101fe40000004100 */
[----:B------:R-:W-:Y:S02]  /*a690*/  HADD2.F32 R15, -RZ, R5.H1_H1 ;  /* 0x30000005ff0f7230 */ /* 0x000fe40000004100 */
[--C-:B------:R-:W-:Y:S02]  /*a6a0*/  HADD2.F32 R24, -RZ, R7.reuse.H0_H0 ;  /* 0x20000007ff187230 */ /* 0x100fe40000004100 */
[----:B------:R-:W-:Y:S02]  /*a6b0*/  HADD2.F32 R25, -RZ, R7.H1_H1 ;  /* 0x30000007ff197230 */ /* 0x000fe40000004100 */
[----:B------:R-:W-:Y:S02]  /*a6c0*/  HADD2.F32 R5, -RZ, R4.H0_H0 ;  /* 0x20000004ff057230 */ /* 0x000fe40000004100 */
[----:B------:R-:W-:-:S02]  /*a6d0*/  HADD2.F32 R7, -RZ, R6.H0_H0 ;  /* 0x20000006ff077230 */ /* 0x000fc40000004100 */
[--C-:B-1----:R-:W-:Y:S02]  /*a6e0*/  HADD2.F32 R26, -RZ, R9.reuse.H0_H0 ;  /* 0x20000009ff1a7230 */ /* 0x102fe40000004100 */
[----:B------:R-:W-:Y:S02]  /*a6f0*/  HADD2.F32 R27, -RZ, R9.H1_H1 ;  /* 0x30000009ff1b7230 */ /* 0x000fe40000004100 */
[----:B------:R-:W-:Y:S02]  /*a700*/  HADD2.F32 R32, -RZ, R11.H0_H0 ;  /* 0x2000000bff207230 */ /* 0x000fe40000004100 */
[C---:B------:R-:W-:Y:S01]  /*a710*/  FMUL.FTZ R39, R26.reuse, R37 ;  /* 0x000000251a277220 */ /* 0x040fe20000410000 */
[-C--:B------:R-:W-:Y:S01]  /*a720*/  FMUL.FTZ R51, R26, R35.reuse ;  /* 0x000000231a337220 */ /* 0x080fe20000410000 */
[----:B------:R-:W-:Y:S02]  /*a730*/  HADD2.F32 R26, -RZ, R36.H0_H0 ;  /* 0x20000024ff1a7230 */ /* 0x000fe40000004100 */
[----:B------:R-:W-:Y:S01]  /*a740*/  FMUL.FTZ R36, R27, R34 ;  /* 0x000000221b247220 */ /* 0x000fe20000410000 */
[----:B------:R-:W-:Y:S01]  /*a750*/  FFMA.FTZ R38, R14, R35, -R39 ;  /* 0x000000230e267223 */ /* 0x000fe20000010827 */
[----:B------:R-:W-:-:S02]  /*a760*/  HADD2.F32 R39, -RZ, R52.H1_H1 ;  /* 0x30000034ff277230 */ /* 0x000fc40000004100 */
[----:B------:R-:W-:Y:S01]  /*a770*/  FFMA.FTZ R51, R14, R37, R51 ;  /* 0x000000250e337223 */ /* 0x000fe20000010033 */
[----:B------:R-:W-:Y:S02]  /*a780*/  HADD2.F32 R35, -RZ, R54.H1_H1 ;  /* 0x30000036ff237230 */ /* 0x000fe40000004100 */
[-C--:B------:R-:W-:Y:S01]  /*a790*/  FMUL.FTZ R14, R27, R26.reuse ;  /* 0x0000001a1b0e7220 */ /* 0x080fe20000410000 */
[----:B------:R-:W-:Y:S01]  /*a7a0*/  FFMA.FTZ R37, R15, R26, -R36 ;  /* 0x0000001a0f257223 */ /* 0x000fe20000010824 */
[C---:B------:R-:W-:Y:S01]  /*a7b0*/  FMUL.FTZ R27, R32.reuse, R39 ;  /* 0x00000027201b7220 */ /* 0x040fe20000410000 */
[----:B------:R-:W-:Y:S02]  /*a7c0*/  HADD2.F32 R33, -RZ, R11.H1_H1 ;  /* 0x3000000bff217230 */ /* 0x000fe40000004100 */
[-C--:B------:R-:W-:Y:S01]  /*a7d0*/  FMUL.FTZ R32, R32, R35.reuse ;  /* 0x0000002320207220 */ /* 0x080fe20000410000 */
[----:B------:R-:W-:Y:S02]  /*a7e0*/  HADD2.F32 R36, -RZ, R50.H0_H0 ;  /* 0x20000032ff247230 */ /* 0x000fe40000004100 */
[----:B------:R-:W-:Y:S01]  /*a7f0*/  FFMA.FTZ R35, R24, R35, -R27 ;  /* 0x0000002318237223 */ /* 0x000fe2000001081b */
[----:B------:R-:W-:-:S02]  /*a800*/  HADD2.F32 R26, -RZ, R56.H0_H0 ;  /* 0x20000038ff1a7230 */ /* 0x000fc40000004100 */
[----:B------:R-:W-:Y:S01]  /*a810*/  FFMA.FTZ R39, R24, R39, R32 ;  /* 0x0000002718277223 */ /* 0x000fe20000010020 */
[----:B------:R-:W-:Y:S02]  /*a820*/  HADD2.F32 R9, -RZ, R8.H0_H0 ;  /* 0x20000008ff097230 */ /* 0x000fe40000004100 */
[----:B------:R-:W-:Y:S01]  /*a830*/  FMUL.FTZ R32, R33, R36 ;  /* 0x0000002421207220 */ /* 0x000fe20000410000 */
[----:B------:R-:W-:Y:S02]  /*a840*/  HADD2.F32 R24, -RZ, R49.H0_H0 ;  /* 0x20000031ff187230 */ /* 0x000fe40000004100 */
[----:B------:R-:W-:Y:S01]  /*a850*/  FFMA.FTZ R34, R15, R34, R14 ;  /* 0x000000220f227223 */ /* 0x000fe2000001000e */
[----:B------:R-:W-:Y:S02]  /*a860*/  HADD2.F32 R14, -RZ, R53.H0_H0 ;  /* 0x20000035ff0e7230 */ /* 0x000fe40000004100 */
[-C--:B------:R-:W-:Y:S01]  /*a870*/  FMUL.FTZ R56, R33, R26.reuse ;  /* 0x0000001a21387220 */ /* 0x080fe20000410000 */
[----:B------:R-:W-:Y:S01]  /*a880*/  FFMA.FTZ R50, R25, R26, -R32 ;  /* 0x0000001a19327223 */ /* 0x000fe20000010820 */
[----:B------:R-:W-:-:S02]  /*a890*/  HADD2.F32 R11, -RZ, R10.H0_H0 ;  /* 0x2000000aff0b7230 */ /* 0x000fc40000004100 */
[C---:B------:R-:W-:Y:S01]  /*a8a0*/  FMUL.FTZ R26, R9.reuse, R24 ;  /* 0x00000018091a7220 */ /* 0x040fe20000410000 */
[----:B------:R-:W-:Y:S02]  /*a8b0*/  HADD2.F32 R52, -RZ, R52.H0_H0 ;  /* 0x20000034ff347230 */ /* 0x000fe40000004100 */
[-C--:B------:R-:W-:Y:S01]  /*a8c0*/  FMUL.FTZ R9, R9, R14.reuse ;  /* 0x0000000e09097220 */ /* 0x080fe20000410000 */
[----:B------:R-:W-:Y:S02]  /*a8d0*/  HADD2.F32 R54, -RZ, R54.H0_H0 ;  /* 0x20000036ff367230 */ /* 0x000fe40000004100 */
[----:B------:R-:W-:Y:S01]  /*a8e0*/  FFMA.FTZ R26, R5, R14, -R26 ;  /* 0x0000000e051a7223 */ /* 0x000fe2000001081a */
[----:B------:R-:W-:Y:S02]  /*a8f0*/  HADD2.F32 R8, -RZ, R8.H1_H1 ;  /* 0x30000008ff087230 */ /* 0x000fe40000004100 */
[----:B------:R-:W-:Y:S01]  /*a900*/  FMUL.FTZ R32, R11, R52 ;  /* 0x000000340b207220 */ /* 0x000fe20000410000 */
[----:B------:R-:W-:-:S02]  /*a910*/  HADD2.F32 R10, -RZ, R10.H1_H1 ;  /* 0x3000000aff0a7230 */ /* 0x000fc40000004100 */
[----:B------:R-:W-:Y:S01]  /*a920*/  FMUL.FTZ R14, R11, R54 ;  /* 0x000000360b0e7220 */ /* 0x000fe20000410000 */
[----:B------:R-:W-:Y:S01]  /*a930*/  FFMA.FTZ R24, R5, R24, R9 ;  /* 0x0000001805187223 */ /* 0x000fe20000010009 */
[----:B------:R-:W-:Y:S02]  /*a940*/  HADD2.F32 R11, -RZ, R57.H0_H0 ;  /* 0x20000039ff0b7230 */ /* 0x000fe40000004100 */
[C---:B------:R-:W-:Y:S01]  /*a950*/  FFMA.FTZ R32, R7.reuse, R54, -R32 ;  /* 0x0000003607207223 */ /* 0x040fe20000010820 */
[----:B------:R-:W-:Y:S02]  /*a960*/  HADD2.F32 R15, -RZ, R55.H0_H0 ;  /* 0x20000037ff0f7230 */ /* 0x000fe40000004100 */
[----:B------:R-:W-:Y:S01]  /*a970*/  FFMA.FTZ R14, R7, R52, R14 ;  /* 0x00000034070e7223 */ /* 0x000fe2000001000e */
[----:B------:R-:W-:Y:S02]  /*a980*/  HADD2.F32 R5, -RZ, R59.H0_H0 ;  /* 0x2000003bff057230 */ /* 0x000fe40000004100 */
[----:B------:R-:W-:Y:S01]  /*a990*/  FMUL.FTZ R7, R8, R11 ;  /* 0x0000000b08077220 */ /* 0x000fe20000410000 */
[----:B------:R-:W-:-:S02]  /*a9a0*/  HADD2.F32 R9, -RZ, R58.H0_H0 ;  /* 0x2000003aff097230 */ /* 0x000fc40000004100 */
[----:B------:R-:W-:Y:S01]  /*a9b0*/  FMUL.FTZ R33, R10, R15 ;  /* 0x0000000f0a217220 */ /* 0x000fe20000410000 */
[----:B------:R-:W-:Y:S02]  /*a9c0*/  HADD2.F32 R4, -RZ, R4.H1_H1 ;  /* 0x30000004ff047230 */ /* 0x000fe40000004100 */
[----:B------:R-:W-:Y:S01]  /*a9d0*/  FMUL.FTZ R8, R8, R5 ;  /* 0x0000000508087220 */ /* 0x000fe20000410000 */
[----:B------:R-:W-:Y:S02]  /*a9e0*/  HADD2.F32 R6, -RZ, R6.H1_H1 ;  /* 0x30000006ff067230 */ /* 0x000fe40000004100 */
[----:B------:R-:W-:Y:S01]  /*a9f0*/  FMUL.FTZ R10, R10, R9 ;  /* 0x000000090a0a7220 */ /* 0x000fe20000410000 */
[----:B------:R-:W-:Y:S01]  /*aa00*/  FFMA.FTZ R56, R25, R36, R56 ;  /* 0x0000002419387223 */ /* 0x000fe20000010038 */
        /* <DEDUP_REMOVED lines=14> */
.L_x_1213:
[----:B------:R-:W-:Y:S05]  /*aaf0*/  BSYNC B1 ;  /* 0x0000000000017941 */ /* 0x000fea0003800000 */
.L_x_1212:
[----:B------:R-:W-:Y:S05]  /*ab00*/  @P2 BRA `(.L_x_1191) ;  /* 0x0000000400a02947 */ /* 0x000fea0003800000 */
[----:B-12---:R-:W-:Y:S02]  /*ab10*/  SHF.R.S32.HI R4, RZ, 0x1f, R76 ;  /* 0x0000001fff047819 */ /* 0x006fe4000001144c */
[----:B------:R-:W-:Y:S02]  /*ab20*/  SHF.R.U64 R37, R30, 0x10, R31 ;  /* 0x000000101e257819 */ /* 0x000fe4000000121f */
[CC--:B------:R-:W-:Y:S02]  /*ab30*/  LEA.HI R5, R4.reuse, R76.reuse, RZ, 0x3 ;  /* 0x0000004c04057211 */ /* 0x0c0fe400078f18ff */
[----:B------:R-:W-:Y:S02]  /*ab40*/  LEA.HI R4, R4, R76, RZ, 0x5 ;  /* 0x0000004c04047211 */ /* 0x000fe400078f28ff */
[----:B------:R-:W-:Y:S02]  /*ab50*/  SHF.R.S32.HI R7, RZ, 0x3, R5 ;  /* 0x00000003ff077819 */ /* 0x000fe40000011405 */
[----:B------:R-:W-:-:S02]  /*ab60*/  SHF.R.S32.HI R6, RZ, 0x5, R4 ;  /* 0x00000005ff067819 */ /* 0x000fc40000011404 */
[----:B------:R-:W-:Y:S02]  /*ab70*/  LEA.HI R0, R0, R7, RZ, 0x1d ;  /* 0x0000000700007211 */ /* 0x000fe400078fe8ff */
[----:B-----5:R-:W-:Y:S01]  /*ab80*/  LOP3.LUT R4, R75, 0x18, R5, 0xf8, !PT ;  /* 0x000000184b047812 */ /* 0x020fe200078ef805 */
[----:B------:R-:W-:Y:S01]  /*ab90*/  IMAD R6, R6, 0x1800, R74 ;  /* 0x0000180006067824 */ /* 0x000fe200078e024a */
[----:B------:R-:W-:Y:S02]  /*aba0*/  SHF.R.S32.HI R5, RZ, 0x1f, R0 ;  /* 0x0000001fff057819 */ /* 0x000fe40000011400 */
[----:B------:R-:W-:Y:S02]  /*abb0*/  LOP3.LUT R7, R4, R73, RZ, 0x3c, !PT ;  /* 0x0000004904077212 */ /* 0x000fe400078e3cff */
[----:B------:R-:W-:Y:S01]  /*abc0*/  LEA.HI R5, R5, R0, RZ, 0x2 ;  /* 0x0000000005057211 */ /* 0x000fe200078f10ff */
[----:B------:R-:W-:Y:S01]  /*abd0*/  IMAD.SHL.U32 R0, R0, 0x8, RZ ;  /* 0x0000000800007824 */ /* 0x000fe200078e00ff */
[----:B------:R-:W-:Y:S01]  /*abe0*/  SHF.R.U32.HI R34, RZ, 0x10, R31 ;  /* 0x00000010ff227819 */ /* 0x000fe2000001161f */
[----:B------:R-:W-:Y:S01]  /*abf0*/  IMAD.IADD R6, R6, 0x1, R7 ;  /* 0x0000000106067824 */ /* 0x000fe200078e0207 */
[----:B------:R-:W-:Y:S01]  /*ac00*/  SHF.R.S32.HI R5, RZ, 0x2, R5 ;  /* 0x00000002ff057819 */ /* 0x000fe20000011405 */
[----:B------:R-:W-:Y:S01]  /*ac10*/  HADD2.F32 R31, -RZ, R3.H1_H1 ;  /* 0x30000003ff1f7230 */ /* 0x000fe20000004100 */
[----:B------:R-:W-:-:S02]  /*ac20*/  LOP3.LUT R0, R75, 0x18, R0, 0xf8, !PT ;  /* 0x000000184b007812 */ /* 0x000fc400078ef800 */
[----:B------:R-:W-:Y:S01]  /*ac30*/  LEA R50, R6, UR38, 0x1 ;  /* 0x0000002606327c11 */ /* 0x000fe2000f8e08ff */
[----:B------:R-:W-:Y:S01]  /*ac40*/  IMAD R8, R5, 0x1800, R74 ;  /* 0x0000180005087824 */ /* 0x000fe200078e024a */
[----:B0-----:R-:W-:Y:S02]  /*ac50*/  LOP3.LUT R9, R0, R73, RZ, 0x3c, !PT ;  /* 0x0000004900097212 */ /* 0x001fe400078e3cff */
[--C-:B------:R-:W-:Y:S01]  /*ac60*/  SHF.R.U64 R38, R28, 0x10, R29.reuse ;  /* 0x000000101c267819 */ /* 0x100fe2000000121d */
[----:B------:R-:W0:Y:S01]  /*ac70*/  LDS.128 R4, [R50] ;  /* 0x0000000032047984 */ /* 0x000e220000000c00 */
[----:B------:R-:W-:Y:S01]  /*ac80*/  SHF.R.U32.HI R28, RZ, 0x10, R29 ;  /* 0x00000010ff1c7819 */ /* 0x000fe2000001161d */
[----:B------:R-:W-:Y:S01]  /*ac90*/  IMAD.IADD R9, R8, 0x1, R9 ;  /* 0x0000000108097824 */ /* 0x000fe200078e0209 */
[--C-:B------:R-:W-:Y:S01]  /*aca0*/  SHF.R.U64 R49, R40, 0x10, R41.reuse ;  /* 0x0000001028317819 */ /* 0x100fe20000001229 */
[----:B------:R-:W-:Y:S01]  /*acb0*/  HADD2.F32 R29, -RZ, R21.H1_H1 ;  /* 0x30000015ff1d7230 */ /* 0x000fe20000004100 */
[----:B------:R-:W-:Y:S01]  /*acc0*/  SHF.R.U32.HI R40, RZ, 0x10, R41 ;  /* 0x00000010ff287819 */ /* 0x000fe20000011629 */
[----:B------:R-:W-:Y:S01]  /*acd0*/  IMAD R0, R9, 0x2, R2 ;  /* 0x0000000209007824 */ /* 0x000fe200078e0202 */
[--C-:B------:R-:W-:Y:S01]  /*ace0*/  SHF.R.U64 R39, R42, 0x10, R43.reuse ;  /* 0x000000102a277819 */ /* 0x100fe2000000122b */
[----:B------:R-:W-:Y:S01]  /*acf0*/  HADD2.F32 R28, -RZ, R28.H0_H0 ;  /* 0x2000001cff1c7230 */ /* 0x000fe20000004100 */
[----:B------:R-:W-:-:S02]  /*ad00*/  SHF.R.U32.HI R42, RZ, 0x10, R43 ;  /* 0x00000010ff2a7819 */ /* 0x000fc4000001162b */
        /* <DEDUP_REMOVED lines=28> */
[----:B------:R-:W-:Y:S01]  /*aed0*/  FFMA.FTZ R28, R13, R28, R12 ;  /* 0x0000001c0d1c7223 */ /* 0x000fe2000001000c */
[C---:B------:R-:W-:Y:S01]  /*aee0*/  FMUL.FTZ R26, R27.reuse, R30 ;  /* 0x0000001e1b1a7220 */ /* 0x040fe20000410000 */
[----:B------:R-:W-:Y:S02]  /*aef0*/  HADD2.F32 R14, -RZ, R3.H0_H0 ;  /* 0x20000003ff0e7230 */ /* 0x000fe40000004100 */
[-C--:B------:R-:W-:Y:S01]  /*af00*/  FMUL.FTZ R36, R27, R24.reuse ;  /* 0x000000181b247220 */ /* 0x080fe20000410000 */
[----:B------:R-:W-:Y:S02]  /*af10*/  HADD2.F32 R12, -RZ, R21.H0_H0 ;  /* 0x20000015ff0c7230 */ /* 0x000fe40000004100 */
        /* <DEDUP_REMOVED lines=9> */
[----:B------:R-:W-:Y:S01]  /*afb0*/  FFMA.FTZ R14, R5, R14, R9 ;  /* 0x0000000e050e7223 */ /* 0x000fe20000010009 */
[----:B------:R-:W-:Y:S01]  /*afc0*/  FMUL.FTZ R12, R11, R48 ;  /* 0x000000300b0c7220 */ /* 0x000fe20000410000 */
[----:B------:R-:W-:-:S02]  /*afd0*/  HADD2.F32 R10, -RZ, R10.H1_H1 ;  /* 0x3000000aff0a7230 */ /* 0x000fc40000004100 */
        /* <DEDUP_REMOVED lines=27> */
.L_x_1191:
[----:B------:R-:W-:Y:S05]  /*b190*/  BSYNC B0 ;  /* 0x0000000000007941 */ /* 0x000fea0003800000 */
.L_x_1181:
        /* <DEDUP_REMOVED lines=8> */
.L_x_1179:
[----:B0--3--:R-:W-:-:S05]  /*b220*/  IMAD.U32 R0, RZ, RZ, UR37 ;  /* 0x00000025ff007e24 */ /* 0x009fca000f8e00ff */
[----:B------:R-:W-:-:S13]  /*b230*/  ISETP.NE.AND P0, PT, R0, 0x3, PT ;  /* 0x000000030000780c */ /* 0x000fda0003f05270 */
[----:B------:R-:W-:Y:S05]  /*b240*/  @!P0 BRA `(.L_x_1214) ;  /* 0x0000000000048947 */ /* 0x000fea0003800000 */
[----:B------:R-:W-:Y:S01]  /*b250*/  BPT.TRAP 0x1 ;  /* 0x000000040000795c */ /* 0x000fe20000300000 */
.L_x_1214:
[----:B------:R-:W-:Y:S01]  /*b260*/  IMAD R0, R17, 0x8, R2 ;  /* 0x0000000811007824 */ /* 0x000fe200078e0202 */
[----:B--2-4-:R-:W-:-:S04]  /*b270*/  SHF.L.U32 R3, R22, 0x1f, RZ ;  /* 0x0000001f16037819 */ /* 0x014fc800000006ff */
[----:B------:R0:W2:Y:S01]  /*b280*/  SYNCS.PHASECHK.TRANS64.TRYWAIT P2, [R0+URZ+0x2d830], R3 ;  /* 0x02d83003000075a7 */ /* 0x0000a2000804017f */
[----:B------:R-:W-:Y:S05]  /*b290*/  @!P0 BRA `(.L_x_1215) ;  /* 0x0000000000048947 */ /* 0x000fea0003800000 */
[----:B------:R-:W-:Y:S01]  /*b2a0*/  BPT.TRAP 0x1 ;  /* 0x000000040000795c */ /* 0x000fe20000300000 */
.L_x_1215:
[----:B------:R-:W3:Y:S01]  /*b2b0*/  S2R R8, SR_TID.X ;  /* 0x0000000000087919 */ /* 0x000ee20000002100 */
[----:B------:R-:W-:-:S05]  /*b2c0*/  LOP3.LUT R47, R47, 0xffffff80, RZ, 0xc0, !PT ;  /* 0xffffff802f2f7812 */ /* 0x000fca00078ec0ff */
[----:B------:R-:W-:-:S05]  /*b2d0*/  IMAD.IADD R47, R46, 0x1, -R47 ;  /* 0x000000012e2f7824 */ /* 0x000fca00078e0a2f */
[----:B------:R-:W-:-:S04]  /*b2e0*/  SHF.R.S32.HI R6, RZ, 0x1f, R47 ;  /* 0x0000001fff067819 */ /* 0x000fc8000001142f */
[CC--:B------:R-:W-:Y:S02]  /*b2f0*/  LEA.HI R4, R6.reuse, R47.reuse, RZ, 0x2 ;  /* 0x0000002f06047211 */ /* 0x0c0fe400078f10ff */
[----:B------:R-:W-:Y:S02]  /*b300*/  LEA.HI R6, R6, R47, RZ, 0x5 ;  /* 0x0000002f06067211 */ /* 0x000fe400078f28ff */
[--C-:B------:R-:W-:Y:S02]  /*b310*/  SHF.R.S32.HI R7, RZ, 0x2, R4.reuse ;  /* 0x00000002ff077819 */ /* 0x100fe40000011404 */
[----:B------:R-:W-:Y:S02]  /*b320*/  SHF.R.S32.HI R4, RZ, 0x1f, R4 ;  /* 0x0000001fff047819 */ /* 0x000fe40000011404 */
[----:B------:R-:W-:Y:S02]  /*b330*/  SHF.R.S32.HI R6, RZ, 0x5, R6 ;  /* 0x00000005ff067819 */ /* 0x000fe40000011406 */
[----:B------:R-:W-:Y:S01]  /*b340*/  LEA.HI R5, R4, R7, RZ, 0x3 ;  /* 0x0000000704057211 */ /* 0x000fe200078f18ff */
[----:B------:R-:W-:Y:S01]  /*b350*/  IMAD.HI R4, R44, 0x55555556, RZ ;  /* 0x555555562c047827 */ /* 0x000fe200078e02ff */
[----:B---3--:R-:W-:-:S02]  /*b360*/  LOP3.LUT R9, R8, 0x7f, RZ, 0xc0, !PT ;  /* 0x0000007f08097812 */ /* 0x008fc400078ec0ff */
[----:B------:R-:W-:Y:S02]  /*b370*/  LOP3.LUT R8, R5, 0xfffffff8, RZ, 0xc0, !PT ;  /* 0xfffffff805087812 */ /* 0x000fe400078ec0ff */
[----:B------:R-:W-:Y:S02]  /*b380*/  LEA.HI R5, R4, R4, RZ, 0x1 ;  /* 0x0000000404057211 */ /* 0x000fe400078f08ff */
[----:B------:R-:W-:Y:S01]  /*b390*/  ISETP.NE.AND P1, PT, R9, RZ, PT ;  /* 0x000000ff0900720c */ /* 0x000fe20003f25270 */
[----:B------:R-:W-:Y:S02]  /*b3a0*/  IMAD.IADD R7, R7, 0x1, -R8 ;  /* 0x0000000107077824 */ /* 0x000fe400078e0a08 */
[----:B------:R-:W-:Y:S02]  /*b3b0*/  IMAD R5, R5, -0x3, R44 ;  /* 0xfffffffd05057824 */ /* 0x000fe400078e022c */
[----:B------:R-:W-:Y:S01]  /*b3c0*/  IMAD R6, R6, 0x10, R7 ;  /* 0x0000001006067824 */ /* 0x000fe200078e0207 */
[----:B--2---:R-:W-:Y:S07]  /*b3d0*/  @P2 BRA `(.L_x_1216) ;  /* 0x0000000000082947 */ /* 0x004fee0003800000 */
[----:B------:R-:W2:Y:S02]  /*b3e0*/  SYNCS.PHASECHK.TRANS64.TRYWAIT P2, [R0+URZ+0x2d830], R3 ;  /* 0x02d83003000075a7 */ /* 0x000ea4000804017f */
[----:B--2---:R-:W-:Y:S05]  /*b3f0*/  @!P2 BRA `(.L_x_1217) ;  /* 0x0000016c00b8a947 */ /* 0x004fea0003800000 */
.L_x_1216:
[----:B------:R-:W-:Y:S05]  /*b400*/  WARPSYNC.ALL ;  /* 0x0000000000007948 */ /* 0x000fea0003800000 */
[----:B------:R-:W-:Y:S01]  /*b410*/  LEA R20, R5, R6, 0x6 ;  /* 0x0000000605147211 */ /* 0x000fe200078e30ff */
[----:B0-2---:R-:W-:Y:S01]  /*b420*/  VIADD R3, R2, 0x15400 ;  /* 0x0001540002037836 */ /* 0x005fe20000000000 */
[----:B------:R-:W-:-:S04]  /*b430*/  LOP3.LUT R6, R45, 0x10000, RZ, 0xfc, !PT ;  /* 0x000100002d067812 */ /* 0x000fc800078efcff */
[----:B------:R-:W-:-:S04]  /*b440*/  SHF.R.U32.HI R3, RZ, 0x4, R3 ;  /* 0x00000004ff037819 */ /* 0x000fc80000011603 */
[----:B------:R-:W-:-:S04]  /*b450*/  LOP3.LUT R3, R3, 0x3fff, RZ, 0xc0, !PT ;  /* 0x00003fff03037812 */ /* 0x000fc800078ec0ff */
[----:B------:R-:W-:Y:S01]  /*b460*/  LOP3.LUT R4, R3, 0x10000, RZ, 0xfc, !PT ;  /* 0x0001000003047812 */ /* 0x000fe200078efcff */
[----:B------:R-:W-:Y:S02]  /*b470*/  IMAD.MOV.U32 R7, RZ, RZ, -0x7fffffe0 ;  /* 0x80000020ff077424 */ /* 0x000fe400078e00ff */
[----:B------:R-:W-:Y:S02]  /*b480*/  IMAD.MOV.U32 R5, RZ, RZ, -0x7fffffe0 ;  /* 0x80000020ff057424 */ /* 0x000fe400078e00ff */
[----:B------:R0:W-:Y:S01]  /*b490*/  STL [R1+0x8], R4 ;  /* 0x0000080401007387 */ /* 0x0001e20000100800 */
[C---:B------:R-:W-:Y:S02]  /*b4a0*/  R2UR UR4, R6.reuse ;  /* 0x00000000060472ca */ /* 0x040fe400000e0000 */
[----:B------:R-:W-:Y:S01]  /*b4b0*/  R2UR UR5, R7 ;  /* 0x00000000070572ca */ /* 0x000fe200000e0000 */
[----:B-----5:R-:W-:Y:S01]  /*b4c0*/  WARPGROUP.ARRIVE ;  /* 0x00000000000079c5 */ /* 0x020fe20000000000 */
[----:B------:R-:W-:Y:S01]  /*b4d0*/  R2UR UR7, R5 ;  /* 0x00000000050772ca */ /* 0x000fe200000e0000 */
[----:B------:R-:W-:Y:S01]  /*b4e0*/  VIADD R154, R6, 0x2 ;  /* 0x00000002069a7836 */ /* 0x000fe20000000000 */
[----:B------:R-:W2:Y:S01]  /*b4f0*/  LDL R97, [R1+0x28] ;  /* 0x0000280001617983 */ /* 0x000ea20000100800 */
[----:B0-----:R-:W-:-:S03]  /*b500*/  IMAD R4, R17, 0x600, R4 ;  /* 0x0000060011047824 */ /* 0x001fc600078e0204 */
[----:B------:R-:W3:Y:S02]  /*b510*/  LDL R98, [R1+0x30] ;  /* 0x0000300001627983 */ /* 0x000ee40000100800 */
[C---:B------:R-:W-:Y:S01]  /*b520*/  R2UR UR6, R4.reuse ;  /* 0x00000000040672ca */ /* 0x040fe200000e0000 */
[----:B------:R-:W-:Y:S01]  /*b530*/  IMAD.MOV.U32 R155, RZ, RZ, -0x7fffffe0 ;  /* 0x80000020ff9b7424 */ /* 0x000fe200078e00ff */
[----:B------:R-:W4:Y:S11]  /*b540*/  LDL R96, [R1+0x34] ;  /* 0x0000340001607983 */ /* 0x000f360000100800 */
[----:B------:R-:W-:Y:S01]  /*b550*/  HGMMA.64x128x16.F32 R24, gdesc[UR4], RZ, !UPT, gsb0 ;  /* 0x01e00000041879f0 */ /* 0x000fe2000c0008ff */
[----:B------:R-:W-:-:S02]  /*b560*/  VIADD R8, R4, 0x2 ;  /* 0x0000000204087836 */ /* 0x000fc40000000000 */
[----:B------:R-:W-:Y:S01]  /*b570*/  IMAD.MOV.U32 R9, RZ, RZ, -0x7fffffe0 ;  /* 0x80000020ff097424 */ /* 0x000fe200078e00ff */
[----:B------:R-:W-:Y:S02]  /*b580*/  R2UR UR4, R154 ;  /* 0x000000009a0472ca */ /* 0x000fe400000e0000 */
[----:B------:R-:W-:Y:S02]  /*b590*/  R2UR UR5, R155 ;  /* 0x000000009b0572ca */ /* 0x000fe400000e0000 */
[----:B------:R-:W-:Y:S02]  /*b5a0*/  R2UR UR6, R8 ;  /* 0x00000000080672ca */ /* 0x000fe400000e0000 */
[----:B------:R-:W-:Y:S01]  /*b5b0*/  R2UR UR7, R9 ;  /* 0x00000000090772ca */ /* 0x000fe200000e0000 */
[----:B------:R-:W-:Y:S02]  /*b5c0*/  VIADD R152, R6, 0x300 ;  /* 0x0000030006987836 */ /* 0x000fe40000000000 */
[----:B------:R-:W-:-:S02]  /*b5d0*/  VIADD R8, R4, 0x200 ;  /* 0x0000020004087836 */ /* 0x000fc40000000000 */
[----:B------:R-:W-:Y:S02]  /*b5e0*/  IMAD.MOV.U32 R153, RZ, RZ, -0x7fffffe0 ;  /* 0x80000020ff997424 */ /* 0x000fe400078e00ff */
[----:B------:R-:W-:Y:S01]  /*b5f0*/  IMAD.MOV.U32 R9, RZ, RZ, -0x7fffffe0 ;  /* 0x80000020ff097424 */ /* 0x000fe200078e00ff */
[----:B------:R-:W-:Y:S02]  /*b600*/  WARPGROUP.DEPBAR.LE gsb0, 0x0 ;  /* 0x00008000000079c5 */ /* 0x000fe40000010000 */
[----:B------:R-:W-:-:S06]  /*b610*/  WARPGROUP.ARRIVE ;  /* 0x00000000000079c5 */ /* 0x000fcc0000000000 */
[----:B------:R-:W-:Y:S01]  /*b620*/  HGMMA.64x128x16.F32 R24, gdesc[UR4], R24, gsb0 ;  /* 0x01e00000041879f0 */ /* 0x000fe20008000818 */
        /* <DEDUP_REMOVED lines=15> */
[----:B------:R-:W-:Y:S01]  /*b720*/  VIADD R8, R4, 0x400 ;  /* 0x0000040004087836 */ /* 0x000fe20000000000 */
[----:B------:R-:W-:Y:S01]  /*b730*/  IADD3 R148, R6, 0x600, RZ ;  /* 0x0000060006947810 */ /* 0x000fe20007ffe0ff */
[----:B------:R-:W-:-:S02]  /*b740*/  IMAD.MOV.U32 R149, RZ, RZ, -0x7fffffe0 ;  /* 0x80000020ff957424 */ /* 0x000fc400078e00ff */
        /* <DEDUP_REMOVED lines=19> */
[----:B------:R-:W-:Y:S01]  /*b880*/  @!P1 VIADD R0, R0, 0x2d840 ;  /* 0x0002d84000009836 */ /* 0x000fe20000000000 */
[----:B------:R-:W-:Y:S02]  /*b890*/  WARPGROUP.DEPBAR.LE gsb0, 0x0 ;  /* 0x00008000000079c5 */ /* 0x000fe40000010000 */
[----:B------:R-:W-:-:S09]  /*b8a0*/  WARPGROUP.ARRIVE ;  /* 0x00000000000079c5 */ /* 0x000fd20000000000 */
[----:B------:R-:W-:Y:S01]  /*b8b0*/  HGMMA.64x128x16.F32 R24, gdesc[UR4], R24, gsb0 ;  /* 0x01e00000041879f0 */ /* 0x000fe20008000818 */
[----:B------:R-:W-:Y:S01]  /*b8c0*/  ULDC.64 UR4, c[0x0][0x9d8] ;  /* 0x0002760000047ab9 */ /* 0x000fe20000000a00 */
[----:B------:R-:W-:Y:S02]  /*b8d0*/  ULDC.64 UR6, c[0x0][0x9e0] ;  /* 0x0002780000067ab9 */ /* 0x000fe40000000a00 */
[----:B------:R-:W-:-:S06]  /*b8e0*/  UISETP.GE.AND UP0, UPT, UR7, 0x1, UPT ;  /* 0x000000010700788c */ /* 0x000fcc000bf06270 */
[----:B------:R-:W-:Y:S01]  /*b8f0*/  PLOP3.LUT P2, PT, PT, PT, UP0, 0x40, 0x0 ;  /* 0x000000000000781c */ /* 0x000fe20003f4e808 */
[----:B------:R-:W-:Y:S01]  /*b900*/  ULOP3.LUT UR50, URZ, UR5, URZ, 0x33, !UPT ;  /* 0x000000053f327292 */ /* 0x000fe2000f8e333f */
[----:B----4-:R-:W-:Y:S01]  /*b910*/  IMAD R20, R96, 0xc0, R20 ;  /* 0x000000c060147824 */ /* 0x010fe200078e0214 */
[----:B------:R-:W-:Y:S02]  /*b920*/  WARPGROUP.DEPBAR.LE gsb0, 0x0 ;  /* 0x00008000000079c5 */ /* 0x000fe40000010000 */
[----:B------:R-:W-:Y:S01]  /*b930*/  FMUL.FTZ R12, R35, UR4 ;  /* 0x00000004230c7c20 */ /* 0x000fe20008410000 */
[----:B------:R-:W-:Y:S01]  /*b940*/  FMUL.FTZ R35, R55, UR4 ;  /* 0x0000000437237c20 */ /* 0x000fe20008410000 */
[----:B------:R-:W-:Y:S01]  /*b950*/  FMUL.FTZ R55, R60, UR4 ;  /* 0x000000043c377c20 */ /* 0x000fe20008410000 */
[----:B------:R-:W-:Y:S01]  /*b960*/  FMUL.FTZ R60, R69, UR4 ;  /* 0x00000004453c7c20 */ /* 0x000fe20008410000 */
[----:B------:R-:W-:Y:S02]  /*b970*/  IMAD.MOV.U32 R69, RZ, RZ, -0x80 ;  /* 0xffffff80ff457424 */ /* 0x000fe400078e00ff */
[----:B------:R-:W-:Y:S01]  /*b980*/  FMUL.FTZ R10, R25, UR4 ;  /* 0x00000004190a7c20 */ /* 0x000fe20008410000 */
[----:B------:R-:W-:Y:S01]  /*b990*/  FMUL.FTZ R25, R32, UR4 ;  /* 0x0000000420197c20 */ /* 0x000fe20008410000 */
[----:B------:R-:W-:Y:S01]  /*b9a0*/  FMUL.FTZ R32, R50, UR4 ;  /* 0x0000000432207c20 */ /* 0x000fe20008410000 */
[----:B------:R-:W-:Y:S01]  /*b9b0*/  IMAD R69, R88, R69, 0x80 ;  /* 0x0000008058457424 */ /* 0x000fe200078e0245 */
[----:B------:R-:W-:Y:S01]  /*b9c0*/  @!P1 PRMT R50, RZ, 0x654, R0 ;  /* 0x00000654ff329816 */ /* 0x000fe20000000000 */
[----:B------:R-:W-:Y:S01]  /*b9d0*/  FMUL.FTZ R5, R27, UR4 ;  /* 0x000000041b057c20 */ /* 0x000fe20008410000 */
[----:B-1----:R-:W-:Y:S01]  /*b9e0*/  FMUL.FTZ R14, R28, UR4 ;  /* 0x000000041c0e7c20 */ /* 0x002fe20008410000 */
        /* <DEDUP_REMOVED lines=37> */
[----:B--2---:R-:W-:Y:S01]  /*bc40*/  IMAD.IADD R71, R97, 0x1, R69 ;  /* 0x0000000161477824 */ /* 0x004fe200078e0245 */
[----:B------:R0:W-:Y:S01]  /*bc50*/  @!P1 SYNCS.ARRIVE.TRANS64.RED.A1T0 RZ, [R50+URZ], RZ ;  /* 0x000000ff32ff99a7 */ /* 0x0001e2000810043f */
        /* <DEDUP_REMOVED lines=16> */
[----:B0-----:R-:W-:Y:S01]  /*bd60*/  FMUL.FTZ R50, R87, UR4 ;  /* 0x0000000457327c20 */ /* 0x001fe20008410000 */
[----:B------:R-:W-:Y:S01]  /*bd70*/  FMUL.FTZ R86, R86, UR4 ;  /* 0x0000000456567c20 */ /* 0x000fe20008410000 */
[----:B---3--:R-:W-:Y:S01]  /*bd80*/  IADD3 R51, -R98, 0x1, R71 ;  /* 0x0000000162337810 */ /* 0x008fe20007ffe147 */
[----:B------:R-:W0:Y:S04]  /*bd90*/  MUFU.TANH R4, R4 ;  /* 0x0000000400047308 */ /* 0x000e280000002400 */
[----:B------:R-:W-:-:S04]  /*bda0*/  IMAD R51, R136, -0x2, R51 ;  /* 0xfffffffe88337824 */ /* 0x000fc800078e0233 */
[----:B------:R-:W1:Y:S01]  /*bdb0*/  MUFU.TANH R10, R10 ;  /* 0x0000000a000a7308 */ /* 0x000e620000002400 */
[----:B------:R-:W-:-:S07]  /*bdc0*/  IMAD R71, R136, -0x2, R71 ;  /* 0xfffffffe88477824 */ /* 0x000fce00078e0247 */
[----:B------:R-:W2:Y:S01]  /*bdd0*/  MUFU.TANH R3, R3 ;  /* 0x0000000300037308 */ /* 0x000ea20000002400 */
[----:B------:R-:W-:-:S07]  /*bde0*/  VIADD R72, R51, UR6 ;  /* 0x0000000633487c36 */ /* 0x000fce0008000000 */
        /* <DEDUP_REMOVED lines=59> */
[----:B------:R0:W0:Y:S08]  /*c1a0*/  MUFU.TANH R0, R86 ;  /* 0x0000005600007308 */ /* 0x0000300000002400 */
[----:B------:R-:W0:Y:S01]  /*c1b0*/  MUFU.TANH R50, R50 ;  /* 0x0000003200327308 */ /* 0x000e220000002400 */
[----:B------:R-:W-:Y:S01]  /*c1c0*/  VIADD R73, R51, UR50 ;  /* 0x0000003233497c36 */ /* 0x000fe20008000000 */
[----:B------:R-:W-:-:S02]  /*c1d0*/  LEA R70, R88, 0xffffff80, 0x7 ;  /* 0xffffff8058467811 */ /* 0x000fc400078e38ff */
[----:B------:R-:W-:Y:S01]  /*c1e0*/  VIADDMNMX R74, R20, R72, R71, PT ;  /* 0x00000048144a7246 */ /* 0x000fe20003800147 */
[----:B------:R-:W-:Y:S01]  /*c1f0*/  IMAD.IADD R76, R73, 0x1, R20 ;  /* 0x00000001494c7824 */ /* 0x000fe200078e0214 */
[----:B-1234-:R-:W-:Y:S06]  /*c200*/  @P2 BRA `(.L_x_1218) ;  /* 0x0000000000582947 */ /* 0x01efec0003800000 */
        /* <DEDUP_REMOVED lines=12> */
.L_x_1220:
[----:B------:R-:W-:-:S06]  /*c2d0*/  UISETP.NE.AND UP1, UPT, UR7, 0x1, UPT ;  /* 0x000000010700788c */ /* 0x000fcc000bf25270 */
[----:B------:R-:W-:-:S05]  /*c2e0*/  PLOP3.LUT P2, PT, PT, PT, UP1, 0x80, 0x0 ;  /* 0x000000000000781c */ /* 0x000fca0003f4f018 */
[----:B------:R-:W-:-:S08]  /*c2f0*/  @UP1 ULDC.64 UR4, c[0x0][0x9e8] ;  /* 0x00027a0000041ab9 */ /* 0x000fd00000000a00 */
[----:B------:R-:W-:-:S05]  /*c300*/  @P2 IMAD.HI.U32 R75, R51, UR4, RZ ;  /* 0x00000004334b2c27 */ /* 0x000fca000f8e00ff */
[----:B------:R-:W-:-:S07]  /*c310*/  @P2 SHF.R.U32.HI R51, RZ, UR5, R75 ;  /* 0x00000005ff332c19 */ /* 0x000fce000801164b */
.L_x_1221:
[----:B------:R-:W-:Y:S05]  /*c320*/  BSYNC B0 ;  /* 0x0000000000007941 */ /* 0x000fea0003800000 */
.L_x_1219:
[----:B------:R-:W-:-:S04]  /*c330*/  IMAD R51, R51, UR7, -R70 ;  /* 0x0000000733337c24 */ /* 0x000fc8000f8e0a46 */
[----:B------:R-:W-:-:S05]  /*c340*/  IMAD R51, R136, -0x2, R51 ;  /* 0xfffffffe88337824 */ /* 0x000fca00078e0233 */
[----:B------:R-:W-:Y:S02]  /*c350*/  VIMNMX R76, R76, R51, !PT ;  /* 0x000000334c4c7248 */ /* 0x000fe40007fe0100 */
[----:B------:R-:W-:-:S07]  /*c360*/  VIADDMNMX R74, R51, UR7, R74, PT ;  /* 0x00000007334a7c46 */ /* 0x000fce000b80014a */
.L_x_1218:
[----:B------:R-:W2:Y:S01]  /*c370*/  LDL.LU R77, [R1] ;  /* 0x00000000014d7983 */ /* 0x000ea20000300800 */
[C---:B------:R-:W-:Y:S02]  /*c380*/  ISETP.GE.AND P3, PT, R69.reuse, 0x9, PT ;  /* 0x000000094500780c */ /* 0x040fe40003f66270 */
[C---:B------:R-:W-:Y:S02]  /*c390*/  ISETP.GE.AND P2, PT, R69.reuse, 0x2, PT ;  /* 0x000000024500780c */ /* 0x040fe40003f46270 */
[----:B------:R-:W-:Y:S02]  /*c3a0*/  ISETP.GE.AND P5, PT, R69, 0xa, PT ;  /* 0x0000000a4500780c */ /* 0x000fe40003fa6270 */
[----:B------:R-:W-:-:S04]  /*c3b0*/  ISETP.GT.AND P4, PT, R76, 0x1, !P2 ;  /* 0x000000014c00780c */ /* 0x000fc80005784270 */
[----:B------:R-:W-:-:S04]  /*c3c0*/  ISETP.LT.OR P4, PT, R74, 0x2, P4 ;  /* 0x000000024a00780c */ /* 0x000fc80002781670 */
[----:B------:R-:W-:Y:S02]  /*c3d0*/  FSEL R10, R10, -INF , !P4 ;  /* 0xff8000000a0a7808 */ /* 0x000fe40006000000 */
[----:B------:R-:W-:Y:S02]  /*c3e0*/  ISETP.GE.AND P4, PT, R69, 0x11, PT ;  /* 0x000000114500780c */ /* 0x000fe40003f86270 */
[----:B--2---:R-:W-:-:S04]  /*c3f0*/  LOP3.LUT R77, R77, 0xfffffffd, RZ, 0xc0, !PT ;  /* 0xfffffffd4d4d7812 */ /* 0x004fc800078ec0ff */
[----:B------:R-:W-:Y:S02]  /*c400*/  @P3 LOP3.LUT R77, R77, 0x2, RZ, 0xfc, !PT ;  /* 0x000000024d4d3812 */ /* 0x000fe400078efcff */
[----:B------:R-:W-:Y:S02]  /*c410*/  ISETP.GT.AND P3, PT, R76, 0x8, !P3 ;  /* 0x000000084c00780c */ /* 0x000fe40005f64270 */
[----:B------:R-:W-:Y:S02]  /*c420*/  LOP3.LUT R77, R77, 0xfffffffb, RZ, 0xc0, !PT ;  /* 0xfffffffb4d4d7812 */ /* 0x000fe400078ec0ff */
[----:B------:R-:W-:Y:S02]  /*c430*/  ISETP.LT.OR P3, PT, R74, 0x9, P3 ;  /* 0x000000094a00780c */ /* 0x000fe40001f61670 */
[----:B------:R-:W-:Y:S02]  /*c440*/  @P5 LOP3.LUT R77, R77, 0x4, RZ, 0xfc, !PT ;  /* 0x000000044d4d5812 */ /* 0x000fe400078efcff */
[----:B------:R-:W-:-:S02]  /*c450*/  FSEL R14, R14, -INF , !P3 ;  /* 0xff8000000e0e7808 */ /* 0x000fc40005800000 */
[----:B------:R-:W-:Y:S02]  /*c460*/  ISETP.GT.AND P3, PT, R76, 0x9, !P5 ;  /* 0x000000094c00780c */ /* 0x000fe40006f64270 */
[----:B------:R-:W-:Y:S02]  /*c470*/  LOP3.LUT R77, R77, 0xfffffff7, RZ, 0xc0, !PT ;  /* 0xfffffff74d4d7812 */ /* 0x000fe400078ec0ff */
[----:B------:R-:W-:Y:S02]  /*c480*/  ISETP.LT.OR P3, PT, R74, 0xa, P3 ;  /* 0x0000000a4a00780c */ /* 0x000fe40001f61670 */
[----:B------:R-:W-:Y:S02]  /*c490*/  @P4 LOP3.LUT R77, R77, 0x8, RZ, 0xfc, !PT ;  /* 0x000000084d4d4812 */ /* 0x000fe400078efcff */
[----:B0-----:R-:W-:Y:S02]  /*c4a0*/  FSEL R13, R13, -INF , !P3 ;  /* 0xff8000000d0d7808 */ /* 0x001fe40005800000 */
[----:B------:R-:W-:-:S02]  /*c4b0*/  ISETP.GT.AND P3, PT, R76, 0x10, !P4 ;  /* 0x000000104c00780c */ /* 0x000fc40006764270 */
[----:B------:R-:W-:Y:S02]  /*c4c0*/  ISETP.GE.AND P4, PT, R69, 0x12, PT ;  /* 0x000000124500780c */ /* 0x000fe40003f86270 */
[----:B------:R-:W-:Y:S02]  /*c4d0*/  ISETP.LT.OR P3, PT, R74, 0x11, P3 ;  /* 0x000000114a00780c */ /* 0x000fe40001f61670 */
[----:B------:R-:W-:Y:S02]  /*c4e0*/  LOP3.LUT R77, R77, 0xfbffffff, RZ, 0xc0, !PT ;  /* 0xfbffffff4d4d7812 */ /* 0x000fe400078ec0ff */
[----:B------:R-:W-:Y:S02]  /*c4f0*/  FSEL R25, R25, -INF , !P3 ;  /* 0xff80000019197808 */ /* 0x000fe40005800000 */
[----:B------:R-:W-:-:S04]  /*c500*/  ISETP.GT.AND P3, PT, R76, 0x11, !P4 ;  /* 0x000000114c00780c */ /* 0x000fc80006764270 */
[----:B------:R-:W-:Y:S02]  /*c510*/  ISETP.LT.OR P3, PT, R74, 0x12, P3 ;  /* 0x000000124a00780c */ /* 0x000fe40001f61670 */
[----:B------:R-:W-:Y:S02]  /*c520*/  @P4 LOP3.LUT R77, R77, 0x4000000, RZ, 0xfc, !PT ;  /* 0x040000004d4d4812 */ /* 0x000fe400078efcff */
[----:B------:R-:W-:Y:S02]  /*c530*/  ISETP.GE.AND P4, PT, R69, 0x19, PT ;  /* 0x000000194500780c */ /* 0x000fe40003f86270 */
[----:B------:R-:W-:Y:S02]  /*c540*/  LOP3.LUT R77, R77, 0xfdffffff, RZ, 0xc0, !PT ;  /* 0xfdffffff4d4d7812 */ /* 0x000fe400078ec0ff */
[----:B------:R-:W-:Y:S01]  /*c550*/  FSEL R51, R21, -INF , !P3 ;  /* 0xff80000015337808 */ /* 0x000fe20005800000 */
[----:B------:R-:W-:Y:S01]  /*c560*/  VIADD R21, R20, 0x8 ;  /* 0x0000000814157836 */ /* 0x000fe20000000000 */
        /* <DEDUP_REMOVED lines=149> */
[----:B------:R-:W-:Y:S02]  /*cec0*/  ISETP.GE.AND P6, PT, R69, 0x7a, PT ;  /* 0x0000007a4500780c */ /* 0x000fe40003fc6270 */
[----:B------:R-:W-:-:S11]  /*ced0*/  VIADDMNMX R69, R21, R72, R71, PT ;  /* 0x0000004815457246 */ /* 0x000fd60003800147 */
[----:B------:R-:W-:Y:S02]  /*cee0*/  @P6 LOP3.LUT R77, R77, 0x8000000, RZ, 0xfc, !PT ;  /* 0x080000004d4d6812 */ /* 0x000fe400078efcff */
[----:B------:R-:W-:-:S03]  /*cef0*/  ISETP.GT.AND P6, PT, R76, 0x79, !P6 ;  /* 0x000000794c00780c */ /* 0x000fc600077c4270 */
[----:B------:R0:W-:Y:S01]  /*cf00*/  STL [R1], R77 ;  /* 0x0000004d01007387 */ /* 0x0001e20000100800 */
[----:B------:R-:W-:-:S04]  /*cf10*/  ISETP.LT.OR P6, PT, R74, 0x7a, P6 ;  /* 0x0000007a4a00780c */ /* 0x000fc800037c1670 */
[----:B------:R-:W-:Y:S01]  /*cf20*/  FSEL R4, R68, -INF , !P6 ;  /* 0xff80000044047808 */ /* 0x000fe20007000000 */
[----:B------:R-:W-:Y:S01]  /*cf30*/  IMAD.IADD R68, R73, 0x1, R21 ;  /* 0x0000000149447824 */ /* 0x000fe200078e0215 */
[----:B------:R-:W-:-:S13]  /*cf40*/  PLOP3.LUT P6, PT, PT, PT, UP0, 0x40, 0x0 ;  /* 0x000000000000781c */ /* 0x000fda0003fce808 */
[----:B0-----:R-:W-:Y:S05]  /*cf50*/  @P6 BRA `(.L_x_1222) ;  /* 0x0000000000646947 */ /* 0x001fea0003800000 */
[----:B------:R-:W-:Y:S01]  /*cf60*/  IADD3 R71, R97, 0x8, R20 ;  /* 0x0000000861477810 */ /* 0x000fe20007ffe014 */
[----:B------:R-:W-:Y:S03]  /*cf70*/  BSSY B0, `(.L_x_1223) ;  /* 0x0000013000007945 */ /* 0x000fe60003800000 */
[----:B------:R-:W-:-:S04]  /*cf80*/  IADD3 R71, R71, -R98, RZ ;  /* 0x8000006247477210 */ /* 0x000fc80007ffe0ff */
        /* <DEDUP_REMOVED lines=11> */
.L_x_1224:
[----:B------:R-:W-:-:S06]  /*d040*/  UISETP.NE.AND UP1, UPT, UR7, 0x1, UPT ;  /* 0x000000010700788c */ /* 0x000fcc000bf25270 */
[----:B------:R-:W-:-:S05]  /*d050*/  PLOP3.LUT P6, PT, PT, PT, UP1, 0x80, 0x0 ;  /* 0x000000000000781c */ /* 0x000fca0003fcf018 */
[----:B------:R-:W-:-:S08]  /*d060*/  @UP1 ULDC.64 UR4, c[0x0][0x9e8] ;  /* 0x00027a0000041ab9 */ /* 0x000fd00000000a00 */
[----:B------:R-:W-:Y:S01]  /*d070*/  @P6 IMAD.HI.U32 R72, R71, UR4, RZ ;  /* 0x0000000447486c27 */ /* 0x000fe2000f8e00ff */
[----:B------:R-:W-:-:S13]  /*d080*/  PLOP3.LUT P6, PT, PT, PT, UP1, 0x80, 0x0 ;  /* 0x000000000000781c */ /* 0x000fda0003fcf018 */
[----:B------:R-:W-:-:S07]  /*d090*/  @P6 SHF.R.U32.HI R71, RZ, UR5, R72 ;  /* 0x00000005ff476c19 */ /* 0x000fce0008011648 */
.L_x_1225:
[----:B------:R-:W-:Y:S05]  /*d0a0*/  BSYNC B0 ;  /* 0x0000000000007941 */ /* 0x000fea0003800000 */
.L_x_1223:
[----:B------:R-:W-:-:S04]  /*d0b0*/  IMAD R71, R71, UR7, -R70 ;  /* 0x0000000747477c24 */ /* 0x000fc8000f8e0a46 */
[----:B------:R-:W-:-:S05]  /*d0c0*/  IMAD R71, R136, -0x2, R71 ;  /* 0xfffffffe88477824 */ /* 0x000fca00078e0247 */
[----:B------:R-:W-:Y:S02]  /*d0d0*/  VIMNMX R68, R68, R71, !PT ;  /* 0x0000004744447248 */ /* 0x000fe40007fe0100 */
[----:B------:R-:W-:-:S07]  /*d0e0*/  VIADDMNMX R69, R71, UR7, R69, PT ;  /* 0x0000000747457c46 */ /* 0x000fce000b800145 */
.L_x_1222:
[----:B------:R-:W-:Y:S01]  /*d0f0*/  ISETP.GT.AND P2, PT, R68, 0x1, !P2 ;  /* 0x000000014400780c */ /* 0x000fe20005744270 */
[----:B------:R-:W-:Y:S01]  /*d100*/  ULDC UR39, c[0x0][0x988] ;  /* 0x0002620000277ab9 */ /* 0x000fe20000000800 */
[----:B------:R-:W-:Y:S01]  /*d110*/  LOP3.LUT P6, RZ, R77, 0x4000000, RZ, 0xc0, !PT ;  /* 0x040000004dff7812 */ /* 0x000fe200078cc0ff */
[----:B------:R-:W2:Y:S01]  /*d120*/  LDL R87, [R1+0x1c] ;  /* 0x00001c0001577983 */ /* 0x000ea20000100800 */
[----:B------:R-:W-:Y:S02]  /*d130*/  ISETP.LT.OR P2, PT, R69, 0x2, P2 ;  /* 0x000000024500780c */ /* 0x000fe40001741670 */
[----:B------:R-:W-:Y:S02]  /*d140*/  FMNMX.FTZ R71, R75, R10, !PT ;  /* 0x0000000a4b477209 */ /* 0x000fe40007810000 */
        /* <DEDUP_REMOVED lines=87> */
[----:B------:R-:W-:Y:S01]  /*d6c0*/  ISETP.GT.AND P2, PT, R68, 0x40, !P6 ;  /* 0x000000404400780c */ /* 0x000fe20007744270 */
[----:B------:R-:W0:Y:S01]  /*d6d0*/  SHFL.BFLY PT, R12, R71, 0x2, 0x1f ;  /* 0x0c401f00470c7f89 */ /* 0x000e2200000e0000 */
[----:B------:R-:W-:-:S02]  /*d6e0*/  LOP3.LUT P6, RZ, R77, 0x10, RZ, 0xc0, !PT ;  /* 0x000000104dff7812 */ /* 0x000fc400078cc0ff */
[----:B------:R-:W-:-:S04]  /*d6f0*/  ISETP.LT.OR P2, PT, R69, 0x41, P2 ;  /* 0x000000414500780c */ /* 0x000fc80001741670 */
[----:B------:R-:W-:Y:S02]  /*d700*/  FSEL R36, R36, -INF , !P2 ;  /* 0xff80000024247808 */ /* 0x000fe40005000000 */
[----:B------:R-:W-:-:S04]  /*d710*/  LOP3.LUT P2, RZ, R77, 0x4000, RZ, 0xc0, !PT ;  /* 0x000040004dff7812 */ /* 0x000fc8000784c0ff */
[----:B------:R-:W-:-:S04]  /*d720*/  ISETP.GT.AND P2, PT, R68, 0x41, !P2 ;  /* 0x000000414400780c */ /* 0x000fc80005744270 */
[----:B------:R-:W-:-:S04]  /*d730*/  ISETP.LT.OR P2, PT, R69, 0x42, P2 ;  /* 0x000000424500780c */ /* 0x000fc80001741670 */
[----:B------:R-:W-:Y:S02]  /*d740*/  FSEL R37, R37, -INF , !P2 ;  /* 0xff80000025257808 */ /* 0x000fe40005000000 */
[----:B------:R-:W-:Y:S02]  /*d750*/  LOP3.LUT P2, RZ, R77, 0x2000, RZ, 0xc0, !PT ;  /* 0x000020004dff7812 */ /* 0x000fe4000784c0ff */
[----:B0-----:R-:W-:Y:S02]  /*d760*/  FMNMX.FTZ R73, R71, R12, !PT ;  /* 0x0000000c47497209 */ /* 0x001fe40007810000 */
[----:B------:R-:W-:-:S03]  /*d770*/  ISETP.GT.AND P2, PT, R68, 0x48, !P2 ;  /* 0x000000484400780c */ /* 0x000fc60005744270 */
[----:B------:R-:W0:Y:S01]  /*d780*/  SHFL.BFLY PT, R12, R73, 0x1, 0x1f ;  /* 0x0c201f00490c7f89 */ /* 0x000e2200000e0000 */
        /* <DEDUP_REMOVED lines=42> */
[C---:B------:R-:W-:Y:S02]  /*da30*/  ISETP.GT.AND P2, PT, R68.reuse, RZ, !P6 ;  /* 0x000000ff4400720c */ /* 0x040fe40007744270 */
[----:B------:R-:W-:Y:S02]  /*da40*/  ISETP.GT.AND P3, PT, R68, 0x70, !P3 ;  /* 0x000000704400780c */ /* 0x000fe40005f64270 */
[----:B------:R-:W-:Y:S01]  /*da50*/  ISETP.LT.OR P2, PT, R69, 0x1, P2 ;  /* 0x000000014500780c */ /* 0x000fe20001741670 */
[--C-:B------:R-:W-:Y:S01]  /*da60*/  FFMA.FTZ R74, R10, UR39, -R86.reuse ;  /* 0x000000270a4a7c23 */ /* 0x100fe20008010856 */
[--C-:B------:R-:W-:Y:S01]  /*da70*/  FFMA.FTZ R73, R13, UR39, -R86.reuse ;  /* 0x000000270d497c23 */ /* 0x100fe20008010856 */
[--C-:B------:R-:W-:Y:S01]  /*da80*/  FFMA.FTZ R80, R28, UR39, -R86.reuse ;  /* 0x000000271c507c23 */ /* 0x100fe20008010856 */
[----:B------:R-:W-:Y:S01]  /*da90*/  FSEL R72, R3, -INF , !P2 ;  /* 0xff80000003487808 */ /* 0x000fe20005000000 */
[----:B------:R-:W-:Y:S01]  /*daa0*/  FFMA.FTZ R10, R14, UR39, -R86 ;  /* 0x000000270e0a7c23 */ /* 0x000fe20008010856 */
[----:B------:R-:W-:-:S02]  /*dab0*/  LOP3.LUT P6, RZ, R77, 0x8000000, RZ, 0xc0, !PT ;  /* 0x080000004dff7812 */ /* 0x000fc400078cc0ff */
[----:B------:R-:W-:-:S04]  /*dac0*/  FMNMX.FTZ R3, R72, R5, !PT ;  /* 0x0000000548037209 */ /* 0x000fc80007810000 */
        /* <DEDUP_REMOVED lines=23> */
[----:B------:R-:W-:Y:S02]  /*dc40*/  FMNMX.FTZ R13, R45, R82, !PT ;  /* 0x000000522d0d7209 */ /* 0x000fe40007810000 */
[----:B------:R-:W-:Y:S02]  /*dc50*/  ISETP.GT.AND P4, PT, R68, 0x71, !P4 ;  /* 0x000000714400780c */ /* 0x000fe40006784270 */
[----:B------:R-:W-:Y:S02]  /*dc60*/  ISETP.LT.OR P3, PT, R69, 0x71, P3 ;  /* 0x000000714500780c */ /* 0x000fe40001f61670 */
[----:B------:R-:W-:Y:S02]  /*dc70*/  FMNMX.FTZ R82, R46, R13, !PT ;  /* 0x0000000d2e527209 */ /* 0x000fe40007810000 */
[C---:B------:R-:W-:Y:S02]  /*dc80*/  ISETP.GT.AND P5, PT, R68.reuse, 0x78, !P5 ;  /* 0x000000784400780c */ /* 0x040fe40006fa4270 */
[----:B------:R-:W-:-:S02]  /*dc90*/  ISETP.GT.AND P2, PT, R68, 0x79, !P6 ;  /* 0x000000794400780c */ /* 0x000fc40007744270 */
[----:B------:R-:W-:Y:S02]  /*dca0*/  ISETP.LT.OR P4, PT, R69, 0x72, P4 ;  /* 0x000000724500780c */ /* 0x000fe40002781670 */
[----:B------:R-:W-:Y:S02]  /*dcb0*/  FSEL R68, R48, -INF , !P3 ;  /* 0xff80000030447808 */ /* 0x000fe40005800000 */
[----:B------:R-:W-:Y:S02]  /*dcc0*/  FMNMX.FTZ R13, R47, R82, !PT ;  /* 0x000000522f0d7209 */ /* 0x000fe40007810000 */
[----:B------:R-:W-:Y:S02]  /*dcd0*/  ISETP.LT.OR P5, PT, R69, 0x79, P5 ;  /* 0x000000794500780c */ /* 0x000fe40002fa1670 */
[----:B------:R-:W-:Y:S02]  /*dce0*/  FSEL R79, R49, -INF , !P4 ;  /* 0xff800000314f7808 */ /* 0x000fe40006000000 */
[----:B------:R-:W-:-:S02]  /*dcf0*/  FMNMX.FTZ R48, R68, R13, !PT ;  /* 0x0000000d44307209 */ /* 0x000fc40007810000 */
[----:B------:R-:W-:Y:S02]  /*dd00*/  ISETP.LT.OR P2, PT, R69, 0x7a, P2 ;  /* 0x0000007a4500780c */ /* 0x000fe40001741670 */
[----:B------:R-:W-:Y:S02]  /*dd10*/  FSEL R83, R0, -INF , !P5 ;  /* 0xff80000000537808 */ /* 0x000fe40006800000 */
[----:B------:R-:W-:Y:S02]  /*dd20*/  FMNMX.FTZ R48, R79, R48, !PT ;  /* 0x000000304f307209 */ /* 0x000fe40007810000 */
[----:B------:R-:W-:Y:S02]  /*dd30*/  FSEL R84, R50, -INF , !P2 ;  /* 0xff80000032547808 */ /* 0x000fe40005000000 */
[----:B------:R-:W-:-:S04]  /*dd40*/  FMNMX.FTZ R13, R83, R48, !PT ;  /* 0x00000030530d7209 */ /* 0x000fc80007810000 */
[----:B------:R-:W-:-:S05]  /*dd50*/  FMNMX.FTZ R13, R84, R13, !PT ;  /* 0x0000000d540d7209 */ /* 0x000fca0007810000 */
[----:B------:R-:W0:Y:S02]  /*dd60*/  SHFL.BFLY PT, R0, R13, 0x2, 0x1f ;  /* 0x0c401f000d007f89 */ /* 0x000e2400000e0000 */
[----:B0-----:R-:W-:-:S05]  /*dd70*/  FMNMX.FTZ R48, R13, R0, !PT ;  /* 0x000000000d307209 */ /* 0x001fca0007810000 */
[----:B------:R-:W0:Y:S01]  /*dd80*/  SHFL.BFLY PT, R13, R48, 0x1, 0x1f ;  /* 0x0c201f00300d7f89 */ /* 0x000e2200000e0000 */
[--C-:B------:R-:W-:Y:S01]  /*dd90*/  FFMA.FTZ R71, R75, UR39, -R86.reuse ;  /* 0x000000274b477c23 */ /* 0x100fe20008010856 */
[--C-:B------:R-:W-:Y:S01]  /*dda0*/  FFMA.FTZ R53, R53, UR39, -R86.reuse ;  /* 0x0000002735357c23 */ /* 0x100fe20008010856 */
[----:B------:R-:W-:Y:S08]  /*ddb0*/  MUFU.EX2 R74, R74 ;  /* 0x0000004a004a7308 */ /* 0x000ff00000000800 */
[----:B------:R1:W-:Y:S01]  /*ddc0*/  MUFU.EX2 R69, R53 ;  /* 0x0000003500457308 */ /* 0x0003e20000000800 */
[----:B0-----:R-:W-:Y:S01]  /*ddd0*/  FMNMX.FTZ R13, R48, R13, !PT ;  /* 0x0000000d300d7209 */ /* 0x001fe20007810000 */
[----:B------:R-:W-:-:S03]  /*dde0*/  FFMA.FTZ R48, R62, UR39, -R86 ;  /* 0x000000273e307c23 */ /* 0x000fc60008010856 */
[C---:B------:R-:W-:Y:S01]  /*ddf0*/  FSETP.NEU.FTZ.AND P2, PT, R13.reuse, -INF , PT ;  /* 0xff8000000d00780b */ /* 0x040fe20003f5d000 */
[----:B------:R-:W-:Y:S01]  /*de00*/  FMUL.FTZ R62, R13, UR39 ;  /* 0x000000270d3e7c20 */ /* 0x000fe20008410000 */
[--C-:B-1----:R-:W-:Y:S01]  /*de10*/  FFMA.FTZ R53, R4, UR39, -R86.reuse ;  /* 0x0000002704357c23 */ /* 0x102fe20008010856 */
[----:B------:R-:W0:Y:S03]  /*de20*/  MUFU.EX2 R71, R71 ;  /* 0x0000004700477308 */ /* 0x000e260000000800 */
[----:B------:R-:W-:Y:S01]  /*de30*/  FSEL R4, R62, RZ, P2 ;  /* 0x000000ff3e047208 */ /* 0x000fe20001000000 */
[--C-:B------:R-:W-:Y:S01]  /*de40*/  FFMA.FTZ R25, R25, UR39, -R86.reuse ;  /* 0x0000002719197c23 */ /* 0x100fe20008010856 */
[----:B------:R-:W-:-:S03]  /*de50*/  FFMA.FTZ R82, R56, UR39, -R86 ;  /* 0x0000002738527c23 */ /* 0x000fc60008010856 */
[----:B------:R-:W1:Y:S01]  /*de60*/  MUFU.EX2 R10, R10 ;  /* 0x0000000a000a7308 */ /* 0x000e620000000800 */
[--C-:B------:R-:W-:Y:S01]  /*de70*/  FFMA.FTZ R62, R72, UR39, -R4.reuse ;  /* 0x00000027483e7c23 */ /* 0x100fe20008010804 */
[----:B------:R-:W-:Y:S01]  /*de80*/  FFMA.FTZ R5, R5, UR39, -R4 ;  /* 0x0000002705057c23 */ /* 0x000fe20008010804 */
[--C-:B------:R-:W-:Y:S01]  /*de90*/  FFMA.FTZ R56, R59, UR39, -R86.reuse ;  /* 0x000000273b387c23 */ /* 0x100fe20008010856 */
[----:B------:R-:W-:Y:S01]  /*dea0*/  FFMA.FTZ R59, R63, UR39, -R86 ;  /* 0x000000273f3b7c23 */ /* 0x000fe20008010856 */
[----:B------:R-:W-:Y:S01]  /*deb0*/  FFMA.FTZ R63, R8, UR39, -R4 ;  /* 0x00000027083f7c23 */ /* 0x000fe20008010804 */
[--C-:B------:R-:W-:Y:S02]  /*dec0*/  FFMA.FTZ R76, R51, UR39, -R86.reuse ;  /* 0x00000027334c7c23 */ /* 0x100fe40008010856 */
[----:B------:R-:W3:Y:S01]  /*ded0*/  MUFU.EX2 R73, R73 ;  /* 0x0000004900497308 */ /* 0x000ee20000000800 */
[--C-:B------:R-:W-:Y:S01]  /*dee0*/  FFMA.FTZ R77, R29, UR39, -R86.reuse ;  /* 0x000000271d4d7c23 */ /* 0x100fe20008010856 */
[----:B------:R-:W-:Y:S01]  /*def0*/  FFMA.FTZ R0, R66, UR39, -R86 ;  /* 0x0000002742007c23 */ /* 0x000fe20008010856 */
[----:B------:R-:W-:-:S05]  /*df00*/  FFMA.FTZ R66, R9, UR39, -R4 ;  /* 0x0000002709427c23 */ /* 0x000fca0008010804 */
[----:B------:R-:W-:Y:S01]  /*df10*/  MUFU.EX2 R62, R62 ;  /* 0x0000003e003e7308 */ /* 0x000fe20000000800 */
[----:B0-----:R-:W-:-:S07]  /*df20*/  FADD.FTZ R9, R71, R74 ;  /* 0x0000004a47097221 */ /* 0x001fce0000010000 */
[----:B------:R-:W-:Y:S08]  /*df30*/  MUFU.EX2 R5, R5 ;  /* 0x0000000500057308 */ /* 0x000ff00000000800 */
[----:B------:R-:W0:Y:S01]  /*df40*/  MUFU.EX2 R25, R25 ;  /* 0x0000001900197308 */ /* 0x000e220000000800 */
[----:B-1----:R-:W-:-:S07]  /*df50*/  FADD.FTZ R8, R10, R9 ;  /* 0x000000090a087221 */ /* 0x002fce0000010000 */
[----:B------:R-:W1:Y:S01]  /*df60*/  MUFU.EX2 R63, R63 ;  /* 0x0000003f003f7308 */ /* 0x000e620000000800 */
[----:B------:R-:W-:-:S07]  /*df70*/  FFMA.FTZ R90, R90, UR39, -R86 ;  /* 0x000000275a5a7c23 */ /* 0x000fce0008010856 */
[----:B------:R-:W4:Y:S01]  /*df80*/  MUFU.EX2 R76, R76 ;  /* 0x0000004c004c7308 */ /* 0x000f220000000800 */
[--C-:B------:R-:W-:Y:S01]  /*df90*/  FFMA.FTZ R81, R55, UR39, -R86.reuse ;  /* 0x0000002737517c23 */ /* 0x100fe20008010856 */
[----:B------:R-:W-:Y:S01]  /*dfa0*/  FFMA.FTZ R55, R58, UR39, -R86 ;  /* 0x000000273a377c23 */ /* 0x000fe20008010856 */
[----:B---3--:R-:W-:-:S05]  /*dfb0*/  FADD.FTZ R8, R73, R8 ;  /* 0x0000000849087221 */ /* 0x008fca0000010000 */
[----:B------:R-:W3:Y:S01]  /*dfc0*/  MUFU.EX2 R77, R77 ;  /* 0x0000004d004d7308 */ /* 0x000ee20000000800 */
[--C-:B------:R-:W-:Y:S01]  /*dfd0*/  FFMA.FTZ R14, R89, UR39, -R86.reuse ;  /* 0x00000027590e7c23 */ /* 0x100fe20008010856 */
[--C-:B------:R-:W-:Y:S01]  /*dfe0*/  FFMA.FTZ R58, R61, UR39, -R86.reuse ;  /* 0x000000273d3a7c23 */ /* 0x100fe20008010856 */
[----:B------:R-:W-:Y:S01]  /*dff0*/  FFMA.FTZ R61, R67, UR39, -R86 ;  /* 0x00000027433d7c23 */ /* 0x000fe20008010856 */
[----:B------:R-:W-:-:S04]  /*e000*/  FFMA.FTZ R67, R11, UR39, -R4 ;  /* 0x000000270b437c23 */ /* 0x000fc80008010804 */
[----:B------:R-:W5:Y:S01]  /*e010*/  MUFU.EX2 R80, R80 ;  /* 0x0000005000507308 */ /* 0x000f620000000800 */
[----:B0-----:R-:W-:Y:S01]  /*e020*/  FADD.FTZ R11, R25, R8 ;  /* 0x00000008190b7221 */ /* 0x001fe20000010000 */
[----:B------:R-:W-:-:S06]  /*e030*/  FFMA.FTZ R28, R92, UR39, -R86 ;  /* 0x000000275c1c7c23 */ /* 0x000fcc0008010856 */
[----:B------:R0:W2:Y:S01]  /*e040*/  MUFU.EX2 R3, R90 ;  /* 0x0000005a00037308 */ /* 0x0000a20000000800 */
[--C-:B------:R-:W-:Y:S01]  /*e050*/  FFMA.FTZ R72, R31, UR39, -R4.reuse ;  /* 0x000000271f487c23 */ /* 0x100fe20008010804 */
[--C-:B------:R-:W-:Y:S01]  /*e060*/  FFMA.FTZ R31, R32, UR39, -R4.reuse ;  /* 0x00000027201f7c23 */ /* 0x100fe20008010804 */
[----:B0-----:R-:W-:Y:S01]  /*e070*/  FFMA.FTZ R90, R24, UR39, -R4 ;  /* 0x00000027185a7c23 */ /* 0x001fe20008010804 */
[----:B------:R-:W-:-:S04]  /*e080*/  FADD.FTZ R24, R62, R5 ;  /* 0x000000053e187221 */ /* 0x000fc80000010000 */
[----:B------:R-:W0:Y:S01]  /*e090*/  MUFU.EX2 R66, R66 ;  /* 0x0000004200427308 */ /* 0x000e220000000800 */
[----:B------:R-:W-:Y:S01]  /*e0a0*/  FFMA.FTZ R29, R91, UR39, -R86 ;  /* 0x000000275b1d7c23 */ /* 0x000fe20008010856 */
[----:B-1----:R-:W-:Y:S01]  /*e0b0*/  FADD.FTZ R9, R63, R24 ;  /* 0x000000183f097221 */ /* 0x002fe20000010000 */
[----:B----4-:R-:W-:Y:S01]  /*e0c0*/  FADD.FTZ R24, R76, R11 ;  /* 0x0000000b4c187221 */ /* 0x010fe20000010000 */
[--C-:B------:R-:W-:Y:S01]  /*e0d0*/  FFMA.FTZ R70, R70, UR39, -R4.reuse ;  /* 0x0000002746467c23 */ /* 0x100fe20008010804 */
[----:B------:R-:W-:-:S03]  /*e0e0*/  FFMA.FTZ R32, R33, UR39, -R4 ;  /* 0x0000002721207c23 */ /* 0x000fc60008010804 */
[----:B------:R-:W1:Y:S01]  /*e0f0*/  MUFU.EX2 R14, R14 ;  /* 0x0000000e000e7308 */ /* 0x000e620000000800 */
[--C-:B------:R-:W-:Y:S01]  /*e100*/  FFMA.FTZ R33, R34, UR39, -R4.reuse ;  /* 0x0000002722217c23 */ /* 0x100fe20008010804 */
[--C-:B------:R-:W-:Y:S01]  /*e110*/  FFMA.FTZ R34, R35, UR39, -R4.reuse ;  /* 0x0000002723227c23 */ /* 0x100fe20008010804 */
[----:B------:R-:W-:Y:S01]  /*e120*/  FFMA.FTZ R35, R36, UR39, -R4 ;  /* 0x0000002724237c23 */ /* 0x000fe20008010804 */
[----:B---3--:R-:W-:Y:S01]  /*e130*/  FADD.FTZ R11, R77, R24 ;  /* 0x000000184d0b7221 */ /* 0x008fe20000010000 */
[----:B------:R-:W-:Y:S01]  /*e140*/  FFMA.FTZ R51, R94, UR39, -R86 ;  /* 0x000000275e337c23 */ /* 0x000fe20008010856 */
[--C-:B------:R-:W-:Y:S02]  /*e150*/  FFMA.FTZ R36, R37, UR39, -R4.reuse ;  /* 0x0000002725247c23 */ /* 0x100fe40008010804 */
[----:B------:R-:W-:Y:S01]  /*e160*/  MUFU.EX2 R28, R28 ;  /* 0x0000001c001c7308 */ /* 0x000fe20000000800 */
[----:B------:R-:W-:Y:S01]  /*e170*/  FFMA.FTZ R37, R38, UR39, -R4 ;  /* 0x0000002726257c23 */ /* 0x000fe20008010804 */
[----:B------:R-:W-:Y:S01]  /*e180*/  FFMA.FTZ R50, R57, UR39, -R86 ;  /* 0x0000002739327c23 */ /* 0x000fe20008010856 */
[----:B------:R-:W-:-:S05]  /*e190*/  FFMA.FTZ R38, R40, UR39, -R4 ;  /* 0x0000002728267c23 */ /* 0x000fca0008010804 */
[----:B------:R-:W3:Y:S01]  /*e1a0*/  MUFU.EX2 R67, R67 ;  /* 0x0000004300437308 */ /* 0x000ee20000000800 */
[--C-:B------:R-:W-:Y:S01]  /*e1b0*/  FFMA.FTZ R57, R60, UR39, -R86.reuse ;  /* 0x000000273c397c23 */ /* 0x100fe20008010856 */
[----:B-----5:R-:W-:Y:S01]  /*e1c0*/  FADD.FTZ R40, R80, R11 ;  /* 0x0000000b50287221 */ /* 0x020fe20000010000 */
[--C-:B------:R-:W-:Y:S01]  /*e1d0*/  FFMA.FTZ R78, R93, UR39, -R86.reuse ;  /* 0x000000275d4e7c23 */ /* 0x100fe20008010856 */
[--C-:B------:R-:W-:Y:S01]  /*e1e0*/  FFMA.FTZ R75, R95, UR39, -R86.reuse ;  /* 0x000000275f4b7c23 */ /* 0x100fe20008010856 */
[--C-:B------:R-:W-:Y:S01]  /*e1f0*/  FFMA.FTZ R52, R52, UR39, -R86.reuse ;  /* 0x0000002734347c23 */ /* 0x100fe20008010856 */
[--C-:B------:R-:W-:Y:S02]  /*e200*/  FFMA.FTZ R54, R54, UR39, -R86.reuse ;  /* 0x0000002736367c23 */ /* 0x100fe40008010856 */
[----:B------:R-:W-:Y:S01]  /*e210*/  MUFU.EX2 R29, R29 ;  /* 0x0000001d001d7308 */ /* 0x000fe20000000800 */
[--C-:B------:R-:W-:Y:S01]  /*e220*/  FFMA.FTZ R60, R65, UR39, -R86.reuse ;  /* 0x00000027413c7c23 */ /* 0x100fe20008010856 */
[----:B------:R-:W-:Y:S01]  /*e230*/  FFMA.FTZ R49, R64, UR39, -R86 ;  /* 0x0000002740317c23 */ /* 0x000fe20008010856 */
[--C-:B------:R-:W-:Y:S01]  /*e240*/  FFMA.FTZ R86, R39, UR39, -R4.reuse ;  /* 0x0000002727567c23 */ /* 0x100fe20008010804 */
[----:B------:R-:W-:-:S04]  /*e250*/  FFMA.FTZ R39, R41, UR39, -R4 ;  /* 0x0000002729277c23 */ /* 0x000fc80008010804 */
[----:B------:R-:W4:Y:S01]  /*e260*/  MUFU.EX2 R70, R70 ;  /* 0x0000004600467308 */ /* 0x000f220000000800 */
[----:B--2---:R-:W-:Y:S01]  /*e270*/  FADD.FTZ R41, R3, R40 ;  /* 0x0000002803297221 */ /* 0x004fe20000010000 */
[--C-:B------:R-:W-:Y:S01]  /*e280*/  FFMA.FTZ R85, R15, UR39, -R4.reuse ;  /* 0x000000270f557c23 */ /* 0x100fe20008010804 */
[----:B------:R-:W-:Y:S01]  /*e290*/  FFMA.FTZ R15, R26, UR39, -R4 ;  /* 0x000000271a0f7c23 */ /* 0x000fe20008010804 */
[----:B0-----:R-:W-:-:S04]  /*e2a0*/  F2FP.F16.F32.PACK_AB R11, R66, R63 ;  /* 0x0000003f420b723e */ /* 0x001fc800000000ff */
[----:B------:R-:W0:Y:S01]  /*e2b0*/  MUFU.EX2 R51, R51 ;  /* 0x0000003300337308 */ /* 0x000e220000000800 */
[----:B------:R-:W-:Y:S01]  /*e2c0*/  FADD.FTZ R26, R66, R9 ;  /* 0x00000009421a7221 */ /* 0x000fe20000010000 */
[----:B-1----:R-:W-:Y:S01]  /*e2d0*/  FADD.FTZ R63, R14, R41 ;  /* 0x000000290e3f7221 */ /* 0x002fe20000010000 */
[----:B------:R-:W-:-:S05]  /*e2e0*/  FFMA.FTZ R41, R44, UR39, -R4 ;  /* 0x000000272c297c23 */ /* 0x000fca0008010804 */
[----:B------:R-:W1:Y:S01]  /*e2f0*/  MUFU.EX2 R78, R78 ;  /* 0x0000004e004e7308 */ /* 0x000e620000000800 */
[----:B---3--:R-:W-:Y:S01]  /*e300*/  FADD.FTZ R9, R67, R26 ;  /* 0x0000001a43097221 */ /* 0x008fe20000010000 */
[----:B------:R-:W-:Y:S01]  /*e310*/  FADD.FTZ R44, R28, R63 ;  /* 0x0000003f1c2c7221 */ /* 0x000fe20000010000 */
[--C-:B------:R-:W-:Y:S01]  /*e320*/  FFMA.FTZ R42, R42, UR39, -R4.reuse ;  /* 0x000000272a2a7c23 */ /* 0x100fe20008010804 */
[----:B------:R-:W-:-:S04]  /*e330*/  FFMA.FTZ R65, R30, UR39, -R4 ;  /* 0x000000271e417c23 */ /* 0x000fc80008010804 */
[----:B------:R-:W2:Y:S01]  /*e340*/  MUFU.EX2 R75, R75 ;  /* 0x0000004b004b7308 */ /* 0x000ea20000000800 */
[----:B----4-:R-:W-:Y:S01]  /*e350*/  FADD.FTZ R30, R70, R9 ;  /* 0x00000009461e7221 */ /* 0x010fe20000010000 */
[----:B------:R-:W-:Y:S01]  /*e360*/  FADD.FTZ R44, R29, R44 ;  /* 0x0000002c1d2c7221 */ /* 0x000fe20000010000 */
[----:B------:R-:W-:-:S05]  /*e370*/  F2FP.F16.F32.PACK_AB R9, R5, R62 ;  /* 0x0000003e0509723e */ /* 0x000fca00000000ff */
[----:B------:R3:W-:Y:S02]  /*e380*/  MUFU.EX2 R5, R42 ;  /* 0x0000002a00057308 */ /* 0x0007e40000000800 */
[----:B---3--:R-:W-:Y:S01]  /*e390*/  FFMA.FTZ R42, R45, UR39, -R4 ;  /* 0x000000272d2a7c23 */ /* 0x008fe20008010804 */
[----:B0-----:R-:W-:-:S04]  /*e3a0*/  FADD.FTZ R45, R51, R44 ;  /* 0x0000002c332d7221 */ /* 0x001fc80000010000 */
[----:B-1----:R-:W-:-:S04]  /*e3b0*/  FADD.FTZ R44, R78, R45 ;  /* 0x0000002d4e2c7221 */ /* 0x002fc80000010000 */
[----:B--2---:R-:W-:Y:S02]  /*e3c0*/  FADD.FTZ R45, R75, R44 ;  /* 0x0000002c4b2d7221 */ /* 0x004fe40000010000 */
[----:B------:R-:W2:Y:S01]  /*e3d0*/  LDL R44, [R1+0x20] ;  /* 0x00002000012c7983 */ /* 0x000ea20000100800 */
[----:B------:R-:W0:Y:S01]  /*e3e0*/  MUFU.EX2 R85, R85 ;  /* 0x0000005500557308 */ /* 0x000e220000000800 */
[----:B------:R-:W-:-:S07]  /*e3f0*/  FFMA.FTZ R64, R27, UR39, -R4 ;  /* 0x000000271b407c23 */ /* 0x000fce0008010804 */
[----:B------:R-:W1:Y:S08]  /*e400*/  MUFU.EX2 R90, R90 ;  /* 0x0000005a005a7308 */ /* 0x000e700000000800 */
[----:B------:R-:W3:Y:S01]  /*e410*/  MUFU.EX2 R15, R15 ;  /* 0x0000000f000f7308 */ /* 0x000ee20000000800 */
[----:B0-----:R-:W-:-:S07]  /*e420*/  FADD.FTZ R27, R85, R30 ;  /* 0x0000001e551b7221 */ /* 0x001fce0000010000 */
[----:B------:R-:W0:Y:S01]  /*e430*/  MUFU.EX2 R64, R64 ;  /* 0x0000004000407308 */ /* 0x000e220000000800 */
[----:B-1----:R-:W-:-:S07]  /*e440*/  FADD.FTZ R30, R90, R27 ;  /* 0x0000001b5a1e7221 */ /* 0x002fce0000010000 */
[----:B------:R-:W1:Y:S01]  /*e450*/  MUFU.EX2 R65, R65 ;  /* 0x0000004100417308 */ /* 0x000e620000000800 */
[----:B------:R-:W-:Y:S01]  /*e460*/  FFMA.FTZ R40, R43, UR39, -R4 ;  /* 0x000000272b287c23 */ /* 0x000fe20008010804 */
[----:B---3--:R-:W-:-:S06]  /*e470*/  FADD.FTZ R43, R15, R30 ;  /* 0x0000001e0f2b7221 */ /* 0x008fcc0000010000 */
[----:B------:R-:W3:Y:S01]  /*e480*/  MUFU.EX2 R72, R72 ;  /* 0x0000004800487308 */ /* 0x000ee20000000800 */
[----:B0-----:R-:W-:-:S07]  /*e490*/  FADD.FTZ R30, R64, R43 ;  /* 0x0000002b401e7221 */ /* 0x001fce0000010000 */
[----:B------:R-:W0:Y:S01]  /*e4a0*/  MUFU.EX2 R31, R31 ;  /* 0x0000001f001f7308 */ /* 0x000e220000000800 */
[----:B-1----:R-:W-:-:S07]  /*e4b0*/  FADD.FTZ R43, R65, R30 ;  /* 0x0000001e412b7221 */ /* 0x002fce0000010000 */
[----:B------:R-:W1:Y:S08]  /*e4c0*/  MUFU.EX2 R32, R32 ;  /* 0x0000002000207308 */ /* 0x000e700000000800 */
[----:B------:R-:W4:Y:S01]  /*e4d0*/  MUFU.EX2 R52, R52 ;  /* 0x0000003400347308 */ /* 0x000f220000000800 */
[----:B---3--:R-:W-:-:S07]  /*e4e0*/  FADD.FTZ R30, R72, R43 ;  /* 0x0000002b481e7221 */ /* 0x008fce0000010000 */
[----:B------:R-:W3:Y:S08]  /*e4f0*/  MUFU.EX2 R33, R33 ;  /* 0x0000002100217308 */ /* 0x000ef00000000800 */
[----:B------:R-:W5:Y:S01]  /*e500*/  MUFU.EX2 R54, R54 ;  /* 0x0000003600367308 */ /* 0x000f620000000800 */
[----:B0-----:R-:W-:-:S07]  /*e510*/  FADD.FTZ R43, R31, R30 ;  /* 0x0000001e1f2b7221 */ /* 0x001fce0000010000 */
[----:B------:R-:W0:Y:S01]  /*e520*/  MUFU.EX2 R34, R34 ;  /* 0x0000002200227308 */ /* 0x000e220000000800 */
[----:B-1----:R-:W-:Y:S01]  /*e530*/  FADD.FTZ R30, R32, R43 ;  /* 0x0000002b201e7221 */ /* 0x002fe20000010000 */
[----:B------:R-:W-:-:S06]  /*e540*/  F2FP.F16.F32.PACK_AB R8, R74, R71 ;  /* 0x000000474a08723e */ /* 0x000fcc00000000ff */
[----:B------:R-:W1:Y:S01]  /*e550*/  MUFU.EX2 R35, R35 ;  /* 0x0000002300237308 */ /* 0x000e620000000800 */
[----:B------:R-:W-:Y:S01]  /*e560*/  F2FP.F16.F32.PACK_AB R10, R73, R10 ;  /* 0x0000000a490a723e */ /* 0x000fe200000000ff */
[----:B----4-:R-:W-:-:S06]  /*e570*/  FADD.FTZ R45, R52, R45 ;  /* 0x0000002d342d7221 */ /* 0x010fcc0000010000 */
[----:B------:R-:W4:Y:S01]  /*e580*/  MUFU.EX2 R81, R81 ;  /* 0x0000005100517308 */ /* 0x000f220000000800 */
[----:B---3--:R-:W-:Y:S01]  /*e590*/  FADD.FTZ R43, R33, R30 ;  /* 0x0000001e212b7221 */ /* 0x008fe20000010000 */
[----:B-----5:R-:W-:-:S06]  /*e5a0*/  FADD.FTZ R30, R54, R45 ;  /* 0x0000002d361e7221 */ /* 0x020fcc0000010000 */
[----:B------:R-:W3:Y:S01]  /*e5b0*/  MUFU.EX2 R36, R36 ;  /* 0x0000002400247308 */ /* 0x000ee20000000800 */
[----:B------:R5:W-:Y:S07]  /*e5c0*/  STSM.16.M88.4 [R137+0x21800], R8 ;  /* 0x0218000889007844 */ /* 0x000bee0000000200 */
[----:B------:R-:W3:Y:S01]  /*e5d0*/  MUFU.EX2 R82, R82 ;  /* 0x0000005200527308 */ /* 0x000ee20000000800 */
[----:B------:R-:W-:-:S07]  /*e5e0*/  FADD.FTZ R30, R69, R30 ;  /* 0x0000001e451e7221 */ /* 0x000fce0000010000 */
[----:B------:R-:W3:Y:S01]  /*e5f0*/  MUFU.EX2 R37, R37 ;  /* 0x0000002500257308 */ /* 0x000ee20000000800 */
[----:B-----5:R-:W-:Y:S01]  /*e600*/  F2FP.F16.F32.PACK_AB R8, R14, R3 ;  /* 0x000000030e08723e */ /* 0x020fe200000000ff */
[----:B0-----:R-:W-:-:S06]  /*e610*/  FADD.FTZ R14, R34, R43 ;  /* 0x0000002b220e7221 */ /* 0x001fcc0000010000 */
[----:B------:R-:W0:Y:S01]  /*e620*/  MUFU.EX2 R50, R50 ;  /* 0x0000003200327308 */ /* 0x000e220000000800 */
[----:B-1----:R-:W-:Y:S01]  /*e630*/  FADD.FTZ R3, R35, R14 ;  /* 0x0000000e23037221 */ /* 0x002fe20000010000 */
[----:B----4-:R-:W-:-:S06]  /*e640*/  FADD.FTZ R9, R81, R30 ;  /* 0x0000001e51097221 */ /* 0x010fcc0000010000 */
[----:B------:R-:W1:Y:S08]  /*e650*/  MUFU.EX2 R86, R86 ;  /* 0x0000005600567308 */ /* 0x000e700000000800 */
[----:B------:R-:W4:Y:S01]  /*e660*/  MUFU.EX2 R55, R55 ;  /* 0x0000003700377308 */ /* 0x000f220000000800 */
[----:B---3--:R-:W-:Y:S01]  /*e670*/  FADD.FTZ R14, R36, R3 ;  /* 0x00000003240e7221 */ /* 0x008fe20000010000 */
[----:B------:R-:W-:-:S06]  /*e680*/  FADD.FTZ R11, R82, R9 ;  /* 0x00000009520b7221 */ /* 0x000fcc0000010000 */
[----:B------:R-:W3:Y:S08]  /*e690*/  MUFU.EX2 R38, R38 ;  /* 0x0000002600267308 */ /* 0x000ef00000000800 */
[----:B------:R-:W-:Y:S01]  /*e6a0*/  MUFU.EX2 R56, R56 ;  /* 0x0000003800387308 */ /* 0x000fe20000000800 */
[----:B------:R-:W-:Y:S01]  /*e6b0*/  FADD.FTZ R3, R37, R14 ;  /* 0x0000000e25037221 */ /* 0x000fe20000010000 */
[----:B------:R-:W-:-:S06]  /*e6c0*/  F2FP.F16.F32.PACK_AB R24, R76, R25 ;  /* 0x000000194c18723e */ /* 0x000fcc00000000ff */
[----:B------:R-:W5:Y:S01]  /*e6d0*/  MUFU.EX2 R39, R39 ;  /* 0x0000002700277308 */ /* 0x000f620000000800 */
[----:B0-----:R-:W-:Y:S01]  /*e6e0*/  FADD.FTZ R14, R50, R11 ;  /* 0x0000000b320e7221 */ /* 0x001fe20000010000 */
[----:B------:R-:W-:-:S06]  /*e6f0*/  F2FP.F16.F32.PACK_AB R26, R80, R77 ;  /* 0x0000004d501a723e */ /* 0x000fcc00000000ff */
[----:B------:R-:W0:Y:S01]  /*e700*/  MUFU.EX2 R57, R57 ;  /* 0x0000003900397308 */ /* 0x000e220000000800 */
[----:B------:R-:W-:Y:S02]  /*e710*/  F2FP.F16.F32.PACK_AB R25, R70, R67 ;  /* 0x000000434619723e */ /* 0x000fe400000000ff */
[----:B------:R-:W-:Y:S01]  /*e720*/  F2FP.F16.F32.PACK_AB R27, R90, R85 ;  /* 0x000000555a1b723e */ /* 0x000fe200000000ff */
[----:B-1----:R-:W-:-:S04]  /*e730*/  FADD.FTZ R3, R86, R3 ;  /* 0x0000000356037221 */ /* 0x002fc80000010000 */
[----:B------:R-:W1:Y:S01]  /*e740*/  MUFU.EX2 R58, R58 ;  /* 0x0000003a003a7308 */ /* 0x000e620000000800 */
[----:B------:R-:W-:Y:S01]  /*e750*/  F2FP.F16.F32.PACK_AB R9, R64, R15 ;  /* 0x0000000f4009723e */ /* 0x000fe200000000ff */
[----:B----4-:R-:W-:Y:S01]  /*e760*/  FADD.FTZ R15, R55, R14 ;  /* 0x0000000e370f7221 */ /* 0x010fe20000010000 */
[----:B------:R4:W-:Y:S01]  /*e770*/  STSM.16.M88.4 [R87], R24 ;  /* 0x0000001857007844 */ /* 0x0009e20000000200 */
[----:B---3--:R-:W-:-:S04]  /*e780*/  FADD.FTZ R14, R38, R3 ;  /* 0x00000003260e7221 */ /* 0x008fc80000010000 */
[----:B------:R-:W3:Y:S01]  /*e790*/  MUFU.EX2 R59, R59 ;  /* 0x0000003b003b7308 */ /* 0x000ee20000000800 */
[----:B------:R-:W-:Y:S01]  /*e7a0*/  FFMA.FTZ R46, R46, UR39, -R4 ;  /* 0x000000272e2e7c23 */ /* 0x000fe20008010804 */
[----:B-----5:R-:W-:-:S06]  /*e7b0*/  FADD.FTZ R14, R39, R14 ;  /* 0x0000000e270e7221 */ /* 0x020fcc0000010000 */
[----:B------:R-:W5:Y:S01]  /*e7c0*/  MUFU.EX2 R40, R40 ;  /* 0x0000002800287308 */ /* 0x000f620000000800 */
[----:B----4-:R-:W-:Y:S01]  /*e7d0*/  F2FP.F16.F32.PACK_AB R25, R32, R31 ;  /* 0x0000001f2019723e */ /* 0x010fe200000000ff */
[----:B------:R-:W-:-:S06]  /*e7e0*/  FADD.FTZ R32, R56, R15 ;  /* 0x0000000f38207221 */ /* 0x000fcc0000010000 */
[----:B------:R-:W4:Y:S01]  /*e7f0*/  MUFU.EX2 R41, R41 ;  /* 0x0000002900297308 */ /* 0x000f220000000800 */
[----:B0-----:R-:W-:Y:S01]  /*e800*/  FADD.FTZ R15, R57, R32 ;  /* 0x00000020390f7221 */ /* 0x001fe20000010000 */
[----:B------:R-:W-:Y:S01]  /*e810*/  FFMA.FTZ R47, R47, UR39, -R4 ;  /* 0x000000272f2f7c23 */ /* 0x000fe20008010804 */
[----:B------:R-:W-:Y:S01]  /*e820*/  FADD.FTZ R3, R5, R14 ;  /* 0x0000000e05037221 */ /* 0x000fe20000010000 */
[--C-:B------:R-:W-:Y:S01]  /*e830*/  FFMA.FTZ R68, R68, UR39, -R4.reuse ;  /* 0x0000002744447c23 */ /* 0x100fe20008010804 */
[----:B------:R-:W-:-:S03]  /*e840*/  FFMA.FTZ R79, R79, UR39, -R4 ;  /* 0x000000274f4f7c23 */ /* 0x000fc60008010804 */
[----:B------:R-:W0:Y:S01]  /*e850*/  MUFU.EX2 R42, R42 ;  /* 0x0000002a002a7308 */ /* 0x000e220000000800 */
[--C-:B------:R-:W-:Y:S01]  /*e860*/  FFMA.FTZ R83, R83, UR39, -R4.reuse ;  /* 0x0000002753537c23 */ /* 0x100fe20008010804 */
[----:B-1----:R-:W-:Y:S01]  /*e870*/  FADD.FTZ R14, R58, R15 ;  /* 0x0000000f3a0e7221 */ /* 0x002fe20000010000 */
[----:B------:R-:W-:-:S05]  /*e880*/  FFMA.FTZ R4, R84, UR39, -R4 ;  /* 0x0000002754047c23 */ /* 0x000fca0008010804 */
[----:B------:R-:W1:Y:S01]  /*e890*/  MUFU.EX2 R46, R46 ;  /* 0x0000002e002e7308 */ /* 0x000e620000000800 */
[----:B---3--:R-:W-:Y:S01]  /*e8a0*/  FADD.FTZ R15, R59, R14 ;  /* 0x0000000e3b0f7221 */ /* 0x008fe20000010000 */
[----:B-----5:R-:W-:Y:S01]  /*e8b0*/  FADD.FTZ R32, R40, R3 ;  /* 0x0000000328207221 */ /* 0x020fe20000010000 */
[----:B------:R-:W-:-:S05]  /*e8c0*/  F2FP.F16.F32.PACK_AB R10, R29, R28 ;  /* 0x0000001c1d0a723e */ /* 0x000fca00000000ff */
[----:B------:R-:W-:Y:S01]  /*e8d0*/  MUFU.EX2 R60, R60 ;  /* 0x0000003c003c7308 */ /* 0x000fe20000000800 */
[----:B------:R-:W-:Y:S01]  /*e8e0*/  F2FP.F16.F32.PACK_AB R11, R72, R65 ;  /* 0x00000041480b723e */ /* 0x000fe200000000ff */
[----:B----4-:R-:W-:-:S06]  /*e8f0*/  FADD.FTZ R3, R41, R32 ;  /* 0x0000002029037221 */ /* 0x010fcc0000010000 */
[----:B------:R-:W-:Y:S01]  /*e900*/  MUFU.EX2 R61, R61 ;  /* 0x0000003d003d7308 */ /* 0x000fe20000000800 */
[----:B------:R-:W-:-:S07]  /*e910*/  F2FP.F16.F32.PACK_AB R24, R78, R51 ;  /* 0x000000334e18723e */ /* 0x000fce00000000ff */
[----:B------:R-:W3:Y:S01]  /*e920*/  MUFU.EX2 R47, R47 ;  /* 0x0000002f002f7308 */ /* 0x000ee20000000800 */
[----:B------:R-:W-:Y:S02]  /*e930*/  F2FP.F16.F32.PACK_AB R26, R52, R75 ;  /* 0x0000004b341a723e */ /* 0x000fe400000000ff */
[----:B------:R-:W-:-:S05]  /*e940*/  F2FP.F16.F32.PACK_AB R27, R34, R33 ;  /* 0x00000021221b723e */ /* 0x000fca00000000ff */
[----:B------:R-:W-:Y:S01]  /*e950*/  MUFU.EX2 R0, R0 ;  /* 0x0000000000007308 */ /* 0x000fe20000000800 */
[----:B------:R-:W-:-:S07]  /*e960*/  F2FP.F16.F32.PACK_AB R28, R69, R54 ;  /* 0x00000036451c723e */ /* 0x000fce00000000ff */
[----:B------:R-:W4:Y:S01]  /*e970*/  MUFU.EX2 R49, R49 ;  /* 0x0000003100317308 */ /* 0x000f220000000800 */
[----:B------:R-:W-:-:S07]  /*e980*/  F2FP.F16.F32.PACK_AB R30, R82, R81 ;  /* 0x00000051521e723e */ /* 0x000fce00000000ff */
[----:B------:R-:W-:Y:S01]  /*e990*/  MUFU.EX2 R48, R48 ;  /* 0x0000003000307308 */ /* 0x000fe20000000800 */
[----:B------:R-:W-:-:S07]  /*e9a0*/  F2FP.F16.F32.PACK_AB R29, R36, R35 ;  /* 0x00000023241d723e */ /* 0x000fce00000000ff */
[----:B------:R-:W5:Y:S01]  /*e9b0*/  MUFU.EX2 R53, R53 ;  /* 0x0000003500357308 */ /* 0x000f620000000800 */
[----:B------:R-:W-:-:S07]  /*e9c0*/  F2FP.F16.F32.PACK_AB R31, R86, R37 ;  /* 0x00000025561f723e */ /* 0x000fce00000000ff */
[----:B------:R-:W-:Y:S08]  /*e9d0*/  MUFU.EX2 R68, R68 ;  /* 0x0000004400447308 */ /* 0x000ff00000000800 */
[----:B------:R-:W2:Y:S08]  /*e9e0*/  MUFU.EX2 R79, R79 ;  /* 0x0000004f004f7308 */ /* 0x000eb00000000800 */
[----:B------:R-:W-:Y:S08]  /*e9f0*/  MUFU.EX2 R83, R83 ;  /* 0x0000005300537308 */ /* 0x000ff00000000800 */
[----:B------:R-:W2:Y:S01]  /*ea00*/  MUFU.EX2 R14, R4 ;  /* 0x00000004000e7308 */ /* 0x000ea20000000800 */
[----:B0-----:R-:W-:Y:S01]  /*ea10*/  FADD.FTZ R3, R42, R3 ;  /* 0x000000032a037221 */ /* 0x001fe20000010000 */
[----:B------:R0:W-:Y:S04]  /*ea20*/  STSM.16.M88.4 [R139], R8 ;  /* 0x000000088b007844 */ /* 0x0001e80000000200 */
[----:B------:R-:W-:Y:S04]  /*ea30*/  STSM.16.M88.4 [R138], R24 ;  /* 0x000000188a007844 */ /* 0x000fe80000000200 */
[----:B------:R1:W-:Y:S01]  /*ea40*/  STSM.16.M88.4 [R137+0x27800], R28 ;  /* 0x0278001c89007844 */ /* 0x0003e20000000200 */
[----:B0-----:R-:W-:-:S02]  /*ea50*/  F2FP.F16.F32.PACK_AB R8, R55, R50 ;  /* 0x000000323708723e */ /* 0x001fc400000000ff */
[----:B------:R-:W-:Y:S02]  /*ea60*/  F2FP.F16.F32.PACK_AB R10, R57, R56 ;  /* 0x00000038390a723e */ /* 0x000fe400000000ff */
[----:B------:R-:W-:Y:S01]  /*ea70*/  F2FP.F16.F32.PACK_AB R9, R39, R38 ;  /* 0x000000262709723e */ /* 0x000fe200000000ff */
[----:B-1----:R-:W-:Y:S01]  /*ea80*/  FADD.FTZ R28, R46, R3 ;  /* 0x000000032e1c7221 */ /* 0x002fe20000010000 */
[----:B------:R-:W-:Y:S02]  /*ea90*/  F2FP.F16.F32.PACK_AB R11, R40, R5 ;  /* 0x00000005280b723e */ /* 0x000fe400000000ff */
[----:B------:R-:W-:Y:S01]  /*eaa0*/  F2FP.F16.F32.PACK_AB R24, R59, R58 ;  /* 0x0000003a3b18723e */ /* 0x000fe200000000ff */
[----:B---3--:R-:W-:Y:S01]  /*eab0*/  FADD.FTZ R3, R47, R28 ;  /* 0x0000001c2f037221 */ /* 0x008fe20000010000 */
[----:B------:R-:W-:Y:S02]  /*eac0*/  F2FP.F16.F32.PACK_AB R26, R61, R60 ;  /* 0x0000003c3d1a723e */ /* 0x000fe400000000ff */
[----:B------:R-:W-:-:S02]  /*ead0*/  F2FP.F16.F32.PACK_AB R25, R42, R41 ;  /* 0x000000292a19723e */ /* 0x000fc400000000ff */
[----:B------:R-:W-:Y:S02]  /*eae0*/  F2FP.F16.F32.PACK_AB R27, R47, R46 ;  /* 0x0000002e2f1b723e */ /* 0x000fe400000000ff */
[----:B----4-:R-:W-:Y:S02]  /*eaf0*/  F2FP.F16.F32.PACK_AB R28, R49, R0 ;  /* 0x00000000311c723e */ /* 0x010fe400000000ff */
[----:B-----5:R-:W-:Y:S02]  /*eb00*/  F2FP.F16.F32.PACK_AB R30, R53, R48 ;  /* 0x00000030351e723e */ /* 0x020fe400000000ff */
[----:B--2---:R-:W-:Y:S02]  /*eb10*/  F2FP.F16.F32.PACK_AB R29, R79, R68 ;  /* 0x000000444f1d723e */ /* 0x004fe400000000ff */
[----:B------:R-:W-:Y:S01]  /*eb20*/  F2FP.F16.F32.PACK_AB R31, R14, R83 ;  /* 0x000000530e1f723e */ /* 0x000fe200000000ff */
[----:B------:R0:W-:Y:S04]  /*eb30*/  STSM.16.M88.4 [R44], R8 ;  /* 0x000000082c007844 */ /* 0x0001e80000000200 */
[----:B------:R1:W-:Y:S04]  /*eb40*/  STSM.16.M88.4 [R139+0x6000], R24 ;  /* 0x006000188b007844 */ /* 0x0003e80000000200 */
[----:B------:R1:W-:Y:S01]  /*eb50*/  STSM.16.M88.4 [R138+0x6000], R28 ;  /* 0x0060001c8a007844 */ /* 0x0003e20000000200 */
[----:B------:R2:W-:Y:S06]  /*eb60*/  MEMBAR.ALL.CTA ;  /* 0x0000000000007992 */ /* 0x0005ec0000008000 */
[----:B--2---:R-:W2:Y:S01]  /*eb70*/  FENCE.VIEW.ASYNC.S ;  /* 0x00000000000073c6 */ /* 0x004ea20000000000 */
[----:B------:R-:W-:Y:S01]  /*eb80*/  FADD.FTZ R32, R60, R15 ;  /* 0x0000000f3c207221 */ /* 0x000fe20000010000 */
[----:B------:R-:W-:-:S03]  /*eb90*/  PLOP3.LUT P2, PT, PT, PT, UP0, 0x40, 0x0 ;  /* 0x000000000000781c */ /* 0x000fc60003f4e808 */
[----:B------:R-:W-:Y:S01]  /*eba0*/  FADD.FTZ R15, R61, R32 ;  /* 0x000000203d0f7221 */ /* 0x000fe20000010000 */
[----:B------:R-:W-:-:S03]  /*ebb0*/  FADD.FTZ R68, R68, R3 ;  /* 0x0000000344447221 */ /* 0x000fc60000010000 */
[----:B------:R-:W-:Y:S01]  /*ebc0*/  FADD.FTZ R0, R0, R15 ;  /* 0x0000000f00007221 */ /* 0x000fe20000010000 */
[----:B------:R-:W-:Y:S01]  /*ebd0*/  FADD.FTZ R68, R79, R68 ;  /* 0x000000444f447221 */ /* 0x000fe20000010000 */
[----:B------:R-:W-:Y:S02]  /*ebe0*/  IMAD.IADD R141, R97, 0x1, -R98 ;  /* 0x00000001618d7824 */ /* 0x000fe400078e0a62 */
[----:B------:R-:W-:Y:S01]  /*ebf0*/  FADD.FTZ R49, R49, R0 ;  /* 0x0000000031317221 */ /* 0x000fe20000010000 */
[----:B------:R-:W-:Y:S01]  /*ec00*/  FADD.FTZ R3, R83, R68 ;  /* 0x0000004453037221 */ /* 0x000fe20000010000 */
[----:B0-----:R-:W-:Y:S02]  /*ec10*/  IMAD R9, R96, 0xc0, R141 ;  /* 0x000000c060097824 */ /* 0x001fe400078e028d */
[----:B------:R-:W-:Y:S01]  /*ec20*/  FADD.FTZ R4, R48, R49 ;  /* 0x0000003130047221 */ /* 0x000fe20000010000 */
[----:B------:R-:W-:Y:S01]  /*ec30*/  FADD.FTZ R3, R14, R3 ;  /* 0x000000030e037221 */ /* 0x000fe20000010000 */
[----:B------:R-:W-:-:S02]  /*ec40*/  VIADD R0, R88, 0xfffffffe ;  /* 0xfffffffe58007836 */ /* 0x000fc40000000000 */
[----:B------:R-:W-:Y:S01]  /*ec50*/  FADD.FTZ R4, R53, R4 ;  /* 0x0000000435047221 */ /* 0x000fe20000010000 */
[----:B------:R-:W-:Y:S01]  /*ec60*/  VIADD R5, R9, UR6 ;  /* 0x0000000609057c36 */ /* 0x000fe20008000000 */
[----:B--2---:R-:W-:Y:S01]  /*ec70*/  NOP ;  /* 0x0000000000007918 */ /* 0x004fe20000000000 */
[----:B-1----:R-:W-:Y:S05]  /*ec80*/  @P2 BRA `(.L_x_1226) ;  /* 0x0000000000542947 */ /* 0x002fea0003800000 */
[C---:B------:R-:W-:Y:S01]  /*ec90*/  ISETP.GT.AND P2, PT, R9.reuse, RZ, PT ;  /* 0x000000ff0900720c */ /* 0x040fe20003f44270 */
[----:B------:R-:W-:Y:S01]  /*eca0*/  BSSY B0, `(.L_x_1227) ;  /* 0x0000010000007945 */ /* 0x000fe20003800000 */
[----:B------:R-:W-:-:S11]  /*ecb0*/  VIADD R8, R9, 0xffffffff ;  /* 0xffffffff09087836 */ /* 0x000fd60000000000 */
[----:B------:R-:W-:Y:S05]  /*ecc0*/  @P2 BRA `(.L_x_1228) ;  /* 0x0000000000202947 */ /* 0x000fea0003800000 */
[----:B------:R-:W-:Y:S01]  /*ecd0*/  UISETP.NE.AND UP1, UPT, UR7, 0x1, UPT ;  /* 0x000000010700788c */ /* 0x000fe2000bf25270 */
[----:B------:R-:W-:-:S05]  /*ece0*/  IMAD.MOV R8, RZ, RZ, -R9 ;  /* 0x000000ffff087224 */ /* 0x000fca00078e0a09 */
[----:B------:R-:W-:-:S05]  /*ecf0*/  PLOP3.LUT P2, PT, PT, PT, UP1, 0x80, 0x0 ;  /* 0x000000000000781c */ /* 0x000fca0003f4f018 */
[----:B------:R-:W-:-:S08]  /*ed00*/  @UP1 ULDC.64 UR4, c[0x0][0x9e8] ;  /* 0x00027a0000041ab9 */ /* 0x000fd00000000a00 */
[----:B------:R-:W-:-:S05]  /*ed10*/  @P2 IMAD.HI.U32 R9, R8, UR4, RZ ;  /* 0x0000000408092c27 */ /* 0x000fca000f8e00ff */
[----:B------:R-:W-:-:S04]  /*ed20*/  @P2 SHF.R.U32.HI R8, RZ, UR5, R9 ;  /* 0x00000005ff082c19 */ /* 0x000fc80008011609 */
[----:B------:R-:W-:Y:S01]  /*ed30*/  LOP3.LUT R8, RZ, R8, RZ, 0x33, !PT ;  /* 0x00000008ff087212 */ /* 0x000fe200078e33ff */
[----:B------:R-:W-:Y:S06]  /*ed40*/  BRA `(.L_x_1229) ;  /* 0x0000000000147947 */ /* 0x000fec0003800000 */
.L_x_1228:
[----:B------:R-:W-:-:S06]  /*ed50*/  UISETP.NE.AND UP1, UPT, UR7, 0x1, UPT ;  /* 0x000000010700788c */ /* 0x000fcc000bf25270 */
[----:B------:R-:W-:-:S05]  /*ed60*/  PLOP3.LUT P2, PT, PT, PT, UP1, 0x80, 0x0 ;  /* 0x000000000000781c */ /* 0x000fca0003f4f018 */
[----:B------:R-:W-:-:S08]  /*ed70*/  @UP1 ULDC.64 UR4, c[0x0][0x9e8] ;  /* 0x00027a0000041ab9 */ /* 0x000fd00000000a00 */
[----:B------:R-:W-:-:S05]  /*ed80*/  @P2 IMAD.HI.U32 R9, R8, UR4, RZ ;  /* 0x0000000408092c27 */ /* 0x000fca000f8e00ff */
[----:B------:R-:W-:-:S07]  /*ed90*/  @P2 SHF.R.U32.HI R8, RZ, UR5, R9 ;  /* 0x00000005ff082c19 */ /* 0x000fce0008011609 */
.L_x_1229:
[----:B------:R-:W-:Y:S05]  /*eda0*/  BSYNC B0 ;  /* 0x0000000000007941 */ /* 0x000fea0003800000 */
.L_x_1227:
[----:B------:R-:W-:-:S04]  /*edb0*/  IMAD.U32 R9, RZ, RZ, UR7 ;  /* 0x00000007ff097e24 */ /* 0x000fc8000f8e00ff */
[----:B------:R-:W-:-:S05]  /*edc0*/  IMAD R8, R8, UR7, R9 ;  /* 0x0000000708087c24 */ /* 0x000fca000f8e0209 */
[----:B------:R-:W-:-:S07]  /*edd0*/  VIMNMX R5, R5, R8, PT ;  /* 0x0000000805057248 */ /* 0x000fce0003fe0100 */
.L_x_1226:
[----:B------:R-:W2:Y:S01]  /*ede0*/  LDL R9, [R1+0x3c] ;  /* 0x00003c0001097983 */ /* 0x000ea20000100800 */
[----:B------:R-:W-:Y:S01]  /*edf0*/  SHF.R.S32.HI R8, RZ, 0x1f, R5 ;  /* 0x0000001fff087819 */ /* 0x000fe20000011405 */
[----:B------:R-:W-:Y:S01]  /*ee00*/  ULDC UR44, c[0x0][0x9e4] ;  /* 0x00027900002c7ab9 */ /* 0x000fe20000000800 */
[----:B------:R-:W-:Y:S01]  /*ee10*/  ULDC UR4, c[0x0][0x9e4] ;  /* 0x0002790000047ab9 */ /* 0x000fe20000000800 */
[----:B------:R-:W-:Y:S01]  /*ee20*/  ULDC UR5, c[0x0][0x988] ;  /* 0x0002620000057ab9 */ /* 0x000fe20000000800 */
[----:B------:R-:W-:Y:S01]  /*ee30*/  LEA.HI R8, R8, R5, RZ, 0x7 ;  /* 0x0000000508087211 */ /* 0x000fe200078f38ff */
[----:B------:R-:W-:Y:S01]  /*ee40*/  ULDC UR7, c[0x0][0x988] ;  /* 0x0002620000077ab9 */ /* 0x000fe20000000800 */
[----:B------:R-:W-:Y:S01]  /*ee50*/  ULDC UR6, c[0x0][0x988] ;  /* 0x0002620000067ab9 */ /* 0x000fe20000000800 */
[----:B------:R-:W-:Y:S01]  /*ee60*/  ULDC UR49, c[0x0][0x9d8] ;  /* 0x0002760000317ab9 */ /* 0x000fe20000000800 */
[----:B------:R-:W-:Y:S01]  /*ee70*/  SHF.R.S32.HI R8, RZ, 0x7, R8 ;  /* 0x00000007ff087819 */ /* 0x000fe20000011408 */
[----:B------:R-:W-:Y:S01]  /*ee80*/  ULDC UR47, c[0x0][0x9d8] ;  /* 0x00027600002f7ab9 */ /* 0x000fe20000000800 */
[----:B------:R-:W-:Y:S01]  /*ee90*/  ULDC UR46, c[0x0][0x9d8] ;  /* 0x00027600002e7ab9 */ /* 0x000fe20000000800 */
[----:B------:R-:W-:Y:S01]  /*eea0*/  ULDC UR48, c[0x0][0x9e0] ;  /* 0x0002780000307ab9 */ /* 0x000fe20000000800 */
[----:B------:R-:W-:Y:S01]  /*eeb0*/  ULDC UR45, c[0x0][0x9e0] ;  /* 0x00027800002d7ab9 */ /* 0x000fe20000000800 */
        /* <DEDUP_REMOVED lines=24> */
[----:B--2---:R-:W-:-:S04]  /*f040*/  VIMNMX R9, R9, R8, !PT ;  /* 0x0000000809097248 */ /* 0x004fc80007fe0100 */
[----:B------:R-:W-:Y:S01]  /*f050*/  ISETP.GE.AND P2, PT, R0, R9, PT ;  /* 0x000000090000720c */ /* 0x000fe20003f46270 */
[----:B------:R0:W-:-:S12]  /*f060*/  STL [R1+0x18], R9 ;  /* 0x0000180901007387 */ /* 0x0001d80000100800 */
[----:B0-----:R-:W-:Y:S05]  /*f070*/  @!P2 BRA `(.L_x_1230) ;  /* 0x0000003800dca947 */ /* 0x001fea0003800000 */
[----:B------:R-:W-:Y:S02]  /*f080*/  IMAD.IADD R141, R20, 0x1, R141 ;  /* 0x00000001148d7824 */ /* 0x000fe400078e028d */
[----:B------:R-:W-:Y:S02]  /*f090*/  IMAD.MOV.U32 R135, RZ, RZ, RZ ;  /* 0x000000ffff877224 */ /* 0x000fe400078e00ff */
[----:B------:R-:W-:Y:S01]  /*f0a0*/  VIADD R140, R141, 0x8 ;  /* 0x000000088d8c7836 */ /* 0x000fe20000000000 */
[----:B------:R-:W-:-:S04]  /*f0b0*/  LOP3.LUT R144, RZ, R141, RZ, 0x33, !PT ;  /* 0x0000008dff907212 */ /* 0x000fc800078e33ff */
[----:B------:R-:W-:-:S07]  /*f0c0*/  LOP3.LUT R15, RZ, R140, RZ, 0x33, !PT ;  /* 0x0000008cff0f7212 */ /* 0x000fce00078e33ff */
.L_x_1248:
[----:B------:R-:W2:Y:S01]  /*f0d0*/  LDL R8, [R1+0x4] ;  /* 0x0000040001087983 */ /* 0x000ea20000100800 */
[----:B------:R-:W-:Y:S01]  /*f0e0*/  VIADD R14, R17, 0x1 ;  /* 0x00000001110e7836 */ /* 0x000fe20000000000 */
[----:B------:R-:W-:Y:S05]  /*f0f0*/  YIELD ;  /* 0x0000000000007946 */ /* 0x000fea0003800000 */
[----:B------:R-:W-:-:S04]  /*f100*/  ISETP.NE.AND P3, PT, R14, 0x2, PT ;  /* 0x000000020e00780c */ /* 0x000fc80003f65270 */
[----:B------:R-:W-:Y:S02]  /*f110*/  SEL R5, RZ, 0x1, P3 ;  /* 0x00000001ff057807 */ /* 0x000fe40001800000 */
[----:B------:R-:W-:Y:S02]  /*f120*/  SEL R14, R14, RZ, P3 ;  /* 0x000000ff0e0e7207 */ /* 0x000fe40001800000 */
[----:B------:R-:W-:Y:S02]  /*f130*/  LOP3.LUT R5, R22, R5, RZ, 0x3c, !PT ;  /* 0x0000000516057212 */ /* 0x000fe400078e3cff */
[----:B--2---:R-:W-:-:S13]  /*f140*/  ISETP.NE.AND P2, PT, R8, RZ, PT ;  /* 0x000000ff0800720c */ /* 0x004fda0003f45270 */
[----:B------:R-:W-:Y:S05]  /*f150*/  @P2 BRA `(.L_x_1231) ;  /* 0x0000000000302947 */ /* 0x000fea0003800000 */
[----:B------:R-:W-:Y:S05]  /*f160*/  @!P0 BRA `(.L_x_1232) ;  /* 0x0000000000048947 */ /* 0x000fea0003800000 */
[----:B------:R-:W-:Y:S01]  /*f170*/  BPT.TRAP 0x1 ;  /* 0x000000040000795c */ /* 0x000fe20000300000 */
.L_x_1232:
[----:B------:R-:W-:Y:S01]  /*f180*/  IMAD R9, R14, 0x8, R2 ;  /* 0x000000080e097824 */ /* 0x000fe200078e0202 */
[----:B------:R-:W-:-:S04]  /*f190*/  SHF.L.U32 R8, R5, 0x1f, RZ ;  /* 0x0000001f05087819 */ /* 0x000fc800000006ff */
[----:B------:R0:W1:Y:S01]  /*f1a0*/  SYNCS.PHASECHK.TRANS64.TRYWAIT P3, [R9+URZ+0x2d830], R8 ;  /* 0x02d83008090075a7 */ /* 0x000062000806017f */
[----:B------:R-:W-:Y:S05]  /*f1b0*/  @!P0 BRA `(.L_x_1233) ;  /* 0x0000000000048947 */ /* 0x000fea0003800000 */
[----:B------:R-:W-:Y:S01]  /*f1c0*/  BPT.TRAP 0x1 ;  /* 0x000000040000795c */ /* 0x000fe20000300000 */
.L_x_1233:
[----:B------:R-:W-:Y:S04]  /*f1d0*/  BSSY B0, `(.L_x_1231) ;  /* 0x0000004000007945 */ /* 0x000fe80003800000 */
[----:B-1----:R-:W-:Y:S05]  /*f1e0*/  @P3 BRA `(.L_x_1234) ;  /* 0x0000000000083947 */ /* 0x002fea0003800000 */
[----:B------:R-:W1:Y:S02]  /*f1f0*/  SYNCS.PHASECHK.TRANS64.TRYWAIT P3, [R9+URZ+0x2d830], R8 ;  /* 0x02d83008090075a7 */ /* 0x000e64000806017f */
[----:B-1----:R-:W-:Y:S05]  /*f200*/  @!P3 BRA `(.L_x_1235) ;  /* 0x000001300048b947 */ /* 0x002fea0003800000 */
.L_x_1234:
[----:B------:R-:W-:Y:S05]  /*f210*/  BSYNC B0 ;  /* 0x0000000000007941 */ /* 0x000fea0003800000 */
.L_x_1231:
[----:B01----:R-:W2:Y:S01]  /*f220*/  LDL R8, [R1+0x8] ;  /* 0x0000080001087983 */ /* 0x003ea20000100800 */
[----:B------:R-:W0:Y:S01]  /*f230*/  S2R R10, SR_TID.X ;  /* 0x00000000000a7919 */ /* 0x000e220000002100 */
[----:B------:R-:W-:Y:S05]  /*f240*/  WARPSYNC.ALL ;  /* 0x0000000000007948 */ /* 0x000fea0003800000 */
[----:B------:R-:W-:Y:S01]  /*f250*/  IMAD.MOV.U32 R9, RZ, RZ, -0x7fffffe0 ;  /* 0x80000020ff097424 */ /* 0x000fe200078e00ff */
[----:B0-----:R-:W-:-:S05]  /*f260*/  SHF.R.U32.HI R10, RZ, 0x7, R10 ;  /* 0x00000007ff0a7819 */ /* 0x001fca000001160a */
[----:B------:R-:W-:Y:S01]  /*f270*/  VIADD R28, R10, 0x8 ;  /* 0x000000080a1c7836 */ /* 0x000fe20000000000 */
[----:B------:R-:W-:Y:S01]  /*f280*/  R2UR UR11, R9 ;  /* 0x00000000090b72ca */ /* 0x000fe200000e0000 */
[----:B------:R-:W-:Y:S01]  /*f290*/  IMAD.MOV.U32 R27, RZ, RZ, -0x7fffffe0 ;  /* 0x80000020ff1b7424 */ /* 0x000fe200078e00ff */
[----:B------:R-:W-:Y:S02]  /*f2a0*/  R2UR UR8, R6 ;  /* 0x00000000060872ca */ /* 0x000fe400000e0000 */
[----:B------:R-:W-:Y:S02]  /*f2b0*/  R2UR UR9, R7 ;  /* 0x00000000070972ca */ /* 0x000fe400000e0000 */
[----:B------:R-:W-:Y:S02]  /*f2c0*/  MOV R25, 0x80000020 ;  /* 0x8000002000197802 */ /* 0x000fe40000000f00 */
[----:B------:R-:W-:Y:S02]  /*f2d0*/  R2UR UR27, R27 ;  /* 0x000000001b1b72ca */ /* 0x000fe400000e0000 */
[----:B------:R-:W-:-:S02]  /*f2e0*/  R2UR UR15, R25 ;  /* 0x00000000190f72ca */ /* 0x000fc400000e0000 */
[----:B------:R-:W-:Y:S02]  /*f2f0*/  R2UR UR23, R25 ;  /* 0x00000000191772ca */ /* 0x000fe400000e0000 */
[----:B------:R-:W-:Y:S02]  /*f300*/  R2UR UR12, R154 ;  /* 0x000000009a0c72ca */ /* 0x000fe400000e0000 */
[----:B------:R-:W-:Y:S01]  /*f310*/  R2UR UR13, R155 ;  /* 0x000000009b0d72ca */ /* 0x000fe200000e0000 */
[----:B------:R0:W-:Y:S01]  /*f320*/  BAR.SYNC.DEFER_BLOCKING R28, 0x100 ;  /* 0x0004001c0000751d */ /* 0x0001e20000010000 */
[----:B------:R-:W-:Y:S01]  /*f330*/  IMAD.MOV.U32 R11, RZ, RZ, -0x7fffffe0 ;  /* 0x80000020ff0b7424 */ /* 0x000fe200078e00ff */
[----:B------:R-:W-:Y:S01]  /*f340*/  R2UR UR16, R152 ;  /* 0x00000000981072ca */ /* 0x000fe200000e0000 */
[----:B--2---:R-:W-:-:S04]  /*f350*/  IMAD R8, R14, 0x600, R8 ;  /* 0x000006000e087824 */ /* 0x004fc800078e0208 */
[C---:B------:R-:W-:Y:S01]  /*f360*/  VIADD R24, R8.reuse, 0x2 ;  /* 0x0000000208187836 */ /* 0x040fe20000000000 */
[C---:B------:R-:W-:Y:S01]  /*f370*/  R2UR UR10, R8.reuse ;  /* 0x00000000080a72ca */ /* 0x040fe200000e0000 */
[----:B------:R-:W-:-:S03]  /*f380*/  VIADD R26, R8, 0x400 ;  /* 0x00000400081a7836 */ /* 0x000fc60000000000 */
[----:B------:R-:W-:Y:S01]  /*f390*/  R2UR UR14, R24 ;  /* 0x00000000180e72ca */ /* 0x000fe200000e0000 */
[----:B------:R-:W-:Y:S01]  /*f3a0*/  VIADD R24, R8, 0x202 ;  /* 0x0000020208187836 */ /* 0x000fe20000000000 */
[----:B------:R-:W-:-:S04]  /*f3b0*/  R2UR UR26, R26 ;  /* 0x000000001a1a72ca */ /* 0x000fc800000e0000 */
[----:B------:R-:W-:Y:S02]  /*f3c0*/  R2UR UR22, R24 ;  /* 0x00000000181672ca */ /* 0x000fe400000e0000 */
[----:B0-----:R-:W-:-:S06]  /*f3d0*/  WARPGROUP.ARRIVE ;  /* 0x00000000000079c5 */ /* 0x001fcc0000000000 */
[----:B------:R-:W-:Y:S01]  /*f3e0*/  HGMMA.64x128x16.F32 R24, gdesc[UR8], RZ, !UPT, gsb0 ;  /* 0x01e00000081879f0 */ /* 0x000fe2000c0008ff */
[----:B------:R-:W-:Y:S01]  /*f3f0*/  VIADD R10, R8, 0x200 ;  /* 0x00000200080a7836 */ /* 0x000fe20000000000 */
[----:B------:R-:W-:Y:S02]  /*f400*/  R2UR UR19, R11 ;  /* 0x000000000b1372ca */ /* 0x000fe400000e0000 */
[----:B------:R-:W-:Y:S02]  /*f410*/  R2UR UR17, R153 ;  /* 0x00000000991172ca */ /* 0x000fe400000e0000 */
[----:B------:R-:W-:Y:S01]  /*f420*/  R2UR UR18, R10 ;  /* 0x000000000a1272ca */ /* 0x000fe200000e0000 */
[----:B------:R-:W-:Y:S02]  /*f430*/  WARPGROUP.DEPBAR.LE gsb0, 0x0 ;  /* 0x00008000000079c5 */ /* 0x000fe40000010000 */
[----:B------:R-:W-:-:S06]  /*f440*/  WARPGROUP.ARRIVE ;  /* 0x00000000000079c5 */ /* 0x000fcc0000000000 */
[----:B------:R-:W-:Y:S01]  /*f450*/  HGMMA.64x128x16.F32 R24, gdesc[UR12], R24, gsb0 ;  /* 0x01e000000c1879f0 */ /* 0x000fe20008000818 */
        /* <DEDUP_REMOVED lines=10> */
[----:B------:R-:W-:Y:S01]  /*f500*/  VIADD R8, R8, 0x402 ;  /* 0x0000040208087836 */ /* 0x000fe20000000000 */
[----:B------:R-:W-:Y:S02]  /*f510*/  R2UR UR31, R9 ;  /* 0x00000000091f72ca */ /* 0x000fe400000e0000 */
[----:B------:R-:W-:Y:S02]  /*f520*/  R2UR UR28, R146 ;  /* 0x00000000921c72ca */ /* 0x000fe400000e0000 */
[----:B------:R-:W-:Y:S02]  /*f530*/  R2UR UR30, R8 ;  /* 0x00000000081e72ca */ /* 0x000fe400000e0000 */
[----:B------:R-:W-:Y:S01]  /*f540*/  R2UR UR29, R147 ;  /* 0x00000000931d72ca */ /* 0x000fe200000e0000 */
[----:B------:R-:W-:Y:S02]  /*f550*/  WARPGROUP.DEPBAR.LE gsb0, 0x0 ;  /* 0x00008000000079c5 */ /* 0x000fe40000010000 */
[----:B------:R-:W-:-:S06]  /*f560*/  WARPGROUP.ARRIVE ;  /* 0x00000000000079c5 */ /* 0x000fcc0000000000 */
[----:B------:R-:W-:Y:S03]  /*f570*/  HGMMA.64x128x16.F32 R24, gdesc[UR24], R24, gsb0 ;  /* 0x01e00000181879f0 */ /* 0x000fe60008000818 */
[----:B------:R-:W-:Y:S02]  /*f580*/  WARPGROUP.DEPBAR.LE gsb0, 0x0 ;  /* 0x00008000000079c5 */ /* 0x000fe40000010000 */
[----:B------:R-:W-:-:S07]  /*f590*/  WARPGROUP.ARRIVE ;  /* 0x00000000000079c5 */ /* 0x000fce0000000000 */
[----:B------:R-:W-:Y:S03]  /*f5a0*/  HGMMA.64x128x16.F32 R24, gdesc[UR28], R24, gsb0 ;  /* 0x01e000001c1879f0 */ /* 0x000fe60008000818 */
[----:B------:R-:W-:Y:S02]  /*f5b0*/  WARPGROUP.DEPBAR.LE gsb0, 0x0 ;  /* 0x00008000000079c5 */ /* 0x000fe40000010000 */
[----:B------:R-:W-:Y:S05]  /*f5c0*/  @P2 BRA `(.L_x_1236) ;  /* 0x0000000000282947 */ /* 0x000fea0003800000 */
[----:B------:R-:W-:Y:S05]  /*f5d0*/  @!P0 BRA `(.L_x_1237) ;  /* 0x0000000000048947 */ /* 0x000fea0003800000 */
[----:B------:R-:W-:Y:S01]  /*f5e0*/  BPT.TRAP 0x1 ;  /* 0x000000040000795c */ /* 0x000fe20000300000 */
.L_x_1237:
[----:B------:R-:W-:Y:S01]  /*f5f0*/  SHF.L.U32 R8, R22, 0x1f, RZ ;  /* 0x0000001f16087819 */ /* 0x000fe200000006ff */
[----:B------:R-:W-:-:S04]  /*f600*/  IMAD R9, R17, 0x8, R2 ;  /* 0x0000000811097824 */ /* 0x000fc800078e0202 */
[----:B------:R0:W1:Y:S01]  /*f610*/  SYNCS.PHASECHK.TRANS64.TRYWAIT P2, [R9+URZ+0x2d850], R8 ;  /* 0x02d85008090075a7 */ /* 0x000062000804017f */
[----:B------:R-:W-:Y:S05]  /*f620*/  @!P0 BRA `(.L_x_1238) ;  /* 0x0000000000048947 */ /* 0x000fea0003800000 */
[----:B------:R-:W-:Y:S01]  /*f630*/  BPT.TRAP 0x1 ;  /* 0x000000040000795c */ /* 0x000fe20000300000 */
.L_x_1238:
[----:B-1----:R-:W-:Y:S05]  /*f640*/  @P2 BRA `(.L_x_1236) ;  /* 0x0000000000082947 */ /* 0x002fea0003800000 */
[----:B------:R-:W1:Y:S02]  /*f650*/  SYNCS.PHASECHK.TRANS64.TRYWAIT P2, [R9+URZ+0x2d850], R8 ;  /* 0x02d85008090075a7 */ /* 0x000e64000804017f */
[----:B-1----:R-:W-:Y:S05]  /*f660*/  @!P2 BRA `(.L_x_1239) ;  /* 0x0000012c0044a947 */ /* 0x002fea0003800000 */
.L_x_1236:
[----:B------:R-:W2:Y:S01]  /*f670*/  LDL R22, [R1+0x24] ;  /* 0x0000240001167983 */ /* 0x000ea20000100800 */
[----:B01----:R-:W-:Y:S01]  /*f680*/  VIADD R8, R2, 0x400 ;  /* 0x0000040002087836 */ /* 0x003fe20000000000 */
[----:B------:R-:W-:Y:S05]  /*f690*/  WARPSYNC.ALL ;  /* 0x0000000000007948 */ /* 0x000fea0003800000 */
[----:B------:R-:W-:Y:S01]  /*f6a0*/  SHF.R.U32.HI R8, RZ, 0x4, R8 ;  /* 0x00000004ff087819 */ /* 0x000fe20000011608 */
[----:B------:R-:W-:Y:S01]  /*f6b0*/  IMAD.MOV.U32 R9, RZ, RZ, -0x7fffffe0 ;  /* 0x80000020ff097424 */ /* 0x000fe200078e00ff */
[----:B------:R-:W3:Y:S01]  /*f6c0*/  LDL R143, [R1+0x28] ;  /* 0x00002800018f7983 */ /* 0x000ee20000100800 */
[----:B------:R-:W-:Y:S01]  /*f6d0*/  IMAD.MOV.U32 R11, RZ, RZ, -0x7fffffe0 ;  /* 0x80000020ff0b7424 */ /* 0x000fe200078e00ff */
[----:B------:R-:W-:-:S02]  /*f6e0*/  LOP3.LUT R8, R8, 0x3fff, RZ, 0xc0, !PT ;  /* 0x00003fff08087812 */ /* 0x000fc400078ec0ff */
[----:B------:R-:W-:Y:S01]  /*f6f0*/  R2UR UR11, R9 ;  /* 0x00000000090b72ca */ /* 0x000fe200000e0000 */
[----:B------:R-:W4:Y:S01]  /*f700*/  LDL R142, [R1+0x30] ;  /* 0x00003000018e7983 */ /* 0x000f220000100800 */
[----:B------:R-:W-:Y:S01]  /*f710*/  LOP3.LUT R8, R8, 0x2000000, RZ, 0xfc, !PT ;  /* 0x0200000008087812 */ /* 0x000fe200078efcff */
[----:B------:R-:W-:Y:S01]  /*f720*/  WARPGROUP.ARRIVE ;  /* 0x00000000000079c5 */ /* 0x000fe20000000000 */
[----:B------:R-:W-:Y:S01]  /*f730*/  UMOV UR9, 0x40000040 ;  /* 0x4000004000097882 */ /* 0x000fe20000000000 */
[----:B------:R-:W-:Y:S02]  /*f740*/  R2UR UR15, R11 ;  /* 0x000000000b0f72ca */ /* 0x000fe400000e0000 */
[----:B------:R-:W-:Y:S01]  /*f750*/  IMAD R8, R17, 0x600, R8 ;  /* 0x0000060011087824 */ /* 0x000fe200078e0208 */
[----:B------:R-:W-:Y:S01]  /*f760*/  UMOV UR13, 0x40000040 ;  /* 0x40000040000d7882 */ /* 0x000fe20000000000 */
[C---:B------:R-:W-:Y:S02]  /*f770*/  R2UR UR19, R11.reuse ;  /* 0x000000000b1372ca */ /* 0x040fe400000e0000 */
[C---:B------:R-:W-:Y:S01]  /*f780*/  VIADD R10, R8.reuse, 0x40 ;  /* 0x00000040080a7836 */ /* 0x040fe20000000000 */
[----:B------:R-:W-:Y:S01]  /*f790*/  R2UR UR10, R8 ;  /* 0x00000000080a72ca */ /* 0x000fe200000e0000 */
[----:B------:R-:W-:Y:S01]  /*f7a0*/  UMOV UR17, 0x40000040 ;  /* 0x4000004000117882 */ /* 0x000fe20000000000 */
[----:B------:R-:W-:-:S02]  /*f7b0*/  R2UR UR23, R11 ;  /* 0x000000000b1772ca */ /* 0x000fc400000e0000 */
[----:B------:R-:W-:Y:S01]  /*f7c0*/  R2UR UR14, R10 ;  /* 0x000000000a0e72ca */ /* 0x000fe200000e0000 */
[----:B------:R-:W-:Y:S01]  /*f7d0*/  VIADD R10, R8, 0x80 ;  /* 0x00000080080a7836 */ /* 0x000fe20000000000 */
[----:B------:R-:W-:Y:S01]  /*f7e0*/  UMOV UR21, 0x40000040 ;  /* 0x4000004000157882 */ /* 0x000fe20000000000 */
[C---:B------:R-:W-:Y:S01]  /*f7f0*/  R2UR UR27, R11.reuse ;  /* 0x000000000b1b72ca */ /* 0x040fe200000e0000 */
[----:B------:R-:W-:Y:S01]  /*f800*/  UMOV UR25, 0x40000040 ;  /* 0x4000004000197882 */ /* 0x000fe20000000000 */
[C---:B------:R-:W-:Y:S02]  /*f810*/  R2UR UR31, R11.reuse ;  /* 0x000000000b1f72ca */ /* 0x040fe400000e0000 */
[----:B------:R-:W-:Y:S01]  /*f820*/  R2UR UR18, R10 ;  /* 0x000000000a1272ca */ /* 0x000fe200000e0000 */
[----:B------:R-:W-:Y:S01]  /*f830*/  VIADD R10, R8, 0xc0 ;  /* 0x000000c0080a7836 */ /* 0x000fe20000000000 */
[----:B------:R-:W-:Y:S01]  /*f840*/  UMOV UR29, 0x40000040 ;  /* 0x40000040001d7882 */ /* 0x000fe20000000000 */
[----:B------:R-:W-:Y:S01]  /*f850*/  R2UR UR35, R11 ;  /* 0x000000000b2372ca */ /* 0x000fe200000e0000 */
[----:B------:R-:W-:Y:S01]  /*f860*/  UMOV UR33, 0x40000040 ;  /* 0x4000004000217882 */ /* 0x000fe20000000000 */
[----:B------:R-:W-:-:S02]  /*f870*/  R2UR UR43, R9 ;  /* 0x00000000092b72ca */ /* 0x000fc400000e0000 */
[----:B------:R-:W-:Y:S01]  /*f880*/  R2UR UR22, R10 ;  /* 0x000000000a1672ca */ /* 0x000fe200000e0000 */
[----:B------:R-:W-:-:S05]  /*f890*/  VIADD R10, R8, 0x100 ;  /* 0x00000100080a7836 */ /* 0x000fca0000000000 */
[----:B------:R-:W-:Y:S01]  /*f8a0*/  R2UR UR26, R10 ;  /* 0x000000000a1a72ca */ /* 0x000fe200000e0000 */
[----:B------:R-:W-:-:S05]  /*f8b0*/  VIADD R10, R8, 0x140 ;  /* 0x00000140080a7836 */ /* 0x000fca0000000000 */
[----:B------:R-:W-:Y:S01]  /*f8c0*/  R2UR UR30, R10 ;  /* 0x000000000a1e72ca */ /* 0x000fe200000e0000 */
[C---:B------:R-:W-:Y:S01]  /*f8d0*/  VIADD R10, R8.reuse, 0x180 ;  /* 0x00000180080a7836 */ /* 0x040fe20000000000 */
[----:B------:R-:W-:-:S04]  /*f8e0*/  IADD3 R8, R8, 0x1c0, RZ ;  /* 0x000001c008087810 */ /* 0x000fc80007ffe0ff */
[----:B------:R-:W-:Y:S02]  /*f8f0*/  R2UR UR42, R8 ;  /* 0x00000000082a72ca */ /* 0x000fe400000e0000 */
[----:B------:R-:W-:Y:S01]  /*f900*/  R2UR UR34, R10 ;  /* 0x000000000a2272ca */ /* 0x000fe200000e0000 */
[----:B--2---:R-:W-:-:S05]  /*f910*/  IMAD R8, R22, 0x2000, R2 ;  /* 0x0000200016087824 */ /* 0x004fca00078e0202 */
[----:B------:R-:W-:-:S13]  /*f920*/  R2UR UR8, R8 ;  /* 0x00000000080872ca */ /* 0x000fda00000e0000 */
[----:B------:R-:W-:-:S04]  /*f930*/  UIADD3 UR8, UR8, 0x21800, URZ ;  /* 0x0002180008087890 */ /* 0x000fc8000fffe03f */
[----:B------:R-:W-:-:S04]  /*f940*/  USHF.R.U32.HI UR8, URZ, 0x4, UR8 ;  /* 0x000000043f087899 */ /* 0x000fc80008011608 */
[----:B------:R-:W-:-:S04]  /*f950*/  ULOP3.LUT UR8, UR8, 0x3fff, URZ, 0xc0, !UPT ;  /* 0x00003fff08087892 */ /* 0x000fc8000f8ec03f */
[----:B------:R-:W-:-:S09]  /*f960*/  ULOP3.LUT UR8, UR8, 0x10000, URZ, 0xfc, !UPT ;  /* 0x0001000008087892 */ /* 0x000fd2000f8efc3f */
[----:B------:R-:W-:Y:S01]  /*f970*/  HGMMA.64x96x16.F32 R88, gdesc[UR8].tnspB, R88, gsb0 ;  /* 0x41600000085879f0 */ /* 0x000fe20008000858 */
[----:B------:R-:W-:Y:S02]  /*f980*/  UIADD3 UR12, UR8, 0x2, URZ ;  /* 0x00000002080c7890 */ /* 0x000fe4000fffe03f */
[----:B------:R-:W-:Y:S01]  /*f990*/  UIADD3 UR16, UR8, 0x4, URZ ;  /* 0x0000000408107890 */ /* 0x000fe2000fffe03f */
[----:B------:R-:W-:Y:S02]  /*f9a0*/  WARPGROUP.DEPBAR.LE gsb0, 0x0 ;  /* 0x00008000000079c5 */ /* 0x000fe40000010000 */
[----:B------:R-:W-:-:S06]  /*f9b0*/  WARPGROUP.ARRIVE ;  /* 0x00000000000079c5 */ /* 0x000fcc0000000000 */
[----:B------:R-:W-:Y:S01]  /*f9c0*/  HGMMA.64x96x16.F32 R88, gdesc[UR12].tnspB, R88, gsb0 ;  /* 0x416000000c5879f0 */ /* 0x000fe20008000858 */
[----:B------:R-:W-:Y:S02]  /*f9d0*/  UIADD3 UR20, UR8, 0x6, URZ ;  /* 0x0000000608147890 */ /* 0x000fe4000fffe03f */
        /* <DEDUP_REMOVED lines=19> */
[----:B------:R-:W-:Y:S01]  /*fb10*/  UMOV UR41, 0x40000040 ;  /* 0x4000004000297882 */ /* 0x000fe20000000000 */
[----:B------:R-:W-:Y:S01]  /*fb20*/  FMUL.FTZ R22, R28, UR49 ;  /* 0x000000311c167c20 */ /* 0x000fe20008410000 */
[----:B------:R-:W-:Y:S01]  /*fb30*/  FMUL.FTZ R28, R33, UR49 ;  /* 0x00000031211c7c20 */ /* 0x000fe20008410000 */
[----:B------:R-:W-:Y:S01]  /*fb40*/  FMUL.FTZ R33, R38, UR49 ;  /* 0x0000003126217c20 */ /* 0x000fe20008410000 */
[----:B------:R-:W-:Y:S01]  /*fb50*/  FMUL.FTZ R38, R43, UR49 ;  /* 0x000000312b267c20 */ /* 0x000fe20008410000 */
[----:B------:R-:W-:Y:S02]  /*fb60*/  FMUL.FTZ R43, R48, UR49 ;  /* 0x00000031302b7c20 */ /* 0x000fe40008410000 */
[----:B------:R-:W0:Y:S01]  /*fb70*/  S2R R48, SR_TID.X ;  /* 0x0000000000307919 */ /* 0x000e220000002100 */
[----:B------:R-:W-:Y:S02]  /*fb80*/  WARPGROUP.DEPBAR.LE gsb0, 0x0 ;  /* 0x00008000000079c5 */ /* 0x000fe40000010000 */
[----:B------:R-:W-:-:S06]  /*fb90*/  WARPGROUP.ARRIVE ;  /* 0x00000000000079c5 */ /* 0x000fcc0000000000 */
[----:B------:R-:W-:Y:S01]  /*fba0*/  HGMMA.64x96x16.F32 R88, gdesc[UR40].tnspB, R88, gsb0 ;  /* 0x41600000285879f0 */ /* 0x000fe20008000858 */
[----:B0-----:R-:W-:Y:S02]  /*fbb0*/  SHF.R.U32.HI R145, RZ, 0x7, R48 ;  /* 0x00000007ff917819 */ /* 0x001fe40000011630 */
[----:B------:R-:W-:-:S03]  /*fbc0*/  ISETP.GE.U32.AND P2, PT, R48, 0x180, PT ;  /* 0x000001803000780c */ /* 0x000fc60003f46070 */
[----:B------:R-:W-:Y:S02]  /*fbd0*/  VIADD R48, R145, 0x9 ;  /* 0x0000000991307836 */ /* 0x000fe40000000000 */
        /* <DEDUP_REMOVED lines=61> */
[----:B------:R-:W-:Y:S01]  /*ffb0*/  PLOP3.LUT P2, PT, PT, PT, UP0, 0x40, 0x0 ;  /* 0x000000000000781c */ /* 0x000fe20003f4e808 */
[----:B------:R-:W0:Y:S08]  /*ffc0*/  MUFU.TANH R8, R8 ;  /* 0x0000000800087308 */ /* 0x000e300000002400 */
[----:B------:R-:W1:Y:S01]  /*ffd0*/  MUFU.TANH R9, R9 ;  /* 0x0000000900097308 */ /* 0x000e620000002400 */
[----:B------:R-:W-:-:S02]  /*ffe0*/  WARPGROUP.DEPBAR.LE gsb0, 0x0 ;  /* 0x00008000000079c5 */ /* 0x000fc40000010000 */
[----:B------:R2:W-:Y:S06]  /*fff0*/  BAR.ARV R48, 0x100 ;  /* 0x000400300000751d */ /* 0x0005ec0000002000 */
[----:B--2---:R-:W-:-:S04]  /*10000*/  @!P1 IMAD R48, R14, 0x8, R2 ;  /* 0x000000080e309824 */ /* 0x004fc800078e0202 */
[----:B------:R-:W-:-:S05]  /*10010*/  @!P1 VIADD R48, R48, 0x2d840 ;  /* 0x0002d84030309836 */ /* 0x000fca0000000000 */
[----:B------:R-:W-:-:S04]  /*10020*/  @!P1 PRMT R48, RZ, 0x654, R48 ;  /* 0x00000654ff309816 */ /* 0x000fc80000000030 */
[----:B------:R3:W-:Y:S01]  /*10030*/  @!P1 SYNCS.ARRIVE.TRANS64.RED.A1T0 RZ, [R48+URZ], RZ ;  /* 0x000000ff30ff99a7 */ /* 0x0007e2000810043f */
[----:B------:R-:W2:Y:S01]  /*10040*/  MUFU.TANH R10, R10 ;  /* 0x0000000a000a7308 */ /* 0x000ea20000002400 */
[----:B---3--:R-:W-:-:S07]  /*10050*/  IADD3 R48, R143, 0x1, -R82 ;  /* 0x000000018f307810 */ /* 0x008fce0007ffe852 */
[----:B------:R-:W3:Y:S01]  /*10060*/  MUFU.TANH R11, R11 ;  /* 0x0000000b000b7308 */ /* 0x000ee20000002400 */
[----:B----4-:R-:W-:-:S07]  /*10070*/  IMAD.IADD R48, R48, 0x1, -R142 ;  /* 0x0000000130307824 */ /* 0x010fce00078e0a8e */
[----:B------:R-:W4:Y:S01]  /*10080*/  MUFU.TANH R22, R22 ;  /* 0x0000001600167308 */ /* 0x000f220000002400 */
[----:B------:R-:W-:-:S07]  /*10090*/  IMAD R48, R136, -0x2, R48 ;  /* 0xfffffffe88307824 */ /* 0x000fce00078e0230 */
        /* <DEDUP_REMOVED lines=59> */
[----:B------:R-:W-:-:S02]  /*10450*/  VIADD R143, R48, UR48 ;  /* 0x00000030308f7c36 */ /* 0x000fc40008000000 */
[----:B------:R-:W-:Y:S02]  /*10460*/  VIADD R142, R48, UR50 ;  /* 0x00000032308e7c36 */ /* 0x000fe40008000000 */
[C---:B------:R-:W-:Y:S02]  /*10470*/  IMAD.IADD R87, R20.reuse, 0x1, R143 ;  /* 0x0000000114577824 */ /* 0x040fe400078e028f */
[----:B------:R-:W-:Y:S01]  /*10480*/  IMAD.IADD R86, R20, 0x1, R142 ;  /* 0x0000000114567824 */ /* 0x000fe200078e028e */
[----:B-1234-:R-:W-:Y:S06]  /*10490*/  @P2 BRA `(.L_x_1240) ;  /* 0x0000000000582947 */ /* 0x01efec0003800000 */
[----:B------:R-:W-:Y:S01]  /*104a0*/  ISETP.GT.AND P2, PT, R141, -0x1, PT ;  /* 0xffffffff8d00780c */ /* 0x000fe20003f44270 */
[----:B------:R-:W-:-:S12]  /*104b0*/  BSSY B0, `(.L_x_1241) ;  /* 0x0000010000007945 */ /* 0x000fd80003800000 */
[----:B------:R-:W-:Y:S05]  /*104c0*/  @P2 BRA `(.L_x_1242) ;  /* 0x0000000000202947 */ /* 0x000fea0003800000 */
[----:B------:R-:W-:Y:S02]  /*104d0*/  IMAD.U32 R145, RZ, RZ, UR44 ;  /* 0x0000002cff917e24 */ /* 0x000fe4000f8e00ff */
[----:B------:R-:W-:-:S03]  /*104e0*/  IMAD.MOV.U32 R156, RZ, RZ, R144 ;  /* 0x000000ffff9c7224 */ /* 0x000fc600078e0090 */
[----:B------:R-:W-:-:S13]  /*104f0*/  ISETP.NE.AND P2, PT, R145, 0x1, PT ;  /* 0x000000019100780c */ /* 0x000fda0003f45270 */
[----:B------:R-:W1:Y:S02]  /*10500*/  @P2 LDC.64 R48, c[0x0][0x9e8] ;  /* 0x00027a00ff302b82 */ /* 0x000e640000000a00 */
[----:B-1----:R-:W-:-:S05]  /*10510*/  @P2 IMAD.HI.U32 R48, R144, R48, RZ ;  /* 0x0000003090302227 */ /* 0x002fca00078e00ff */
[----:B------:R-:W-:-:S04]  /*10520*/  @P2 SHF.R.U32.HI R156, RZ, R49, R48 ;  /* 0x00000031ff9c2219 */ /* 0x000fc80000011630 */
[----:B------:R-:W-:Y:S01]  /*10530*/  LOP3.LUT R48, RZ, R156, RZ, 0x33, !PT ;  /* 0x0000009cff307212 */ /* 0x000fe200078e33ff */
[----:B------:R-:W-:Y:S06]  /*10540*/  BRA `(.L_x_1243) ;  /* 0x0000000000187947 */ /* 0x000fec0003800000 */
.L_x_1242:
[----:B------:R-:W-:-:S05]  /*10550*/  IMAD.U32 R145, RZ, RZ, UR44 ;  /* 0x0000002cff917e24 */ /* 0x000fca000f8e00ff */
[----:B------:R-:W-:-:S13]  /*10560*/  ISETP.NE.AND P2, PT, R145, 0x1, PT ;  /* 0x000000019100780c */ /* 0x000fda0003f45270 */
[----:B------:R-:W1:Y:S02]  /*10570*/  @P2 LDC.64 R48, c[0x0][0x9e8] ;  /* 0x00027a00ff302b82 */ /* 0x000e640000000a00 */
[----:B-1----:R-:W-:-:S04]  /*10580*/  @P2 IMAD.HI.U32 R156, R141, R48, RZ ;  /* 0x000000308d9c2227 */ /* 0x002fc800078e00ff */
[----:B------:R-:W-:Y:S01]  /*10590*/  IMAD.MOV.U32 R48, RZ, RZ, R141 ;  /* 0x000000ffff307224 */ /* 0x000fe200078e008d */
[----:B------:R-:W-:-:S07]  /*105a0*/  @P2 SHF.R.U32.HI R48, RZ, R49, R156 ;  /* 0x00000031ff302219 */ /* 0x000fce000001169c */
.L_x_1243:
[----:B------:R-:W-:Y:S05]  /*105b0*/  BSYNC B0 ;  /* 0x0000000000007941 */ /* 0x000fea0003800000 */
.L_x_1241:
[----:B------:R-:W-:-:S04]  /*105c0*/  IMAD R48, R48, R145, -R82 ;  /* 0x0000009130307224 */ /* 0x000fc800078e0a52 */
[----:B------:R-:W-:-:S05]  /*105d0*/  IMAD R48, R136, -0x2, R48 ;  /* 0xfffffffe88307824 */ /* 0x000fca00078e0230 */
[----:B------:R-:W-:Y:S02]  /*105e0*/  VIMNMX R86, R86, R48, !PT ;  /* 0x0000003056567248 */ /* 0x000fe40007fe0100 */
[----:B------:R-:W-:-:S07]  /*105f0*/  VIADDMNMX R87, R48, R145, R87, PT ;  /* 0x0000009130577246 */ /* 0x000fce0003800157 */
.L_x_1240:
[----:B------:R-:W-:Y:S01]  /*10600*/  ISETP.GT.AND P2, PT, R0, -0x1, PT ;  /* 0xffffffff0000780c */ /* 0x000fe20003f44270 */
[C---:B------:R-:W-:Y:S01]  /*10610*/  IMAD.IADD R143, R21.reuse, 0x1, R143 ;  /* 0x00000001158f7824 */ /* 0x040fe200078e028f */
[----:B------:R-:W-:Y:S02]  /*10620*/  IADD3 R142, R21, R142, RZ ;  /* 0x0000008e158e7210 */ /* 0x000fe40007ffe0ff */
[C---:B------:R-:W-:Y:S02]  /*10630*/  ISETP.GT.AND P5, PT, R86.reuse, 0x8, P2 ;  /* 0x000000085600780c */ /* 0x040fe400017a4270 */
[C---:B------:R-:W-:Y:S02]  /*10640*/  ISETP.GT.AND P4, PT, R86.reuse, RZ, P2 ;  /* 0x000000ff5600720c */ /* 0x040fe40001784270 */
[----:B------:R-:W-:Y:S02]  /*10650*/  ISETP.LT.OR P5, PT, R87, 0x9, P5 ;  /* 0x000000095700780c */ /* 0x000fe40002fa1670 */
[----:B------:R-:W-:-:S02]  /*10660*/  ISETP.GT.AND P3, PT, R86, 0x1, P2 ;  /* 0x000000015600780c */ /* 0x000fc40001764270 */
[----:B------:R-:W-:Y:S02]  /*10670*/  FSEL R22, R22, -INF , !P5 ;  /* 0xff80000016167808 */ /* 0x000fe40006800000 */
[----:B------:R-:W-:Y:S02]  /*10680*/  ISETP.GT.AND P5, PT, R86, 0x11, P2 ;  /* 0x000000115600780c */ /* 0x000fe400017a4270 */
[C---:B------:R-:W-:Y:S02]  /*10690*/  ISETP.LT.OR P4, PT, R87.reuse, 0x1, P4 ;  /* 0x000000015700780c */ /* 0x040fe40002781670 */
[C---:B------:R-:W-:Y:S02]  /*106a0*/  ISETP.LT.OR P3, PT, R87.reuse, 0x2, P3 ;  /* 0x000000025700780c */ /* 0x040fe40001f61670 */
[----:B------:R-:W-:Y:S02]  /*106b0*/  ISETP.LT.OR P5, PT, R87, 0x12, P5 ;  /* 0x000000125700780c */ /* 0x000fe40002fa1670 */
[----:B0-----:R-:W-:-:S02]  /*106c0*/  FSEL R48, R8, -INF , !P4 ;  /* 0xff80000008307808 */ /* 0x001fc40006000000 */
[----:B------:R-:W-:Y:S02]  /*106d0*/  FSEL R49, R9, -INF , !P3 ;  /* 0xff80000009317808 */ /* 0x000fe40005800000 */
[C---:B------:R-:W-:Y:S02]  /*106e0*/  ISETP.GT.AND P4, PT, R86.reuse, 0x9, P2 ;  /* 0x000000095600780c */ /* 0x040fe40001784270 */
[----:B------:R-:W-:Y:S02]  /*106f0*/  ISETP.GT.AND P3, PT, R86, 0x10, P2 ;  /* 0x000000105600780c */ /* 0x000fe40001764270 */
[----:B------:R-:W-:Y:S02]  /*10700*/  FSEL R28, R28, -INF , !P5 ;  /* 0xff8000001c1c7808 */ /* 0x000fe40006800000 */
[----:B------:R-:W-:Y:S02]  /*10710*/  ISETP.GT.AND P5, PT, R86, 0x20, P2 ;  /* 0x000000205600780c */ /* 0x000fe400017a4270 */
[----:B------:R-:W-:-:S02]  /*10720*/  ISETP.LT.OR P4, PT, R87, 0xa, P4 ;  /* 0x0000000a5700780c */ /* 0x000fc40002781670 */
[C---:B------:R-:W-:Y:S02]  /*10730*/  ISETP.LT.OR P3, PT, R87.reuse, 0x11, P3 ;  /* 0x000000115700780c */ /* 0x040fe40001f61670 */
[----:B------:R-:W-:Y:S02]  /*10740*/  ISETP.LT.OR P5, PT, R87, 0x21, P5 ;  /* 0x000000215700780c */ /* 0x000fe40002fa1670 */
[----:B------:R-:W-:Y:S02]  /*10750*/  FSEL R24, R24, -INF , !P4 ;  /* 0xff80000018187808 */ /* 0x000fe40006000000 */
[----:B------:R-:W-:Y:S02]  /*10760*/  FSEL R27, R27, -INF , !P3 ;  /* 0xff8000001b1b7808 */ /* 0x000fe40005800000 */
[C---:B------:R-:W-:Y:S02]  /*10770*/  ISETP.GT.AND P4, PT, R86.reuse, 0x18, P2 ;  /* 0x000000185600780c */ /* 0x040fe40001784270 */
[----:B------:R-:W-:-:S02]  /*10780*/  ISETP.GT.AND P3, PT, R86, 0x19, P2 ;  /* 0x000000195600780c */ /* 0x000fc40001764270 */
[----:B------:R-:W-:Y:S02]  /*10790*/  FSEL R35, R35, -INF , !P5 ;  /* 0xff80000023237808 */ /* 0x000fe40006800000 */
[----:B------:R-:W-:Y:S02]  /*107a0*/  ISETP.GT.AND P5, PT, R86, 0x29, P2 ;  /* 0x000000295600780c */ /* 0x000fe400017a4270 */
[C---:B------:R-:W-:Y:S02]  /*107b0*/  ISETP.LT.OR P4, PT, R87.reuse, 0x19, P4 ;  /* 0x000000195700780c */ /* 0x040fe40002781670 */
[C---:B------:R-:W-:Y:S02]  /*107c0*/  ISETP.LT.OR P3, PT, R87.reuse, 0x1a, P3 ;  /* 0x0000001a5700780c */ /* 0x040fe40001f61670 */
[----:B------:R-:W-:Y:S02]  /*107d0*/  ISETP.LT.OR P5, PT, R87, 0x2a, P5 ;  /* 0x0000002a5700780c */ /* 0x000fe40002fa1670 */
[----:B------:R-:W-:-:S02]  /*107e0*/  FSEL R31, R31, -INF , !P4 ;  /* 0xff8000001f1f7808 */ /* 0x000fc40006000000 */
        /* <DEDUP_REMOVED lines=58> */
[----:B------:R-:W-:Y:S02]  /*10b90*/  PLOP3.LUT P5, PT, PT, PT, UP0, 0x40, 0x0 ;  /* 0x000000000000781c */ /* 0x000fe40003fae808 */
[----:B------:R-:W-:-:S02]  /*10ba0*/  ISETP.LT.OR P4, PT, R87, 0x6a, P4 ;  /* 0x0000006a5700780c */ /* 0x000fc40002781670 */
[----:B------:R-:W-:Y:S02]  /*10bb0*/  ISETP.LT.OR P3, PT, R87, 0x71, P3 ;  /* 0x000000715700780c */ /* 0x000fe40001f61670 */
[----:B------:R-:W-:Y:S02]  /*10bc0*/  FSEL R74, R74, -INF , !P4 ;  /* 0xff8000004a4a7808 */ /* 0x000fe40006000000 */
[----:B------:R-:W-:Y:S02]  /*10bd0*/  FSEL R79, R79, -INF , !P3 ;  /* 0xff8000004f4f7808 */ /* 0x000fe40005800000 */
[C---:B------:R-:W-:Y:S02]  /*10be0*/  ISETP.GT.AND P4, PT, R86.reuse, 0x78, P2 ;  /* 0x000000785600780c */ /* 0x040fe40001784270 */
[----:B------:R-:W-:Y:S02]  /*10bf0*/  ISETP.GT.AND P3, PT, R86, 0x79, P2 ;  /* 0x000000795600780c */ /* 0x000fe40001764270 */
[----:B------:R-:W-:-:S02]  /*10c00*/  ISETP.LT.OR P4, PT, R87, 0x79, P4 ;  /* 0x000000795700780c */ /* 0x000fc40002781670 */
[----:B------:R-:W-:Y:S02]  /*10c10*/  ISETP.LT.OR P3, PT, R87, 0x7a, P3 ;  /* 0x0000007a5700780c */ /* 0x000fe40001f61670 */
[----:B------:R-:W-:Y:S02]  /*10c20*/  FSEL R84, R84, -INF , !P4 ;  /* 0xff80000054547808 */ /* 0x000fe40006000000 */
[----:B------:R-:W-:Y:S01]  /*10c30*/  FSEL R85, R85, -INF , !P3 ;  /* 0xff80000055557808 */ /* 0x000fe20005800000 */
[----:B------:R-:W-:Y:S08]  /*10c40*/  @P5 BRA `(.L_x_1244) ;  /* 0x0000000000585947 */ /* 0x000ff00003800000 */
[----:B------:R-:W-:Y:S01]  /*10c50*/  ISETP.GT.AND P3, PT, R140, -0x1, PT ;  /* 0xffffffff8c00780c */ /* 0x000fe20003f64270 */
[----:B------:R-:W-:-:S12]  /*10c60*/  BSSY B0, `(.L_x_1245) ;  /* 0x0000010000007945 */ /* 0x000fd80003800000 */
[----:B------:R-:W-:Y:S05]  /*10c70*/  @P3 BRA `(.L_x_1246) ;  /* 0x0000000000203947 */ /* 0x000fea0003800000 */
[----:B------:R-:W-:Y:S02]  /*10c80*/  IMAD.U32 R86, RZ, RZ, UR44 ;  /* 0x0000002cff567e24 */ /* 0x000fe4000f8e00ff */
[----:B------:R-:W-:-:S03]  /*10c90*/  IMAD.MOV.U32 R87, RZ, RZ, R15 ;  /* 0x000000ffff577224 */ /* 0x000fc600078e000f */
[----:B------:R-:W-:-:S13]  /*10ca0*/  ISETP.NE.AND P3, PT, R86, 0x1, PT ;  /* 0x000000015600780c */ /* 0x000fda0003f65270 */
[----:B------:R-:W0:Y:S02]  /*10cb0*/  @P3 LDC.64 R8, c[0x0][0x9e8] ;  /* 0x00027a00ff083b82 */ /* 0x000e240000000a00 */
[----:B0-----:R-:W-:-:S05]  /*10cc0*/  @P3 IMAD.HI.U32 R8, R15, R8, RZ ;  /* 0x000000080f083227 */ /* 0x001fca00078e00ff */
[----:B------:R-:W-:-:S04]  /*10cd0*/  @P3 SHF.R.U32.HI R87, RZ, R9, R8 ;  /* 0x00000009ff573219 */ /* 0x000fc80000011608 */
[----:B------:R-:W-:Y:S01]  /*10ce0*/  LOP3.LUT R8, RZ, R87, RZ, 0x33, !PT ;  /* 0x00000057ff087212 */ /* 0x000fe200078e33ff */
[----:B------:R-:W-:Y:S06]  /*10cf0*/  BRA `(.L_x_1247) ;  /* 0x0000000000187947 */ /* 0x000fec0003800000 */
.L_x_1246:
[----:B------:R-:W-:-:S05]  /*10d00*/  IMAD.U32 R86, RZ, RZ, UR44 ;  /* 0x0000002cff567e24 */ /* 0x000fca000f8e00ff */
[----:B------:R-:W-:-:S13]  /*10d10*/  ISETP.NE.AND P3, PT, R86, 0x1, PT ;  /* 0x000000015600780c */ /* 0x000fda0003f65270 */
[----:B------:R-:W0:Y:S02]  /*10d20*/  @P3 LDC.64 R8, c[0x0][0x9e8] ;  /* 0x00027a00ff083b82 */ /* 0x000e240000000a00 */
[----:B0-----:R-:W-:-:S04]  /*10d30*/  @P3 IMAD.HI.U32 R87, R140, R8, RZ ;  /* 0x000000088c573227 */ /* 0x001fc800078e00ff */
[----:B------:R-:W-:Y:S01]  /*10d40*/  IMAD.MOV.U32 R8, RZ, RZ, R140 ;  /* 0x000000ffff087224 */ /* 0x000fe200078e008c */
[----:B------:R-:W-:-:S07]  /*10d50*/  @P3 SHF.R.U32.HI R8, RZ, R9, R87 ;  /* 0x00000009ff083219 */ /* 0x000fce0000011657 */
.L_x_1247:
[----:B------:R-:W-:Y:S05]  /*10d60*/  BSYNC B0 ;  /* 0x0000000000007941 */ /* 0x000fea0003800000 */
.L_x_1245:
[----:B------:R-:W-:-:S04]  /*10d70*/  IMAD R82, R8, R86, -R82 ;  /* 0x0000005608527224 */ /* 0x000fc800078e0a52 */
[----:B------:R-:W-:-:S05]  /*10d80*/  IMAD R82, R136, -0x2, R82 ;  /* 0xfffffffe88527824 */ /* 0x000fca00078e0252 */
[----:B------:R-:W-:Y:S02]  /*10d90*/  VIMNMX R142, R142, R82, !PT ;  /* 0x000000528e8e7248 */ /* 0x000fe40007fe0100 */
[----:B------:R-:W-:-:S07]  /*10da0*/  VIADDMNMX R143, R82, R86, R143, PT ;  /* 0x00000056528f7246 */ /* 0x000fce000380018f */
.L_x_1244:
[----:B------:R-:W-:Y:S01]  /*10db0*/  @!P1 IMAD R8, R17, 0x8, R2 ;  /* 0x0000000811089824 */ /* 0x000fe200078e0202 */
[----:B------:R-:W2:Y:S01]  /*10dc0*/  LDL R86, [R1+0x1c] ;  /* 0x00001c0001567983 */ /* 0x000ea20000100800 */
[----:B------:R-:W-:Y:S01]  /*10dd0*/  UMOV UR39, UR7 ;  /* 0x0000000700277c82 */ /* 0x000fe20008000000 */
[----:B------:R-:W-:Y:S01]  /*10de0*/  ISETP.GT.AND P4, PT, R142, 0x8, P2 ;  /* 0x000000088e00780c */ /* 0x000fe20001784270 */
[----:B------:R-:W-:Y:S01]  /*10df0*/  @!P1 VIADD R8, R8, 0x2d860 ;  /* 0x0002d86008089836 */ /* 0x000fe20000000000 */
[----:B------:R-:W-:Y:S02]  /*10e00*/  ISETP.GT.AND P5, PT, R142, 0x9, P2 ;  /* 0x000000098e00780c */ /* 0x000fe400017a4270 */
[C---:B------:R-:W-:Y:S02]  /*10e10*/  ISETP.LT.OR P4, PT, R143.reuse, 0x9, P4 ;  /* 0x000000098f00780c */ /* 0x040fe40002781670 */
[----:B------:R-:W-:Y:S02]  /*10e20*/  @!P1 PRMT R8, RZ, 0x654, R8 ;  /* 0x00000654ff089816 */ /* 0x000fe40000000008 */
[----:B------:R-:W-:-:S02]  /*10e30*/  ISETP.LT.OR P5, PT, R143, 0xa, P5 ;  /* 0x0000000a8f00780c */ /* 0x000fc40002fa1670 */
[----:B------:R0:W-:Y:S01]  /*10e40*/  @!P1 SYNCS.ARRIVE.TRANS64.RED.A1T0 RZ, [R8+URZ], RZ ;  /* 0x000000ff08ff99a7 */ /* 0x0001e2000810043f */
[----:B------:R-:W-:Y:S02]  /*10e50*/  FSEL R25, R25, -INF , !P4 ;  /* 0xff80000019197808 */ /* 0x000fe40006000000 */
[----:B------:R-:W-:Y:S02]  /*10e60*/  ISETP.GT.AND P4, PT, R142, 0x11, P2 ;  /* 0x000000118e00780c */ /* 0x000fe40001784270 */
[----:B------:R-:W-:Y:S02]  /*10e70*/  FSEL R26, R26, -INF , !P5 ;  /* 0xff8000001a1a7808 */ /* 0x000fe40006800000 */
[----:B------:R-:W-:Y:S02]  /*10e80*/  ISETP.GT.AND P5, PT, R142, 0x18, P2 ;  /* 0x000000188e00780c */ /* 0x000fe400017a4270 */
[----:B0-----:R-:W-:Y:S02]  /*10e90*/  FMNMX.FTZ R8, R48, R12, !PT ;  /* 0x0000000c30087209 */ /* 0x001fe40007810000 */
        /* <DEDUP_REMOVED lines=63> */
[----:B------:R-:W-:Y:S01]  /*11290*/  FSEL R63, R63, -INF , !P4 ;  /* 0xff8000003f3f7808 */ /* 0x000fe20006000000 */
[----:B------:R-:W0:Y:S01]  /*112a0*/  SHFL.BFLY PT, R9, R8, 0x2, 0x1f ;  /* 0x0c401f0008097f89 */ /* 0x000e2200000e0000 */
[----:B------:R-:W-:Y:S02]  /*112b0*/  ISETP.GT.AND P4, PT, R142, 0x59, P2 ;  /* 0x000000598e00780c */ /* 0x000fe40001784270 */
[----:B------:R-:W-:Y:S02]  /*112c0*/  FSEL R64, R64, -INF , !P5 ;  /* 0xff80000040407808 */ /* 0x000fe40006800000 */
[----:B------:R-:W-:-:S02]  /*112d0*/  ISETP.GT.AND P5, PT, R142, 0x60, P2 ;  /* 0x000000608e00780c */ /* 0x000fc400017a4270 */
[C---:B------:R-:W-:Y:S02]  /*112e0*/  ISETP.LT.OR P4, PT, R143.reuse, 0x5a, P4 ;  /* 0x0000005a8f00780c */ /* 0x040fe40002781670 */
[----:B------:R-:W-:Y:S02]  /*112f0*/  ISETP.LT.OR P5, PT, R143, 0x61, P5 ;  /* 0x000000618f00780c */ /* 0x000fe40002fa1670 */
[----:B------:R-:W-:Y:S02]  /*11300*/  FSEL R68, R68, -INF , !P4 ;  /* 0xff80000044447808 */ /* 0x000fe40006000000 */
[C---:B------:R-:W-:Y:S02]  /*11310*/  ISETP.GT.AND P4, PT, R142.reuse, 0x68, P2 ;  /* 0x000000688e00780c */ /* 0x040fe40001784270 */
[----:B------:R-:W-:Y:S02]  /*11320*/  FSEL R71, R71, -INF , !P5 ;  /* 0xff80000047477808 */ /* 0x000fe40006800000 */
[----:B------:R-:W-:-:S02]  /*11330*/  ISETP.GT.AND P5, PT, R142, 0x69, P2 ;  /* 0x000000698e00780c */ /* 0x000fc400017a4270 */
[C---:B------:R-:W-:Y:S02]  /*11340*/  ISETP.LT.OR P4, PT, R143.reuse, 0x69, P4 ;  /* 0x000000698f00780c */ /* 0x040fe40002781670 */
[----:B------:R-:W-:Y:S02]  /*11350*/  ISETP.LT.OR P5, PT, R143, 0x6a, P5 ;  /* 0x0000006a8f00780c */ /* 0x000fe40002fa1670 */
[----:B------:R-:W-:Y:S02]  /*11360*/  FSEL R75, R75, -INF , !P4 ;  /* 0xff8000004b4b7808 */ /* 0x000fe40006000000 */
[----:B0-----:R-:W-:Y:S02]  /*11370*/  FMNMX.FTZ R9, R8, R9, !PT ;  /* 0x0000000908097209 */ /* 0x001fe40007810000 */
[----:B------:R-:W-:Y:S02]  /*11380*/  ISETP.GT.AND P4, PT, R142, 0x70, P2 ;  /* 0x000000708e00780c */ /* 0x000fe40001784270 */
[----:B------:R-:W-:Y:S01]  /*11390*/  FSEL R76, R76, -INF , !P5 ;  /* 0xff8000004c4c7808 */ /* 0x000fe20006800000 */
[----:B------:R-:W0:Y:S01]  /*113a0*/  SHFL.BFLY PT, R82, R9, 0x1, 0x1f ;  /* 0x0c201f0009527f89 */ /* 0x000e2200000e0000 */
[----:B------:R-:W-:-:S02]  /*113b0*/  ISETP.GT.AND P5, PT, R142, 0x71, P2 ;  /* 0x000000718e00780c */ /* 0x000fc400017a4270 */
[C---:B------:R-:W-:Y:S02]  /*113c0*/  ISETP.LT.OR P4, PT, R143.reuse, 0x71, P4 ;  /* 0x000000718f00780c */ /* 0x040fe40002781670 */
[----:B------:R-:W-:Y:S02]  /*113d0*/  ISETP.LT.OR P5, PT, R143, 0x72, P5 ;  /* 0x000000728f00780c */ /* 0x000fe40002fa1670 */
[----:B------:R-:W-:Y:S02]  /*113e0*/  FSEL R77, R77, -INF , !P4 ;  /* 0xff8000004d4d7808 */ /* 0x000fe40006000000 */
[----:B------:R-:W-:Y:S02]  /*113f0*/  FSEL R78, R78, -INF , !P5 ;  /* 0xff8000004e4e7808 */ /* 0x000fe40006800000 */
[----:B0-----:R-:W-:-:S04]  /*11400*/  FMNMX.FTZ R82, R9, R82, !PT ;  /* 0x0000005209527209 */ /* 0x001fc80007810000 */
[C---:B------:R-:W-:Y:S01]  /*11410*/  FSETP.NEU.FTZ.AND P3, PT, R82.reuse, -INF , PT ;  /* 0xff8000005200780b */ /* 0x040fe20003f7d000 */
[----:B------:R-:W-:-:S03]  /*11420*/  FMUL.FTZ R9, R82, UR39 ;  /* 0x0000002752097c20 */ /* 0x000fc60008410000 */
[----:B------:R-:W-:Y:S02]  /*11430*/  FSEL R8, R82, RZ, P3 ;  /* 0x000000ff52087208 */ /* 0x000fe40001800000 */
[----:B------:R-:W-:Y:S02]  /*11440*/  FSEL R9, R9, RZ, P3 ;  /* 0x000000ff09097208 */ /* 0x000fe40001800000 */
[----:B------:R-:W-:Y:S01]  /*11450*/  ISETP.GT.AND P3, PT, R142, 0x1, P2 ;  /* 0x000000018e00780c */ /* 0x000fe20001764270 */
[----:B------:R-:W-:Y:S02]  /*11460*/  FADD.FTZ R8, -R8, R12 ;  /* 0x0000000c08087221 */ /* 0x000fe40000010100 */
[--C-:B------:R-:W-:Y:S01]  /*11470*/  FFMA.FTZ R48, R48, UR39, -R9.reuse ;  /* 0x0000002730307c23 */ /* 0x100fe20008010809 */
[----:B------:R-:W-:Y:S01]  /*11480*/  ISETP.LT.OR P3, PT, R143, 0x2, P3 ;  /* 0x000000028f00780c */ /* 0x000fe20001f61670 */
[--C-:B------:R-:W-:Y:S01]  /*11490*/  FFMA.FTZ R49, R49, UR39, -R9.reuse ;  /* 0x0000002731317c23 */ /* 0x100fe20008010809 */
[--C-:B------:R-:W-:Y:S01]  /*114a0*/  FFMA.FTZ R22, R22, UR39, -R9.reuse ;  /* 0x0000002716167c23 */ /* 0x100fe20008010809 */
[--C-:B------:R-:W-:Y:S01]  /*114b0*/  FFMA.FTZ R24, R24, UR39, -R9.reuse ;  /* 0x0000002718187c23 */ /* 0x100fe20008010809 */
[----:B------:R-:W-:Y:S01]  /*114c0*/  FSEL R11, R11, -INF , !P3 ;  /* 0xff8000000b0b7808 */ /* 0x000fe20005800000 */
[--C-:B------:R-:W-:Y:S01]  /*114d0*/  FFMA.FTZ R27, R27, UR39, -R9.reuse ;  /* 0x000000271b1b7c23 */ /* 0x100fe20008010809 */
[----:B------:R-:W-:Y:S01]  /*114e0*/  ISETP.GT.AND P3, PT, R142, 0x10, P2 ;  /* 0x000000108e00780c */ /* 0x000fe20001764270 */
[--C-:B------:R-:W-:Y:S01]  /*114f0*/  FFMA.FTZ R28, R28, UR39, -R9.reuse ;  /* 0x000000271c1c7c23 */ /* 0x100fe20008010809 */
[--C-:B------:R-:W-:Y:S01]  /*11500*/  FFMA.FTZ R31, R31, UR39, -R9.reuse ;  /* 0x000000271f1f7c23 */ /* 0x100fe20008010809 */
        /* <DEDUP_REMOVED lines=34> */
[----:B------:R-:W-:Y:S01]  /*11730*/  FFMA.FTZ R85, R85, UR39, -R9 ;  /* 0x0000002755557c23 */ /* 0x000fe20008010809 */
[----:B------:R-:W-:Y:S01]  /*11740*/  FSEL R46, R46, -INF , !P3 ;  /* 0xff8000002e2e7808 */ /* 0x000fe20005800000 */
[----:B------:R-:W-:Y:S01]  /*11750*/  FMUL.FTZ R8, R8, UR39 ;  /* 0x0000002708087c20 */ /* 0x000fe20008410000 */
[----:B------:R-:W-:Y:S01]  /*11760*/  ISETP.GT.AND P3, PT, R142, 0x40, P2 ;  /* 0x000000408e00780c */ /* 0x000fe20001764270 */
[----:B------:R-:W-:Y:S03]  /*11770*/  MUFU.EX2 R48, R48 ;  /* 0x0000003000307308 */ /* 0x000fe60000000800 */
[----:B------:R-:W-:-:S04]  /*11780*/  ISETP.LT.OR P3, PT, R143, 0x41, P3 ;  /* 0x000000418f00780c */ /* 0x000fc80001f61670 */
[----:B------:R-:W-:Y:S01]  /*11790*/  FSEL R55, R55, -INF , !P3 ;  /* 0xff80000037377808 */ /* 0x000fe20005800000 */
[----:B------:R-:W0:Y:S01]  /*117a0*/  MUFU.EX2 R12, R8 ;  /* 0x00000008000c7308 */ /* 0x000e220000000800 */
[----:B------:R-:W-:-:S04]  /*117b0*/  ISETP.GT.AND P3, PT, R142, 0x49, P2 ;  /* 0x000000498e00780c */ /* 0x000fc80001764270 */
[----:B------:R-:W-:-:S03]  /*117c0*/  ISETP.LT.OR P3, PT, R143, 0x4a, P3 ;  /* 0x0000004a8f00780c */ /* 0x000fc60001f61670 */
[----:B------:R-:W1:Y:S01]  /*117d0*/  MUFU.EX2 R8, R49 ;  /* 0x0000003100087308 */ /* 0x000e620000000800 */
[----:B------:R-:W-:Y:S02]  /*117e0*/  FSEL R60, R60, -INF , !P3 ;  /* 0xff8000003c3c7808 */ /* 0x000fe40005800000 */
[----:B------:R-:W-:-:S04]  /*117f0*/  ISETP.GT.AND P3, PT, R142, 0x58, P2 ;  /* 0x000000588e00780c */ /* 0x000fc80001764270 */
[----:B------:R-:W-:Y:S01]  /*11800*/  ISETP.LT.OR P3, PT, R143, 0x59, P3 ;  /* 0x000000598f00780c */ /* 0x000fe20001f61670 */
[----:B------:R-:W-:Y:S01]  /*11810*/  MUFU.EX2 R28, R28 ;  /* 0x0000001c001c7308 */ /* 0x000fe20000000800 */
[----:B0-----:R-:W-:Y:S02]  /*11820*/  FFMA.FTZ R4, R12, R4, R48 ;  /* 0x000000040c047223 */ /* 0x001fe40000010030 */
[----:B------:R-:W-:Y:S02]  /*11830*/  FSEL R67, R67, -INF , !P3 ;  /* 0xff80000043437808 */ /* 0x000fe40005800000 */
[----:B------:R-:W-:-:S03]  /*11840*/  ISETP.GT.AND P3, PT, R142, 0x61, P2 ;  /* 0x000000618e00780c */ /* 0x000fc60001764270 */
[----:B------:R-:W-:Y:S01]  /*11850*/  MUFU.EX2 R35, R35 ;  /* 0x0000002300237308 */ /* 0x000fe20000000800 */
[C---:B------:R-:W-:Y:S01]  /*11860*/  ISETP.LT.OR P3, PT, R143.reuse, 0x62, P3 ;  /* 0x000000628f00780c */ /* 0x040fe20001f61670 */
[C---:B-1----:R-:W-:Y:S01]  /*11870*/  FADD.FTZ R4, R8.reuse, R4 ;  /* 0x0000000408047221 */ /* 0x042fe20000010000 */
[----:B------:R-:W-:Y:S02]  /*11880*/  F2FP.F16.F32.PACK_AB R8, R8, R48 ;  /* 0x000000300808723e */ /* 0x000fe400000000ff */
[----:B------:R-:W-:Y:S02]  /*11890*/  FSEL R72, R72, -INF , !P3 ;  /* 0xff80000048487808 */ /* 0x000fe40005800000 */
[----:B------:R-:W-:Y:S01]  /*118a0*/  ISETP.GT.AND P3, PT, R142, RZ, P2 ;  /* 0x000000ff8e00720c */ /* 0x000fe20001764270 */
[----:B------:R-:W-:Y:S03]  /*118b0*/  MUFU.EX2 R36, R36 ;  /* 0x0000002400247308 */ /* 0x000fe60000000800 */
[----:B------:R-:W-:-:S04]  /*118c0*/  ISETP.LT.OR P3, PT, R143, 0x1, P3 ;  /* 0x000000018f00780c */ /* 0x000fc80001f61670 */
[----:B------:R-:W-:Y:S01]  /*118d0*/  FSEL R9, R10, -INF , !P3 ;  /* 0xff8000000a097808 */ /* 0x000fe20005800000 */
[----:B------:R-:W-:Y:S01]  /*118e0*/  MUFU.EX2 R39, R39 ;  /* 0x0000002700277308 */ /* 0x000fe20000000800 */
[C---:B------:R-:W-:Y:S02]  /*118f0*/  ISETP.GT.AND P3, PT, R142.reuse, 0x78, P2 ;  /* 0x000000788e00780c */ /* 0x040fe40001764270 */
[----:B------:R-:W-:Y:S02]  /*11900*/  FMNMX.FTZ R10, R9, R13, !PT ;  /* 0x0000000d090a7209 */ /* 0x000fe40007810000 */
[----:B------:R-:W-:Y:S02]  /*11910*/  ISETP.GT.AND P2, PT, R142, 0x79, P2 ;  /* 0x000000798e00780c */ /* 0x000fe40001744270 */
[----:B------:R-:W-:Y:S01]  /*11920*/  FMNMX.FTZ R10, R11, R10, !PT ;  /* 0x0000000a0b0a7209 */ /* 0x000fe20007810000 */
[----:B------:R-:W-:Y:S01]  /*11930*/  MUFU.EX2 R40, R40 ;  /* 0x0000002800287308 */ /* 0x000fe20000000800 */
[----:B------:R-:W-:-:S02]  /*11940*/  ISETP.LT.OR P3, PT, R143, 0x79, P3 ;  /* 0x000000798f00780c */ /* 0x000fc40001f61670 */
[----:B------:R-:W-:Y:S02]  /*11950*/  FMNMX.FTZ R10, R25, R10, !PT ;  /* 0x0000000a190a7209 */ /* 0x000fe40007810000 */
[----:B------:R-:W-:Y:S02]  /*11960*/  ISETP.LT.OR P2, PT, R143, 0x7a, P2 ;  /* 0x0000007a8f00780c */ /* 0x000fe40001741670 */
[----:B------:R-:W-:Y:S01]  /*11970*/  FMNMX.FTZ R10, R26, R10, !PT ;  /* 0x0000000a1a0a7209 */ /* 0x000fe20007810000 */
[----:B------:R-:W-:Y:S01]  /*11980*/  MUFU.EX2 R44, R44 ;  /* 0x0000002c002c7308 */ /* 0x000fe20000000800 */
[----:B------:R-:W-:Y:S02]  /*11990*/  FSEL R81, R81, -INF , !P3 ;  /* 0xff80000051517808 */ /* 0x000fe40005800000 */
[----:B------:R-:W-:Y:S02]  /*119a0*/  FMNMX.FTZ R10, R29, R10, !PT ;  /* 0x0000000a1d0a7209 */ /* 0x000fe40007810000 */
[----:B------:R-:W-:-:S02]  /*119b0*/  FSEL R83, R83, -INF , !P2 ;  /* 0xff80000053537808 */ /* 0x000fc40005000000 */
[----:B------:R-:W-:Y:S01]  /*119c0*/  FMNMX.FTZ R10, R30, R10, !PT ;  /* 0x0000000a1e0a7209 */ /* 0x000fe20007810000 */
[----:B------:R-:W-:Y:S03]  /*119d0*/  MUFU.EX2 R47, R47 ;  /* 0x0000002f002f7308 */ /* 0x000fe60000000800 */
[----:B------:R-:W-:-:S04]  /*119e0*/  FMNMX.FTZ R10, R33, R10, !PT ;  /* 0x0000000a210a7209 */ /* 0x000fc80007810000 */
        /* <DEDUP_REMOVED lines=42> */
[----:B0-----:R-:W-:-:S07]  /*11c90*/  FMNMX.FTZ R17, R17, R10, !PT ;  /* 0x0000000a11117209 */ /* 0x001fce0007810000 */
[----:B------:R-:W0:Y:S01]  /*11ca0*/  MUFU.EX2 R10, R22 ;  /* 0x00000016000a7308 */ /* 0x000e220000000800 */
[----:B------:R-:W1:Y:S07]  /*11cb0*/  SHFL.BFLY PT, R48, R17, 0x1, 0x1f ;  /* 0x0c201f0011307f89 */ /* 0x000e6e00000e0000 */
[----:B------:R1:W3:Y:S08]  /*11cc0*/  MUFU.EX2 R22, R24 ;  /* 0x0000001800167308 */ /* 0x0002f00000000800 */
[----:B------:R-:W-:Y:S01]  /*11cd0*/  MUFU.EX2 R85, R85 ;  /* 0x0000005500557308 */ /* 0x000fe20000000800 */
[----:B0-----:R-:W-:Y:S01]  /*11ce0*/  FADD.FTZ R4, R10, R4 ;  /* 0x000000040a047221 */ /* 0x001fe20000010000 */
[----:B-1----:R-:W-:-:S03]  /*11cf0*/  FMNMX.FTZ R24, R17, R48, !PT ;  /* 0x0000003011187209 */ /* 0x002fc60007810000 */
[C---:B---3--:R-:W-:Y:S01]  /*11d00*/  FADD.FTZ R17, R22.reuse, R4 ;  /* 0x0000000416117221 */ /* 0x048fe20000010000 */
[----:B------:R-:W-:Y:S02]  /*11d10*/  F2FP.F16.F32.PACK_AB R10, R22, R10 ;  /* 0x0000000a160a723e */ /* 0x000fe400000000ff */
[C---:B------:R-:W-:Y:S01]  /*11d20*/  FSETP.NEU.FTZ.AND P2, PT, R24.reuse, -INF , PT ;  /* 0xff8000001800780b */ /* 0x040fe20003f5d000 */
[----:B------:R-:W-:-:S05]  /*11d30*/  FMUL.FTZ R4, R24, UR39 ;  /* 0x0000002718047c20 */ /* 0x000fca0008410000 */
[----:B------:R-:W-:-:S05]  /*11d40*/  FSEL R4, R4, RZ, P2 ;  /* 0x000000ff04047208 */ /* 0x000fca0001000000 */
[--C-:B------:R-:W-:Y:S01]  /*11d50*/  FFMA.FTZ R22, R9, UR39, -R4.reuse ;  /* 0x0000002709167c23 */ /* 0x100fe20008010804 */
[--C-:B------:R-:W-:Y:S01]  /*11d60*/  FFMA.FTZ R48, R11, UR39, -R4.reuse ;  /* 0x000000270b307c23 */ /* 0x100fe20008010804 */
[--C-:B------:R-:W-:Y:S01]  /*11d70*/  FFMA.FTZ R25, R25, UR39, -R4.reuse ;  /* 0x0000002719197c23 */ /* 0x100fe20008010804 */
[--C-:B------:R-:W-:Y:S01]  /*11d80*/  FFMA.FTZ R26, R26, UR39, -R4.reuse ;  /* 0x000000271a1a7c23 */ /* 0x100fe20008010804 */
[--C-:B------:R-:W-:Y:S01]  /*11d90*/  FFMA.FTZ R41, R41, UR39, -R4.reuse ;  /* 0x0000002729297c23 */ /* 0x100fe20008010804 */
[--C-:B------:R-:W-:Y:S01]  /*11da0*/  FFMA.FTZ R42, R42, UR39, -R4.reuse ;  /* 0x000000272a2a7c23 */ /* 0x100fe20008010804 */
[----:B------:R-:W-:Y:S01]  /*11db0*/  MUFU.EX2 R22, R22 ;  /* 0x0000001600167308 */ /* 0x000fe20000000800 */
[--C-:B------:R-:W-:Y:S01]  /*11dc0*/  FFMA.FTZ R55, R55, UR39, -R4.reuse ;  /* 0x0000002737377c23 */ /* 0x100fe20008010804 */
[--C-:B------:R-:W-:Y:S01]  /*11dd0*/  FFMA.FTZ R63, R63, UR39, -R4.reuse ;  /* 0x000000273f3f7c23 */ /* 0x100fe20008010804 */
[--C-:B------:R-:W-:Y:S01]  /*11de0*/  FFMA.FTZ R64, R64, UR39, -R4.reuse ;  /* 0x0000002740407c23 */ /* 0x100fe20008010804 */
[--C-:B------:R-:W-:Y:S01]  /*11df0*/  FFMA.FTZ R67, R67, UR39, -R4.reuse ;  /* 0x0000002743437c23 */ /* 0x100fe20008010804 */
[--C-:B------:R-:W-:Y:S01]  /*11e00*/  FFMA.FTZ R68, R68, UR39, -R4.reuse ;  /* 0x0000002744447c23 */ /* 0x100fe20008010804 */
[--C-:B------:R-:W-:Y:S01]  /*11e10*/  FFMA.FTZ R71, R71, UR39, -R4.reuse ;  /* 0x0000002747477c23 */ /* 0x100fe20008010804 */
[--C-:B------:R-:W-:Y:S01]  /*11e20*/  FFMA.FTZ R72, R72, UR39, -R4.reuse ;  /* 0x0000002748487c23 */ /* 0x100fe20008010804 */
[----:B------:R-:W0:Y:S01]  /*11e30*/  MUFU.EX2 R48, R48 ;  /* 0x0000003000307308 */ /* 0x000e220000000800 */
[--C-:B------:R-:W-:Y:S01]  /*11e40*/  FFMA.FTZ R75, R75, UR39, -R4.reuse ;  /* 0x000000274b4b7c23 */ /* 0x100fe20008010804 */
[--C-:B------:R-:W-:Y:S01]  /*11e50*/  FFMA.FTZ R76, R76, UR39, -R4.reuse ;  /* 0x000000274c4c7c23 */ /* 0x100fe20008010804 */
[--C-:B------:R-:W-:Y:S01]  /*11e60*/  FFMA.FTZ R77, R77, UR39, -R4.reuse ;  /* 0x000000274d4d7c23 */ /* 0x100fe20008010804 */
[--C-:B------:R-:W-:Y:S01]  /*11e70*/  FFMA.FTZ R78, R78, UR39, -R4.reuse ;  /* 0x000000274e4e7c23 */ /* 0x100fe20008010804 */
[----:B------:R-:W-:-:S03]  /*11e80*/  FFMA.FTZ R81, R81, UR39, -R4 ;  /* 0x0000002751517c23 */ /* 0x000fc60008010804 */
[----:B------:R-:W-:Y:S08]  /*11e90*/  MUFU.EX2 R25, R25 ;  /* 0x0000001900197308 */ /* 0x000ff00000000800 */
[----:B------:R-:W1:Y:S01]  /*11ea0*/  MUFU.EX2 R26, R26 ;  /* 0x0000001a001a7308 */ /* 0x000e620000000800 */
[----:B0-----:R-:W-:-:S07]  /*11eb0*/  F2FP.F16.F32.PACK_AB R9, R48, R22 ;  /* 0x000000163009723e */ /* 0x001fce00000000ff */
[----:B------:R-:W-:Y:S08]  /*11ec0*/  MUFU.EX2 R41, R41 ;  /* 0x0000002900297308 */ /* 0x000ff00000000800 */
[----:B------:R-:W-:Y:S01]  /*11ed0*/  MUFU.EX2 R42, R42 ;  /* 0x0000002a002a7308 */ /* 0x000fe20000000800 */
[----:B-1----:R-:W-:-:S05]  /*11ee0*/  F2FP.F16.F32.PACK_AB R11, R26, R25 ;  /* 0x000000191a0b723e */ /* 0x002fca00000000ff */
[----:B------:R0:W-:Y:S02]  /*11ef0*/  STSM.16.M88.4 [R137+0x21800], R8 ;  /* 0x0218000889007844 */ /* 0x0001e40000000200 */
[----:B------:R-:W-:Y:S08]  /*11f00*/  MUFU.EX2 R67, R67 ;  /* 0x0000004300437308 */ /* 0x000ff00000000800 */
[----:B------:R-:W-:Y:S01]  /*11f10*/  MUFU.EX2 R68, R68 ;  /* 0x0000004400447308 */ /* 0x000fe20000000800 */
[--C-:B0-----:R-:W-:Y:S01]  /*11f20*/  FFMA.FTZ R11, R29, UR39, -R4.reuse ;  /* 0x000000271d0b7c23 */ /* 0x101fe20008010804 */
[----:B------:R-:W-:-:S06]  /*11f30*/  FFMA.FTZ R29, R33, UR39, -R4 ;  /* 0x00000027211d7c23 */ /* 0x000fcc0008010804 */
[----:B------:R0:W1:Y:S01]  /*11f40*/  MUFU.EX2 R8, R27 ;  /* 0x0000001b00087308 */ /* 0x0000620000000800 */
[--C-:B------:R-:W-:Y:S01]  /*11f50*/  FFMA.FTZ R33, R45, UR39, -R4.reuse ;  /* 0x000000272d217c23 */ /* 0x100fe20008010804 */
[----:B------:R-:W-:-:S06]  /*11f60*/  FFMA.FTZ R45, R59, UR39, -R4 ;  /* 0x000000273b2d7c23 */ /* 0x000fcc0008010804 */
[----:B------:R3:W-:Y:S01]  /*11f70*/  MUFU.EX2 R10, R31 ;  /* 0x0000001f000a7308 */ /* 0x0007e20000000800 */
[----:B0-----:R-:W-:Y:S01]  /*11f80*/  FFMA.FTZ R27, R30, UR39, -R4 ;  /* 0x000000271e1b7c23 */ /* 0x001fe20008010804 */
[----:B------:R-:W-:-:S05]  /*11f90*/  FSEL R30, R24, RZ, P2 ;  /* 0x000000ff181e7208 */ /* 0x000fca0001000000 */
[----:B------:R-:W-:Y:S01]  /*11fa0*/  FADD.FTZ R30, -R30, R13 ;  /* 0x0000000d1e1e7221 */ /* 0x000fe20000010100 */
[----:B------:R-:W-:Y:S01]  /*11fb0*/  MUFU.EX2 R11, R11 ;  /* 0x0000000b000b7308 */ /* 0x000fe20000000800 */
[--C-:B---3--:R-:W-:Y:S01]  /*11fc0*/  FFMA.FTZ R31, R34, UR39, -R4.reuse ;  /* 0x00000027221f7c23 */ /* 0x108fe20008010804 */
[----:B-1----:R-:W-:Y:S01]  /*11fd0*/  FADD.FTZ R17, R8, R17 ;  /* 0x0000001108117221 */ /* 0x002fe20000010000 */
[----:B------:R-:W-:Y:S01]  /*11fe0*/  FMUL.FTZ R13, R30, UR39 ;  /* 0x000000271e0d7c20 */ /* 0x000fe20008410000 */
[--C-:B------:R-:W-:Y:S01]  /*11ff0*/  FFMA.FTZ R34, R37, UR39, -R4.reuse ;  /* 0x0000002725227c23 */ /* 0x100fe20008010804 */
[--C-:B------:R-:W-:Y:S01]  /*12000*/  FFMA.FTZ R37, R46, UR39, -R4.reuse ;  /* 0x000000272e257c23 */ /* 0x100fe20008010804 */
[C---:B------:R-:W-:Y:S01]  /*12010*/  FADD.FTZ R17, R28.reuse, R17 ;  /* 0x000000111c117221 */ /* 0x040fe20000010000 */
[----:B------:R-:W-:Y:S01]  /*12020*/  F2FP.F16.F32.PACK_AB R8, R28, R8 ;  /* 0x000000081c08723e */ /* 0x000fe200000000ff */
[----:B------:R-:W-:Y:S01]  /*12030*/  MUFU.EX2 R9, R32 ;  /* 0x0000002000097308 */ /* 0x000fe20000000800 */
[----:B------:R-:W-:Y:S01]  /*12040*/  F2FP.F16.F32.PACK_AB R28, R36, R35 ;  /* 0x00000023241c723e */ /* 0x000fe200000000ff */
[----:B------:R-:W-:-:S06]  /*12050*/  FFMA.FTZ R46, R60, UR39, -R4 ;  /* 0x000000273c2e7c23 */ /* 0x000fcc0008010804 */
[----:B------:R-:W0:Y:S08]  /*12060*/  MUFU.EX2 R13, R13 ;  /* 0x0000000d000d7308 */ /* 0x000e300000000800 */
[----:B------:R-:W1:Y:S08]  /*12070*/  MUFU.EX2 R27, R27 ;  /* 0x0000001b001b7308 */ /* 0x000e700000000800 */
[----:B------:R-:W3:Y:S01]  /*12080*/  MUFU.EX2 R29, R29 ;  /* 0x0000001d001d7308 */ /* 0x000ee20000000800 */
[----:B0-----:R-:W-:Y:S01]  /*12090*/  FFMA.FTZ R22, R13, R3, R22 ;  /* 0x000000030d167223 */ /* 0x001fe20000010016 */
[----:B------:R-:W-:-:S03]  /*120a0*/  FFMA.FTZ R3, R52, UR39, -R4 ;  /* 0x0000002734037c23 */ /* 0x000fc60008010804 */
[----:B------:R-:W-:-:S03]  /*120b0*/  FADD.FTZ R22, R48, R22 ;  /* 0x0000001630167221 */ /* 0x000fc60000010000 */
[----:B------:R-:W0:Y:S01]  /*120c0*/  MUFU.EX2 R31, R31 ;  /* 0x0000001f001f7308 */ /* 0x000e220000000800 */
[----:B------:R-:W-:Y:S01]  /*120d0*/  FADD.FTZ R30, R25, R22 ;  /* 0x00000016191e7221 */ /* 0x000fe20000010000 */
[----:B------:R-:W-:-:S03]  /*120e0*/  FFMA.FTZ R25, R56, UR39, -R4 ;  /* 0x0000002738197c23 */ /* 0x000fc60008010804 */
[----:B------:R-:W-:Y:S01]  /*120f0*/  FADD.FTZ R30, R26, R30 ;  /* 0x0000001e1a1e7221 */ /* 0x000fe20000010000 */
[----:B------:R-:W-:Y:S01]  /*12100*/  FADD.FTZ R26, R10, R17 ;  /* 0x000000110a1a7221 */ /* 0x000fe20000010000 */
[----:B------:R-:W-:Y:S01]  /*12110*/  F2FP.F16.F32.PACK_AB R10, R9, R10 ;  /* 0x0000000a090a723e */ /* 0x000fe200000000ff */
[----:B------:R4:W5:Y:S01]  /*12120*/  MUFU.EX2 R32, R43 ;  /* 0x0000002b00207308 */ /* 0x0009620000000800 */
[----:B------:R-:W-:Y:S01]  /*12130*/  FADD.FTZ R30, R11, R30 ;  /* 0x0000001e0b1e7221 */ /* 0x000fe20000010000 */
[----:B------:R-:W-:-:S03]  /*12140*/  FADD.FTZ R26, R9, R26 ;  /* 0x0000001a091a7221 */ /* 0x000fc60000010000 */
[----:B-1----:R-:W-:Y:S01]  /*12150*/  FADD.FTZ R30, R27, R30 ;  /* 0x0000001e1b1e7221 */ /* 0x002fe20000010000 */
[----:B------:R-:W-:Y:S02]  /*12160*/  FADD.FTZ R9, R35, R26 ;  /* 0x0000001a23097221 */ /* 0x000fe40000010000 */
[----:B------:R-:W1:Y:S01]  /*12170*/  MUFU.EX2 R34, R34 ;  /* 0x0000002200227308 */ /* 0x000e620000000800 */
[----:B----4-:R-:W-:Y:S01]  /*12180*/  FFMA.FTZ R43, R38, UR39, -R4 ;  /* 0x00000027262b7c23 */ /* 0x010fe20008010804 */
[----:B---3--:R-:W-:Y:S01]  /*12190*/  FADD.FTZ R30, R29, R30 ;  /* 0x0000001e1d1e7221 */ /* 0x008fe20000010000 */
[----:B------:R-:W-:Y:S01]  /*121a0*/  FADD.FTZ R9, R36, R9 ;  /* 0x0000000924097221 */ /* 0x000fe20000010000 */
[--C-:B------:R-:W-:Y:S01]  /*121b0*/  FFMA.FTZ R38, R51, UR39, -R4.reuse ;  /* 0x0000002733267c23 */ /* 0x100fe20008010804 */
[----:B------:R-:W-:Y:S01]  /*121c0*/  FFMA.FTZ R4, R83, UR39, -R4 ;  /* 0x0000002753047c23 */ /* 0x000fe20008010804 */
[----:B0-----:R-:W-:Y:S01]  /*121d0*/  FADD.FTZ R30, R31, R30 ;  /* 0x0000001e1f1e7221 */ /* 0x001fe20000010000 */
[----:B------:R-:W-:Y:S01]  /*121e0*/  FADD.FTZ R9, R39, R9 ;  /* 0x0000000927097221 */ /* 0x000fe20000010000 */
[----:B------:R-:W0:Y:S03]  /*121f0*/  MUFU.EX2 R43, R43 ;  /* 0x0000002b002b7308 */ /* 0x000e260000000800 */
[----:B------:R-:W-:-:S04]  /*12200*/  FADD.FTZ R9, R40, R9 ;  /* 0x0000000928097221 */ /* 0x000fc80000010000 */
[----:B-----5:R-:W-:Y:S01]  /*12210*/  FADD.FTZ R9, R32, R9 ;  /* 0x0000000920097221 */ /* 0x020fe20000010000 */
[----:B------:R-:W3:Y:S01]  /*12220*/  MUFU.EX2 R33, R33 ;  /* 0x0000002100217308 */ /* 0x000ee20000000800 */
[----:B-1----:R-:W-:Y:S01]  /*12230*/  FADD.FTZ R35, R34, R30 ;  /* 0x0000001e22237221 */ /* 0x002fe20000010000 */
[----:B------:R-:W-:Y:S01]  /*12240*/  F2FP.F16.F32.PACK_AB R30, R40, R39 ;  /* 0x00000027281e723e */ /* 0x000fe200000000ff */
[----:B------:R-:W-:Y:S01]  /*12250*/  FADD.FTZ R9, R44, R9 ;  /* 0x000000092c097221 */ /* 0x000fe20000010000 */
[----:B------:R-:W4:Y:S03]  /*12260*/  LDL R39, [R1+0x20] ;  /* 0x0000200001277983 */ /* 0x000f260000100800 */
[----:B------:R-:W-:Y:S01]  /*12270*/  FADD.FTZ R36, R47, R9 ;  /* 0x000000092f247221 */ /* 0x000fe20000010000 */
[----:B------:R-:W1:Y:S01]  /*12280*/  MUFU.EX2 R37, R37 ;  /* 0x0000002500257308 */ /* 0x000e620000000800 */
[----:B0-----:R-:W-:Y:S01]  /*12290*/  FADD.FTZ R35, R43, R35 ;  /* 0x000000232b237221 */ /* 0x001fe20000010000 */
[----:B------:R-:W-:Y:S01]  /*122a0*/  F2FP.F16.F32.PACK_AB R9, R27, R11 ;  /* 0x0000000b1b09723e */ /* 0x000fe200000000ff */
[----:B------:R-:W-:Y:S01]  /*122b0*/  FADD.FTZ R36, R50, R36 ;  /* 0x0000002432247221 */ /* 0x000fe20000010000 */
[----:B------:R-:W-:Y:S01]  /*122c0*/  F2FP.F16.F32.PACK_AB R11, R31, R29 ;  /* 0x0000001d1f0b723e */ /* 0x000fe200000000ff */
[----:B------:R-:W-:Y:S01]  /*122d0*/  FADD.FTZ R35, R41, R35 ;  /* 0x0000002329237221 */ /* 0x000fe20000010000 */
[----:B------:R-:W-:Y:S01]  /*122e0*/  F2FP.F16.F32.PACK_AB R29, R43, R34 ;  /* 0x000000222b1d723e */ /* 0x000fe200000000ff */
[----:B------:R-:W-:Y:S01]  /*122f0*/  FADD.FTZ R36, R53, R36 ;  /* 0x0000002435247221 */ /* 0x000fe20000010000 */
[----:B------:R-:W0:Y:S01]  /*12300*/  MUFU.EX2 R38, R38 ;  /* 0x0000002600267308 */ /* 0x000e220000000800 */
[C---:B------:R-:W-:Y:S01]  /*12310*/  FADD.FTZ R35, R42.reuse, R35 ;  /* 0x000000232a237221 */ /* 0x040fe20000010000 */
[----:B------:R-:W-:Y:S01]  /*12320*/  F2FP.F16.F32.PACK_AB R31, R42, R41 ;  /* 0x000000292a1f723e */ /* 0x000fe200000000ff */
[----:B------:R-:W-:Y:S01]  /*12330*/  FADD.FTZ R36, R54, R36 ;  /* 0x0000002436247221 */ /* 0x000fe20000010000 */
[----:B--2---:R2:W-:Y:S01]  /*12340*/  STSM.16.M88.4 [R86], R8 ;  /* 0x0000000856007844 */ /* 0x0045e20000000200 */
[----:B---3--:R-:W-:-:S02]  /*12350*/  FADD.FTZ R35, R33, R35 ;  /* 0x0000002321237221 */ /* 0x008fc40000010000 */
[----:B------:R-:W-:Y:S01]  /*12360*/  FADD.FTZ R36, R57, R36 ;  /* 0x0000002439247221 */ /* 0x000fe20000010000 */
[----:B------:R-:W3:Y:S01]  /*12370*/  MUFU.EX2 R3, R3 ;  /* 0x0000000300037308 */ /* 0x000ee20000000800 */
[----:B-1----:R-:W-:-:S07]  /*12380*/  FADD.FTZ R35, R37, R35 ;  /* 0x0000002325237221 */ /* 0x002fce0000010000 */
[----:B------:R-:W1:Y:S01]  /*12390*/  MUFU.EX2 R22, R55 ;  /* 0x0000003700167308 */ /* 0x000e620000000800 */
[----:B0-----:R-:W-:-:S07]  /*123a0*/  FADD.FTZ R35, R38, R35 ;  /* 0x0000002326237221 */ /* 0x001fce0000010000 */
[----:B------:R-:W0:Y:S01]  /*123b0*/  MUFU.EX2 R25, R25 ;  /* 0x0000001900197308 */ /* 0x000e220000000800 */
[----:B---3--:R-:W-:-:S07]  /*123c0*/  FADD.FTZ R35, R3, R35 ;  /* 0x0000002303237221 */ /* 0x008fce0000010000 */
[----:B------:R-:W3:Y:S01]  /*123d0*/  MUFU.EX2 R45, R45 ;  /* 0x0000002d002d7308 */ /* 0x000ee20000000800 */
[----:B-1----:R-:W-:-:S07]  /*123e0*/  FADD.FTZ R35, R22, R35 ;  /* 0x0000002316237221 */ /* 0x002fce0000010000 */
[----:B------:R-:W1:Y:S01]  /*123f0*/  MUFU.EX2 R46, R46 ;  /* 0x0000002e002e7308 */ /* 0x000e620000000800 */
[----:B0-----:R-:W-:Y:S01]  /*12400*/  FADD.FTZ R34, R25, R35 ;  /* 0x0000002319227221 */ /* 0x001fe20000010000 */
[----:B------:R-:W-:-:S06]  /*12410*/  FADD.FTZ R36, R58, R36 ;  /* 0x000000243a247221 */ /* 0x000fcc0000010000 */
[----:B------:R-:W0:Y:S01]  /*12420*/  MUFU.EX2 R17, R63 ;  /* 0x0000003f00117308 */ /* 0x000e220000000800 */
[----:B---3--:R-:W-:Y:S01]  /*12430*/  FADD.FTZ R27, R45, R34 ;  /* 0x000000222d1b7221 */ /* 0x008fe20000010000 */
[----:B------:R-:W-:-:S06]  /*12440*/  FADD.FTZ R35, R61, R36 ;  /* 0x000000243d237221 */ /* 0x000fcc0000010000 */
[----:B------:R-:W3:Y:S01]  /*12450*/  MUFU.EX2 R26, R64 ;  /* 0x00000040001a7308 */ /* 0x000ee20000000800 */
[----:B-1----:R-:W-:Y:S01]  /*12460*/  FADD.FTZ R36, R46, R27 ;  /* 0x0000001b2e247221 */ /* 0x002fe20000010000 */
[----:B------:R-:W-:Y:S01]  /*12470*/  FADD.FTZ R40, R62, R35 ;  /* 0x000000233e287221 */ /* 0x000fe20000010000 */
[----:B------:R3:W-:Y:S03]  /*12480*/  STSM.16.M88.4 [R139], R28 ;  /* 0x0000001c8b007844 */ /* 0x0007e60000000200 */
[----:B--2---:R-:W-:Y:S02]  /*12490*/  FADD.FTZ R11, R65, R40 ;  /* 0x00000028410b7221 */ /* 0x004fe40000010000 */
[----:B------:R-:W-:Y:S01]  /*124a0*/  MUFU.EX2 R71, R71 ;  /* 0x0000004700477308 */ /* 0x000fe20000000800 */
[----:B0-----:R-:W-:Y:S01]  /*124b0*/  FADD.FTZ R9, R17, R36 ;  /* 0x0000002411097221 */ /* 0x001fe20000010000 */
[----:B------:R-:W-:-:S02]  /*124c0*/  F2FP.F16.F32.PACK_AB R32, R44, R32 ;  /* 0x000000202c20723e */ /* 0x000fc400000000ff */
[----:B------:R-:W-:Y:S02]  /*124d0*/  F2FP.F16.F32.PACK_AB R34, R50, R47 ;  /* 0x0000002f3222723e */ /* 0x000fe400000000ff */
[----:B------:R-:W-:Y:S02]  /*124e0*/  F2FP.F16.F32.PACK_AB R33, R37, R33 ;  /* 0x000000212521723e */ /* 0x000fe400000000ff */
[----:B------:R-:W-:Y:S01]  /*124f0*/  F2FP.F16.F32.PACK_AB R35, R3, R38 ;  /* 0x000000260323723e */ /* 0x000fe200000000ff */
[----:B------:R-:W0:Y:S01]  /*12500*/  MUFU.EX2 R72, R72 ;  /* 0x0000004800487308 */ /* 0x000e220000000800 */
[----:B------:R-:W-:Y:S01]  /*12510*/  F2FP.F16.F32.PACK_AB R8, R54, R53 ;  /* 0x000000353608723e */ /* 0x000fe200000000ff */
[----:B---3--:R-:W-:Y:S01]  /*12520*/  FADD.FTZ R28, R26, R9 ;  /* 0x000000091a1c7221 */ /* 0x008fe20000010000 */
[----:B------:R-:W-:Y:S01]  /*12530*/  FADD.FTZ R30, R66, R11 ;  /* 0x0000000b421e7221 */ /* 0x000fe20000010000 */
[----:B------:R-:W-:Y:S02]  /*12540*/  F2FP.F16.F32.PACK_AB R10, R58, R57 ;  /* 0x000000393a0a723e */ /* 0x000fe400000000ff */
[----:B------:R-:W-:-:S02]  /*12550*/  F2FP.F16.F32.PACK_AB R9, R25, R22 ;  /* 0x000000161909723e */ /* 0x000fc400000000ff */
[----:B------:R-:W-:Y:S01]  /*12560*/  F2FP.F16.F32.PACK_AB R11, R46, R45 ;  /* 0x0000002d2e0b723e */ /* 0x000fe200000000ff */
[----:B------:R-:W-:Y:S01]  /*12570*/  STSM.16.M88.4 [R138], R32 ;  /* 0x000000208a007844 */ /* 0x000fe20000000200 */
[----:B------:R-:W-:Y:S03]  /*12580*/  MUFU.EX2 R75, R75 ;  /* 0x0000004b004b7308 */ /* 0x000fe60000000800 */
[----:B------:R1:W-:Y:S02]  /*12590*/  STSM.16.M88.4 [R137+0x27800], R8 ;  /* 0x0278000889007844 */ /* 0x0003e40000000200 */
[----:B-1----:R-:W-:Y:S02]  /*125a0*/  F2FP.F16.F32.PACK_AB R9, R26, R17 ;  /* 0x000000111a09723e */ /* 0x002fe400000000ff */
[----:B------:R-:W2:Y:S01]  /*125b0*/  LDL R17, [R1+0x18] ;  /* 0x0000180001117983 */ /* 0x000ea20000100800 */
[----:B------:R-:W1:Y:S01]  /*125c0*/  MUFU.EX2 R76, R76 ;  /* 0x0000004c004c7308 */ /* 0x000e620000000800 */
[----:B------:R-:W-:Y:S01]  /*125d0*/  FADD.FTZ R27, R69, R30 ;  /* 0x0000001e451b7221 */ /* 0x000fe20000010000 */
[----:B------:R-:W-:-:S03]  /*125e0*/  FADD.FTZ R3, R67, R28 ;  /* 0x0000001c43037221 */ /* 0x000fc60000010000 */
[----:B------:R-:W-:-:S03]  /*125f0*/  FADD.FTZ R28, R70, R27 ;  /* 0x0000001b461c7221 */ /* 0x000fc60000010000 */
[----:B------:R-:W-:Y:S01]  /*12600*/  MUFU.EX2 R77, R77 ;  /* 0x0000004d004d7308 */ /* 0x000fe20000000800 */
[----:B------:R-:W-:-:S07]  /*12610*/  FADD.FTZ R25, R73, R28 ;  /* 0x0000001c49197221 */ /* 0x000fce0000010000 */
[----:B------:R-:W3:Y:S08]  /*12620*/  MUFU.EX2 R78, R78 ;  /* 0x0000004e004e7308 */ /* 0x000ef00000000800 */
[----:B------:R-:W-:Y:S08]  /*12630*/  MUFU.EX2 R81, R81 ;  /* 0x0000005100517308 */ /* 0x000ff00000000800 */
[----:B------:R-:W5:Y:S01]  /*12640*/  MUFU.EX2 R36, R4 ;  /* 0x0000000400247308 */ /* 0x000f620000000800 */
[----:B------:R-:W-:Y:S01]  /*12650*/  FADD.FTZ R28, R74, R25 ;  /* 0x000000194a1c7221 */ /* 0x000fe20000010000 */
[----:B------:R-:W-:-:S02]  /*12660*/  F2FP.F16.F32.PACK_AB R8, R62, R61 ;  /* 0x0000003d3e08723e */ /* 0x000fc400000000ff */
[----:B------:R-:W-:Y:S01]  /*12670*/  F2FP.F16.F32.PACK_AB R10, R66, R65 ;  /* 0x00000041420a723e */ /* 0x000fe200000000ff */
[----:B------:R-:W-:Y:S01]  /*12680*/  FADD.FTZ R25, R79, R28 ;  /* 0x0000001c4f197221 */ /* 0x000fe20000010000 */
[----:B------:R-:W-:Y:S02]  /*12690*/  F2FP.F16.F32.PACK_AB R11, R68, R67 ;  /* 0x00000043440b723e */ /* 0x000fe400000000ff */
[----:B------:R-:W-:Y:S02]  /*126a0*/  F2FP.F16.F32.PACK_AB R28, R70, R69 ;  /* 0x00000045461c723e */ /* 0x000fe400000000ff */
[----:B------:R-:W-:Y:S02]  /*126b0*/  F2FP.F16.F32.PACK_AB R30, R74, R73 ;  /* 0x000000494a1e723e */ /* 0x000fe400000000ff */
[----:B0-----:R-:W-:Y:S02]  /*126c0*/  F2FP.F16.F32.PACK_AB R29, R72, R71 ;  /* 0x00000047481d723e */ /* 0x001fe400000000ff */
[----:B-1----:R-:W-:Y:S01]  /*126d0*/  F2FP.F16.F32.PACK_AB R31, R76, R75 ;  /* 0x0000004b4c1f723e */ /* 0x002fe200000000ff */
[----:B------:R-:W-:Y:S01]  /*126e0*/  FADD.FTZ R22, R68, R3 ;  /* 0x0000000344167221 */ /* 0x000fe20000010000 */
[----:B------:R-:W-:-:S02]  /*126f0*/  F2FP.F16.F32.PACK_AB R32, R80, R79 ;  /* 0x0000004f5020723e */ /* 0x000fc400000000ff */
[----:B---3--:R-:W-:Y:S02]  /*12700*/  F2FP.F16.F32.PACK_AB R33, R78, R77 ;  /* 0x0000004d4e21723e */ /* 0x008fe400000000ff */
[----:B------:R-:W-:Y:S02]  /*12710*/  F2FP.F16.F32.PACK_AB R34, R85, R84 ;  /* 0x000000545522723e */ /* 0x000fe400000000ff */
[----:B-----5:R-:W-:Y:S01]  /*12720*/  F2FP.F16.F32.PACK_AB R35, R36, R81 ;  /* 0x000000512423723e */ /* 0x020fe200000000ff */
[----:B------:R-:W-:-:S04]  /*12730*/  FADD.FTZ R3, R71, R22 ;  /* 0x0000001647037221 */ /* 0x000fc80000010000 */
[----:B------:R-:W-:-:S04]  /*12740*/  FADD.FTZ R22, R72, R3 ;  /* 0x0000000348167221 */ /* 0x000fc80000010000 */
[----:B------:R-:W-:-:S04]  /*12750*/  FADD.FTZ R3, R75, R22 ;  /* 0x000000164b037221 */ /* 0x000fc80000010000 */
[----:B------:R-:W-:-:S04]  /*12760*/  FADD.FTZ R22, R76, R3 ;  /* 0x000000034c167221 */ /* 0x000fc80000010000 */
[----:B------:R-:W-:Y:S01]  /*12770*/  FADD.FTZ R3, R77, R22 ;  /* 0x000000164d037221 */ /* 0x000fe20000010000 */
[----:B------:R-:W-:-:S03]  /*12780*/  FADD.FTZ R25, R80, R25 ;  /* 0x0000001950197221 */ /* 0x000fc60000010000 */
[----:B------:R-:W-:Y:S01]  /*12790*/  FADD.FTZ R4, R78, R3 ;  /* 0x000000034e047221 */ /* 0x000fe20000010000 */
[----:B------:R-:W-:-:S03]  /*127a0*/  FADD.FTZ R84, R84, R25 ;  /* 0x0000001954547221 */ /* 0x000fc60000010000 */
[----:B------:R-:W-:Y:S01]  /*127b0*/  FADD.FTZ R3, R81, R4 ;  /* 0x0000000451037221 */ /* 0x000fe20000010000 */
        /* <DEDUP_REMOVED lines=48> */
[----:B------:R-:W-:Y:S01]  /*12ac0*/  FADD.FTZ R4, R85, R84 ;  /* 0x0000005455047221 */ /* 0x000fe20000010000 */
[----:B------:R-:W-:Y:S01]  /*12ad0*/  FADD.FTZ R3, R36, R3 ;  /* 0x0000000324037221 */ /* 0x000fe20000010000 */
[----:B------:R-:W-:-:S02]  /*12ae0*/  IMAD.MOV.U32 R22, RZ, RZ, R5 ;  /* 0x000000ffff167224 */ /* 0x000fc400078e0005 */
[----:B------:R-:W-:Y:S02]  /*12af0*/  IMAD.MOV.U32 R12, RZ, RZ, R82 ;  /* 0x000000ffff0c7224 */ /* 0x000fe400078e0052 */
[----:B------:R-:W-:Y:S01]  /*12b00*/  IMAD.MOV.U32 R13, RZ, RZ, R24 ;  /* 0x000000ffff0d7224 */ /* 0x000fe200078e0018 */
[----:B----4-:R0:W-:Y:S04]  /*12b10*/  STSM.16.M88.4 [R39], R8 ;  /* 0x0000000827007844 */ /* 0x0101e80000000200 */
[----:B------:R0:W-:Y:S04]  /*12b20*/  STSM.16.M88.4 [R139+0x6000], R28 ;  /* 0x0060001c8b007844 */ /* 0x0001e80000000200 */
[----:B------:R0:W-:Y:S01]  /*12b30*/  STSM.16.M88.4 [R138+0x6000], R32 ;  /* 0x006000208a007844 */ /* 0x0001e20000000200 */
[----:B------:R1:W-:Y:S06]  /*12b40*/  MEMBAR.ALL.CTA ;  /* 0x0000000000007992 */ /* 0x0003ec0000008000 */
[----:B-1----:R-:W1:Y:S01]  /*12b50*/  FENCE.VIEW.ASYNC.S ;  /* 0x00000000000073c6 */ /* 0x002e620000000000 */
[C---:B--2---:R-:W-:Y:S01]  /*12b60*/  ISETP.GT.AND P2, PT, R0.reuse, R17, PT ;  /* 0x000000110000720c */ /* 0x044fe20003f44270 */
[----:B------:R-:W-:-:S02]  /*12b70*/  VIADD R0, R0, 0xffffffff ;  /* 0xffffffff00007836 */ /* 0x000fc40000000000 */
[----:B------:R-:W-:Y:S01]  /*12b80*/  IMAD.MOV.U32 R17, RZ, RZ, R14 ;  /* 0x000000ffff117224 */ /* 0x000fe200078e000e */
[----:B-1----:R-:W-:-:S09]  /*12b90*/  NOP ;  /* 0x0000000000007918 */ /* 0x002fd20000000000 */
[----:B0-----:R-:W-:Y:S05]  /*12ba0*/  @P2 BRA `(.L_x_1248) ;  /* 0xffffffc400482947 */ /* 0x001fea000383ffff */
[----:B------:R-:W-:Y:S02]  /*12bb0*/  IMAD.MOV.U32 R13, RZ, RZ, R24 ;  /* 0x000000ffff0d7224 */ /* 0x000fe400078e0018 */
[----:B------:R-:W-:Y:S02]  /*12bc0*/  IMAD.MOV.U32 R12, RZ, RZ, R82 ;  /* 0x000000ffff0c7224 */ /* 0x000fe400078e0052 */
[----:B------:R-:W-:Y:S02]  /*12bd0*/  IMAD.MOV.U32 R17, RZ, RZ, R14 ;  /* 0x000000ffff117224 */ /* 0x000fe400078e000e */
[----:B------:R-:W-:-:S07]  /*12be0*/  IMAD.MOV.U32 R22, RZ, RZ, R5 ;  /* 0x000000ffff167224 */ /* 0x000fce00078e0005 */
.L_x_1230:
[----:B------:R-:W2:Y:S01]  /*12bf0*/  LDL R9, [R1+0x30] ;  /* 0x0000300001097983 */ /* 0x000ea20000100800 */
[----:B------:R-:W0:Y:S01]  /*12c00*/  LDC R14, c[0x0][0x9e4] ;  /* 0x00027900ff0e7b82 */ /* 0x000e220000000800 */
[----:B------:R-:W-:Y:S02]  /*12c10*/  ULDC UR8, c[0x0][0x9dc] ;  /* 0x0002770000087ab9 */ /* 0x000fe40000000800 */
[----:B------:R-:W2:Y:S04]  /*12c20*/  LDL R5, [R1+0x28] ;  /* 0x0000280001057983 */ /* 0x000ea80000100800 */
[----:B------:R-:W3:Y:S01]  /*12c30*/  LDL.LU R8, [R1+0x34] ;  /* 0x0000340001087983 */ /* 0x000ee20000300800 */
[----:B0-----:R-:W-:Y:S02]  /*12c40*/  ISETP.GE.AND P5, PT, R14, 0x1, PT ;  /* 0x000000010e00780c */ /* 0x001fe40003fa6270 */
[----:B--2---:R-:W-:-:S05]  /*12c50*/  IADD3 R5, R5, 0xc0, -R9 ;  /* 0x000000c005057810 */ /* 0x004fca0007ffe809 */
[----:B---3--:R-:W-:-:S05]  /*12c60*/  IMAD R5, R8, 0xc0, R5 ;  /* 0x000000c008057824 */ /* 0x008fca00078e0205 */
[----:B------:R-:W-:Y:S01]  /*12c70*/  IADD3 R8, R5, -UR8, RZ ;  /* 0x8000000805087c10 */ /* 0x000fe2000fffe0ff */
        /* <DEDUP_REMOVED lines=11> */
.L_x_1251:
[----:B------:R-:W-:-:S13]  /*12d30*/  ISETP.NE.AND P2, PT, R14, 0x1, PT ;  /* 0x000000010e00780c */ /* 0x000fda0003f45270 */
[----:B------:R-:W0:Y:S02]  /*12d40*/  @P2 LDC.64 R10, c[0x0][0x9e8] ;  /* 0x00027a00ff0a2b82 */ /* 0x000e240000000a00 */
[----:B0-----:R-:W-:-:S05]  /*12d50*/  @P2 IMAD.HI.U32 R10, R5, R10, RZ ;  /* 0x0000000a050a2227 */ /* 0x001fca00078e00ff */
[----:B------:R-:W-:-:S07]  /*12d60*/  @P2 SHF.R.U32.HI R5, RZ, R11, R10 ;  /* 0x0000000bff052219 */ /* 0x000fce000001160a */
.L_x_1252:
[----:B------:R-:W-:Y:S05]  /*12d70*/  BSYNC B0 ;  /* 0x0000000000007941 */ /* 0x000fea0003800000 */
.L_x_1250:
[----:B------:R-:W-:-:S05]  /*12d80*/  IMAD R5, R5, R14, RZ ;  /* 0x0000000e05057224 */ /* 0x000fca00078e02ff */
[----:B------:R-:W-:-:S07]  /*12d90*/  VIMNMX R8, R8, R5, !PT ;  /* 0x0000000508087248 */ /* 0x000fce0007fe0100 */
.L_x_1249:
[----:B------:R-:W2:Y:S01]  /*12da0*/  LDL R9, [R1+0x3c] ;  /* 0x00003c0001097983 */ /* 0x000ea20000100800 */
[----:B------:R-:W-:-:S05]  /*12db0*/  VIADD R8, R8, 0x7f ;  /* 0x0000007f08087836 */ /* 0x000fca0000000000 */
[----:B------:R-:W-:-:S04]  /*12dc0*/  SHF.R.S32.HI R5, RZ, 0x1f, R8 ;  /* 0x0000001fff057819 */ /* 0x000fc80000011408 */
[----:B------:R-:W-:-:S04]  /*12dd0*/  LEA.HI R5, R5, R8, RZ, 0x7 ;  /* 0x0000000805057211 */ /* 0x000fc800078f38ff */
[----:B------:R-:W-:-:S04]  /*12de0*/  SHF.R.S32.HI R5, RZ, 0x7, R5 ;  /* 0x00000007ff057819 */ /* 0x000fc80000011405 */
[----:B--2---:R-:W-:-:S04]  /*12df0*/  VIMNMX R140, R9, R5, !PT ;  /* 0x00000005098c7248 */ /* 0x004fc80007fe0100 */
[----:B------:R-:W-:-:S13]  /*12e00*/  ISETP.GE.AND P2, PT, R0, R140, PT ;  /* 0x0000008c0000720c */ /* 0x000fda0003f46270 */
[----:B------:R-:W-:Y:S05]  /*12e10*/  @!P2 BRA `(.L_x_1253) ;  /* 0x0000002800f4a947 */ /* 0x000fea0003800000 */
[----:B------:R-:W-:Y:S02]  /*12e20*/  IMAD.MOV.U32 R5, RZ, RZ, R13 ;  /* 0x000000ffff057224 */ /* 0x000fe400078e000d */
[----:B------:R-:W-:Y:S02]  /*12e30*/  IMAD.MOV.U32 R8, RZ, RZ, R12 ;  /* 0x000000ffff087224 */ /* 0x000fe400078e000c */
[----:B------:R-:W-:Y:S02]  /*12e40*/  IMAD.MOV.U32 R10, RZ, RZ, R22 ;  /* 0x000000ffff0a7224 */ /* 0x000fe400078e0016 */
[----:B------:R-:W-:-:S07]  /*12e50*/  IMAD.MOV.U32 R9, RZ, RZ, R17 ;  /* 0x000000ffff097224 */ /* 0x000fce00078e0011 */
.L_x_1263:
        /* <DEDUP_REMOVED lines=11> */
.L_x_1255:
[----:B------:R-:W-:Y:S01]  /*12f10*/  IMAD R11, R17, 0x8, R2 ;  /* 0x00000008110b7824 */ /* 0x000fe200078e0202 */
[----:B------:R-:W-:-:S04]  /*12f20*/  SHF.L.U32 R12, R22, 0x1f, RZ ;  /* 0x0000001f160c7819 */ /* 0x000fc800000006ff */
[----:B------:R0:W1:Y:S01]  /*12f30*/  SYNCS.PHASECHK.TRANS64.TRYWAIT P3, [R11+URZ+0x2d830], R12 ;  /* 0x02d8300c0b0075a7 */ /* 0x000062000806017f */
[----:B------:R-:W-:Y:S05]  /*12f40*/  @!P0 BRA `(.L_x_1256) ;  /* 0x0000000000048947 */ /* 0x000fea0003800000 */
[----:B------:R-:W-:Y:S01]  /*12f50*/  BPT.TRAP 0x1 ;  /* 0x000000040000795c */ /* 0x000fe20000300000 */
.L_x_1256:
[----:B------:R-:W-:Y:S04]  /*12f60*/  BSSY B0, `(.L_x_1254) ;  /* 0x0000004000007945 */ /* 0x000fe80003800000 */
[----:B-1----:R-:W-:Y:S05]  /*12f70*/  @P3 BRA `(.L_x_1257) ;  /* 0x0000000000083947 */ /* 0x002fea0003800000 */
[----:B------:R-:W1:Y:S02]  /*12f80*/  SYNCS.PHASECHK.TRANS64.TRYWAIT P3, [R11+URZ+0x2d830], R12 ;  /* 0x02d8300c0b0075a7 */ /* 0x000e64000806017f */
[----:B-1----:R-:W-:Y:S05]  /*12f90*/  @!P3 BRA `(.L_x_1258) ;  /* 0x000000f4000cb947 */ /* 0x002fea0003800000 */
.L_x_1257:
[----:B------:R-:W-:Y:S05]  /*12fa0*/  BSYNC B0 ;  /* 0x0000000000007941 */ /* 0x000fea0003800000 */
.L_x_1254:
        /* <DEDUP_REMOVED lines=8> */
[----:B------:R-:W-:Y:S01]  /*13030*/  R2UR UR8, R6 ;  /* 0x00000000060872ca */ /* 0x000fe200000e0000 */
[----:B------:R-:W-:Y:S01]  /*13040*/  IMAD.MOV.U32 R27, RZ, RZ, -0x7fffffe0 ;  /* 0x80000020ff1b7424 */ /* 0x000fe200078e00ff */
[----:B------:R-:W-:Y:S02]  /*13050*/  R2UR UR9, R7 ;  /* 0x00000000070972ca */ /* 0x000fe400000e0000 */
[C---:B------:R-:W-:Y:S02]  /*13060*/  R2UR UR15, R25.reuse ;  /* 0x00000000190f72ca */ /* 0x040fe400000e0000 */
[----:B------:R-:W-:Y:S02]  /*13070*/  R2UR UR23, R25 ;  /* 0x00000000191772ca */ /* 0x000fe400000e0000 */
[----:B------:R-:W-:-:S02]  /*13080*/  R2UR UR27, R27 ;  /* 0x000000001b1b72ca */ /* 0x000fc400000e0000 */
[----:B------:R-:W-:Y:S02]  /*13090*/  R2UR UR12, R154 ;  /* 0x000000009a0c72ca */ /* 0x000fe400000e0000 */
[----:B------:R-:W-:Y:S01]  /*130a0*/  R2UR UR13, R155 ;  /* 0x000000009b0d72ca */ /* 0x000fe200000e0000 */
[----:B------:R0:W-:Y:S01]  /*130b0*/  BAR.SYNC.DEFER_BLOCKING R11, 0x100 ;  /* 0x0004000b0000751d */ /* 0x0001e20000010000 */
[----:B------:R-:W-:Y:S01]  /*130c0*/  IMAD.MOV.U32 R15, RZ, RZ, -0x7fffffe0 ;  /* 0x80000020ff0f7424 */ /* 0x000fe200078e00ff */
[----:B------:R-:W-:Y:S02]  /*130d0*/  R2UR UR16, R152 ;  /* 0x00000000981072ca */ /* 0x000fe400000e0000 */
        /* <DEDUP_REMOVED lines=9> */
[----:B------:R-:W-:-:S06]  /*13170*/  WARPGROUP.ARRIVE ;  /* 0x00000000000079c5 */ /* 0x000fcc0000000000 */
[----:B------:R-:W-:Y:S01]  /*13180*/  HGMMA.64x128x16.F32 R24, gdesc[UR8], RZ, !UPT, gsb0 ;  /* 0x01e00000081879f0 */ /* 0x000fe2000c0008ff */
[----:B------:R-:W-:Y:S01]  /*13190*/  VIADD R14, R12, 0x200 ;  /* 0x000002000c0e7836 */ /* 0x000fe20000000000 */
[----:B------:R-:W-:-:S04]  /*131a0*/  R2UR UR19, R15 ;  /* 0x000000000f1372ca */ /* 0x000fc800000e0000 */
        /* <DEDUP_REMOVED lines=14> */
[----:B------:R-:W-:Y:S02]  /*13290*/  IADD3 R12, R12, 0x402, RZ ;  /* 0x000004020c0c7810 */ /* 0x000fe40007ffe0ff */
[----:B------:R-:W-:Y:S02]  /*132a0*/  R2UR UR31, R13 ;  /* 0x000000000d1f72ca */ /* 0x000fe400000e0000 */
[----:B------:R-:W-:Y:S02]  /*132b0*/  R2UR UR30, R12 ;  /* 0x000000000c1e72ca */ /* 0x000fe400000e0000 */
[----:B------:R-:W-:Y:S02]  /*132c0*/  R2UR UR28, R146 ;  /* 0x00000000921c72ca */ /* 0x000fe400000e0000 */
[----:B------:R-:W-:Y:S01]  /*132d0*/  R2UR UR29, R147 ;  /* 0x00000000931d72ca */ /* 0x000fe200000e0000 */
[----:B------:R-:W-:-:S02]  /*132e0*/  WARPGROUP.DEPBAR.LE gsb0, 0x0 ;  /* 0x00008000000079c5 */ /* 0x000fc40000010000 */
[----:B------:R-:W-:-:S06]  /*132f0*/  WARPGROUP.ARRIVE ;  /* 0x00000000000079c5 */ /* 0x000fcc0000000000 */
        /* <DEDUP_REMOVED lines=8> */
.L_x_1260:
[----:B------:R-:W-:Y:S01]  /*13380*/  SHF.L.U32 R10, R10, 0x1f, RZ ;  /* 0x0000001f0a0a7819 */ /* 0x000fe200000006ff */
[----:B------:R-:W-:-:S04]  /*13390*/  IMAD R11, R9, 0x8, R2 ;  /* 0x00000008090b7824 */ /* 0x000fc800078e0202 */
[----:B------:R0:W1:Y:S01]  /*133a0*/  SYNCS.PHASECHK.TRANS64.TRYWAIT P2, [R11+URZ+0x2d850], R10 ;  /* 0x02d8500a0b0075a7 */ /* 0x000062000804017f */
[----:B------:R-:W-:Y:S05]  /*133b0*/  @!P0 BRA `(.L_x_1261) ;  /* 0x0000000000048947 */ /* 0x000fea0003800000 */
[----:B------:R-:W-:Y:S01]  /*133c0*/  BPT.TRAP 0x1 ;  /* 0x000000040000795c */ /* 0x000fe20000300000 */
.L_x_1261:
[----:B-1----:R-:W-:Y:S05]  /*133d0*/  @P2 BRA `(.L_x_1259) ;  /* 0x0000000000082947 */ /* 0x002fea0003800000 */
[----:B------:R-:W1:Y:S02]  /*133e0*/  SYNCS.PHASECHK.TRANS64.TRYWAIT P2, [R11+URZ+0x2d850], R10 ;  /* 0x02d8500a0b0075a7 */ /* 0x000e64000804017f */
[----:B-1----:R-:W-:Y:S05]  /*133f0*/  @!P2 BRA `(.L_x_1262) ;  /* 0x000000f00008a947 */ /* 0x002fea0003800000 */
.L_x_1259:
[----:B01----:R-:W-:Y:S01]  /*13400*/  VIADD R10, R2, 0x400 ;  /* 0x00000400020a7836 */ /* 0x003fe20000000000 */
[----:B------:R-:W-:Y:S05]  /*13410*/  WARPSYNC.ALL ;  /* 0x0000000000007948 */ /* 0x000fea0003800000 */
[----:B------:R-:W-:-:S04]  /*13420*/  SHF.R.U32.HI R10, RZ, 0x4, R10 ;  /* 0x00000004ff0a7819 */ /* 0x000fc8000001160a */
[----:B------:R-:W-:-:S04]  /*13430*/  LOP3.LUT R10, R10, 0x3fff, RZ, 0xc0, !PT ;  /* 0x00003fff0a0a7812 */ /* 0x000fc800078ec0ff */
[----:B------:R-:W-:-:S05]  /*13440*/  LOP3.LUT R10, R10, 0x2000000, RZ, 0xfc, !PT ;  /* 0x020000000a0a7812 */ /* 0x000fca00078efcff */
[----:B------:R-:W-:Y:S01]  /*13450*/  IMAD R10, R9, 0x600, R10 ;  /* 0x00000600090a7824 */ /* 0x000fe200078e020a */
[----:B------:R-:W2:Y:S01]  /*13460*/  LDL R141, [R1+0x38] ;  /* 0x00003800018d7983 */ /* 0x000ea20000100800 */
[----:B------:R-:W-:Y:S02]  /*13470*/  IMAD.MOV.U32 R11, RZ, RZ, -0x7fffffe0 ;  /* 0x80000020ff0b7424 */ /* 0x000fe400078e00ff */
[----:B------:R-:W-:Y:S01]  /*13480*/  FMUL.FTZ R14, R29, UR47 ;  /* 0x0000002f1d0e7c20 */ /* 0x000fe20008410000 */
[C---:B------:R-:W-:Y:S01]  /*13490*/  VIADD R12, R10.reuse, 0x40 ;  /* 0x000000400a0c7836 */ /* 0x040fe20000000000 */
[----:B------:R-:W-:Y:S01]  /*134a0*/  R2UR UR10, R10 ;  /* 0x000000000a0a72ca */ /* 0x000fe200000e0000 */
[----:B------:R-:W-:Y:S01]  /*134b0*/  IMAD.MOV.U32 R13, RZ, RZ, -0x7fffffe0 ;  /* 0x80000020ff0d7424 */ /* 0x000fe200078e00ff */
[C---:B------:R-:W-:Y:S01]  /*134c0*/  R2UR UR11, R11.reuse ;  /* 0x000000000b0b72ca */ /* 0x040fe200000e0000 */
[----:B------:R-:W-:Y:S01]  /*134d0*/  FMUL.FTZ R15, R32, UR47 ;  /* 0x0000002f200f7c20 */ /* 0x000fe20008410000 */
[----:B------:R-:W-:Y:S01]  /*134e0*/  R2UR UR14, R12 ;  /* 0x000000000c0e72ca */ /* 0x000fe200000e0000 */
[----:B------:R-:W-:Y:S01]  /*134f0*/  VIADD R12, R10, 0x80 ;  /* 0x000000800a0c7836 */ /* 0x000fe20000000000 */
[----:B------:R-:W-:Y:S01]  /*13500*/  R2UR UR43, R11 ;  /* 0x000000000b2b72ca */ /* 0x000fe200000e0000 */
[----:B------:R-:W-:Y:S01]  /*13510*/  FMUL.FTZ R11, R25, UR47 ;  /* 0x0000002f190b7c20 */ /* 0x000fe20008410000 */
[C---:B------:R-:W-:Y:S01]  /*13520*/  R2UR UR15, R13.reuse ;  /* 0x000000000d0f72ca */ /* 0x040fe200000e0000 */
[----:B------:R-:W-:Y:S01]  /*13530*/  MUFU.TANH R14, R14 ;  /* 0x0000000e000e7308 */ /* 0x000fe20000002400 */
[----:B------:R-:W-:Y:S01]  /*13540*/  R2UR UR18, R12 ;  /* 0x000000000c1272ca */ /* 0x000fe200000e0000 */
[----:B------:R-:W-:Y:S01]  /*13550*/  VIADD R12, R10, 0xc0 ;  /* 0x000000c00a0c7836 */ /* 0x000fe20000000000 */
[C---:B------:R-:W-:Y:S01]  /*13560*/  R2UR UR19, R13.reuse ;  /* 0x000000000d1372ca */ /* 0x040fe200000e0000 */
[----:B------:R-:W-:Y:S01]  /*13570*/  FMUL.FTZ R25, R36, UR47 ;  /* 0x0000002f24197c20 */ /* 0x000fe20008410000 */
[C---:B------:R-:W-:Y:S01]  /*13580*/  R2UR UR23, R13.reuse ;  /* 0x000000000d1772ca */ /* 0x040fe200000e0000 */
[----:B------:R-:W-:Y:S01]  /*13590*/  FMUL.FTZ R29, R40, UR47 ;  /* 0x0000002f281d7c20 */ /* 0x000fe20008410000 */
[----:B------:R-:W-:Y:S01]  /*135a0*/  R2UR UR22, R12 ;  /* 0x000000000c1672ca */ /* 0x000fe200000e0000 */
[----:B------:R-:W-:Y:S01]  /*135b0*/  VIADD R12, R10, 0x100 ;  /* 0x000001000a0c7836 */ /* 0x000fe20000000000 */
[C---:B------:R-:W-:Y:S01]  /*135c0*/  R2UR UR27, R13.reuse ;  /* 0x000000000d1b72ca */ /* 0x040fe200000e0000 */
[----:B------:R-:W-:Y:S01]  /*135d0*/  MUFU.TANH R11, R11 ;  /* 0x0000000b000b7308 */ /* 0x000fe20000002400 */
[----:B------:R-:W-:Y:S01]  /*135e0*/  R2UR UR31, R13 ;  /* 0x000000000d1f72ca */ /* 0x000fe200000e0000 */
[----:B------:R-:W-:Y:S01]  /*135f0*/  FMUL.FTZ R32, R41, UR47 ;  /* 0x0000002f29207c20 */ /* 0x000fe20008410000 */
[----:B------:R-:W-:Y:S01]  /*13600*/  R2UR UR26, R12 ;  /* 0x000000000c1a72ca */ /* 0x000fe200000e0000 */
[----:B------:R-:W-:Y:S01]  /*13610*/  VIADD R12, R10, 0x140 ;  /* 0x000001400a0c7836 */ /* 0x000fe20000000000 */
[----:B------:R-:W-:Y:S01]  /*13620*/  R2UR UR35, R13 ;  /* 0x000000000d2372ca */ /* 0x000fe200000e0000 */
[----:B------:R-:W-:Y:S01]  /*13630*/  FMUL.FTZ R13, R28, UR47 ;  /* 0x0000002f1c0d7c20 */ /* 0x000fe20008410000 */
[----:B------:R-:W-:Y:S01]  /*13640*/  FMUL.FTZ R28, R37, UR47 ;  /* 0x0000002f251c7c20 */ /* 0x000fe20008410000 */
[----:B------:R-:W-:Y:S01]  /*13650*/  MUFU.TANH R15, R15 ;  /* 0x0000000f000f7308 */ /* 0x000fe20000002400 */
[----:B------:R-:W-:Y:S01]  /*13660*/  R2UR UR30, R12 ;  /* 0x000000000c1e72ca */ /* 0x000fe200000e0000 */
[----:B------:R-:W-:-:S02]  /*13670*/  VIADD R12, R10, 0x180 ;  /* 0x000001800a0c7836 */ /* 0x000fc40000000000 */
[----:B------:R-:W-:Y:S01]  /*13680*/  FMUL.FTZ R36, R45, UR47 ;  /* 0x0000002f2d247c20 */ /* 0x000fe20008410000 */
[----:B------:R-:W-:Y:S02]  /*13690*/  VIADD R10, R10, 0x1c0 ;  /* 0x000001c00a0a7836 */ /* 0x000fe40000000000 */
[----:B------:R-:W-:Y:S01]  /*136a0*/  FMUL.FTZ R37, R48, UR47 ;  /* 0x0000002f30257c20 */ /* 0x000fe20008410000 */
[----:B------:R-:W-:Y:S01]  /*136b0*/  FMUL.FTZ R40, R49, UR47 ;  /* 0x0000002f31287c20 */ /* 0x000fe20008410000 */
[----:B------:R-:W-:Y:S01]  /*136c0*/  R2UR UR34, R12 ;  /* 0x000000000c2272ca */ /* 0x000fe200000e0000 */
[----:B------:R-:W-:Y:S01]  /*136d0*/  MUFU.TANH R13, R13 ;  /* 0x0000000d000d7308 */ /* 0x000fe20000002400 */
[----:B------:R-:W-:Y:S01]  /*136e0*/  R2UR UR42, R10 ;  /* 0x000000000a2a72ca */ /* 0x000fe200000e0000 */
[----:B------:R-:W-:Y:S01]  /*136f0*/  FMUL.FTZ R10, R24, UR47 ;  /* 0x0000002f180a7c20 */ /* 0x000fe20008410000 */
[----:B------:R-:W-:Y:S01]  /*13700*/  FMUL.FTZ R24, R33, UR47 ;  /* 0x0000002f21187c20 */ /* 0x000fe20008410000 */
[----:B------:R-:W-:Y:S01]  /*13710*/  FMUL.FTZ R33, R44, UR47 ;  /* 0x0000002f2c217c20 */ /* 0x000fe20008410000 */
[----:B------:R-:W-:Y:S01]  /*13720*/  FMUL.FTZ R41, R52, UR47 ;  /* 0x0000002f34297c20 */ /* 0x000fe20008410000 */
[----:B------:R-:W-:Y:S01]  /*13730*/  FMUL.FTZ R44, R53, UR47 ;  /* 0x0000002f352c7c20 */ /* 0x000fe20008410000 */
[----:B------:R-:W-:Y:S01]  /*13740*/  FMUL.FTZ R45, R56, UR47 ;  /* 0x0000002f382d7c20 */ /* 0x000fe20008410000 */
        /* <DEDUP_REMOVED lines=17> */
[----:B0-----:R-:W-:Y:S01]  /*13860*/  FMNMX.FTZ R12, R10, R8, !PT ;  /* 0x000000080a0c7209 */ /* 0x001fe20007810000 */
[----:B------:R-:W-:Y:S01]  /*13870*/  FMUL.FTZ R76, R85, UR47 ;  /* 0x0000002f554c7c20 */ /* 0x000fe20008410000 */
[----:B------:R-:W-:Y:S01]  /*13880*/  UMOV UR39, UR6 ;  /* 0x0000000600277c82 */ /* 0x000fe20008000000 */
[----:B------:R-:W-:Y:S01]  /*13890*/  FMUL.FTZ R26, R26, UR47 ;  /* 0x0000002f1a1a7c20 */ /* 0x000fe20008410000 */
[----:B------:R-:W-:Y:S01]  /*138a0*/  FMNMX.FTZ R12, R11, R12, !PT ;  /* 0x0000000c0b0c7209 */ /* 0x000fe20007810000 */
[----:B------:R-:W-:Y:S01]  /*138b0*/  FMUL.FTZ R27, R27, UR47 ;  /* 0x0000002f1b1b7c20 */ /* 0x000fe20008410000 */
[----:B------:R-:W-:Y:S01]  /*138c0*/  FMUL.FTZ R30, R30, UR47 ;  /* 0x0000002f1e1e7c20 */ /* 0x000fe20008410000 */
[----:B------:R-:W0:Y:S01]  /*138d0*/  MUFU.TANH R28, R28 ;  /* 0x0000001c001c7308 */ /* 0x000e220000002400 */
[----:B------:R-:W-:Y:S01]  /*138e0*/  FMNMX.FTZ R12, R13, R12, !PT ;  /* 0x0000000c0d0c7209 */ /* 0x000fe20007810000 */
[----:B------:R-:W-:Y:S01]  /*138f0*/  FMUL.FTZ R31, R31, UR47 ;  /* 0x0000002f1f1f7c20 */ /* 0x000fe20008410000 */
[----:B------:R-:W-:Y:S01]  /*13900*/  FMUL.FTZ R34, R34, UR47 ;  /* 0x0000002f22227c20 */ /* 0x000fe20008410000 */
[----:B------:R-:W-:Y:S01]  /*13910*/  FMUL.FTZ R35, R35, UR47 ;  /* 0x0000002f23237c20 */ /* 0x000fe20008410000 */
[----:B------:R-:W-:Y:S01]  /*13920*/  FMNMX.FTZ R12, R14, R12, !PT ;  /* 0x0000000c0e0c7209 */ /* 0x000fe20007810000 */
[----:B------:R-:W-:Y:S01]  /*13930*/  FMUL.FTZ R38, R38, UR47 ;  /* 0x0000002f26267c20 */ /* 0x000fe20008410000 */
[----:B------:R-:W-:Y:S01]  /*13940*/  FMUL.FTZ R39, R39, UR47 ;  /* 0x0000002f27277c20 */ /* 0x000fe20008410000 */
[----:B------:R-:W4:Y:S01]  /*13950*/  MUFU.TANH R29, R29 ;  /* 0x0000001d001d7308 */ /* 0x000f220000002400 */
[----:B------:R-:W-:Y:S01]  /*13960*/  FMNMX.FTZ R12, R15, R12, !PT ;  /* 0x0000000c0f0c7209 */ /* 0x000fe20007810000 */
[----:B------:R-:W-:Y:S01]  /*13970*/  FMUL.FTZ R42, R42, UR47 ;  /* 0x0000002f2a2a7c20 */ /* 0x000fe20008410000 */
[----:B------:R-:W-:Y:S01]  /*13980*/  FMUL.FTZ R43, R43, UR47 ;  /* 0x0000002f2b2b7c20 */ /* 0x000fe20008410000 */
[----:B------:R-:W-:Y:S01]  /*13990*/  FMUL.FTZ R46, R46, UR47 ;  /* 0x0000002f2e2e7c20 */ /* 0x000fe20008410000 */
[----:B-1----:R-:W-:Y:S01]  /*139a0*/  FMNMX.FTZ R12, R24, R12, !PT ;  /* 0x0000000c180c7209 */ /* 0x002fe20007810000 */
[----:B------:R-:W-:Y:S01]  /*139b0*/  FMUL.FTZ R47, R47, UR47 ;  /* 0x0000002f2f2f7c20 */ /* 0x000fe20008410000 */
[----:B------:R-:W-:Y:S01]  /*139c0*/  FMUL.FTZ R50, R50, UR47 ;  /* 0x0000002f32327c20 */ /* 0x000fe20008410000 */
[----:B------:R-:W1:Y:S01]  /*139d0*/  MUFU.TANH R32, R32 ;  /* 0x0000002000207308 */ /* 0x000e620000002400 */
[----:B---3--:R-:W-:Y:S01]  /*139e0*/  FMNMX.FTZ R12, R25, R12, !PT ;  /* 0x0000000c190c7209 */ /* 0x008fe20007810000 */
[----:B------:R-:W-:Y:S01]  /*139f0*/  FMUL.FTZ R63, R63, UR47 ;  /* 0x0000002f3f3f7c20 */ /* 0x000fe20008410000 */
[----:B------:R-:W-:Y:S01]  /*13a00*/  FMUL.FTZ R81, R66, UR47 ;  /* 0x0000002f42517c20 */ /* 0x000fe20008410000 */
[----:B------:R-:W-:Y:S01]  /*13a10*/  FMUL.FTZ R67, R67, UR47 ;  /* 0x0000002f43437c20 */ /* 0x000fe20008410000 */
[----:B0-----:R-:W-:Y:S01]  /*13a20*/  FMNMX.FTZ R12, R28, R12, !PT ;  /* 0x0000000c1c0c7209 */ /* 0x001fe20007810000 */
[----:B------:R-:W-:Y:S01]  /*13a30*/  FMUL.FTZ R70, R70, UR47 ;  /* 0x0000002f46467c20 */ /* 0x000fe20008410000 */
[----:B------:R-:W-:Y:S01]  /*13a40*/  FMUL.FTZ R71, R71, UR47 ;  /* 0x0000002f47477c20 */ /* 0x000fe20008410000 */
[----:B------:R-:W0:Y:S01]  /*13a50*/  MUFU.TANH R33, R33 ;  /* 0x0000002100217308 */ /* 0x000e220000002400 */
[----:B----4-:R-:W-:Y:S01]  /*13a60*/  FMNMX.FTZ R12, R29, R12, !PT ;  /* 0x0000000c1d0c7209 */ /* 0x010fe20007810000 */
        /* <DEDUP_REMOVED lines=10> */
[----:B------:R-:W-:-:S04]  /*13b10*/  WARPGROUP.ARRIVE ;  /* 0x00000000000079c5 */ /* 0x000fc80000000000 */
[----:B------:R-:W1:Y:S01]  /*13b20*/  MUFU.TANH R37, R37 ;  /* 0x0000002500257308 */ /* 0x000e620000002400 */
[----:B0-----:R-:W-:-:S07]  /*13b30*/  FMNMX.FTZ R12, R33, R12, !PT ;  /* 0x0000000c210c7209 */ /* 0x001fce0007810000 */
[----:B------:R-:W0:Y:S01]  /*13b40*/  MUFU.TANH R40, R40 ;  /* 0x0000002800287308 */ /* 0x000e220000002400 */
[----:B---3--:R-:W-:-:S07]  /*13b50*/  FMNMX.FTZ R12, R36, R12, !PT ;  /* 0x0000000c240c7209 */ /* 0x008fce0007810000 */
[----:B------:R-:W3:Y:S01]  /*13b60*/  MUFU.TANH R41, R41 ;  /* 0x0000002900297308 */ /* 0x000ee20000002400 */
[----:B-1----:R-:W-:-:S07]  /*13b70*/  FMNMX.FTZ R12, R37, R12, !PT ;  /* 0x0000000c250c7209 */ /* 0x002fce0007810000 */
        /* <DEDUP_REMOVED lines=34> */
[----:B------:R-:W-:Y:S01]  /*13da0*/  MUFU.TANH R26, R26 ;  /* 0x0000001a001a7308 */ /* 0x000fe20000002400 */
[----:B-1----:R-:W-:-:S07]  /*13db0*/  FMNMX.FTZ R12, R73, R12, !PT ;  /* 0x0000000c490c7209 */ /* 0x002fce0007810000 */
[----:B------:R-:W-:Y:S01]  /*13dc0*/  MUFU.TANH R27, R27 ;  /* 0x0000001b001b7308 */ /* 0x000fe20000002400 */
[----:B0-----:R-:W-:-:S05]  /*13dd0*/  FMNMX.FTZ R12, R76, R12, !PT ;  /* 0x0000000c4c0c7209 */ /* 0x001fca0007810000 */
[----:B------:R-:W0:Y:S02]  /*13de0*/  SHFL.BFLY PT, R77, R12, 0x2, 0x1f ;  /* 0x0c401f000c4d7f89 */ /* 0x000e2400000e0000 */
[----:B------:R-:W-:Y:S08]  /*13df0*/  MUFU.TANH R30, R30 ;  /* 0x0000001e001e7308 */ /* 0x000ff00000002400 */
[----:B------:R-:W-:Y:S08]  /*13e00*/  MUFU.TANH R31, R31 ;  /* 0x0000001f001f7308 */ /* 0x000ff00000002400 */
[----:B------:R-:W-:Y:S01]  /*13e10*/  MUFU.TANH R34, R34 ;  /* 0x0000002200227308 */ /* 0x000fe20000002400 */
[----:B0-----:R-:W-:-:S07]  /*13e20*/  FMNMX.FTZ R12, R12, R77, !PT ;  /* 0x0000004d0c0c7209 */ /* 0x001fce0007810000 */
[----:B------:R-:W-:Y:S01]  /*13e30*/  MUFU.TANH R35, R35 ;  /* 0x0000002300237308 */ /* 0x000fe20000002400 */
[----:B------:R-:W0:Y:S07]  /*13e40*/  SHFL.BFLY PT, R77, R12, 0x1, 0x1f ;  /* 0x0c201f000c4d7f89 */ /* 0x000e2e00000e0000 */
[----:B------:R-:W-:Y:S08]  /*13e50*/  MUFU.TANH R38, R38 ;  /* 0x0000002600267308 */ /* 0x000ff00000002400 */
[----:B------:R-:W-:Y:S08]  /*13e60*/  MUFU.TANH R39, R39 ;  /* 0x0000002700277308 */ /* 0x000ff00000002400 */
[----:B------:R-:W-:Y:S01]  /*13e70*/  MUFU.TANH R42, R42 ;  /* 0x0000002a002a7308 */ /* 0x000fe20000002400 */
[----:B0-----:R-:W-:-:S05]  /*13e80*/  FMNMX.FTZ R12, R12, R77, !PT ;  /* 0x0000004d0c0c7209 */ /* 0x001fca0007810000 */
[C---:B------:R-:W-:Y:S01]  /*13e90*/  FADD.FTZ R8, -R12.reuse, R8 ;  /* 0x000000080c087221 */ /* 0x040fe20000010100 */
[----:B------:R-:W-:Y:S01]  /*13ea0*/  FMUL.FTZ R77, R12, UR39 ;  /* 0x000000270c4d7c20 */ /* 0x000fe20008410000 */
[----:B------:R-:W-:Y:S02]  /*13eb0*/  MUFU.TANH R43, R43 ;  /* 0x0000002b002b7308 */ /* 0x000fe40000002400 */
[----:B------:R-:W-:Y:S01]  /*13ec0*/  FMUL.FTZ R8, R8, UR39 ;  /* 0x0000002708087c20 */ /* 0x000fe20008410000 */
        /* <DEDUP_REMOVED lines=18> */
[--C-:B------:R-:W-:Y:S01]  /*13ff0*/  FFMA.FTZ R45, R45, UR39, -R77.reuse ;  /* 0x000000272d2d7c23 */ /* 0x100fe2000801084d */
[--C-:B------:R-:W-:Y:S01]  /*14000*/  FFMA.FTZ R48, R48, UR39, -R77.reuse ;  /* 0x0000002730307c23 */ /* 0x100fe2000801084d */
[--C-:B------:R-:W-:Y:S01]  /*14010*/  FFMA.FTZ R49, R49, UR39, -R77.reuse ;  /* 0x0000002731317c23 */ /* 0x100fe2000801084d */
[----:B------:R1:W3:Y:S01]  /*14020*/  MUFU.EX2 R10, R11 ;  /* 0x0000000b000a7308 */ /* 0x0002e20000000800 */
[--C-:B------:R-:W-:Y:S01]  /*14030*/  FFMA.FTZ R52, R52, UR39, -R77.reuse ;  /* 0x0000002734347c23 */ /* 0x100fe2000801084d */
[--C-:B------:R-:W-:Y:S01]  /*14040*/  FFMA.FTZ R53, R53, UR39, -R77.reuse ;  /* 0x0000002735357c23 */ /* 0x100fe2000801084d */
[--C-:B------:R-:W-:Y:S01]  /*14050*/  FFMA.FTZ R56, R56, UR39, -R77.reuse ;  /* 0x0000002738387c23 */ /* 0x100fe2000801084d */
[--C-:B------:R-:W-:Y:S01]  /*14060*/  FFMA.FTZ R57, R57, UR39, -R77.reuse ;  /* 0x0000002739397c23 */ /* 0x100fe2000801084d */
[--C-:B------:R-:W-:Y:S01]  /*14070*/  FFMA.FTZ R60, R60, UR39, -R77.reuse ;  /* 0x000000273c3c7c23 */ /* 0x100fe2000801084d */
[--C-:B------:R-:W-:Y:S01]  /*14080*/  FFMA.FTZ R61, R61, UR39, -R77.reuse ;  /* 0x000000273d3d7c23 */ /* 0x100fe2000801084d */
[--C-:B------:R-:W-:Y:S01]  /*14090*/  FFMA.FTZ R64, R64, UR39, -R77.reuse ;  /* 0x0000002740407c23 */ /* 0x100fe2000801084d */
[----:B------:R-:W-:Y:S01]  /*140a0*/  MUFU.TANH R46, R46 ;  /* 0x0000002e002e7308 */ /* 0x000fe20000002400 */
[----:B0-----:R-:W-:Y:S01]  /*140b0*/  FFMA.FTZ R4, R80, R4, R8 ;  /* 0x0000000450047223 */ /* 0x001fe20000010008 */
[----:B-1----:R-:W-:Y:S01]  /*140c0*/  FMUL.FTZ R11, R51, UR47 ;  /* 0x0000002f330b7c20 */ /* 0x002fe20008410000 */
[----:B------:R-:W-:Y:S01]  /*140d0*/  FMUL.FTZ R51, R54, UR47 ;  /* 0x0000002f36337c20 */ /* 0x000fe20008410000 */
[----:B------:R-:W-:Y:S01]  /*140e0*/  FMUL.FTZ R54, R58, UR47 ;  /* 0x0000002f3a367c20 */ /* 0x000fe20008410000 */
[----:B------:R-:W-:Y:S01]  /*140f0*/  FMUL.FTZ R58, R59, UR47 ;  /* 0x0000002f3b3a7c20 */ /* 0x000fe20008410000 */
[--C-:B------:R-:W-:Y:S01]  /*14100*/  FFMA.FTZ R65, R65, UR39, -R77.reuse ;  /* 0x0000002741417c23 */ /* 0x100fe2000801084d */
[--C-:B------:R-:W-:Y:S01]  /*14110*/  FFMA.FTZ R68, R68, UR39, -R77.reuse ;  /* 0x0000002744447c23 */ /* 0x100fe2000801084d */
[----:B------:R-:W-:Y:S01]  /*14120*/  MUFU.TANH R47, R47 ;  /* 0x0000002f002f7308 */ /* 0x000fe20000002400 */
[C---:B---3--:R-:W-:Y:S01]  /*14130*/  FADD.FTZ R4, R10.reuse, R4 ;  /* 0x000000040a047221 */ /* 0x048fe20000010000 */
[----:B------:R-:W-:Y:S01]  /*14140*/  F2FP.F16.F32.PACK_AB R8, R10, R8 ;  /* 0x000000080a08723e */ /* 0x000fe200000000ff */
[--C-:B------:R-:W-:Y:S01]  /*14150*/  FFMA.FTZ R69, R69, UR39, -R77.reuse ;  /* 0x0000002745457c23 */ /* 0x100fe2000801084d */
[--C-:B------:R-:W-:Y:S01]  /*14160*/  FFMA.FTZ R72, R72, UR39, -R77.reuse ;  /* 0x0000002748487c23 */ /* 0x100fe2000801084d */
[--C-:B------:R-:W-:Y:S01]  /*14170*/  FFMA.FTZ R73, R73, UR39, -R77.reuse ;  /* 0x0000002749497c23 */ /* 0x100fe2000801084d */
[----:B------:R-:W-:Y:S01]  /*14180*/  FFMA.FTZ R76, R76, UR39, -R77 ;  /* 0x000000274c4c7c23 */ /* 0x000fe2000801084d */
[----:B------:R-:W-:Y:S01]  /*14190*/  FMUL.FTZ R77, R62, UR47 ;  /* 0x0000002f3e4d7c20 */ /* 0x000fe20008410000 */
[----:B------:R-:W0:Y:S08]  /*141a0*/  MUFU.EX2 R10, R13 ;  /* 0x0000000d000a7308 */ /* 0x000e300000000800 */
[----:B------:R1:W3:Y:S08]  /*141b0*/  MUFU.EX2 R13, R14 ;  /* 0x0000000e000d7308 */ /* 0x0002f00000000800 */
[----:B------:R-:W4:Y:S01]  /*141c0*/  MUFU.TANH R50, R50 ;  /* 0x0000003200327308 */ /* 0x000f220000002400 */
[----:B0-----:R-:W-:Y:S01]  /*141d0*/  FADD.FTZ R4, R10, R4 ;  /* 0x000000040a047221 */ /* 0x001fe20000010000 */
[----:B-1----:R-:W-:-:S06]  /*141e0*/  FMUL.FTZ R14, R55, UR47 ;  /* 0x0000002f370e7c20 */ /* 0x002fcc0008410000 */
[----:B------:R-:W0:Y:S01]  /*141f0*/  MUFU.TANH R11, R11 ;  /* 0x0000000b000b7308 */ /* 0x000e220000002400 */
[C---:B---3--:R-:W-:Y:S01]  /*14200*/  FADD.FTZ R4, R13.reuse, R4 ;  /* 0x000000040d047221 */ /* 0x048fe20000010000 */
[----:B------:R-:W-:Y:S02]  /*14210*/  F2FP.F16.F32.PACK_AB R10, R13, R10 ;  /* 0x0000000a0d0a723e */ /* 0x000fe400000000ff */
[----:B------:R-:W-:-:S04]  /*14220*/  FMNMX.FTZ R13, R26, R5, !PT ;  /* 0x000000051a0d7209 */ /* 0x000fc80007810000 */
[----:B------:R-:W-:Y:S01]  /*14230*/  FMNMX.FTZ R13, R27, R13, !PT ;  /* 0x0000000d1b0d7209 */ /* 0x000fe20007810000 */
[----:B------:R-:W1:Y:S03]  /*14240*/  MUFU.TANH R51, R51 ;  /* 0x0000003300337308 */ /* 0x000e660000002400 */
[----:B------:R-:W-:-:S04]  /*14250*/  FMNMX.FTZ R13, R30, R13, !PT ;  /* 0x0000000d1e0d7209 */ /* 0x000fc80007810000 */
[----:B------:R-:W-:Y:S01]  /*14260*/  FMNMX.FTZ R13, R31, R13, !PT ;  /* 0x0000000d1f0d7209 */ /* 0x000fe20007810000 */
[----:B------:R-:W3:Y:S03]  /*14270*/  MUFU.TANH R14, R14 ;  /* 0x0000000e000e7308 */ /* 0x000ee60000002400 */
[----:B------:R-:W-:-:S04]  /*14280*/  FMNMX.FTZ R13, R34, R13, !PT ;  /* 0x0000000d220d7209 */ /* 0x000fc80007810000 */
[----:B------:R-:W-:Y:S01]  /*14290*/  FMNMX.FTZ R13, R35, R13, !PT ;  /* 0x0000000d230d7209 */ /* 0x000fe20007810000 */
[----:B------:R-:W5:Y:S03]  /*142a0*/  MUFU.TANH R54, R54 ;  /* 0x0000003600367308 */ /* 0x000f660000002400 */
[----:B------:R-:W-:-:S04]  /*142b0*/  FMNMX.FTZ R13, R38, R13, !PT ;  /* 0x0000000d260d7209 */ /* 0x000fc80007810000 */
[----:B------:R-:W-:Y:S01]  /*142c0*/  FMNMX.FTZ R13, R39, R13, !PT ;  /* 0x0000000d270d7209 */ /* 0x000fe20007810000 */
[----:B------:R-:W2:Y:S03]  /*142d0*/  MUFU.TANH R58, R58 ;  /* 0x0000003a003a7308 */ /* 0x000ea60000002400 */
[----:B------:R-:W-:-:S04]  /*142e0*/  FMNMX.FTZ R13, R42, R13, !PT ;  /* 0x0000000d2a0d7209 */ /* 0x000fc80007810000 */
[----:B------:R-:W-:Y:S01]  /*142f0*/  FMNMX.FTZ R13, R43, R13, !PT ;  /* 0x0000000d2b0d7209 */ /* 0x000fe20007810000 */
[----:B------:R-:W2:Y:S03]  /*14300*/  MUFU.TANH R77, R77 ;  /* 0x0000004d004d7308 */ /* 0x000ea60000002400 */
[----:B------:R-:W-:-:S04]  /*14310*/  FMNMX.FTZ R13, R46, R13, !PT ;  /* 0x0000000d2e0d7209 */ /* 0x000fc80007810000 */
[----:B------:R-:W-:Y:S01]  /*14320*/  FMNMX.FTZ R13, R47, R13, !PT ;  /* 0x0000000d2f0d7209 */ /* 0x000fe20007810000 */
[----:B------:R-:W2:Y:S03]  /*14330*/  MUFU.TANH R63, R63 ;  /* 0x0000003f003f7308 */ /* 0x000ea60000002400 */
[----:B----4-:R-:W-:-:S04]  /*14340*/  FMNMX.FTZ R13, R50, R13, !PT ;  /* 0x0000000d320d7209 */ /* 0x010fc80007810000 */
[----:B0-----:R-:W-:Y:S01]  /*14350*/  FMNMX.FTZ R13, R11, R13, !PT ;  /* 0x0000000d0b0d7209 */ /* 0x001fe20007810000 */
[----:B------:R-:W0:Y:S03]  /*14360*/  MUFU.TANH R81, R81 ;  /* 0x0000005100517308 */ /* 0x000e260000002400 */
[----:B-1----:R-:W-:-:S04]  /*14370*/  FMNMX.FTZ R13, R51, R13, !PT ;  /* 0x0000000d330d7209 */ /* 0x002fc80007810000 */
[----:B---3--:R-:W-:Y:S01]  /*14380*/  FMNMX.FTZ R13, R14, R13, !PT ;  /* 0x0000000d0e0d7209 */ /* 0x008fe20007810000 */
[----:B------:R-:W1:Y:S03]  /*14390*/  MUFU.TANH R67, R67 ;  /* 0x0000004300437308 */ /* 0x000e660000002400 */
[----:B-----5:R-:W-:-:S04]  /*143a0*/  FMNMX.FTZ R13, R54, R13, !PT ;  /* 0x0000000d360d7209 */ /* 0x020fc80007810000 */
[----:B--2---:R-:W-:Y:S01]  /*143b0*/  FMNMX.FTZ R13, R58, R13, !PT ;  /* 0x0000000d3a0d7209 */ /* 0x004fe20007810000 */
[----:B------:R-:W2:Y:S03]  /*143c0*/  MUFU.TANH R70, R70 ;  /* 0x0000004600467308 */ /* 0x000ea60000002400 */
[----:B------:R-:W-:-:S04]  /*143d0*/  FMNMX.FTZ R13, R77, R13, !PT ;  /* 0x0000000d4d0d7209 */ /* 0x000fc80007810000 */
[----:B------:R-:W-:Y:S01]  /*143e0*/  FMNMX.FTZ R13, R63, R13, !PT ;  /* 0x0000000d3f0d7209 */ /* 0x000fe20007810000 */
[----:B------:R-:W3:Y:S03]  /*143f0*/  MUFU.TANH R71, R71 ;  /* 0x0000004700477308 */ /* 0x000ee60000002400 */
[----:B0-----:R-:W-:-:S04]  /*14400*/  FMNMX.FTZ R13, R81, R13, !PT ;  /* 0x0000000d510d7209 */ /* 0x001fc80007810000 */
[----:B-1----:R-:W-:Y:S01]  /*14410*/  FMNMX.FTZ R13, R67, R13, !PT ;  /* 0x0000000d430d7209 */ /* 0x002fe20007810000 */
[----:B------:R-:W0:Y:S03]  /*14420*/  MUFU.TANH R74, R74 ;  /* 0x0000004a004a7308 */ /* 0x000e260000002400 */
[----:B--2---:R-:W-:-:S05]  /*14430*/  FMNMX.FTZ R13, R70, R13, !PT ;  /* 0x0000000d460d7209 */ /* 0x004fca0007810000 */
[----:B------:R-:W1:Y:S01]  /*14440*/  MUFU.TANH R75, R75 ;  /* 0x0000004b004b7308 */ /* 0x000e620000002400 */
[----:B---3--:R-:W-:-:S07]  /*14450*/  FMNMX.FTZ R13, R71, R13, !PT ;  /* 0x0000000d470d7209 */ /* 0x008fce0007810000 */
        /* <DEDUP_REMOVED lines=11> */
[----:B--2---:R-:W-:-:S04]  /*14510*/  FMNMX.FTZ R13, R83, R13, !PT ;  /* 0x0000000d530d7209 */ /* 0x004fc80007810000 */
[----:B0-----:R-:W-:-:S04]  /*14520*/  FMNMX.FTZ R13, R85, R13, !PT ;  /* 0x0000000d550d7209 */ /* 0x001fc80007810000 */
[----:B-1----:R-:W-:-:S05]  /*14530*/  FMNMX.FTZ R13, R87, R13, !PT ;  /* 0x0000000d570d7209 */ /* 0x002fca0007810000 */
[----:B------:R-:W0:Y:S02]  /*14540*/  SHFL.BFLY PT, R55, R13, 0x2, 0x1f ;  /* 0x0c401f000d377f89 */ /* 0x000e2400000e0000 */
[----:B0-----:R-:W-:-:S05]  /*14550*/  FMNMX.FTZ R13, R13, R55, !PT ;  /* 0x000000370d0d7209 */ /* 0x001fca0007810000 */
[----:B------:R-:W0:Y:S02]  /*14560*/  SHFL.BFLY PT, R55, R13, 0x1, 0x1f ;  /* 0x0c201f000d377f89 */ /* 0x000e2400000e0000 */
[----:B0-----:R-:W-:-:S05]  /*14570*/  FMNMX.FTZ R13, R13, R55, !PT ;  /* 0x000000370d0d7209 */ /* 0x001fca0007810000 */
[C---:B------:R-:W-:Y:S01]  /*14580*/  FMUL.FTZ R86, R13.reuse, UR39 ;  /* 0x000000270d567c20 */ /* 0x040fe20008410000 */
[----:B------:R-:W-:-:S03]  /*14590*/  FADD.FTZ R5, -R13, R5 ;  /* 0x000000050d057221 */ /* 0x000fc60000010100 */
[--C-:B------:R-:W-:Y:S01]  /*145a0*/  FFMA.FTZ R59, R27, UR39, -R86.reuse ;  /* 0x000000271b3b7c23 */ /* 0x100fe20008010856 */
[--C-:B------:R-:W-:Y:S01]  /*145b0*/  FFMA.FTZ R55, R26, UR39, -R86.reuse ;  /* 0x000000271a377c23 */ /* 0x100fe20008010856 */
[----:B------:R-:W-:Y:S01]  /*145c0*/  IMAD.MOV.U32 R27, RZ, RZ, 0x40000040 ;  /* 0x40000040ff1b7424 */ /* 0x000fe200078e00ff */
[----:B------:R-:W-:Y:S01]  /*145d0*/  LOP3.LUT R26, R141, 0x10000, RZ, 0xfc, !PT ;  /* 0x000100008d1a7812 */ /* 0x000fe200078efcff */
[--C-:B------:R-:W-:Y:S01]  /*145e0*/  FFMA.FTZ R62, R30, UR39, -R86.reuse ;  /* 0x000000271e3e7c23 */ /* 0x100fe20008010856 */
[--C-:B------:R-:W-:Y:S01]  /*145f0*/  FFMA.FTZ R66, R31, UR39, -R86.reuse ;  /* 0x000000271f427c23 */ /* 0x100fe20008010856 */
[----:B------:R-:W-:Y:S01]  /*14600*/  IMAD.MOV.U32 R31, RZ, RZ, 0x40000040 ;  /* 0x40000040ff1f7424 */ /* 0x000fe200078e00ff */
[C---:B------:R-:W-:Y:S01]  /*14610*/  R2UR UR8, R26.reuse ;  /* 0x000000001a0872ca */ /* 0x040fe200000e0000 */
[----:B------:R-:W-:Y:S01]  /*14620*/  VIADD R30, R26, 0x2 ;  /* 0x000000021a1e7836 */ /* 0x000fe20000000000 */
[----:B------:R-:W-:Y:S01]  /*14630*/  R2UR UR9, R27 ;  /* 0x000000001b0972ca */ /* 0x000fe200000e0000 */
[----:B------:R-:W-:Y:S01]  /*14640*/  IMAD.MOV.U32 R27, RZ, RZ, 0x40000040 ;  /* 0x40000040ff1b7424 */ /* 0x000fe200078e00ff */
[----:B------:R-:W-:Y:S01]  /*14650*/  R2UR UR13, R31 ;  /* 0x000000001f0d72ca */ /* 0x000fe200000e0000 */
[----:B------:R-:W-:Y:S01]  /*14660*/  IMAD.MOV.U32 R31, RZ, RZ, 0x40000040 ;  /* 0x40000040ff1f7424 */ /* 0x000fe200078e00ff */
[----:B------:R-:W-:Y:S01]  /*14670*/  R2UR UR12, R30 ;  /* 0x000000001e0c72ca */ /* 0x000fe200000e0000 */
[----:B------:R-:W0:Y:S01]  /*14680*/  S2R R141, SR_TID.X ;  /* 0x00000000008d7919 */ /* 0x000e220000002100 */
[----:B------:R-:W-:Y:S01]  /*14690*/  IADD3 R30, R26, 0x4, RZ ;  /* 0x000000041a1e7810 */ /* 0x000fe20007ffe0ff */
[--C-:B------:R-:W-:Y:S01]  /*146a0*/  FFMA.FTZ R82, R11, UR39, -R86.reuse ;  /* 0x000000270b527c23 */ /* 0x100fe20008010856 */
[----:B------:R-:W-:Y:S01]  /*146b0*/  R2UR UR17, R31 ;  /* 0x000000001f1172ca */ /* 0x000fe200000e0000 */
[----:B------:R-:W-:Y:S01]  /*146c0*/  IMAD.MOV.U32 R31, RZ, RZ, 0x40000040 ;  /* 0x40000040ff1f7424 */ /* 0x000fe200078e00ff */
[----:B------:R-:W-:Y:S01]  /*146d0*/  R2UR UR16, R30 ;  /* 0x000000001e1072ca */ /* 0x000fe200000e0000 */
[----:B------:R-:W-:Y:S01]  /*146e0*/  VIADD R30, R26, 0x6 ;  /* 0x000000061a1e7836 */ /* 0x000fe20000000000 */
[----:B------:R-:W-:Y:S01]  /*146f0*/  R2UR UR41, R27 ;  /* 0x000000001b2972ca */ /* 0x000fe200000e0000 */
[----:B------:R-:W-:Y:S01]  /*14700*/  HGMMA.64x96x16.F32 R88, gdesc[UR8].tnspB, R88, gsb0 ;  /* 0x41600000085879f0 */ /* 0x000fe20008000858 */
[----:B------:R-:W-:Y:S01]  /*14710*/  R2UR UR21, R31 ;  /* 0x000000001f1572ca */ /* 0x000fe200000e0000 */
[----:B------:R-:W-:Y:S01]  /*14720*/  IMAD.MOV.U32 R31, RZ, RZ, 0x40000040 ;  /* 0x40000040ff1f7424 */ /* 0x000fe200078e00ff */
[----:B------:R-:W-:Y:S01]  /*14730*/  R2UR UR20, R30 ;  /* 0x000000001e1472ca */ /* 0x000fe200000e0000 */
[----:B------:R-:W-:Y:S01]  /*14740*/  VIADD R30, R26, 0x600 ;  /* 0x000006001a1e7836 */ /* 0x000fe20000000000 */
[----:B------:R-:W-:Y:S01]  /*14750*/  MUFU.EX2 R55, R55 ;  /* 0x0000003700377308 */ /* 0x000fe20000000800 */
[----:B------:R-:W-:Y:S01]  /*14760*/  FFMA.FTZ R34, R34, UR39, -R86 ;  /* 0x0000002722227c23 */ /* 0x000fe20008010856 */
[----:B------:R-:W-:Y:S01]  /*14770*/  R2UR UR25, R31 ;  /* 0x000000001f1972ca */ /* 0x000fe200000e0000 */
[----:B------:R-:W-:Y:S01]  /*14780*/  IMAD.MOV.U32 R31, RZ, RZ, 0x40000040 ;  /* 0x40000040ff1f7424 */ /* 0x000fe200078e00ff */
[----:B------:R-:W-:Y:S01]  /*14790*/  R2UR UR24, R30 ;  /* 0x000000001e1872ca */ /* 0x000fe200000e0000 */
[----:B------:R-:W-:-:S02]  /*147a0*/  VIADD R30, R26, 0x602 ;  /* 0x000006021a1e7836 */ /* 0x000fc40000000000 */
[--C-:B------:R-:W-:Y:S01]  /*147b0*/  FFMA.FTZ R35, R35, UR39, -R86.reuse ;  /* 0x0000002723237c23 */ /* 0x100fe20008010856 */
[--C-:B------:R-:W-:Y:S01]  /*147c0*/  FFMA.FTZ R38, R38, UR39, -R86.reuse ;  /* 0x0000002726267c23 */ /* 0x100fe20008010856 */
[----:B------:R-:W-:Y:S01]  /*147d0*/  R2UR UR29, R31 ;  /* 0x000000001f1d72ca */ /* 0x000fe200000e0000 */
[----:B------:R-:W-:Y:S01]  /*147e0*/  IMAD.MOV.U32 R31, RZ, RZ, 0x40000040 ;  /* 0x40000040ff1f7424 */ /* 0x000fe200078e00ff */
[----:B------:R-:W-:Y:S01]  /*147f0*/  R2UR UR28, R30 ;  /* 0x000000001e1c72ca */ /* 0x000fe200000e0000 */
[C---:B------:R-:W-:Y:S01]  /*14800*/  VIADD R30, R26.reuse, 0x604 ;  /* 0x000006041a1e7836 */ /* 0x040fe20000000000 */
[----:B------:R-:W-:Y:S01]  /*14810*/  MUFU.EX2 R59, R59 ;  /* 0x0000003b003b7308 */ /* 0x000fe20000000800 */
[----:B------:R-:W-:Y:S01]  /*14820*/  VIADD R26, R26, 0x606 ;  /* 0x000006061a1a7836 */ /* 0x000fe20000000000 */
[----:B------:R-:W-:Y:S01]  /*14830*/  R2UR UR33, R31 ;  /* 0x000000001f2172ca */ /* 0x000fe200000e0000 */
[--C-:B------:R-:W-:Y:S01]  /*14840*/  FFMA.FTZ R39, R39, UR39, -R86.reuse ;  /* 0x0000002727277c23 */ /* 0x100fe20008010856 */
[----:B------:R-:W-:Y:S01]  /*14850*/  R2UR UR32, R30 ;  /* 0x000000001e2072ca */ /* 0x000fe200000e0000 */
[--C-:B------:R-:W-:Y:S01]  /*14860*/  FFMA.FTZ R42, R42, UR39, -R86.reuse ;  /* 0x000000272a2a7c23 */ /* 0x100fe20008010856 */
[----:B------:R-:W-:Y:S01]  /*14870*/  R2UR UR40, R26 ;  /* 0x000000001a2872ca */ /* 0x000fe200000e0000 */
[--C-:B------:R-:W-:Y:S01]  /*14880*/  FFMA.FTZ R43, R43, UR39, -R86.reuse ;  /* 0x000000272b2b7c23 */ /* 0x100fe20008010856 */
[----:B0-----:R-:W-:Y:S01]  /*14890*/  SHF.R.U32.HI R11, RZ, 0x7, R141 ;  /* 0x00000007ff0b7819 */ /* 0x001fe2000001168d */
[--C-:B------:R-:W-:Y:S01]  /*148a0*/  FFMA.FTZ R46, R46, UR39, -R86.reuse ;  /* 0x000000272e2e7c23 */ /* 0x100fe20008010856 */
[----:B------:R-:W-:Y:S01]  /*148b0*/  ISETP.GE.U32.AND P2, PT, R141, 0x180, PT ;  /* 0x000001808d00780c */ /* 0x000fe20003f46070 */
[--C-:B------:R-:W-:Y:S01]  /*148c0*/  FFMA.FTZ R47, R47, UR39, -R86.reuse ;  /* 0x000000272f2f7c23 */ /* 0x100fe20008010856 */
[----:B------:R-:W-:Y:S01]  /*148d0*/  FFMA.FTZ R50, R50, UR39, -R86 ;  /* 0x0000002732327c23 */ /* 0x000fe20008010856 */
[----:B------:R-:W-:-:S02]  /*148e0*/  VIADD R11, R11, 0x9 ;  /* 0x000000090b0b7836 */ /* 0x000fc40000000000 */
        /* <DEDUP_REMOVED lines=16> */
[----:B------:R-:W-:Y:S01]  /*149f0*/  FFMA.FTZ R85, R85, UR39, -R86 ;  /* 0x0000002755557c23 */ /* 0x000fe20008010856 */
[----:B------:R-:W-:-:S02]  /*14a00*/  @!P1 IMAD R9, R9, 0x8, R2 ;  /* 0x0000000809099824 */ /* 0x000fc400078e0202 */
[----:B------:R-:W-:Y:S01]  /*14a10*/  FMUL.FTZ R5, R5, UR39 ;  /* 0x0000002705057c20 */ /* 0x000fe20008410000 */
[----:B------:R-:W-:Y:S02]  /*14a20*/  WARPGROUP.DEPBAR.LE gsb0, 0x0 ;  /* 0x00008000000079c5 */ /* 0x000fe40000010000 */
[----:B------:R-:W-:Y:S01]  /*14a30*/  WARPGROUP.ARRIVE ;  /* 0x00000000000079c5 */ /* 0x000fe20000000000 */
[----:B------:R-:W-:Y:S01]  /*14a40*/  SEL R11, R11, 0x9, !P2 ;  /* 0x000000090b0b7807 */ /* 0x000fe20005000000 */
[----:B------:R-:W-:Y:S01]  /*14a50*/  MUFU.EX2 R62, R62 ;  /* 0x0000003e003e7308 */ /* 0x000fe20000000800 */
[----:B------:R-:W-:Y:S02]  /*14a60*/  FFMA.FTZ R86, R87, UR39, -R86 ;  /* 0x0000002757567c23 */ /* 0x000fe40008010856 */
[----:B------:R-:W2:Y:S01]  /*14a70*/  LDL R87, [R1+0x1c] ;  /* 0x00001c0001577983 */ /* 0x000ea20000100800 */
[----:B------:R-:W-:Y:S04]  /*14a80*/  HGMMA.64x96x16.F32 R88, gdesc[UR12].tnspB, R88, gsb0 ;  /* 0x416000000c5879f0 */ /* 0x000fe80008000858 */
[----:B------:R-:W-:Y:S01]  /*14a90*/  MUFU.EX2 R66, R66 ;  /* 0x0000004200427308 */ /* 0x000fe20000000800 */
[----:B------:R-:W-:-:S07]  /*14aa0*/  @!P1 IADD3 R9, R9, 0x2d860, RZ ;  /* 0x0002d86009099810 */ /* 0x000fce0007ffe0ff */
[----:B------:R-:W0:Y:S01]  /*14ab0*/  MUFU.EX2 R5, R5 ;  /* 0x0000000500057308 */ /* 0x000e220000000800 */
[----:B------:R-:W-:Y:S02]  /*14ac0*/  WARPGROUP.DEPBAR.LE gsb0, 0x0 ;  /* 0x00008000000079c5 */ /* 0x000fe40000010000 */
[----:B------:R-:W-:-:S06]  /*14ad0*/  WARPGROUP.ARRIVE ;  /* 0x00000000000079c5 */ /* 0x000fcc0000000000 */
[----:B------:R-:W-:Y:S03]  /*14ae0*/  HGMMA.64x96x16.F32 R88, gdesc[UR16].tnspB, R88, gsb0 ;  /* 0x41600000105879f0 */ /* 0x000fe60008000858 */
        /* <DEDUP_REMOVED lines=14> */
[----:B------:R-:W-:Y:S01]  /*14bd0*/  HGMMA.64x96x16.F32 R88, gdesc[UR40].tnspB, R88, gsb0 ;  /* 0x41600000285879f0 */ /* 0x000fe20008000858 */
[----:B------:R-:W-:Y:S01]  /*14be0*/  @!P1 PRMT R9, RZ, 0x654, R9 ;  /* 0x00000654ff099816 */ /* 0x000fe20000000009 */
[----:B------:R-:W1:Y:S01]  /*14bf0*/  MUFU.EX2 R34, R34 ;  /* 0x0000002200227308 */ /* 0x000e620000000800 */
[----:B0-----:R-:W-:-:S04]  /*14c00*/  FFMA.FTZ R3, R5, R3, R55 ;  /* 0x0000000305037223 */ /* 0x001fc80000010037 */
[----:B------:R-:W-:-:S03]  /*14c10*/  FADD.FTZ R3, R59, R3 ;  /* 0x000000033b037221 */ /* 0x000fc60000010000 */
[----:B------:R-:W0:Y:S01]  /*14c20*/  MUFU.EX2 R35, R35 ;  /* 0x0000002300237308 */ /* 0x000e220000000800 */
[----:B------:R-:W-:-:S07]  /*14c30*/  FADD.FTZ R3, R62, R3 ;  /* 0x000000033e037221 */ /* 0x000fce0000010000 */
[----:B------:R-:W3:Y:S01]  /*14c40*/  MUFU.EX2 R38, R38 ;  /* 0x0000002600267308 */ /* 0x000ee20000000800 */
[----:B------:R-:W-:-:S07]  /*14c50*/  FADD.FTZ R3, R66, R3 ;  /* 0x0000000342037221 */ /* 0x000fce0000010000 */
[----:B------:R-:W-:Y:S01]  /*14c60*/  MUFU.EX2 R39, R39 ;  /* 0x0000002700277308 */ /* 0x000fe20000000800 */
[----:B-1----:R-:W-:-:S04]  /*14c70*/  FADD.FTZ R3, R34, R3 ;  /* 0x0000000322037221 */ /* 0x002fc80000010000 */
[----:B0-----:R-:W-:-:S04]  /*14c80*/  FADD.FTZ R3, R35, R3 ;  /* 0x0000000323037221 */ /* 0x001fc80000010000 */
[----:B---3--:R-:W-:Y:S01]  /*14c90*/  FADD.FTZ R3, R38, R3 ;  /* 0x0000000326037221 */ /* 0x008fe20000010000 */
[----:B------:R-:W-:Y:S02]  /*14ca0*/  WARPGROUP.DEPBAR.LE gsb0, 0x0 ;  /* 0x00008000000079c5 */ /* 0x000fe40000010000 */
[----:B------:R0:W-:Y:S06]  /*14cb0*/  BAR.ARV R11, 0x100 ;  /* 0x0004000b0000751d */ /* 0x0001ec0000002000 */
[----:B0-----:R-:W-:-:S04]  /*14cc0*/  @!P1 IMAD R11, R17, 0x8, R2 ;  /* 0x00000008110b9824 */ /* 0x001fc800078e0202 */
[----:B------:R-:W-:-:S05]  /*14cd0*/  @!P1 VIADD R11, R11, 0x2d840 ;  /* 0x0002d8400b0b9836 */ /* 0x000fca0000000000 */
[----:B------:R-:W-:-:S04]  /*14ce0*/  @!P1 PRMT R11, RZ, 0x654, R11 ;  /* 0x00000654ff0b9816 */ /* 0x000fc8000000000b */
[----:B------:R0:W-:Y:S01]  /*14cf0*/  @!P1 SYNCS.ARRIVE.TRANS64.RED.A1T0 RZ, [R11+URZ], RZ ;  /* 0x000000ff0bff99a7 */ /* 0x0001e2000810043f */
[----:B------:R1:W-:Y:S01]  /*14d00*/  @!P1 SYNCS.ARRIVE.TRANS64.RED.A1T0 RZ, [R9+URZ], RZ ;  /* 0x000000ff09ff99a7 */ /* 0x0003e2000810043f */
[----:B0-----:R-:W-:Y:S02]  /*14d10*/  F2FP.F16.F32.PACK_AB R11, R66, R62 ;  /* 0x0000003e420b723e */ /* 0x001fe400000000ff */
[----:B-1----:R-:W-:-:S05]  /*14d20*/  F2FP.F16.F32.PACK_AB R9, R59, R55 ;  /* 0x000000373b09723e */ /* 0x002fca00000000ff */
[----:B------:R0:W-:Y:S02]  /*14d30*/  STSM.16.M88.4 [R137+0x21800], R8 ;  /* 0x0218000889007844 */ /* 0x0001e40000000200 */
[----:B0-----:R-:W0:Y:S08]  /*14d40*/  MUFU.EX2 R8, R15 ;  /* 0x0000000f00087308 */ /* 0x001e300000000800 */
[----:B------:R-:W1:Y:S08]  /*14d50*/  MUFU.EX2 R9, R24 ;  /* 0x0000001800097308 */ /* 0x000e700000000800 */
[----:B------:R-:W3:Y:S01]  /*14d60*/  MUFU.EX2 R10, R25 ;  /* 0x00000019000a7308 */ /* 0x000ee20000000800 */
[----:B0-----:R-:W-:-:S07]  /*14d70*/  FADD.FTZ R4, R8, R4 ;  /* 0x0000000408047221 */ /* 0x001fce0000010000 */
[----:B------:R-:W0:Y:S01]  /*14d80*/  MUFU.EX2 R11, R28 ;  /* 0x0000001c000b7308 */ /* 0x000e220000000800 */
[----:B-1----:R-:W-:-:S04]  /*14d90*/  FADD.FTZ R4, R9, R4 ;  /* 0x0000000409047221 */ /* 0x002fc80000010000 */
[----:B---3--:R-:W-:-:S04]  /*14da0*/  FADD.FTZ R4, R10, R4 ;  /* 0x000000040a047221 */ /* 0x008fc80000010000 */
[C---:B0-----:R-:W-:Y:S01]  /*14db0*/  FADD.FTZ R4, R11.reuse, R4 ;  /* 0x000000040b047221 */ /* 0x041fe20000010000 */
[----:B------:R-:W-:Y:S02]  /*14dc0*/  F2FP.F16.F32.PACK_AB R10, R11, R10 ;  /* 0x0000000a0b0a723e */ /* 0x000fe400000000ff */
[----:B------:R-:W-:Y:S02]  /*14dd0*/  F2FP.F16.F32.PACK_AB R11, R39, R38 ;  /* 0x00000026270b723e */ /* 0x000fe400000000ff */
[----:B------:R-:W3:Y:S01]  /*14de0*/  LDL R38, [R1+0x20] ;  /* 0x0000200001267983 */ /* 0x000ee20000100800 */
[----:B------:R-:W0:Y:S08]  /*14df0*/  MUFU.EX2 R24, R29 ;  /* 0x0000001d00187308 */ /* 0x000e300000000800 */
[----:B------:R-:W1:Y:S08]  /*14e00*/  MUFU.EX2 R15, R32 ;  /* 0x00000020000f7308 */ /* 0x000e700000000800 */
[----:B------:R-:W4:Y:S08]  /*14e10*/  MUFU.EX2 R25, R42 ;  /* 0x0000002a00197308 */ /* 0x000f300000000800 */
[----:B------:R-:W5:Y:S01]  /*14e20*/  MUFU.EX2 R26, R33 ;  /* 0x00000021001a7308 */ /* 0x000f620000000800 */
[----:B0-----:R-:W-:-:S07]  /*14e30*/  FADD.FTZ R4, R24, R4 ;  /* 0x0000000418047221 */ /* 0x001fce0000010000 */
[----:B------:R-:W0:Y:S08]  /*14e40*/  MUFU.EX2 R43, R43 ;  /* 0x0000002b002b7308 */ /* 0x000e300000000800 */
[----:B------:R-:W0:Y:S01]  /*14e50*/  MUFU.EX2 R36, R36 ;  /* 0x0000002400247308 */ /* 0x000e220000000800 */
[----:B------:R-:W-:Y:S01]  /*14e60*/  FADD.FTZ R3, R39, R3 ;  /* 0x0000000327037221 */ /* 0x000fe20000010000 */
[----:B-1----:R-:W-:-:S06]  /*14e70*/  FADD.FTZ R4, R15, R4 ;  /* 0x000000040f047221 */ /* 0x002fcc0000010000 */
[----:B------:R-:W1:Y:S08]  /*14e80*/  MUFU.EX2 R27, R46 ;  /* 0x0000002e001b7308 */ /* 0x000e700000000800 */
[----:B------:R-:W1:Y:S01]  /*14e90*/  MUFU.EX2 R37, R37 ;  /* 0x0000002500257308 */ /* 0x000e620000000800 */
[----:B----4-:R-:W-:Y:S01]  /*14ea0*/  FADD.FTZ R3, R25, R3 ;  /* 0x0000000319037221 */ /* 0x010fe20000010000 */
[----:B-----5:R-:W-:-:S06]  /*14eb0*/  FADD.FTZ R4, R26, R4 ;  /* 0x000000041a047221 */ /* 0x020fcc0000010000 */
[----:B------:R-:W4:Y:S08]  /*14ec0*/  MUFU.EX2 R47, R47 ;  /* 0x0000002f002f7308 */ /* 0x000f300000000800 */
[----:B------:R-:W5:Y:S01]  /*14ed0*/  MUFU.EX2 R40, R40 ;  /* 0x0000002800287308 */ /* 0x000f620000000800 */
[----:B0-----:R-:W-:Y:S01]  /*14ee0*/  FADD.FTZ R3, R43, R3 ;  /* 0x000000032b037221 */ /* 0x001fe20000010000 */
[----:B------:R-:W-:-:S06]  /*14ef0*/  FADD.FTZ R4, R36, R4 ;  /* 0x0000000424047221 */ /* 0x000fcc0000010000 */
[----:B------:R-:W0:Y:S08]  /*14f00*/  MUFU.EX2 R50, R50 ;  /* 0x0000003200327308 */ /* 0x000e300000000800 */
[----:B------:R-:W0:Y:S01]  /*14f10*/  MUFU.EX2 R41, R41 ;  /* 0x0000002900297308 */ /* 0x000e220000000800 */
[----:B-1----:R-:W-:Y:S01]  /*14f20*/  FADD.FTZ R3, R27, R3 ;  /* 0x000000031b037221 */ /* 0x002fe20000010000 */
[----:B------:R-:W-:-:S06]  /*14f30*/  FADD.FTZ R4, R37, R4 ;  /* 0x0000000425047221 */ /* 0x000fcc0000010000 */
        /* <DEDUP_REMOVED lines=9> */
[----:B------:R-:W2:Y:S01]  /*14fd0*/  MUFU.EX2 R48, R48 ;  /* 0x0000003000307308 */ /* 0x000ea20000000800 */
        /* <DEDUP_REMOVED lines=9> */
[----:B--2---:R-:W-:-:S06]  /*15070*/  FADD.FTZ R33, R48, R33 ;  /* 0x0000002130217221 */ /* 0x004fcc0000010000 */
[----:B------:R-:W0:Y:S01]  /*15080*/  MUFU.EX2 R31, R77 ;  /* 0x0000004d001f7308 */ /* 0x000e220000000800 */
[----:B------:R-:W-:-:S07]  /*15090*/  F2FP.F16.F32.PACK_AB R8, R9, R8 ;  /* 0x000000080908723e */ /* 0x000fce00000000ff */
[----:B------:R-:W2:Y:S01]  /*150a0*/  MUFU.EX2 R53, R53 ;  /* 0x0000003500357308 */ /* 0x000ea20000000800 */
[----:B------:R-:W-:Y:S01]  /*150b0*/  F2FP.F16.F32.PACK_AB R9, R35, R34 ;  /* 0x000000222309723e */ /* 0x000fe200000000ff */
[----:B-1----:R-:W-:-:S06]  /*150c0*/  FADD.FTZ R3, R29, R4 ;  /* 0x000000041d037221 */ /* 0x002fcc0000010000 */
[----:B------:R-:W1:Y:S01]  /*150d0*/  MUFU.EX2 R63, R63 ;  /* 0x0000003f003f7308 */ /* 0x000e620000000800 */
[----:B------:R-:W-:-:S07]  /*150e0*/  FADD.FTZ R33, R30, R33 ;  /* 0x000000211e217221 */ /* 0x000fce0000010000 */
[----:B------:R-:W1:Y:S01]  /*150f0*/  MUFU.EX2 R56, R56 ;  /* 0x0000003800387308 */ /* 0x000e620000000800 */
[----:B------:R5:W-:Y:S01]  /*15100*/  STSM.16.M88.4 [R87], R8 ;  /* 0x0000000857007844 */ /* 0x000be20000000200 */
[----:B----4-:R-:W-:-:S06]  /*15110*/  FADD.FTZ R4, R58, R3 ;  /* 0x000000033a047221 */ /* 0x010fcc0000010000 */
[----:B------:R-:W4:Y:S08]  /*15120*/  MUFU.EX2 R81, R81 ;  /* 0x0000005100517308 */ /* 0x000f300000000800 */
[----:B------:R-:W4:Y:S01]  /*15130*/  MUFU.EX2 R57, R57 ;  /* 0x0000003900397308 */ /* 0x000f220000000800 */
[----:B-----5:R-:W-:Y:S01]  /*15140*/  FADD.FTZ R10, R52, R33 ;  /* 0x00000021340a7221 */ /* 0x020fe20000010000 */
[----:B0-----:R-:W-:-:S06]  /*15150*/  FADD.FTZ R4, R31, R4 ;  /* 0x000000041f047221 */ /* 0x001fcc0000010000 */
[----:B------:R-:W0:Y:S01]  /*15160*/  MUFU.EX2 R67, R67 ;  /* 0x0000004300437308 */ /* 0x000e220000000800 */
[----:B--2---:R-:W-:-:S07]  /*15170*/  FADD.FTZ R3, R53, R10 ;  /* 0x0000000a35037221 */ /* 0x004fce0000010000 */
[----:B------:R-:W2:Y:S01]  /*15180*/  MUFU.EX2 R60, R60 ;  /* 0x0000003c003c7308 */ /* 0x000ea20000000800 */
[----:B-1----:R-:W-:Y:S01]  /*15190*/  FADD.FTZ R4, R63, R4 ;  /* 0x000000043f047221 */ /* 0x002fe20000010000 */
[----:B------:R-:W-:-:S06]  /*151a0*/  F2FP.F16.F32.PACK_AB R11, R14, R51 ;  /* 0x000000330e0b723e */ /* 0x000fcc00000000ff */
[----:B------:R-:W1:Y:S01]  /*151b0*/  MUFU.EX2 R70, R70 ;  /* 0x0000004600467308 */ /* 0x000e620000000800 */
[----:B------:R-:W-:-:S07]  /*151c0*/  FADD.FTZ R14, R56, R3 ;  /* 0x00000003380e7221 */ /* 0x000fce0000010000 */
[----:B------:R-:W5:Y:S01]  /*151d0*/  MUFU.EX2 R61, R61 ;  /* 0x0000003d003d7308 */ /* 0x000f620000000800 */
[----:B------:R-:W-:Y:S01]  /*151e0*/  F2FP.F16.F32.PACK_AB R24, R15, R24 ;  /* 0x000000180f18723e */ /* 0x000fe200000000ff */
[----:B----4-:R-:W-:-:S06]  /*151f0*/  FADD.FTZ R4, R81, R4 ;  /* 0x0000000451047221 */ /* 0x010fcc0000010000 */
[----:B------:R-:W4:Y:S01]  /*15200*/  MUFU.EX2 R71, R71 ;  /* 0x0000004700477308 */ /* 0x000f220000000800 */
[----:B------:R-:W-:-:S07]  /*15210*/  FADD.FTZ R15, R57, R14 ;  /* 0x0000000e390f7221 */ /* 0x000fce0000010000 */
[----:B------:R-:W4:Y:S01]  /*15220*/  MUFU.EX2 R64, R64 ;  /* 0x0000004000407308 */ /* 0x000f220000000800 */
[----:B0-----:R-:W-:Y:S01]  /*15230*/  FADD.FTZ R3, R67, R4 ;  /* 0x0000000443037221 */ /* 0x001fe20000010000 */
[----:B--2---:R-:W-:-:S06]  /*15240*/  FADD.FTZ R34, R60, R15 ;  /* 0x0000000f3c227221 */ /* 0x004fcc0000010000 */
[----:B------:R-:W-:Y:S08]  /*15250*/  MUFU.EX2 R65, R65 ;  /* 0x0000004100417308 */ /* 0x000ff00000000800 */
[----:B------:R-:W0:Y:S01]  /*15260*/  MUFU.EX2 R74, R74 ;  /* 0x0000004a004a7308 */ /* 0x000e220000000800 */
[----:B-1----:R-:W-:Y:S01]  /*15270*/  FADD.FTZ R14, R70, R3 ;  /* 0x00000003460e7221 */ /* 0x002fe20000010000 */
[----:B-----5:R-:W-:-:S06]  /*15280*/  FADD.FTZ R15, R61, R34 ;  /* 0x000000223d0f7221 */ /* 0x020fcc0000010000 */
[----:B------:R-:W-:Y:S01]  /*15290*/  MUFU.EX2 R68, R68 ;  /* 0x0000004400447308 */ /* 0x000fe20000000800 */
[----:B------:R-:W-:-:S07]  /*152a0*/  F2FP.F16.F32.PACK_AB R25, R43, R25 ;  /* 0x000000192b19723e */ /* 0x000fce00000000ff */
[----:B------:R-:W1:Y:S01]  /*152b0*/  MUFU.EX2 R75, R75 ;  /* 0x0000004b004b7308 */ /* 0x000e620000000800 */
[----:B------:R-:W-:Y:S02]  /*152c0*/  F2FP.F16.F32.PACK_AB R26, R36, R26 ;  /* 0x0000001a241a723e */ /* 0x000fe400000000ff */
[----:B------:R-:W-:Y:S01]  /*152d0*/  F2FP.F16.F32.PACK_AB R27, R47, R27 ;  /* 0x0000001b2f1b723e */ /* 0x000fe200000000ff */
[----:B----4-:R-:W-:Y:S01]  /*152e0*/  FADD.FTZ R3, R71, R14 ;  /* 0x0000000e47037221 */ /* 0x010fe20000010000 */
[----:B------:R-:W-:-:S03]  /*152f0*/  F2FP.F16.F32.PACK_AB R8, R40, R37 ;  /* 0x000000252808723e */ /* 0x000fc600000000ff */
[----:B------:R-:W-:Y:S01]  /*15300*/  MUFU.EX2 R32, R69 ;  /* 0x0000004500207308 */ /* 0x000fe20000000800 */
[----:B------:R-:W-:Y:S02]  /*15310*/  F2FP.F16.F32.PACK_AB R9, R82, R50 ;  /* 0x000000325209723e */ /* 0x000fe400000000ff */
[----:B------:R-:W-:-:S05]  /*15320*/  F2FP.F16.F32.PACK_AB R10, R44, R41 ;  /* 0x000000292c0a723e */ /* 0x000fca00000000ff */
[----:B------:R-:W2:Y:S01]  /*15330*/  MUFU.EX2 R78, R78 ;  /* 0x0000004e004e7308 */ /* 0x000ea20000000800 */
[----:B------:R-:W-:Y:S01]  /*15340*/  FADD.FTZ R14, R64, R15 ;  /* 0x0000000f400e7221 */ /* 0x000fe20000010000 */
[----:B------:R-:W-:Y:S06]  /*15350*/  STSM.16.M88.4 [R139], R24 ;  /* 0x000000188b007844 */ /* 0x000fec0000000200 */
[----:B------:R-:W-:Y:S01]  /*15360*/  MUFU.EX2 R72, R72 ;  /* 0x0000004800487308 */ /* 0x000fe20000000800 */
[----:B------:R0:W-:Y:S07]  /*15370*/  STSM.16.M88.4 [R138], R8 ;  /* 0x000000088a007844 */ /* 0x0001ee0000000200 */
[----:B------:R-:W4:Y:S08]  /*15380*/  MUFU.EX2 R79, R79 ;  /* 0x0000004f004f7308 */ /* 0x000f300000000800 */
[----:B------:R-:W-:Y:S01]  /*15390*/  MUFU.EX2 R73, R73 ;  /* 0x0000004900497308 */ /* 0x000fe20000000800 */
[----:B0-----:R-:W-:Y:S01]  /*153a0*/  FADD.FTZ R10, R74, R3 ;  /* 0x000000034a0a7221 */ /* 0x001fe20000010000 */
[----:B------:R-:W-:-:S06]  /*153b0*/  FADD.FTZ R11, R65, R14 ;  /* 0x0000000e410b7221 */ /* 0x000fcc0000010000 */
[----:B------:R-:W0:Y:S01]  /*153c0*/  MUFU.EX2 R33, R84 ;  /* 0x0000005400217308 */ /* 0x000e220000000800 */
[----:B-1----:R-:W-:Y:S01]  /*153d0*/  FADD.FTZ R3, R75, R10 ;  /* 0x0000000a4b037221 */ /* 0x002fe20000010000 */
[----:B------:R-:W-:-:S06]  /*153e0*/  FADD.FTZ R15, R68, R11 ;  /* 0x0000000b440f7221 */ /* 0x000fcc0000010000 */
[----:B------:R-:W-:Y:S08]  /*153f0*/  MUFU.EX2 R76, R76 ;  /* 0x0000004c004c7308 */ /* 0x000ff00000000800 */
[----:B------:R-:W1:Y:S08]  /*15400*/  MUFU.EX2 R4, R83 ;  /* 0x0000005300047308 */ /* 0x000e700000000800 */
[----:B------:R-:W-:Y:S08]  /*15410*/  MUFU.EX2 R85, R85 ;  /* 0x0000005500557308 */ /* 0x000ff00000000800 */
[----:B------:R-:W5:Y:S01]  /*15420*/  MUFU.EX2 R86, R86 ;  /* 0x0000005600567308 */ /* 0x000f620000000800 */
[----:B--2---:R-:W-:Y:S01]  /*15430*/  FADD.FTZ R14, R78, R3 ;  /* 0x000000034e0e7221 */ /* 0x004fe20000010000 */
[----:B------:R-:W-:Y:S01]  /*15440*/  FADD.FTZ R15, R32, R15 ;  /* 0x0000000f200f7221 */ /* 0x000fe20000010000 */
[----:B------:R-:W-:-:S02]  /*15450*/  F2FP.F16.F32.PACK_AB R28, R48, R28 ;  /* 0x0000001c301c723e */ /* 0x000fc400000000ff */
[----:B----4-:R-:W-:Y:S01]  /*15460*/  FADD.FTZ R14, R79, R14 ;  /* 0x0000000e4f0e7221 */ /* 0x010fe20000010000 */
[----:B------:R-:W-:Y:S01]  /*15470*/  FADD.FTZ R34, R72, R15 ;  /* 0x0000000f48227221 */ /* 0x000fe20000010000 */
[----:B------:R-:W-:Y:S02]  /*15480*/  F2FP.F16.F32.PACK_AB R29, R58, R29 ;  /* 0x0000001d3a1d723e */ /* 0x000fe400000000ff */
[----:B------:R-:W-:Y:S02]  /*15490*/  F2FP.F16.F32.PACK_AB R30, R52, R30 ;  /* 0x0000001e341e723e */ /* 0x000fe400000000ff */
[----:B------:R-:W-:Y:S01]  /*154a0*/  F2FP.F16.F32.PACK_AB R31, R63, R31 ;  /* 0x0000001f3f1f723e */ /* 0x000fe200000000ff */
[----:B0-----:R-:W-:Y:S01]  /*154b0*/  FADD.FTZ R3, R33, R14 ;  /* 0x0000000e21037221 */ /* 0x001fe20000010000 */
[----:B------:R-:W-:Y:S01]  /*154c0*/  F2FP.F16.F32.PACK_AB R8, R56, R53 ;  /* 0x000000353808723e */ /* 0x000fe200000000ff */
[----:B------:R-:W-:Y:S01]  /*154d0*/  FADD.FTZ R15, R73, R34 ;  /* 0x00000022490f7221 */ /* 0x000fe20000010000 */
[----:B------:R-:W-:-:S02]  /*154e0*/  F2FP.F16.F32.PACK_AB R9, R67, R81 ;  /* 0x000000514309723e */ /* 0x000fc400000000ff */
[----:B------:R-:W-:Y:S02]  /*154f0*/  F2FP.F16.F32.PACK_AB R10, R60, R57 ;  /* 0x000000393c0a723e */ /* 0x000fe400000000ff */
[----:B------:R-:W-:Y:S02]  /*15500*/  F2FP.F16.F32.PACK_AB R11, R71, R70 ;  /* 0x00000046470b723e */ /* 0x000fe400000000ff */
[----:B------:R-:W-:Y:S02]  /*15510*/  F2FP.F16.F32.PACK_AB R24, R64, R61 ;  /* 0x0000003d4018723e */ /* 0x000fe400000000ff */
[----:B------:R-:W-:Y:S02]  /*15520*/  F2FP.F16.F32.PACK_AB R25, R75, R74 ;  /* 0x0000004a4b19723e */ /* 0x000fe400000000ff */
[----:B------:R-:W-:Y:S02]  /*15530*/  F2FP.F16.F32.PACK_AB R26, R68, R65 ;  /* 0x00000041441a723e */ /* 0x000fe400000000ff */
[----:B------:R-:W-:-:S02]  /*15540*/  F2FP.F16.F32.PACK_AB R27, R79, R78 ;  /* 0x0000004e4f1b723e */ /* 0x000fc400000000ff */
[----:B------:R-:W-:Y:S02]  /*15550*/  F2FP.F16.F32.PACK_AB R32, R72, R32 ;  /* 0x000000204820723e */ /* 0x000fe400000000ff */
[----:B-1----:R-:W-:Y:S02]  /*15560*/  F2FP.F16.F32.PACK_AB R33, R4, R33 ;  /* 0x000000210421723e */ /* 0x002fe400000000ff */
[----:B------:R-:W-:Y:S02]  /*15570*/  F2FP.F16.F32.PACK_AB R34, R76, R73 ;  /* 0x000000494c22723e */ /* 0x000fe400000000ff */
[----:B-----5:R-:W-:Y:S01]  /*15580*/  F2FP.F16.F32.PACK_AB R35, R86, R85 ;  /* 0x000000555623723e */ /* 0x020fe200000000ff */
[----:B------:R-:W-:Y:S04]  /*15590*/  STSM.16.M88.4 [R137+0x27800], R28 ;  /* 0x0278001c89007844 */ /* 0x000fe80000000200 */
[----:B---3--:R0:W-:Y:S04]  /*155a0*/  STSM.16.M88.4 [R38], R8 ;  /* 0x0000000826007844 */ /* 0x0081e80000000200 */
[----:B------:R1:W-:Y:S04]  /*155b0*/  STSM.16.M88.4 [R139+0x6000], R24 ;  /* 0x006000188b007844 */ /* 0x0003e80000000200 */
[----:B------:R1:W-:Y:S01]  /*155c0*/  STSM.16.M88.4 [R138+0x6000], R32 ;  /* 0x006000208a007844 */ /* 0x0003e20000000200 */
[----:B------:R-:W-:Y:S01]  /*155d0*/  @!PT LDS RZ, [RZ] ;  /* 0x00000000fffff984 */ /* 0x000fe20000000800 */
[----:B------:R-:W-:Y:S01]  /*155e0*/  @!PT LDS RZ, [RZ] ;  /* 0x00000000fffff984 */ /* 0x000fe20000000800 */
[----:B------:R-:W-:Y:S01]  /*155f0*/  @!PT LDS RZ, [RZ] ;  /* 0x00000000fffff984 */ /* 0x000fe20000000800 */
[----:B------:R-:W-:Y:S01]  /*15600*/  @!PT LDS RZ, [RZ] ;  /* 0x00000000fffff984 */ /* 0x000fe20000000800 */
[----:B------:R2:W-:Y:S06]  /*15610*/  MEMBAR.ALL.CTA ;  /* 0x0000000000007992 */ /* 0x0005ec0000008000 */
[----:B--2---:R-:W2:Y:S01]  /*15620*/  FENCE.VIEW.ASYNC.S ;  /* 0x00000000000073c6 */ /* 0x004ea20000000000 */
[----:B------:R-:W-:Y:S01]  /*15630*/  ISETP.GT.AND P2, PT, R0, R140, PT ;  /* 0x0000008c0000720c */ /* 0x000fe20003f44270 */
[----:B------:R-:W-:Y:S01]  /*15640*/  FADD.FTZ R14, R4, R3 ;  /* 0x00000003040e7221 */ /* 0x000fe20000010000 */
[----:B------:R-:W-:-:S03]  /*15650*/  FMUL.FTZ R90, R90, R5 ;  /* 0x000000055a5a7220 */ /* 0x000fc60000410000 */
        /* <DEDUP_REMOVED lines=50> */
[----:B------:R-:W-:-:S02]  /*15980*/  VIADD R0, R0, 0xffffffff ;  /* 0xffffffff00007836 */ /* 0x000fc40000000000 */
[----:B0-----:R-:W-:Y:S02]  /*15990*/  IMAD.MOV.U32 R10, RZ, RZ, R22 ;  /* 0x000000ffff0a7224 */ /* 0x001fe400078e0016 */
[----:B------:R-:W-:Y:S02]  /*159a0*/  IMAD.MOV.U32 R9, RZ, RZ, R17 ;  /* 0x000000ffff097224 */ /* 0x000fe400078e0011 */
[----:B------:R-:W-:Y:S02]  /*159b0*/  IMAD.MOV.U32 R5, RZ, RZ, R13 ;  /* 0x000000ffff057224 */ /* 0x000fe400078e000d */
[----:B------:R-:W-:Y:S01]  /*159c0*/  IMAD.MOV.U32 R8, RZ, RZ, R12 ;  /* 0x000000ffff087224 */ /* 0x000fe200078e000c */
[----:B--2---:R-:W-:Y:S01]  /*159d0*/  NOP ;  /* 0x0000000000007918 */ /* 0x004fe20000000000 */
[----:B-1----:R-:W-:Y:S05]  /*159e0*/  @P2 BRA `(.L_x_1263) ;  /* 0xffffffd4001c2947 */ /* 0x002fea000383ffff */
.L_x_1253:
[----:B------:R-:W2:Y:S02]  /*159f0*/  LDL R5, [R1+0x3c] ;  /* 0x00003c0001057983 */ /* 0x000ea40000100800 */
[----:B--2---:R-:W-:-:S13]  /*15a00*/  ISETP.GE.AND P2, PT, R0, R5, PT ;  /* 0x000000050000720c */ /* 0x004fda0003f46270 */
[----:B------:R-:W-:Y:S05]  /*15a10*/  @!P2 BRA `(.L_x_1264) ;  /* 0x0000003c0008a947 */ /* 0x000fea0003800000 */
[----:B------:R-:W2:Y:S04]  /*15a20*/  LDL R8, [R1+0x30] ;  /* 0x0000300001087983 */ /* 0x000ea80000100800 */
[----:B------:R-:W2:Y:S01]  /*15a30*/  LDL R5, [R1+0x28] ;  /* 0x0000280001057983 */ /* 0x000ea20000100800 */
[----:B------:R-:W-:Y:S02]  /*15a40*/  IMAD.MOV.U32 R14, RZ, RZ, R22 ;  /* 0x000000ffff0e7224 */ /* 0x000fe400078e0016 */
[----:B------:R-:W-:Y:S02]  /*15a50*/  IMAD.MOV.U32 R11, RZ, RZ, R17 ;  /* 0x000000ffff0b7224 */ /* 0x000fe400078e0011 */
[----:B--2---:R-:W-:Y:S02]  /*15a60*/  IMAD.IADD R10, R5, 0x1, -R8 ;  /* 0x00000001050a7824 */ /* 0x004fe400078e0a08 */
[----:B------:R-:W-:-:S02]  /*15a70*/  IMAD.MOV.U32 R5, RZ, RZ, R13 ;  /* 0x000000ffff057224 */ /* 0x000fc400078e000d */
[--C-:B------:R-:W-:Y:S02]  /*15a80*/  IMAD.IADD R9, R20, 0x1, R10.reuse ;  /* 0x0000000114097824 */ /* 0x100fe400078e020a */
[----:B------:R-:W-:Y:S02]  /*15a90*/  IMAD.IADD R10, R21, 0x1, R10 ;  /* 0x00000001150a7824 */ /* 0x000fe400078e020a */
[----:B------:R-:W-:Y:S01]  /*15aa0*/  IMAD.MOV.U32 R8, RZ, RZ, R12 ;  /* 0x000000ffff087224 */ /* 0x000fe200078e000c */
[----:B------:R-:W-:Y:S02]  /*15ab0*/  LOP3.LUT R145, RZ, R9, RZ, 0x33, !PT ;  /* 0x00000009ff917212 */ /* 0x000fe400078e33ff */
[----:B------:R-:W-:-:S07]  /*15ac0*/  LOP3.LUT R140, RZ, R10, RZ, 0x33, !PT ;  /* 0x0000000aff8c7212 */ /* 0x000fce00078e33ff */
.L_x_1282:
        /* <DEDUP_REMOVED lines=11> */
.L_x_1266:
[----:B------:R-:W-:Y:S01]  /*15b80*/  IMAD R12, R17, 0x8, R2 ;  /* 0x00000008110c7824 */ /* 0x000fe200078e0202 */
[----:B------:R-:W-:-:S04]  /*15b90*/  SHF.L.U32 R13, R22, 0x1f, RZ ;  /* 0x0000001f160d7819 */ /* 0x000fc800000006ff */
[----:B------:R0:W1:Y:S01]  /*15ba0*/  SYNCS.PHASECHK.TRANS64.TRYWAIT P3, [R12+URZ+0x2d830], R13 ;  /* 0x02d8300d0c0075a7 */ /* 0x000062000806017f */
[----:B------:R-:W-:Y:S05]  /*15bb0*/  @!P0 BRA `(.L_x_1267) ;  /* 0x0000000000048947 */ /* 0x000fea0003800000 */
[----:B------:R-:W-:Y:S01]  /*15bc0*/  BPT.TRAP 0x1 ;  /* 0x000000040000795c */ /* 0x000fe20000300000 */
.L_x_1267:
[----:B------:R-:W-:Y:S04]  /*15bd0*/  BSSY B0, `(.L_x_1265) ;  /* 0x0000004000007945 */ /* 0x000fe80003800000 */
[----:B-1----:R-:W-:Y:S05]  /*15be0*/  @P3 BRA `(.L_x_1268) ;  /* 0x0000000000083947 */ /* 0x002fea0003800000 */
[----:B------:R-:W1:Y:S02]  /*15bf0*/  SYNCS.PHASECHK.TRANS64.TRYWAIT P3, [R12+URZ+0x2d830], R13 ;  /* 0x02d8300d0c0075a7 */ /* 0x000e64000806017f */
[----:B-1----:R-:W-:Y:S05]  /*15c00*/  @!P3 BRA `(.L_x_1269) ;  /* 0x000000c80018b947 */ /* 0x002fea0003800000 */
.L_x_1268:
[----:B------:R-:W-:Y:S05]  /*15c10*/  BSYNC B0 ;  /* 0x0000000000007941 */ /* 0x000fea0003800000 */
.L_x_1265:
        /* <DEDUP_REMOVED lines=10> */
[----:B------:R-:W-:Y:S01]  /*15cc0*/  R2UR UR9, R7 ;  /* 0x00000000070972ca */ /* 0x000fe200000e0000 */
[----:B------:R-:W-:Y:S01]  /*15cd0*/  IMAD.MOV.U32 R29, RZ, RZ, -0x7fffffe0 ;  /* 0x80000020ff1d7424 */ /* 0x000fe200078e00ff */
[----:B------:R-:W-:Y:S02]  /*15ce0*/  R2UR UR15, R27 ;  /* 0x000000001b0f72ca */ /* 0x000fe400000e0000 */
[----:B------:R-:W-:Y:S02]  /*15cf0*/  R2UR UR19, R25 ;  /* 0x00000000191372ca */ /* 0x000fe400000e0000 */
[----:B------:R-:W-:-:S02]  /*15d00*/  R2UR UR23, R27 ;  /* 0x000000001b1772ca */ /* 0x000fc400000e0000 */
[----:B------:R-:W-:Y:S02]  /*15d10*/  R2UR UR27, R29 ;  /* 0x000000001d1b72ca */ /* 0x000fe400000e0000 */
[----:B------:R-:W-:Y:S02]  /*15d20*/  R2UR UR12, R154 ;  /* 0x000000009a0c72ca */ /* 0x000fe400000e0000 */
[----:B------:R-:W-:Y:S01]  /*15d30*/  R2UR UR13, R155 ;  /* 0x000000009b0d72ca */ /* 0x000fe200000e0000 */
[----:B------:R0:W-:Y:S01]  /*15d40*/  BAR.SYNC.DEFER_BLOCKING R15, 0x100 ;  /* 0x0004000f0000751d */ /* 0x0001e20000010000 */
[----:B------:R-:W-:Y:S01]  /*15d50*/  R2UR UR16, R152 ;  /* 0x00000000981072ca */ /* 0x000fe200000e0000 */
[----:B--2---:R-:W-:-:S05]  /*15d60*/  IMAD R12, R17, 0x600, R12 ;  /* 0x00000600110c7824 */ /* 0x004fca00078e020c */
[C---:B------:R-:W-:Y:S01]  /*15d70*/  IADD3 R26, R12.reuse, 0x2, RZ ;  /* 0x000000020c1a7810 */ /* 0x040fe20007ffe0ff */
[C---:B------:R-:W-:Y:S01]  /*15d80*/  VIADD R24, R12.reuse, 0x200 ;  /* 0x000002000c187836 */ /* 0x040fe20000000000 */
[C---:B------:R-:W-:Y:S01]  /*15d90*/  R2UR UR10, R12.reuse ;  /* 0x000000000c0a72ca */ /* 0x040fe200000e0000 */
[----:B------:R-:W-:Y:S01]  /*15da0*/  VIADD R28, R12, 0x400 ;  /* 0x000004000c1c7836 */ /* 0x000fe20000000000 */
[----:B------:R-:W-:Y:S01]  /*15db0*/  R2UR UR14, R26 ;  /* 0x000000001a0e72ca */ /* 0x000fe200000e0000 */
[----:B------:R-:W-:Y:S01]  /*15dc0*/  VIADD R26, R12, 0x202 ;  /* 0x000002020c1a7836 */ /* 0x000fe20000000000 */
[----:B------:R-:W-:Y:S02]  /*15dd0*/  R2UR UR18, R24 ;  /* 0x00000000181272ca */ /* 0x000fe400000e0000 */
[----:B------:R-:W-:Y:S02]  /*15de0*/  R2UR UR26, R28 ;  /* 0x000000001c1a72ca */ /* 0x000fe400000e0000 */
[----:B------:R-:W-:-:S02]  /*15df0*/  R2UR UR22, R26 ;  /* 0x000000001a1672ca */ /* 0x000fc400000e0000 */
[----:B------:R-:W-:-:S06]  /*15e00*/  WARPGROUP.ARRIVE ;  /* 0x00000000000079c5 */ /* 0x000fcc0000000000 */
[----:B------:R-:W-:Y:S01]  /*15e10*/  HGMMA.64x128x16.F32 R24, gdesc[UR8], RZ, !UPT, gsb0 ;  /* 0x01e00000081879f0 */ /* 0x000fe2000c0008ff */
[----:B------:R-:W-:Y:S02]  /*15e20*/  R2UR UR17, R153 ;  /* 0x00000000991172ca */ /* 0x000fe400000e0000 */
[----:B------:R-:W-:Y:S02]  /*15e30*/  WARPGROUP.DEPBAR.LE gsb0, 0x0 ;  /* 0x00008000000079c5 */ /* 0x000fe40000010000 */
[----:B------:R-:W-:-:S07]  /*15e40*/  WARPGROUP.ARRIVE ;  /* 0x00000000000079c5 */ /* 0x000fce0000000000 */
        /* <DEDUP_REMOVED lines=26> */
.L_x_1271:
[----:B------:R-:W-:Y:S01]  /*15ff0*/  SHF.L.U32 R12, R14, 0x1f, RZ ;  /* 0x0000001f0e0c7819 */ /* 0x000fe200000006ff */
[----:B------:R-:W-:-:S04]  /*16000*/  IMAD R13, R11, 0x8, R2 ;  /* 0x000000080b0d7824 */ /* 0x000fc800078e0202 */
[----:B------:R0:W1:Y:S01]  /*16010*/  SYNCS.PHASECHK.TRANS64.TRYWAIT P2, [R13+URZ+0x2d850], R12 ;  /* 0x02d8500c0d0075a7 */ /* 0x000062000804017f */
[----:B------:R-:W-:Y:S05]  /*16020*/  @!P0 BRA `(.L_x_1272) ;  /* 0x0000000000048947 */ /* 0x000fea0003800000 */
[----:B------:R-:W-:Y:S01]  /*16030*/  BPT.TRAP 0x1 ;  /* 0x000000040000795c */ /* 0x000fe20000300000 */
.L_x_1272:
[----:B-1----:R-:W-:Y:S05]  /*16040*/  @P2 BRA `(.L_x_1270) ;  /* 0x0000000000082947 */ /* 0x002fea0003800000 */
[----:B------:R-:W1:Y:S02]  /*16050*/  SYNCS.PHASECHK.TRANS64.TRYWAIT P2, [R13+URZ+0x2d850], R12 ;  /* 0x02d8500c0d0075a7 */ /* 0x000e64000804017f */
[----:B-1----:R-:W-:Y:S05]  /*16060*/  @!P2 BRA `(.L_x_1273) ;  /* 0x000000c40014a947 */ /* 0x002fea0003800000 */
.L_x_1270:
        /* <DEDUP_REMOVED lines=8> */
[C---:B------:R-:W-:Y:S01]  /*160f0*/  R2UR UR11, R13.reuse ;  /* 0x000000000d0b72ca */ /* 0x040fe200000e0000 */
[----:B------:R-:W4:Y:S01]  /*16100*/  LDL R142, [R1+0x30] ;  /* 0x00003000018e7983 */ /* 0x000f220000100800 */
[----:B------:R-:W-:Y:S02]  /*16110*/  LOP3.LUT R12, R12, 0x2000000, RZ, 0xfc, !PT ;  /* 0x020000000c0c7812 */ /* 0x000fe400078efcff */
[----:B------:R-:W-:Y:S01]  /*16120*/  R2UR UR43, R13 ;  /* 0x000000000d2b72ca */ /* 0x000fe200000e0000 */
[----:B------:R-:W-:Y:S01]  /*16130*/  WARPGROUP.ARRIVE ;  /* 0x00000000000079c5 */ /* 0x000fe20000000000 */
[----:B------:R-:W-:Y:S01]  /*16140*/  R2UR UR15, R15 ;  /* 0x000000000f0f72ca */ /* 0x000fe200000e0000 */
[----:B------:R-:W-:Y:S01]  /*16150*/  IMAD R12, R11, 0x600, R12 ;  /* 0x000006000b0c7824 */ /* 0x000fe200078e020c */
[C---:B------:R-:W-:Y:S02]  /*16160*/  R2UR UR19, R15.reuse ;  /* 0x000000000f1372ca */ /* 0x040fe400000e0000 */
[----:B------:R-:W-:Y:S01]  /*16170*/  R2UR UR23, R15 ;  /* 0x000000000f1772ca */ /* 0x000fe200000e0000 */
[C---:B------:R-:W-:Y:S01]  /*16180*/  VIADD R14, R12.reuse, 0x40 ;  /* 0x000000400c0e7836 */ /* 0x040fe20000000000 */
[----:B------:R-:W-:-:S02]  /*16190*/  R2UR UR10, R12 ;  /* 0x000000000c0a72ca */ /* 0x000fc400000e0000 */
[C---:B------:R-:W-:Y:S02]  /*161a0*/  R2UR UR27, R15.reuse ;  /* 0x000000000f1b72ca */ /* 0x040fe400000e0000 */
[----:B------:R-:W-:Y:S01]  /*161b0*/  R2UR UR14, R14 ;  /* 0x000000000e0e72ca */ /* 0x000fe200000e0000 */
[----:B------:R-:W-:Y:S01]  /*161c0*/  VIADD R14, R12, 0x80 ;  /* 0x000000800c0e7836 */ /* 0x000fe20000000000 */
[C---:B------:R-:W-:Y:S02]  /*161d0*/  R2UR UR31, R15.reuse ;  /* 0x000000000f1f72ca */ /* 0x040fe400000e0000 */
[----:B------:R-:W-:Y:S02]  /*161e0*/  R2UR UR35, R15 ;  /* 0x000000000f2372ca */ /* 0x000fe400000e0000 */
[----:B------:R-:W-:Y:S01]  /*161f0*/  R2UR UR18, R14 ;  /* 0x000000000e1272ca */ /* 0x000fe200000e0000 */
[----:B------:R-:W-:-:S05]  /*16200*/  VIADD R14, R12, 0xc0 ;  /* 0x000000c00c0e7836 */ /* 0x000fca0000000000 */
[----:B------:R-:W-:Y:S02]  /*16210*/  R2UR UR22, R14 ;  /* 0x000000000e1672ca */ /* 0x000fe400000e0000 */
[----:B------:R-:W-:-:S04]  /*16220*/  IADD3 R14, R12, 0x100, RZ ;  /* 0x000001000c0e7810 */ /* 0x000fc80007ffe0ff */
[----:B------:R-:W-:Y:S01]  /*16230*/  R2UR UR26, R14 ;  /* 0x000000000e1a72ca */ /* 0x000fe200000e0000 */
[----:B------:R-:W-:-:S05]  /*16240*/  VIADD R14, R12, 0x140 ;  /* 0x000001400c0e7836 */ /* 0x000fca0000000000 */
[----:B------:R-:W-:Y:S01]  /*16250*/  R2UR UR30, R14 ;  /* 0x000000000e1e72ca */ /* 0x000fe200000e0000 */
[C---:B------:R-:W-:Y:S02]  /*16260*/  VIADD R14, R12.reuse, 0x180 ;  /* 0x000001800c0e7836 */ /* 0x040fe40000000000 */
[----:B------:R-:W-:Y:S02]  /*16270*/  VIADD R12, R12, 0x1c0 ;  /* 0x000001c00c0c7836 */ /* 0x000fe40000000000 */
[----:B------:R-:W-:Y:S01]  /*16280*/  IMAD.MOV.U32 R13, RZ, RZ, 0x40000040 ;  /* 0x40000040ff0d7424 */ /* 0x000fe200078e00ff */
[----:B------:R-:W-:Y:S02]  /*16290*/  R2UR UR34, R14 ;  /* 0x000000000e2272ca */ /* 0x000fe400000e0000 */
[----:B------:R-:W-:Y:S02]  /*162a0*/  R2UR UR42, R12 ;  /* 0x000000000c2a72ca */ /* 0x000fe400000e0000 */
[----:B------:R-:W-:Y:S01]  /*162b0*/  R2UR UR9, R13 ;  /* 0x000000000d0972ca */ /* 0x000fe200000e0000 */
[----:B------:R-:W-:-:S05]  /*162c0*/  IMAD.MOV.U32 R15, RZ, RZ, 0x40000040 ;  /* 0x40000040ff0f7424 */ /* 0x000fca00078e00ff */
[----:B------:R-:W-:Y:S01]  /*162d0*/  R2UR UR13, R15 ;  /* 0x000000000f0d72ca */ /* 0x000fe200000e0000 */
[----:B------:R-:W-:-:S05]  /*162e0*/  IMAD.MOV.U32 R15, RZ, RZ, 0x40000040 ;  /* 0x40000040ff0f7424 */ /* 0x000fca00078e00ff */
[----:B------:R-:W-:Y:S02]  /*162f0*/  R2UR UR17, R15 ;  /* 0x000000000f1172ca */ /* 0x000fe400000e0000 */
[----:B--2---:R-:W-:-:S04]  /*16300*/  LOP3.LUT R12, R141, 0x10000, RZ, 0xfc, !PT ;  /* 0x000100008d0c7812 */ /* 0x004fc800078efcff */
[----:B------:R-:W-:-:S13]  /*16310*/  R2UR UR8, R12 ;  /* 0x000000000c0872ca */ /* 0x000fda00000e0000 */
[----:B------:R-:W-:Y:S01]  /*16320*/  HGMMA.64x96x16.F32 R88, gdesc[UR8].tnspB, R88, gsb0 ;  /* 0x41600000085879f0 */ /* 0x000fe20008000858 */
[----:B------:R-:W-:-:S05]  /*16330*/  VIADD R14, R12, 0x2 ;  /* 0x000000020c0e7836 */ /* 0x000fca0000000000 */
[----:B------:R-:W-:Y:S01]  /*16340*/  R2UR UR12, R14 ;  /* 0x000000000e0c72ca */ /* 0x000fe200000e0000 */
[----:B------:R-:W-:Y:S01]  /*16350*/  VIADD R14, R12, 0x4 ;  /* 0x000000040c0e7836 */ /* 0x000fe20000000000 */
[----:B------:R-:W-:Y:S02]  /*16360*/  WARPGROUP.DEPBAR.LE gsb0, 0x0 ;  /* 0x00008000000079c5 */ /* 0x000fe40000010000 */
[----:B------:R-:W-:-:S09]  /*16370*/  WARPGROUP.ARRIVE ;  /* 0x00000000000079c5 */ /* 0x000fd20000000000 */
[----:B------:R-:W-:Y:S01]  /*16380*/  HGMMA.64x96x16.F32 R88, gdesc[UR12].tnspB, R88, gsb0 ;  /* 0x416000000c5879f0 */ /* 0x000fe20008000858 */
[----:B------:R-:W-:Y:S01]  /*16390*/  R2UR UR16, R14 ;  /* 0x000000000e1072ca */ /* 0x000fe200000e0000 */
[----:B------:R-:W-:Y:S02]  /*163a0*/  VIADD R14, R12, 0x6 ;  /* 0x000000060c0e7836 */ /* 0x000fe40000000000 */
[----:B------:R-:W-:-:S03]  /*163b0*/  IMAD.MOV.U32 R15, RZ, RZ, 0x40000040 ;  /* 0x40000040ff0f7424 */ /* 0x000fc600078e00ff */
[----:B------:R-:W-:Y:S02]  /*163c0*/  R2UR UR20, R14 ;  /* 0x000000000e1472ca */ /* 0x000fe400000e0000 */
[----:B------:R-:W-:Y:S01]  /*163d0*/  R2UR UR21, R15 ;  /* 0x000000000f1572ca */ /* 0x000fe200000e0000 */
[----:B------:R-:W-:Y:S02]  /*163e0*/  WARPGROUP.DEPBAR.LE gsb0, 0x0 ;  /* 0x00008000000079c5 */ /* 0x000fe40000010000 */
[----:B------:R-:W-:-:S06]  /*163f0*/  WARPGROUP.ARRIVE ;  /* 0x00000000000079c5 */ /* 0x000fcc0000000000 */
[----:B------:R-:W-:Y:S01]  /*16400*/  HGMMA.64x96x16.F32 R88, gdesc[UR16].tnspB, R88, gsb0 ;  /* 0x41600000105879f0 */ /* 0x000fe20008000858 */
        /* <DEDUP_REMOVED lines=28> */
[----:B------:R-:W-:Y:S01]  /*165d0*/  FMUL.FTZ R14, R25, UR46 ;  /* 0x0000002e190e7c20 */ /* 0x000fe20008410000 */
[----:B------:R-:W-:Y:S01]  /*165e0*/  FMUL.FTZ R25, R30, UR46 ;  /* 0x0000002e1e197c20 */ /* 0x000fe20008410000 */
[----:B------:R-:W-:Y:S01]  /*165f0*/  FMUL.FTZ R30, R34, UR46 ;  /* 0x0000002e221e7c20 */ /* 0x000fe20008410000 */
[----:B------:R-:W-:Y:S01]  /*16600*/  FMUL.FTZ R34, R37, UR46 ;  /* 0x0000002e25227c20 */ /* 0x000fe20008410000 */
[----:B------:R-:W-:Y:S01]  /*16610*/  FMUL.FTZ R37, R42, UR46 ;  /* 0x0000002e2a257c20 */ /* 0x000fe20008410000 */
[----:B------:R-:W-:Y:S01]  /*16620*/  FMUL.FTZ R42, R45, UR46 ;  /* 0x0000002e2d2a7c20 */ /* 0x000fe20008410000 */
[----:B------:R-:W-:Y:S02]  /*16630*/  FMUL.FTZ R45, R50, UR46 ;  /* 0x0000002e322d7c20 */ /* 0x000fe40008410000 */
[----:B------:R-:W0:Y:S01]  /*16640*/  S2R R50, SR_TID.X ;  /* 0x0000000000327919 */ /* 0x000e220000002100 */
[----:B------:R-:W-:Y:S01]  /*16650*/  FMUL.FTZ R12, R24, UR46 ;  /* 0x0000002e180c7c20 */ /* 0x000fe20008410000 */
[----:B------:R-:W-:Y:S01]  /*16660*/  FMUL.FTZ R24, R28, UR46 ;  /* 0x0000002e1c187c20 */ /* 0x000fe20008410000 */
[----:B------:R-:W-:Y:S01]  /*16670*/  FMUL.FTZ R28, R32, UR46 ;  /* 0x0000002e201c7c20 */ /* 0x000fe20008410000 */
[----:B------:R-:W-:-:S02]  /*16680*/  WARPGROUP.DEPBAR.LE gsb0, 0x0 ;  /* 0x00008000000079c5 */ /* 0x000fc40000010000 */
[----:B------:R-:W-:-:S06]  /*16690*/  WARPGROUP.ARRIVE ;  /* 0x00000000000079c5 */ /* 0x000fcc0000000000 */
[----:B------:R-:W-:Y:S01]  /*166a0*/  HGMMA.64x96x16.F32 R88, gdesc[UR40].tnspB, R88, gsb0 ;  /* 0x41600000285879f0 */ /* 0x000fe20008000858 */
[----:B0-----:R-:W-:Y:S01]  /*166b0*/  SHF.R.U32.HI R144, RZ, 0x7, R50 ;  /* 0x00000007ff907819 */ /* 0x001fe20000011632 */
[----:B------:R-:W-:Y:S01]  /*166c0*/  FMUL.FTZ R32, R36, UR46 ;  /* 0x0000002e24207c20 */ /* 0x000fe20008410000 */
[----:B------:R-:W-:Y:S01]  /*166d0*/  ISETP.GE.U32.AND P2, PT, R50, 0x180, PT ;  /* 0x000001803200780c */ /* 0x000fe20003f46070 */
[----:B------:R-:W-:Y:S02]  /*166e0*/  FMUL.FTZ R36, R40, UR46 ;  /* 0x0000002e28247c20 */ /* 0x000fe40008410000 */
[----:B------:R-:W-:Y:S02]  /*166f0*/  VIADD R50, R144, 0x9 ;  /* 0x0000000990327836 */ /* 0x000fe40000000000 */
        /* <DEDUP_REMOVED lines=54> */
[----:B------:R-:W0:Y:S08]  /*16a60*/  MUFU.TANH R12, R12 ;  /* 0x0000000c000c7308 */ /* 0x000e300000002400 */
[----:B------:R-:W1:Y:S08]  /*16a70*/  MUFU.TANH R14, R14 ;  /* 0x0000000e000e7308 */ /* 0x000e700000002400 */
[----:B------:R-:W2:Y:S01]  /*16a80*/  MUFU.TANH R13, R13 ;  /* 0x0000000d000d7308 */ /* 0x000ea20000002400 */
[----:B------:R-:W-:-:S02]  /*16a90*/  WARPGROUP.DEPBAR.LE gsb0, 0x0 ;  /* 0x00008000000079c5 */ /* 0x000fc40000010000 */
[----:B------:R5:W-:Y:S06]  /*16aa0*/  BAR.ARV R50, 0x100 ;  /* 0x000400320000751d */ /* 0x000bec0000002000 */
[----:B-----5:R-:W-:-:S04]  /*16ab0*/  @!P1 IMAD R50, R17, 0x8, R2 ;  /* 0x0000000811329824 */ /* 0x020fc800078e0202 */
[----:B------:R-:W-:-:S05]  /*16ac0*/  @!P1 VIADD R50, R50, 0x2d840 ;  /* 0x0002d84032329836 */ /* 0x000fca0000000000 */
[----:B------:R-:W-:-:S04]  /*16ad0*/  @!P1 PRMT R50, RZ, 0x654, R50 ;  /* 0x00000654ff329816 */ /* 0x000fc80000000032 */
[----:B------:R3:W-:Y:S01]  /*16ae0*/  @!P1 SYNCS.ARRIVE.TRANS64.RED.A1T0 RZ, [R50+URZ], RZ ;  /* 0x000000ff32ff99a7 */ /* 0x0007e2000810043f */
[----:B------:R-:W0:Y:S01]  /*16af0*/  MUFU.TANH R15, R15 ;  /* 0x0000000f000f7308 */ /* 0x000e220000002400 */
[----:B---3--:R-:W-:-:S07]  /*16b00*/  IADD3 R50, R143, 0x1, -R83 ;  /* 0x000000018f327810 */ /* 0x008fce0007ffe853 */
[----:B------:R-:W3:Y:S01]  /*16b10*/  MUFU.TANH R24, R24 ;  /* 0x0000001800187308 */ /* 0x000ee20000002400 */
[----:B----4-:R-:W-:-:S07]  /*16b20*/  IMAD.IADD R50, R50, 0x1, -R142 ;  /* 0x0000000132327824 */ /* 0x010fce00078e0a8e */
[----:B------:R-:W4:Y:S01]  /*16b30*/  MUFU.TANH R26, R26 ;  /* 0x0000001a001a7308 */ /* 0x000f220000002400 */
[----:B------:R-:W-:-:S07]  /*16b40*/  IMAD R142, R136, -0x2, R50 ;  /* 0xfffffffe888e7824 */ /* 0x000fce00078e0232 */
[----:B------:R-:W0:Y:S01]  /*16b50*/  MUFU.TANH R25, R25 ;  /* 0x0000001900197308 */ /* 0x000e220000002400 */
[----:B------:R-:W-:-:S07]  /*16b60*/  VIADD R143, R142, UR45 ;  /* 0x0000002d8e8f7c36 */ /* 0x000fce0008000000 */
        /* <DEDUP_REMOVED lines=58> */
[C---:B------:R-:W-:Y:S02]  /*16f10*/  IMAD.IADD R87, R20.reuse, 0x1, R143 ;  /* 0x0000000114577824 */ /* 0x040fe400078e028f */
[----:B------:R-:W-:Y:S01]  /*16f20*/  IMAD.IADD R86, R20, 0x1, R142 ;  /* 0x0000000114567824 */ /* 0x000fe200078e028e */
[----:B-1234-:R-:W-:Y:S06]  /*16f30*/  @!P5 BRA `(.L_x_1274) ;  /* 0x000000000058d947 */ /* 0x01efec0003800000 */
        /* <DEDUP_REMOVED lines=11> */
.L_x_1276:
[----:B------:R-:W-:-:S05]  /*16ff0*/  IMAD.U32 R144, RZ, RZ, UR4 ;  /* 0x00000004ff907e24 */ /* 0x000fca000f8e00ff */
[----:B------:R-:W-:-:S13]  /*17000*/  ISETP.NE.AND P2, PT, R144, 0x1, PT ;  /* 0x000000019000780c */ /* 0x000fda0003f45270 */
[----:B------:R-:W1:Y:S02]  /*17010*/  @P2 LDC.64 R50, c[0x0][0x9e8] ;  /* 0x00027a00ff322b82 */ /* 0x000e640000000a00 */
[----:B-1----:R-:W-:-:S04]  /*17020*/  @P2 IMAD.HI.U32 R156, R9, R50, RZ ;  /* 0x00000032099c2227 */ /* 0x002fc800078e00ff */
[----:B------:R-:W-:Y:S01]  /*17030*/  IMAD.MOV.U32 R50, RZ, RZ, R9 ;  /* 0x000000ffff327224 */ /* 0x000fe200078e0009 */
[----:B------:R-:W-:-:S07]  /*17040*/  @P2 SHF.R.U32.HI R50, RZ, R51, R156 ;  /* 0x00000033ff322219 */ /* 0x000fce000001169c */
.L_x_1277:
[----:B------:R-:W-:Y:S05]  /*17050*/  BSYNC B0 ;  /* 0x0000000000007941 */ /* 0x000fea0003800000 */
.L_x_1275:
[----:B------:R-:W-:-:S04]  /*17060*/  IMAD R50, R50, R144, -R83 ;  /* 0x0000009032327224 */ /* 0x000fc800078e0a53 */
[----:B------:R-:W-:-:S05]  /*17070*/  IMAD R50, R136, -0x2, R50 ;  /* 0xfffffffe88327824 */ /* 0x000fca00078e0232 */
[----:B------:R-:W-:Y:S02]  /*17080*/  VIMNMX R86, R86, R50, !PT ;  /* 0x0000003256567248 */ /* 0x000fe40007fe0100 */
[----:B------:R-:W-:-:S07]  /*17090*/  VIADDMNMX R87, R50, R144, R87, PT ;  /* 0x0000009032577246 */ /* 0x000fce0003800157 */
.L_x_1274:
[----:B------:R-:W-:Y:S01]  /*170a0*/  ISETP.GT.AND P2, PT, R0, -0x1, PT ;  /* 0xffffffff0000780c */ /* 0x000fe20003f44270 */
[C---:B------:R-:W-:Y:S01]  /*170b0*/  IMAD.IADD R142, R21.reuse, 0x1, R142 ;  /* 0x00000001158e7824 */ /* 0x040fe200078e028e */
[----:B------:R-:W-:Y:S02]  /*170c0*/  IADD3 R143, R21, R143, RZ ;  /* 0x0000008f158f7210 */ /* 0x000fe40007ffe0ff */
[C---:B------:R-:W-:Y:S02]  /*170d0*/  ISETP.GT.AND P4, PT, R86.reuse, RZ, P2 ;  /* 0x000000ff5600720c */ /* 0x040fe40001784270 */
[----:B------:R-:W-:Y:S02]  /*170e0*/  ISETP.GT.AND P3, PT, R86, 0x1, P2 ;  /* 0x000000015600780c */ /* 0x000fe40001764270 */
[C---:B------:R-:W-:Y:S02]  /*170f0*/  ISETP.LT.OR P4, PT, R87.reuse, 0x1, P4 ;  /* 0x000000015700780c */ /* 0x040fe40002781670 */
[----:B------:R-:W-:-:S02]  /*17100*/  ISETP.LT.OR P3, PT, R87, 0x2, P3 ;  /* 0x000000025700780c */ /* 0x000fc40001f61670 */
[----:B0-----:R-:W-:Y:S02]  /*17110*/  FSEL R50, R12, -INF , !P4 ;  /* 0xff8000000c327808 */ /* 0x001fe40006000000 */
[----:B------:R-:W-:Y:S02]  /*17120*/  FSEL R14, R14, -INF , !P3 ;  /* 0xff8000000e0e7808 */ /* 0x000fe40005800000 */
[C---:B------:R-:W-:Y:S02]  /*17130*/  ISETP.GT.AND P4, PT, R86.reuse, 0x8, P2 ;  /* 0x000000085600780c */ /* 0x040fe40001784270 */
[----:B------:R-:W-:Y:S02]  /*17140*/  ISETP.GT.AND P3, PT, R86, 0x9, P2 ;  /* 0x000000095600780c */ /* 0x000fe40001764270 */
[C---:B------:R-:W-:Y:S02]  /*17150*/  ISETP.LT.OR P4, PT, R87.reuse, 0x9, P4 ;  /* 0x000000095700780c */ /* 0x040fe40002781670 */
[----:B------:R-:W-:-:S02]  /*17160*/  ISETP.LT.OR P3, PT, R87, 0xa, P3 ;  /* 0x0000000a5700780c */ /* 0x000fc40001f61670 */
[----:B------:R-:W-:Y:S02]  /*17170*/  FSEL R24, R24, -INF , !P4 ;  /* 0xff80000018187808 */ /* 0x000fe40006000000 */
        /* <DEDUP_REMOVED lines=84> */
[----:B------:R-:W-:Y:S01]  /*176c0*/  FSEL R85, R85, -INF , !P3 ;  /* 0xff80000055557808 */ /* 0x000fe20005800000 */
[----:B------:R-:W-:Y:S08]  /*176d0*/  @!P5 BRA `(.L_x_1278) ;  /* 0x000000000058d947 */ /* 0x000ff00003800000 */
        /* <DEDUP_REMOVED lines=11> */
.L_x_1280:
[----:B------:R-:W-:-:S05]  /*17790*/  IMAD.U32 R12, RZ, RZ, UR4 ;  /* 0x00000004ff0c7e24 */ /* 0x000fca000f8e00ff */
[----:B------:R-:W-:-:S13]  /*177a0*/  ISETP.NE.AND P3, PT, R12, 0x1, PT ;  /* 0x000000010c00780c */ /* 0x000fda0003f65270 */
[----:B------:R-:W0:Y:S02]  /*177b0*/  @P3 LDC.64 R28, c[0x0][0x9e8] ;  /* 0x00027a00ff1c3b82 */ /* 0x000e240000000a00 */
[----:B0-----:R-:W-:-:S04]  /*177c0*/  @P3 IMAD.HI.U32 R86, R10, R28, RZ ;  /* 0x0000001c0a563227 */ /* 0x001fc800078e00ff */
[----:B------:R-:W-:Y:S01]  /*177d0*/  IMAD.MOV.U32 R28, RZ, RZ, R10 ;  /* 0x000000ffff1c7224 */ /* 0x000fe200078e000a */
[----:B------:R-:W-:-:S07]  /*177e0*/  @P3 SHF.R.U32.HI R28, RZ, R29, R86 ;  /* 0x0000001dff1c3219 */ /* 0x000fce0000011656 */
.L_x_1281:
[----:B------:R-:W-:Y:S05]  /*177f0*/  BSYNC B0 ;  /* 0x0000000000007941 */ /* 0x000fea0003800000 */
.L_x_1279:
[----:B------:R-:W-:-:S04]  /*17800*/  IMAD R83, R28, R12, -R83 ;  /* 0x0000000c1c537224 */ /* 0x000fc800078e0a53 */
[----:B------:R-:W-:-:S05]  /*17810*/  IMAD R83, R136, -0x2, R83 ;  /* 0xfffffffe88537824 */ /* 0x000fca00078e0253 */
[----:B------:R-:W-:Y:S02]  /*17820*/  VIMNMX R142, R142, R83, !PT ;  /* 0x000000538e8e7248 */ /* 0x000fe40007fe0100 */
[----:B------:R-:W-:-:S07]  /*17830*/  VIADDMNMX R143, R83, R12, R143, PT ;  /* 0x0000000c538f7246 */ /* 0x000fce000380018f */
.L_x_1278:
[----:B------:R-:W-:Y:S01]  /*17840*/  @!P1 IMAD R11, R11, 0x8, R2 ;  /* 0x000000080b0b9824 */ /* 0x000fe200078e0202 */
[----:B------:R-:W2:Y:S01]  /*17850*/  LDL R83, [R1+0x1c] ;  /* 0x00001c0001537983 */ /* 0x000ea20000100800 */
[----:B------:R-:W-:Y:S02]  /*17860*/  UMOV UR39, UR5 ;  /* 0x0000000500277c82 */ /* 0x000fe40008000000 */
[----:B------:R-:W-:-:S05]  /*17870*/  @!P1 VIADD R11, R11, 0x2d860 ;  /* 0x0002d8600b0b9836 */ /* 0x000fca0000000000 */
[----:B------:R-:W-:-:S04]  /*17880*/  @!P1 PRMT R11, RZ, 0x654, R11 ;  /* 0x00000654ff0b9816 */ /* 0x000fc8000000000b */
[----:B------:R0:W-:Y:S02]  /*17890*/  @!P1 SYNCS.ARRIVE.TRANS64.RED.A1T0 RZ, [R11+URZ], RZ ;  /* 0x000000ff0bff99a7 */ /* 0x0001e4000810043f */
[----:B0-----:R-:W-:-:S04]  /*178a0*/  FMNMX.FTZ R11, R50, R8, !PT ;  /* 0x00000008320b7209 */ /* 0x001fc80007810000 */
        /* <DEDUP_REMOVED lines=30> */
[----:B------:R-:W-:-:S05]  /*17a90*/  FMNMX.FTZ R11, R85, R11, !PT ;  /* 0x0000000b550b7209 */ /* 0x000fca0007810000 */
[----:B------:R-:W0:Y:S02]  /*17aa0*/  SHFL.BFLY PT, R12, R11, 0x2, 0x1f ;  /* 0x0c401f000b0c7f89 */ /* 0x000e2400000e0000 */
[----:B0-----:R-:W-:-:S05]  /*17ab0*/  FMNMX.FTZ R12, R11, R12, !PT ;  /* 0x0000000c0b0c7209 */ /* 0x001fca0007810000 */
[----:B------:R-:W0:Y:S02]  /*17ac0*/  SHFL.BFLY PT, R11, R12, 0x1, 0x1f ;  /* 0x0c201f000c0b7f89 */ /* 0x000e2400000e0000 */
[----:B0-----:R-:W-:-:S04]  /*17ad0*/  FMNMX.FTZ R12, R12, R11, !PT ;  /* 0x0000000b0c0c7209 */ /* 0x001fc80007810000 */
[----:B------:R-:W-:-:S04]  /*17ae0*/  FSETP.NEU.FTZ.AND P3, PT, R12, -INF , PT ;  /* 0xff8000000c00780b */ /* 0x000fc80003f7d000 */
[----:B------:R-:W-:-:S05]  /*17af0*/  FSEL R11, R12, RZ, P3 ;  /* 0x000000ff0c0b7208 */ /* 0x000fca0001800000 */
[----:B------:R-:W-:Y:S01]  /*17b00*/  FADD.FTZ R8, -R11, R8 ;  /* 0x000000080b087221 */ /* 0x000fe20000010100 */
[----:B------:R-:W-:-:S03]  /*17b10*/  FMUL.FTZ R11, R12, UR39 ;  /* 0x000000270c0b7c20 */ /* 0x000fc60008410000 */
[----:B------:R-:W-:Y:S02]  /*17b20*/  FMUL.FTZ R8, R8, UR39 ;  /* 0x0000002708087c20 */ /* 0x000fe40008410000 */
[----:B------:R-:W-:Y:S02]  /*17b30*/  FSEL R11, R11, RZ, P3 ;  /* 0x000000ff0b0b7208 */ /* 0x000fe40001800000 */
[----:B------:R-:W-:Y:S02]  /*17b40*/  ISETP.GT.AND P3, PT, R142, 0x1, P2 ;  /* 0x000000018e00780c */ /* 0x000fe40001764270 */
[----:B------:R-:W-:Y:S01]  /*17b50*/  MUFU.EX2 R8, R8 ;  /* 0x0000000800087308 */ /* 0x000fe20000000800 */
[--C-:B------:R-:W-:Y:S01]  /*17b60*/  FFMA.FTZ R50, R50, UR39, -R11.reuse ;  /* 0x0000002732327c23 */ /* 0x100fe2000801080b */
[----:B------:R-:W-:Y:S01]  /*17b70*/  ISETP.LT.OR P4, PT, R143, 0x2, P3 ;  /* 0x000000028f00780c */ /* 0x000fe20001f81670 */
[--C-:B------:R-:W-:Y:S01]  /*17b80*/  FFMA.FTZ R14, R14, UR39, -R11.reuse ;  /* 0x000000270e0e7c23 */ /* 0x100fe2000801080b */
[----:B------:R-:W-:Y:S01]  /*17b90*/  ISETP.GT.AND P3, PT, R142, 0x8, P2 ;  /* 0x000000088e00780c */ /* 0x000fe20001764270 */
[--C-:B------:R-:W-:Y:S01]  /*17ba0*/  FFMA.FTZ R28, R24, UR39, -R11.reuse ;  /* 0x00000027181c7c23 */ /* 0x100fe2000801080b */
[----:B------:R-:W-:Y:S01]  /*17bb0*/  FSEL R15, R15, -INF , !P4 ;  /* 0xff8000000f0f7808 */ /* 0x000fe20006000000 */
[--C-:B------:R-:W-:Y:S01]  /*17bc0*/  FFMA.FTZ R26, R26, UR39, -R11.reuse ;  /* 0x000000271a1a7c23 */ /* 0x100fe2000801080b */
[----:B------:R-:W-:Y:S01]  /*17bd0*/  ISETP.GT.AND P4, PT, R142, 0x9, P2 ;  /* 0x000000098e00780c */ /* 0x000fe20001784270 */
[----:B------:R-:W0:Y:S01]  /*17be0*/  MUFU.EX2 R24, R50 ;  /* 0x0000003200187308 */ /* 0x000e220000000800 */
[----:B------:R-:W-:Y:S01]  /*17bf0*/  ISETP.LT.OR P3, PT, R143, 0x9, P3 ;  /* 0x000000098f00780c */ /* 0x000fe20001f61670 */
[--C-:B------:R-:W-:Y:S01]  /*17c00*/  FFMA.FTZ R51, R51, UR39, -R11.reuse ;  /* 0x0000002733337c23 */ /* 0x100fe2000801080b */
[----:B------:R-:W-:Y:S01]  /*17c10*/  ISETP.LT.OR P4, PT, R143, 0xa, P4 ;  /* 0x0000000a8f00780c */ /* 0x000fe20002781670 */
[--C-:B------:R-:W-:Y:S01]  /*17c20*/  FFMA.FTZ R144, R144, UR39, -R11.reuse ;  /* 0x0000002790907c23 */ /* 0x100fe2000801080b */
[----:B------:R-:W-:Y:S01]  /*17c30*/  FSEL R25, R25, -INF , !P3 ;  /* 0xff80000019197808 */ /* 0x000fe20005800000 */
[--C-:B------:R-:W-:Y:S01]  /*17c40*/  FFMA.FTZ R32, R32, UR39, -R11.reuse ;  /* 0x0000002720207c23 */ /* 0x100fe2000801080b */
[----:B------:R-:W-:Y:S01]  /*17c50*/  FSEL R27, R27, -INF , !P4 ;  /* 0xff8000001b1b7808 */ /* 0x000fe20006000000 */
[----:B------:R-:W1:Y:S01]  /*17c60*/  MUFU.EX2 R14, R14 ;  /* 0x0000000e000e7308 */ /* 0x000e620000000800 */
[----:B------:R-:W-:Y:S01]  /*17c70*/  ISETP.GT.AND P4, PT, R142, 0x11, P2 ;  /* 0x000000118e00780c */ /* 0x000fe20001784270 */
[--C-:B------:R-:W-:Y:S01]  /*17c80*/  FFMA.FTZ R34, R34, UR39, -R11.reuse ;  /* 0x0000002722227c23 */ /* 0x100fe2000801080b */
[----:B------:R-:W-:Y:S01]  /*17c90*/  ISETP.GT.AND P3, PT, R142, 0x10, P2 ;  /* 0x000000108e00780c */ /* 0x000fe20001764270 */
[--C-:B------:R-:W-:Y:S01]  /*17ca0*/  FFMA.FTZ R36, R36, UR39, -R11.reuse ;  /* 0x0000002724247c23 */ /* 0x100fe2000801080b */
[C---:B------:R-:W-:Y:S01]  /*17cb0*/  ISETP.LT.OR P4, PT, R143.reuse, 0x12, P4 ;  /* 0x000000128f00780c */ /* 0x040fe20002781670 */
[--C-:B------:R-:W-:Y:S01]  /*17cc0*/  FFMA.FTZ R38, R38, UR39, -R11.reuse ;  /* 0x0000002726267c23 */ /* 0x100fe2000801080b */
[----:B------:R-:W-:Y:S01]  /*17cd0*/  ISETP.LT.OR P3, PT, R143, 0x11, P3 ;  /* 0x000000118f00780c */ /* 0x000fe20001f61670 */
[----:B------:R-:W3:Y:S01]  /*17ce0*/  MUFU.EX2 R28, R28 ;  /* 0x0000001c001c7308 */ /* 0x000ee20000000800 */
[----:B------:R-:W-:Y:S01]  /*17cf0*/  FSEL R31, R31, -INF , !P4 ;  /* 0xff8000001f1f7808 */ /* 0x000fe20006000000 */
[----:B0-----:R-:W-:Y:S01]  /*17d00*/  FFMA.FTZ R4, R8, R4, R24 ;  /* 0x0000000408047223 */ /* 0x001fe20000010018 */
[----:B------:R-:W-:Y:S01]  /*17d10*/  ISETP.GT.AND P4, PT, R142, 0x19, P2 ;  /* 0x000000198e00780c */ /* 0x000fe20001784270 */
[--C-:B------:R-:W-:Y:S01]  /*17d20*/  FFMA.FTZ R40, R40, UR39, -R11.reuse ;  /* 0x0000002728287c23 */ /* 0x100fe2000801080b */
[----:B------:R-:W-:Y:S01]  /*17d30*/  FSEL R30, R30, -INF , !P3 ;  /* 0xff8000001e1e7808 */ /* 0x000fe20005800000 */
[--C-:B------:R-:W-:Y:S01]  /*17d40*/  FFMA.FTZ R42, R42, UR39, -R11.reuse ;  /* 0x000000272a2a7c23 */ /* 0x100fe2000801080b */
[----:B------:R-:W-:Y:S01]  /*17d50*/  ISETP.LT.OR P4, PT, R143, 0x1a, P4 ;  /* 0x0000001a8f00780c */ /* 0x000fe20002781670 */
[----:B------:R-:W0:Y:S01]  /*17d60*/  MUFU.EX2 R26, R26 ;  /* 0x0000001a001a7308 */ /* 0x000e220000000800 */
[----:B------:R-:W-:Y:S01]  /*17d70*/  ISETP.GT.AND P3, PT, R142, 0x18, P2 ;  /* 0x000000188e00780c */ /* 0x000fe20001764270 */
[----:B-1----:R-:W-:Y:S01]  /*17d80*/  FADD.FTZ R4, R14, R4 ;  /* 0x000000040e047221 */ /* 0x002fe20000010000 */
[----:B------:R-:W-:Y:S01]  /*17d90*/  FSEL R35, R35, -INF , !P4 ;  /* 0xff80000023237808 */ /* 0x000fe20006000000 */
[--C-:B------:R-:W-:Y:S01]  /*17da0*/  FFMA.FTZ R44, R44, UR39, -R11.reuse ;  /* 0x000000272c2c7c23 */ /* 0x100fe2000801080b */
[----:B------:R-:W-:Y:S01]  /*17db0*/  ISETP.GT.AND P4, PT, R142, 0x21, P2 ;  /* 0x000000218e00780c */ /* 0x000fe20001784270 */
[--C-:B------:R-:W-:Y:S01]  /*17dc0*/  FFMA.FTZ R46, R46, UR39, -R11.reuse ;  /* 0x000000272e2e7c23 */ /* 0x100fe2000801080b */
[C---:B------:R-:W-:Y:S01]  /*17dd0*/  ISETP.LT.OR P3, PT, R143.reuse, 0x19, P3 ;  /* 0x000000198f00780c */ /* 0x040fe20001f61670 */
[----:B------:R-:W1:Y:S01]  /*17de0*/  MUFU.EX2 R51, R51 ;  /* 0x0000003300337308 */ /* 0x000e620000000800 */
[----:B------:R-:W-:Y:S01]  /*17df0*/  ISETP.LT.OR P4, PT, R143, 0x22, P4 ;  /* 0x000000228f00780c */ /* 0x000fe20002781670 */
[----:B---3--:R-:W-:Y:S01]  /*17e00*/  FADD.FTZ R4, R28, R4 ;  /* 0x000000041c047221 */ /* 0x008fe20000010000 */
[----:B------:R-:W-:Y:S01]  /*17e10*/  FSEL R33, R33, -INF , !P3 ;  /* 0xff80000021217808 */ /* 0x000fe20005800000 */
[--C-:B------:R-:W-:Y:S01]  /*17e20*/  FFMA.FTZ R48, R48, UR39, -R11.reuse ;  /* 0x0000002730307c23 */ /* 0x100fe2000801080b */
[----:B------:R-:W-:Y:S01]  /*17e30*/  FSEL R39, R39, -INF , !P4 ;  /* 0xff80000027277808 */ /* 0x000fe20006000000 */
[--C-:B------:R-:W-:Y:S01]  /*17e40*/  FFMA.FTZ R52, R52, UR39, -R11.reuse ;  /* 0x0000002734347c23 */ /* 0x100fe2000801080b */
[C---:B------:R-:W-:Y:S01]  /*17e50*/  ISETP.GT.AND P4, PT, R142.reuse, 0x29, P2 ;  /* 0x000000298e00780c */ /* 0x040fe20001784270 */
[----:B------:R-:W-:Y:S01]  /*17e60*/  MUFU.EX2 R34, R34 ;  /* 0x0000002200227308 */ /* 0x000fe20000000800 */
[----:B------:R-:W-:Y:S01]  /*17e70*/  ISETP.GT.AND P3, PT, R142, 0x20, P2 ;  /* 0x000000208e00780c */ /* 0x000fe20001764270 */
[--C-:B------:R-:W-:Y:S01]  /*17e80*/  FFMA.FTZ R54, R54, UR39, -R11.reuse ;  /* 0x0000002736367c23 */ /* 0x100fe2000801080b */
[C---:B------:R-:W-:Y:S01]  /*17e90*/  ISETP.LT.OR P4, PT, R143.reuse, 0x2a, P4 ;  /* 0x0000002a8f00780c */ /* 0x040fe20002781670 */
[--C-:B------:R-:W-:Y:S01]  /*17ea0*/  FFMA.FTZ R56, R56, UR39, -R11.reuse ;  /* 0x0000002738387c23 */ /* 0x100fe2000801080b */
[----:B------:R-:W-:Y:S01]  /*17eb0*/  ISETP.LT.OR P3, PT, R143, 0x21, P3 ;  /* 0x000000218f00780c */ /* 0x000fe20001f61670 */
[--C-:B------:R-:W-:Y:S01]  /*17ec0*/  FFMA.FTZ R58, R58, UR39, -R11.reuse ;  /* 0x000000273a3a7c23 */ /* 0x100fe2000801080b */
[----:B------:R-:W-:Y:S01]  /*17ed0*/  FSEL R43, R43, -INF , !P4 ;  /* 0xff8000002b2b7808 */ /* 0x000fe20006000000 */
[----:B------:R-:W-:Y:S01]  /*17ee0*/  MUFU.EX2 R36, R36 ;  /* 0x0000002400247308 */ /* 0x000fe20000000800 */
[----:B------:R-:W-:Y:S01]  /*17ef0*/  ISETP.GT.AND P4, PT, R142, 0x31, P2 ;  /* 0x000000318e00780c */ /* 0x000fe20001784270 */
[--C-:B------:R-:W-:Y:S01]  /*17f00*/  FFMA.FTZ R60, R60, UR39, -R11.reuse ;  /* 0x000000273c3c7c23 */ /* 0x100fe2000801080b */
[----:B------:R-:W-:Y:S01]  /*17f10*/  FSEL R37, R37, -INF , !P3 ;  /* 0xff80000025257808 */ /* 0x000fe20005800000 */
[--C-:B------:R-:W-:Y:S01]  /*17f20*/  FFMA.FTZ R62, R62, UR39, -R11.reuse ;  /* 0x000000273e3e7c23 */ /* 0x100fe2000801080b */
[----:B------:R-:W-:Y:S01]  /*17f30*/  ISETP.LT.OR P4, PT, R143, 0x32, P4 ;  /* 0x000000328f00780c */ /* 0x000fe20002781670 */
[--C-:B------:R-:W-:Y:S01]  /*17f40*/  FFMA.FTZ R64, R64, UR39, -R11.reuse ;  /* 0x0000002740407c23 */ /* 0x100fe2000801080b */
[----:B------:R-:W-:Y:S01]  /*17f50*/  ISETP.GT.AND P3, PT, R142, 0x28, P2 ;  /* 0x000000288e00780c */ /* 0x000fe20001764270 */
[----:B------:R-:W-:Y:S01]  /*17f60*/  MUFU.EX2 R38, R38 ;  /* 0x0000002600267308 */ /* 0x000fe20000000800 */
[----:B------:R-:W-:Y:S01]  /*17f70*/  FSEL R47, R47, -INF , !P4 ;  /* 0xff8000002f2f7808 */ /* 0x000fe20006000000 */
[--C-:B------:R-:W-:Y:S01]  /*17f80*/  FFMA.FTZ R66, R66, UR39, -R11.reuse ;  /* 0x0000002742427c23 */ /* 0x100fe2000801080b */
[----:B------:R-:W-:Y:S01]  /*17f90*/  ISETP.GT.AND P4, PT, R142, 0x39, P2 ;  /* 0x000000398e00780c */ /* 0x000fe20001784270 */
[--C-:B------:R-:W-:Y:S01]  /*17fa0*/  FFMA.FTZ R68, R68, UR39, -R11.reuse ;  /* 0x0000002744447c23 */ /* 0x100fe2000801080b */
[C---:B------:R-:W-:Y:S01]  /*17fb0*/  ISETP.LT.OR P3, PT, R143.reuse, 0x29, P3 ;  /* 0x000000298f00780c */ /* 0x040fe20001f61670 */
[--C-:B------:R-:W-:Y:S01]  /*17fc0*/  FFMA.FTZ R70, R70, UR39, -R11.reuse ;  /* 0x0000002746467c23 */ /* 0x100fe2000801080b */
[----:B------:R-:W-:Y:S01]  /*17fd0*/  ISETP.LT.OR P4, PT, R143, 0x3a, P4 ;  /* 0x0000003a8f00780c */ /* 0x000fe20002781670 */
[----:B------:R-:W-:Y:S01]  /*17fe0*/  MUFU.EX2 R40, R40 ;  /* 0x0000002800287308 */ /* 0x000fe20000000800 */
[----:B------:R-:W-:Y:S01]  /*17ff0*/  FSEL R41, R41, -INF , !P3 ;  /* 0xff80000029297808 */ /* 0x000fe20005800000 */
[--C-:B------:R-:W-:Y:S01]  /*18000*/  FFMA.FTZ R72, R72, UR39, -R11.reuse ;  /* 0x0000002748487c23 */ /* 0x100fe2000801080b */
[----:B------:R-:W-:Y:S01]  /*18010*/  FSEL R53, R53, -INF , !P4 ;  /* 0xff80000035357808 */ /* 0x000fe20006000000 */
[--C-:B------:R-:W-:Y:S01]  /*18020*/  FFMA.FTZ R74, R74, UR39, -R11.reuse ;  /* 0x000000274a4a7c23 */ /* 0x100fe2000801080b */
[----:B------:R-:W-:Y:S01]  /*18030*/  ISETP.GT.AND P4, PT, R142, 0x41, P2 ;  /* 0x000000418e00780c */ /* 0x000fe20001784270 */
[--C-:B------:R-:W-:Y:S01]  /*18040*/  FFMA.FTZ R76, R76, UR39, -R11.reuse ;  /* 0x000000274c4c7c23 */ /* 0x100fe2000801080b */
[----:B------:R-:W-:Y:S01]  /*18050*/  ISETP.GT.AND P3, PT, R142, 0x30, P2 ;  /* 0x000000308e00780c */ /* 0x000fe20001764270 */
[----:B------:R-:W-:Y:S01]  /*18060*/  MUFU.EX2 R42, R42 ;  /* 0x0000002a002a7308 */ /* 0x000fe20000000800 */
[C---:B------:R-:W-:Y:S01]  /*18070*/  ISETP.LT.OR P4, PT, R143.reuse, 0x42, P4 ;  /* 0x000000428f00780c */ /* 0x040fe20002781670 */
[--C-:B------:R-:W-:Y:S01]  /*18080*/  FFMA.FTZ R80, R80, UR39, -R11.reuse ;  /* 0x0000002750507c23 */ /* 0x100fe2000801080b */
[----:B------:R-:W-:Y:S01]  /*18090*/  ISETP.LT.OR P3, PT, R143, 0x31, P3 ;  /* 0x000000318f00780c */ /* 0x000fe20001f61670 */
[--C-:B------:R-:W-:Y:S01]  /*180a0*/  FFMA.FTZ R141, R141, UR39, -R11.reuse ;  /* 0x000000278d8d7c23 */ /* 0x100fe2000801080b */
[----:B------:R-:W-:Y:S01]  /*180b0*/  FSEL R57, R57, -INF , !P4 ;  /* 0xff80000039397808 */ /* 0x000fe20006000000 */
[--C-:B------:R-:W-:Y:S01]  /*180c0*/  FFMA.FTZ R84, R84, UR39, -R11.reuse ;  /* 0x0000002754547c23 */ /* 0x100fe2000801080b */
[----:B------:R-:W-:Y:S01]  /*180d0*/  ISETP.GT.AND P4, PT, R142, 0x49, P2 ;  /* 0x000000498e00780c */ /* 0x000fe20001784270 */
[----:B------:R-:W-:Y:S01]  /*180e0*/  MUFU.EX2 R44, R44 ;  /* 0x0000002c002c7308 */ /* 0x000fe20000000800 */
[----:B------:R-:W-:Y:S01]  /*180f0*/  FSEL R45, R45, -INF , !P3 ;  /* 0xff8000002d2d7808 */ /* 0x000fe20005800000 */
[----:B------:R-:W-:Y:S01]  /*18100*/  FFMA.FTZ R11, R85, UR39, -R11 ;  /* 0x00000027550b7c23 */ /* 0x000fe2000801080b */
[----:B------:R-:W-:-:S02]  /*18110*/  ISETP.LT.OR P4, PT, R143, 0x4a, P4 ;  /* 0x0000004a8f00780c */ /* 0x000fc40002781670 */
[C---:B------:R-:W-:Y:S02]  /*18120*/  ISETP.GT.AND P3, PT, R142.reuse, 0x38, P2 ;  /* 0x000000388e00780c */ /* 0x040fe40001764270 */
[----:B------:R-:W-:Y:S01]  /*18130*/  FSEL R61, R61, -INF , !P4 ;  /* 0xff8000003d3d7808 */ /* 0x000fe20006000000 */
[----:B------:R-:W-:Y:S01]  /*18140*/  MUFU.EX2 R46, R46 ;  /* 0x0000002e002e7308 */ /* 0x000fe20000000800 */
[----:B------:R-:W-:Y:S02]  /*18150*/  ISETP.GT.AND P4, PT, R142, 0x51, P2 ;  /* 0x000000518e00780c */ /* 0x000fe40001784270 */
[C---:B------:R-:W-:Y:S02]  /*18160*/  ISETP.LT.OR P3, PT, R143.reuse, 0x39, P3 ;  /* 0x000000398f00780c */ /* 0x040fe40001f61670 */
[----:B------:R-:W-:Y:S02]  /*18170*/  ISETP.LT.OR P4, PT, R143, 0x52, P4 ;  /* 0x000000528f00780c */ /* 0x000fe40002781670 */
[----:B------:R-:W-:Y:S01]  /*18180*/  FSEL R49, R49, -INF , !P3 ;  /* 0xff80000031317808 */ /* 0x000fe20005800000 */
[----:B------:R-:W-:Y:S01]  /*18190*/  MUFU.EX2 R48, R48 ;  /* 0x0000003000307308 */ /* 0x000fe20000000800 */
[----:B------:R-:W-:-:S02]  /*181a0*/  FSEL R65, R65, -INF , !P4 ;  /* 0xff80000041417808 */ /* 0x000fc40006000000 */
[C---:B------:R-:W-:Y:S02]  /*181b0*/  ISETP.GT.AND P4, PT, R142.reuse, 0x59, P2 ;  /* 0x000000598e00780c */ /* 0x040fe40001784270 */
[C---:B------:R-:W-:Y:S02]  /*181c0*/  ISETP.GT.AND P3, PT, R142.reuse, 0x40, P2 ;  /* 0x000000408e00780c */ /* 0x040fe40001764270 */
[C---:B------:R-:W-:Y:S01]  /*181d0*/  ISETP.LT.OR P4, PT, R143.reuse, 0x5a, P4 ;  /* 0x0000005a8f00780c */ /* 0x040fe20002781670 */
[----:B------:R-:W-:Y:S01]  /*181e0*/  MUFU.EX2 R52, R52 ;  /* 0x0000003400347308 */ /* 0x000fe20000000800 */
[----:B------:R-:W-:Y:S02]  /*181f0*/  ISETP.LT.OR P3, PT, R143, 0x41, P3 ;  /* 0x000000418f00780c */ /* 0x000fe40001f61670 */
[----:B------:R-:W-:Y:S02]  /*18200*/  FSEL R69, R69, -INF , !P4 ;  /* 0xff80000045457808 */ /* 0x000fe40006000000 */
[----:B------:R-:W-:-:S02]  /*18210*/  ISETP.GT.AND P4, PT, R142, 0x61, P2 ;  /* 0x000000618e00780c */ /* 0x000fc40001784270 */
[----:B------:R-:W-:Y:S01]  /*18220*/  FSEL R55, R55, -INF , !P3 ;  /* 0xff80000037377808 */ /* 0x000fe20005800000 */
[----:B------:R-:W-:Y:S01]  /*18230*/  MUFU.EX2 R54, R54 ;  /* 0x0000003600367308 */ /* 0x000fe20000000800 */
[----:B------:R-:W-:Y:S02]  /*18240*/  ISETP.LT.OR P4, PT, R143, 0x62, P4 ;  /* 0x000000628f00780c */ /* 0x000fe40002781670 */
[C---:B------:R-:W-:Y:S02]  /*18250*/  ISETP.GT.AND P3, PT, R142.reuse, 0x48, P2 ;  /* 0x000000488e00780c */ /* 0x040fe40001764270 */
[----:B------:R-:W-:Y:S02]  /*18260*/  FSEL R73, R73, -INF , !P4 ;  /* 0xff80000049497808 */ /* 0x000fe40006000000 */
[----:B------:R-:W-:Y:S01]  /*18270*/  ISETP.GT.AND P4, PT, R142, 0x69, P2 ;  /* 0x000000698e00780c */ /* 0x000fe20001784270 */
[----:B------:R-:W-:Y:S01]  /*18280*/  MUFU.EX2 R56, R56 ;  /* 0x0000003800387308 */ /* 0x000fe20000000800 */
[----:B------:R-:W-:-:S02]  /*18290*/  ISETP.LT.OR P3, PT, R143, 0x49, P3 ;  /* 0x000000498f00780c */ /* 0x000fc40001f61670 */
[----:B------:R-:W-:Y:S02]  /*182a0*/  ISETP.LT.OR P4, PT, R143, 0x6a, P4 ;  /* 0x0000006a8f00780c */ /* 0x000fe40002781670 */
[----:B------:R-:W-:Y:S02]  /*182b0*/  FSEL R59, R59, -INF , !P3 ;  /* 0xff8000003b3b7808 */ /* 0x000fe40005800000 */
[----:B------:R-:W-:Y:S01]  /*182c0*/  FSEL R77, R77, -INF , !P4 ;  /* 0xff8000004d4d7808 */ /* 0x000fe20006000000 */
[----:B------:R-:W-:Y:S01]  /*182d0*/  MUFU.EX2 R58, R58 ;  /* 0x0000003a003a7308 */ /* 0x000fe20000000800 */
[C---:B------:R-:W-:Y:S02]  /*182e0*/  ISETP.GT.AND P4, PT, R142.reuse, RZ, P2 ;  /* 0x000000ff8e00720c */ /* 0x040fe40001784270 */
[----:B------:R-:W-:Y:S02]  /*182f0*/  ISETP.GT.AND P3, PT, R142, 0x50, P2 ;  /* 0x000000508e00780c */ /* 0x000fe40001764270 */
[----:B------:R-:W-:-:S02]  /*18300*/  ISETP.LT.OR P4, PT, R143, 0x1, P4 ;  /* 0x000000018f00780c */ /* 0x000fc40002781670 */
[----:B------:R-:W-:Y:S01]  /*18310*/  ISETP.LT.OR P3, PT, R143, 0x51, P3 ;  /* 0x000000518f00780c */ /* 0x000fe20001f61670 */
[----:B------:R-:W-:Y:S01]  /*18320*/  MUFU.EX2 R60, R60 ;  /* 0x0000003c003c7308 */ /* 0x000fe20000000800 */
[----:B------:R-:W-:Y:S02]  /*18330*/  FSEL R29, R13, -INF , !P4 ;  /* 0xff8000000d1d7808 */ /* 0x000fe40006000000 */
[----:B------:R-:W-:Y:S02]  /*18340*/  FSEL R63, R63, -INF , !P3 ;  /* 0xff8000003f3f7808 */ /* 0x000fe40005800000 */
[----:B------:R-:W-:Y:S02]  /*18350*/  FMNMX.FTZ R13, R29, R5, !PT ;  /* 0x000000051d0d7209 */ /* 0x000fe40007810000 */
        /* <DEDUP_REMOVED lines=8> */
[----:B------:R-:W-:Y:S02]  /*183e0*/  ISETP.GT.AND P3, PT, R142, 0x60, P2 ;  /* 0x000000608e00780c */ /* 0x000fe40001764270 */
[----:B------:R-:W-:-:S02]  /*183f0*/  FMNMX.FTZ R13, R30, R13, !PT ;  /* 0x0000000d1e0d7209 */ /* 0x000fc40007810000 */
[----:B------:R-:W-:Y:S01]  /*18400*/  ISETP.LT.OR P3, PT, R143, 0x61, P3 ;  /* 0x000000618f00780c */ /* 0x000fe20001f61670 */
[----:B------:R-:W-:Y:S01]  /*18410*/  MUFU.EX2 R66, R66 ;  /* 0x0000004200427308 */ /* 0x000fe20000000800 */
[----:B------:R-:W-:Y:S02]  /*18420*/  FMNMX.FTZ R13, R31, R13, !PT ;  /* 0x0000000d1f0d7209 */ /* 0x000fe40007810000 */
        /* <DEDUP_REMOVED lines=20> */
[C---:B------:R-:W-:Y:S02]  /*18570*/  ISETP.GT.AND P4, PT, R142.reuse, 0x78, P2 ;  /* 0x000000788e00780c */ /* 0x040fe40001784270 */
[----:B------:R-:W-:Y:S02]  /*18580*/  FMNMX.FTZ R13, R49, R13, !PT ;  /* 0x0000000d310d7209 */ /* 0x000fe40007810000 */
[----:B------:R-:W-:Y:S01]  /*18590*/  ISETP.LT.OR P3, PT, R143, 0x72, P3 ;  /* 0x000000728f00780c */ /* 0x000fe20001f61670 */
        /* <DEDUP_REMOVED lines=9> */
[----:B------:R-:W-:Y:S01]  /*18630*/  ISETP.LT.OR P2, PT, R143, 0x7a, P2 ;  /* 0x0000007a8f00780c */ /* 0x000fe20001741670 */
[----:B------:R-:W-:Y:S01]  /*18640*/  MUFU.EX2 R84, R84 ;  /* 0x0000005400547308 */ /* 0x000fe20000000800 */
[----:B------:R-:W-:-:S02]  /*18650*/  FMNMX.FTZ R13, R61, R13, !PT ;  /* 0x0000000d3d0d7209 */ /* 0x000fc40007810000 */
[----:B------:R-:W-:Y:S02]  /*18660*/  FSEL R81, R81, -INF , !P4 ;  /* 0xff80000051517808 */ /* 0x000fe40006000000 */
[----:B------:R-:W-:Y:S02]  /*18670*/  FMNMX.FTZ R13, R63, R13, !PT ;  /* 0x0000000d3f0d7209 */ /* 0x000fe40007810000 */
[----:B------:R-:W-:Y:S01]  /*18680*/  FSEL R82, R82, -INF , !P2 ;  /* 0xff80000052527808 */ /* 0x000fe20005000000 */
[----:B------:R-:W-:Y:S01]  /*18690*/  MUFU.EX2 R11, R11 ;  /* 0x0000000b000b7308 */ /* 0x000fe20000000800 */
[----:B------:R-:W-:Y:S02]  /*186a0*/  FMNMX.FTZ R13, R65, R13, !PT ;  /* 0x0000000d410d7209 */ /* 0x000fe40007810000 */
[----:B------:R-:W-:Y:S02]  /*186b0*/  F2FP.F16.F32.PACK_AB R24, R14, R24 ;  /* 0x000000180e18723e */ /* 0x000fe400000000ff */
        /* <DEDUP_REMOVED lines=10> */
[----:B------:R-:W3:Y:S02]  /*18760*/  SHFL.BFLY PT, R14, R13, 0x2, 0x1f ;  /* 0x0c401f000d0e7f89 */ /* 0x000ee400000e0000 */
[----:B---3--:R-:W-:-:S05]  /*18770*/  FMNMX.FTZ R13, R13, R14, !PT ;  /* 0x0000000e0d0d7209 */ /* 0x008fca0007810000 */
[----:B------:R-:W3:Y:S02]  /*18780*/  SHFL.BFLY PT, R14, R13, 0x1, 0x1f ;  /* 0x0c201f000d0e7f89 */ /* 0x000ee400000e0000 */
[----:B---3--:R-:W-:Y:S01]  /*18790*/  FMNMX.FTZ R13, R13, R14, !PT ;  /* 0x0000000e0d0d7209 */ /* 0x008fe20007810000 */
[C---:B0-----:R-:W-:Y:S01]  /*187a0*/  FADD.FTZ R14, R26.reuse, R4 ;  /* 0x000000041a0e7221 */ /* 0x041fe20000010000 */
[----:B------:R-:W-:Y:S02]  /*187b0*/  F2FP.F16.F32.PACK_AB R26, R26, R28 ;  /* 0x0000001c1a1a723e */ /* 0x000fe400000000ff */
[C---:B------:R-:W-:Y:S01]  /*187c0*/  FSETP.NEU.FTZ.AND P2, PT, R13.reuse, -INF , PT ;  /* 0xff8000000d00780b */ /* 0x040fe20003f5d000 */
[----:B------:R-:W-:Y:S01]  /*187d0*/  FMUL.FTZ R4, R13, UR39 ;  /* 0x000000270d047c20 */ /* 0x000fe20008410000 */
[----:B-1----:R-:W-:-:S04]  /*187e0*/  FADD.FTZ R14, R51, R14 ;  /* 0x0000000e330e7221 */ /* 0x002fc80000010000 */
        /* <DEDUP_REMOVED lines=21> */
[----:B------:R-:W-:-:S02]  /*18940*/  FFMA.FTZ R79, R79, UR39, -R4 ;  /* 0x000000274f4f7c23 */ /* 0x000fc40008010804 */
        /* <DEDUP_REMOVED lines=10> */
[----:B------:R-:W-:Y:S01]  /*189f0*/  FSEL R30, R13, RZ, P2 ;  /* 0x000000ff0d1e7208 */ /* 0x000fe20001000000 */
[----:B------:R-:W-:-:S05]  /*18a00*/  FFMA.FTZ R27, R31, UR39, -R4 ;  /* 0x000000271f1b7c23 */ /* 0x000fca0008010804 */
[----:B------:R-:W0:Y:S01]  /*18a10*/  MUFU.EX2 R24, R144 ;  /* 0x0000009000187308 */ /* 0x000e220000000800 */
[--C-:B------:R-:W-:Y:S01]  /*18a20*/  FFMA.FTZ R31, R33, UR39, -R4.reuse ;  /* 0x00000027211f7c23 */ /* 0x100fe20008010804 */
[--C-:B------:R-:W-:Y:S01]  /*18a30*/  FFMA.FTZ R33, R35, UR39, -R4.reuse ;  /* 0x0000002723217c23 */ /* 0x100fe20008010804 */
[----:B------:R-:W-:Y:S01]  /*18a40*/  FADD.FTZ R30, -R30, R5 ;  /* 0x000000051e1e7221 */ /* 0x000fe20000010100 */
[--C-:B------:R-:W-:Y:S01]  /*18a50*/  FFMA.FTZ R35, R37, UR39, -R4.reuse ;  /* 0x0000002725237c23 */ /* 0x100fe20008010804 */
[--C-:B------:R-:W-:Y:S01]  /*18a60*/  FFMA.FTZ R37, R47, UR39, -R4.reuse ;  /* 0x000000272f257c23 */ /* 0x100fe20008010804 */
[--C-:B------:R-:W-:Y:S01]  /*18a70*/  FFMA.FTZ R47, R49, UR39, -R4.reuse ;  /* 0x00000027312f7c23 */ /* 0x100fe20008010804 */
[----:B------:R-:W-:Y:S01]  /*18a80*/  FMUL.FTZ R5, R30, UR39 ;  /* 0x000000271e057c20 */ /* 0x000fe20008410000 */
[----:B------:R-:W-:Y:S01]  /*18a90*/  MUFU.EX2 R25, R25 ;  /* 0x0000001900197308 */ /* 0x000fe20000000800 */
[----:B------:R-:W-:-:S07]  /*18aa0*/  FFMA.FTZ R49, R57, UR39, -R4 ;  /* 0x0000002739317c23 */ /* 0x000fce0008010804 */
[----:B------:R-:W1:Y:S01]  /*18ab0*/  MUFU.EX2 R5, R5 ;  /* 0x0000000500057308 */ /* 0x000e620000000800 */
[C---:B0-----:R-:W-:Y:S01]  /*18ac0*/  FADD.FTZ R14, R24.reuse, R14 ;  /* 0x0000000e180e7221 */ /* 0x041fe20000010000 */
[----:B------:R-:W-:-:S06]  /*18ad0*/  F2FP.F16.F32.PACK_AB R24, R24, R51 ;  /* 0x000000331818723e */ /* 0x000fcc00000000ff */
[----:B------:R-:W0:Y:S08]  /*18ae0*/  MUFU.EX2 R26, R32 ;  /* 0x00000020001a7308 */ /* 0x000e300000000800 */
[----:B------:R-:W3:Y:S01]  /*18af0*/  MUFU.EX2 R27, R27 ;  /* 0x0000001b001b7308 */ /* 0x000ee20000000800 */
[----:B-1----:R-:W-:Y:S01]  /*18b00*/  FFMA.FTZ R28, R5, R3, R28 ;  /* 0x00000003051c7223 */ /* 0x002fe2000001001c */
[--C-:B------:R-:W-:Y:S01]  /*18b10*/  FFMA.FTZ R3, R53, UR39, -R4.reuse ;  /* 0x0000002735037c23 */ /* 0x100fe20008010804 */
[----:B------:R-:W-:-:S02]  /*18b20*/  FFMA.FTZ R53, R59, UR39, -R4 ;  /* 0x000000273b357c23 */ /* 0x000fc40008010804 */
[----:B------:R-:W-:Y:S01]  /*18b30*/  FADD.FTZ R28, R15, R28 ;  /* 0x0000001c0f1c7221 */ /* 0x000fe20000010000 */
[--C-:B------:R-:W-:Y:S01]  /*18b40*/  FFMA.FTZ R15, R55, UR39, -R4.reuse ;  /* 0x00000027370f7c23 */ /* 0x100fe20008010804 */
[----:B------:R-:W-:Y:S01]  /*18b50*/  FFMA.FTZ R55, R61, UR39, -R4 ;  /* 0x000000273d377c23 */ /* 0x000fe20008010804 */
[----:B------:R-:W1:Y:S01]  /*18b60*/  MUFU.EX2 R31, R31 ;  /* 0x0000001f001f7308 */ /* 0x000e620000000800 */
[----:B------:R-:W-:Y:S01]  /*18b70*/  FADD.FTZ R29, R29, R28 ;  /* 0x0000001c1d1d7221 */ /* 0x000fe20000010000 */
[----:B0-----:R-:W-:Y:S01]  /*18b80*/  FADD.FTZ R28, R26, R14 ;  /* 0x0000000e1a1c7221 */ /* 0x001fe20000010000 */
[----:B------:R-:W-:Y:S01]  /*18b90*/  F2FP.F16.F32.PACK_AB R26, R34, R26 ;  /* 0x0000001a221a723e */ /* 0x000fe200000000ff */
[----:B------:R-:W-:Y:S01]  /*18ba0*/  FFMA.FTZ R4, R82, UR39, -R4 ;  /* 0x0000002752047c23 */ /* 0x000fe20008010804 */
[----:B------:R-:W-:Y:S01]  /*18bb0*/  FADD.FTZ R29, R50, R29 ;  /* 0x0000001d321d7221 */ /* 0x000fe20000010000 */
[----:B------:R-:W-:Y:S02]  /*18bc0*/  FADD.FTZ R28, R34, R28 ;  /* 0x0000001c221c7221 */ /* 0x000fe40000010000 */
[----:B------:R-:W0:Y:S01]  /*18bd0*/  MUFU.EX2 R33, R33 ;  /* 0x0000002100217308 */ /* 0x000e220000000800 */
[----:B------:R-:W-:Y:S01]  /*18be0*/  FADD.FTZ R29, R25, R29 ;  /* 0x0000001d191d7221 */ /* 0x000fe20000010000 */
[----:B------:R-:W-:Y:S01]  /*18bf0*/  FADD.FTZ R28, R36, R28 ;  /* 0x0000001c241c7221 */ /* 0x000fe20000010000 */
[----:B---3--:R-:W-:-:S02]  /*18c00*/  F2FP.F16.F32.PACK_AB R25, R27, R25 ;  /* 0x000000191b19723e */ /* 0x008fc400000000ff */
[----:B------:R-:W-:Y:S01]  /*18c10*/  FADD.FTZ R29, R27, R29 ;  /* 0x0000001d1b1d7221 */ /* 0x000fe20000010000 */
[C---:B------:R-:W-:Y:S01]  /*18c20*/  FADD.FTZ R30, R38.reuse, R28 ;  /* 0x0000001c261e7221 */ /* 0x040fe20000010000 */
[----:B------:R-:W-:Y:S01]  /*18c30*/  F2FP.F16.F32.PACK_AB R28, R38, R36 ;  /* 0x00000024261c723e */ /* 0x000fe200000000ff */
[----:B------:R-:W3:Y:S01]  /*18c40*/  MUFU.EX2 R35, R35 ;  /* 0x0000002300237308 */ /* 0x000ee20000000800 */
[----:B-1----:R-:W-:Y:S01]  /*18c50*/  FADD.FTZ R29, R31, R29 ;  /* 0x0000001d1f1d7221 */ /* 0x002fe20000010000 */
[----:B------:R-:W-:-:S04]  /*18c60*/  FADD.FTZ R30, R40, R30 ;  /* 0x0000001e281e7221 */ /* 0x000fc80000010000 */
[----:B------:R-:W-:Y:S02]  /*18c70*/  FADD.FTZ R30, R42, R30 ;  /* 0x0000001e2a1e7221 */ /* 0x000fe40000010000 */
[----:B------:R-:W1:Y:S01]  /*18c80*/  MUFU.EX2 R37, R37 ;  /* 0x0000002500257308 */ /* 0x000e620000000800 */
[C---:B0-----:R-:W-:Y:S01]  /*18c90*/  FADD.FTZ R29, R33.reuse, R29 ;  /* 0x0000001d211d7221 */ /* 0x041fe20000010000 */
[----:B------:R-:W-:Y:S01]  /*18ca0*/  FADD.FTZ R30, R44, R30 ;  /* 0x0000001e2c1e7221 */ /* 0x000fe20000010000 */
[----:B------:R-:W-:-:S05]  /*18cb0*/  F2FP.F16.F32.PACK_AB R27, R33, R31 ;  /* 0x0000001f211b723e */ /* 0x000fca00000000ff */
[----:B------:R-:W0:Y:S01]  /*18cc0*/  MUFU.EX2 R47, R47 ;  /* 0x0000002f002f7308 */ /* 0x000e220000000800 */
[----:B---3--:R-:W-:-:S07]  /*18cd0*/  FADD.FTZ R29, R35, R29 ;  /* 0x0000001d231d7221 */ /* 0x008fce0000010000 */
[----:B------:R-:W3:Y:S01]  /*18ce0*/  MUFU.EX2 R3, R3 ;  /* 0x0000000300037308 */ /* 0x000ee20000000800 */
[----:B------:R-:W-:-:S07]  /*18cf0*/  FADD.FTZ R29, R39, R29 ;  /* 0x0000001d271d7221 */ /* 0x000fce0000010000 */
[----:B------:R-:W4:Y:S01]  /*18d00*/  MUFU.EX2 R15, R15 ;  /* 0x0000000f000f7308 */ /* 0x000f220000000800 */
[----:B------:R-:W-:-:S07]  /*18d10*/  FADD.FTZ R29, R41, R29 ;  /* 0x0000001d291d7221 */ /* 0x000fce0000010000 */
[----:B------:R-:W5:Y:S01]  /*18d20*/  MUFU.EX2 R49, R49 ;  /* 0x0000003100317308 */ /* 0x000f620000000800 */
[----:B------:R-:W-:Y:S01]  /*18d30*/  FADD.FTZ R51, R43, R29 ;  /* 0x0000001d2b337221 */ /* 0x000fe20000010000 */
[----:B------:R-:W-:Y:S01]  /*18d40*/  FADD.FTZ R29, R46, R30 ;  /* 0x0000001e2e1d7221 */ /* 0x000fe20000010000 */
[----:B------:R-:W-:Y:S01]  /*18d50*/  F2FP.F16.F32.PACK_AB R30, R42, R40 ;  /* 0x000000282a1e723e */ /* 0x000fe200000000ff */
[----:B--2---:R2:W-:Y:S01]  /*18d60*/  STSM.16.M88.4 [R83], R24 ;  /* 0x0000001853007844 */ /* 0x0045e20000000200 */
[----:B------:R-:W-:Y:S01]  /*18d70*/  FADD.FTZ R51, R45, R51 ;  /* 0x000000332d337221 */ /* 0x000fe20000010000 */
[----:B------:R-:W-:Y:S02]  /*18d80*/  FADD.FTZ R29, R48, R29 ;  /* 0x0000001d301d7221 */ /* 0x000fe40000010000 */
[----:B------:R-:W2:Y:S01]  /*18d90*/  MUFU.EX2 R53, R53 ;  /* 0x0000003500357308 */ /* 0x000ea20000000800 */
[----:B-1----:R-:W-:Y:S01]  /*18da0*/  FADD.FTZ R51, R37, R51 ;  /* 0x0000003325337221 */ /* 0x002fe20000010000 */
[----:B------:R-:W-:-:S03]  /*18db0*/  FADD.FTZ R40, R52, R29 ;  /* 0x0000001d34287221 */ /* 0x000fc60000010000 */
[----:B0-----:R-:W-:-:S03]  /*18dc0*/  FADD.FTZ R29, R47, R51 ;  /* 0x000000332f1d7221 */ /* 0x001fc60000010000 */
[----:B------:R-:W0:Y:S01]  /*18dd0*/  MUFU.EX2 R55, R55 ;  /* 0x0000003700377308 */ /* 0x000e220000000800 */
[----:B---3--:R-:W-:Y:S01]  /*18de0*/  FADD.FTZ R31, R3, R29 ;  /* 0x0000001d031f7221 */ /* 0x008fe20000010000 */
[----:B------:R-:W-:Y:S01]  /*18df0*/  F2FP.F16.F32.PACK_AB R29, R39, R35 ;  /* 0x00000023271d723e */ /* 0x000fe200000000ff */
[----:B------:R-:W-:Y:S02]  /*18e00*/  FADD.FTZ R40, R54, R40 ;  /* 0x0000002836287221 */ /* 0x000fe40000010000 */
[----:B----4-:R-:W-:Y:S01]  /*18e10*/  FADD.FTZ R33, R15, R31 ;  /* 0x0000001f0f217221 */ /* 0x010fe20000010000 */
[----:B------:R-:W-:Y:S01]  /*18e20*/  F2FP.F16.F32.PACK_AB R31, R43, R41 ;  /* 0x000000292b1f723e */ /* 0x000fe200000000ff */
[----:B------:R-:W-:Y:S01]  /*18e30*/  FADD.FTZ R40, R56, R40 ;  /* 0x0000002838287221 */ /* 0x000fe20000010000 */
[----:B------:R-:W1:Y:S01]  /*18e40*/  MUFU.EX2 R14, R63 ;  /* 0x0000003f000e7308 */ /* 0x000e620000000800 */
[----:B------:R-:W3:Y:S01]  /*18e50*/  LDL R41, [R1+0x20] ;  /* 0x0000200001297983 */ /* 0x000ee20000100800 */
[----:B-----5:R-:W-:-:S06]  /*18e60*/  FADD.FTZ R42, R49, R33 ;  /* 0x00000021312a7221 */ /* 0x020fcc0000010000 */
[----:B------:R-:W4:Y:S01]  /*18e70*/  MUFU.EX2 R34, R65 ;  /* 0x0000004100227308 */ /* 0x000f220000000800 */
[----:B--2---:R-:W-:Y:S01]  /*18e80*/  FADD.FTZ R42, R53, R42 ;  /* 0x0000002a352a7221 */ /* 0x004fe20000010000 */
[----:B------:R-:W-:Y:S02]  /*18e90*/  F2FP.F16.F32.PACK_AB R44, R46, R44 ;  /* 0x0000002c2e2c723e */ /* 0x000fe400000000ff */
[----:B------:R-:W-:Y:S02]  /*18ea0*/  F2FP.F16.F32.PACK_AB R45, R37, R45 ;  /* 0x0000002d252d723e */ /* 0x000fe400000000ff */
[----:B------:R-:W-:Y:S02]  /*18eb0*/  F2FP.F16.F32.PACK_AB R47, R3, R47 ;  /* 0x0000002f032f723e */ /* 0x000fe400000000ff */
[----:B------:R-:W-:Y:S01]  /*18ec0*/  F2FP.F16.F32.PACK_AB R24, R56, R54 ;  /* 0x000000363818723e */ /* 0x000fe200000000ff */
[----:B------:R-:W2:Y:S01]  /*18ed0*/  MUFU.EX2 R38, R67 ;  /* 0x0000004300267308 */ /* 0x000ea20000000800 */
[----:B------:R-:W-:-:S02]  /*18ee0*/  F2FP.F16.F32.PACK_AB R46, R52, R48 ;  /* 0x00000030342e723e */ /* 0x000fc400000000ff */
[----:B------:R-:W-:Y:S02]  /*18ef0*/  F2FP.F16.F32.PACK_AB R26, R60, R58 ;  /* 0x0000003a3c1a723e */ /* 0x000fe400000000ff */
[----:B------:R-:W-:Y:S02]  /*18f00*/  F2FP.F16.F32.PACK_AB R25, R49, R15 ;  /* 0x0000000f3119723e */ /* 0x000fe400000000ff */
[C---:B0-----:R-:W-:Y:S01]  /*18f10*/  F2FP.F16.F32.PACK_AB R27, R55.reuse, R53 ;  /* 0x00000035371b723e */ /* 0x041fe200000000ff */
[----:B------:R-:W-:Y:S01]  /*18f20*/  FADD.FTZ R35, R55, R42 ;  /* 0x0000002a37237221 */ /* 0x000fe20000010000 */
[----:B------:R-:W-:Y:S01]  /*18f30*/  STSM.16.M88.4 [R139], R28 ;  /* 0x0000001c8b007844 */ /* 0x000fe20000000200 */
[----:B------:R-:W-:Y:S01]  /*18f40*/  FADD.FTZ R40, R58, R40 ;  /* 0x000000283a287221 */ /* 0x000fe20000010000 */
[----:B------:R-:W0:Y:S02]  /*18f50*/  MUFU.EX2 R50, R69 ;  /* 0x0000004500327308 */ /* 0x000e240000000800 */
[----:B------:R-:W-:Y:S01]  /*18f60*/  STSM.16.M88.4 [R138], R44 ;  /* 0x0000002c8a007844 */ /* 0x000fe20000000200 */
[----:B-1----:R-:W-:-:S03]  /*18f70*/  FADD.FTZ R35, R14, R35 ;  /* 0x000000230e237221 */ /* 0x002fc60000010000 */
[----:B------:R4:W-:Y:S02]  /*18f80*/  STSM.16.M88.4 [R137+0x27800], R24 ;  /* 0x0278001889007844 */ /* 0x0009e40000000200 */
[----:B------:R-:W1:Y:S08]  /*18f90*/  MUFU.EX2 R36, R71 ;  /* 0x0000004700247308 */ /* 0x000e700000000800 */
[----:B------:R-:W5:Y:S01]  /*18fa0*/  MUFU.EX2 R73, R73 ;  /* 0x0000004900497308 */ /* 0x000f620000000800 */
[----:B----4-:R-:W-:-:S02]  /*18fb0*/  F2FP.F16.F32.PACK_AB R25, R34, R14 ;  /* 0x0000000e2219723e */ /* 0x010fc400000000ff */
[----:B------:R-:W4:Y:S01]  /*18fc0*/  LDL R14, [R1+0x3c] ;  /* 0x00003c00010e7983 */ /* 0x000f220000100800 */
[----:B------:R-:W-:-:S04]  /*18fd0*/  FADD.FTZ R33, R60, R40 ;  /* 0x000000283c217221 */ /* 0x000fc80000010000 */
[----:B------:R-:W5:Y:S01]  /*18fe0*/  MUFU.EX2 R75, R75 ;  /* 0x0000004b004b7308 */ /* 0x000f620000000800 */
[----:B------:R-:W-:Y:S01]  /*18ff0*/  FADD.FTZ R33, R62, R33 ;  /* 0x000000213e217221 */ /* 0x000fe20000010000 */
[----:B------:R-:W-:-:S03]  /*19000*/  FADD.FTZ R35, R34, R35 ;  /* 0x0000002322237221 */ /* 0x000fc60000010000 */
[----:B------:R-:W-:Y:S01]  /*19010*/  FADD.FTZ R39, R64, R33 ;  /* 0x0000002140277221 */ /* 0x000fe20000010000 */
[----:B--2---:R-:W-:Y:S02]  /*19020*/  FADD.FTZ R35, R38, R35 ;  /* 0x0000002326237221 */ /* 0x004fe40000010000 */
[----:B------:R-:W2:Y:S01]  /*19030*/  MUFU.EX2 R77, R77 ;  /* 0x0000004d004d7308 */ /* 0x000ea20000000800 */
[----:B------:R-:W-:Y:S01]  /*19040*/  FADD.FTZ R39, R66, R39 ;  /* 0x0000002742277221 */ /* 0x000fe20000010000 */
[----:B0-----:R-:W-:-:S03]  /*19050*/  FADD.FTZ R35, R50, R35 ;  /* 0x0000002332237221 */ /* 0x001fc60000010000 */
[----:B------:R-:W-:Y:S01]  /*19060*/  FADD.FTZ R39, R68, R39 ;  /* 0x0000002744277221 */ /* 0x000fe20000010000 */
[----:B-1----:R-:W-:Y:S02]  /*19070*/  FADD.FTZ R28, R36, R35 ;  /* 0x00000023241c7221 */ /* 0x002fe40000010000 */
[----:B------:R-:W0:Y:S01]  /*19080*/  MUFU.EX2 R32, R80 ;  /* 0x0000005000207308 */ /* 0x000e220000000800 */
[----:B------:R-:W-:Y:S01]  /*19090*/  FADD.FTZ R39, R70, R39 ;  /* 0x0000002746277221 */ /* 0x000fe20000010000 */
[----:B-----5:R-:W-:-:S06]  /*190a0*/  FADD.FTZ R28, R73, R28 ;  /* 0x0000001c491c7221 */ /* 0x020fcc0000010000 */
[----:B------:R-:W1:Y:S01]  /*190b0*/  MUFU.EX2 R33, R78 ;  /* 0x0000004e00217308 */ /* 0x000e620000000800 */
[----:B------:R-:W-:-:S07]  /*190c0*/  FADD.FTZ R39, R72, R39 ;  /* 0x0000002748277221 */ /* 0x000fce0000010000 */
[----:B------:R-:W5:Y:S08]  /*190d0*/  MUFU.EX2 R40, R79 ;  /* 0x0000004f00287308 */ /* 0x000f700000000800 */
[----:B------:R-:W-:Y:S08]  /*190e0*/  MUFU.EX2 R81, R81 ;  /* 0x0000005100517308 */ /* 0x000ff00000000800 */
[----:B------:R-:W5:Y:S01]  /*190f0*/  MUFU.EX2 R52, R4 ;  /* 0x0000000400347308 */ /* 0x000f620000000800 */
[----:B------:R-:W-:Y:S01]  /*19100*/  FADD.FTZ R39, R74, R39 ;  /* 0x000000274a277221 */ /* 0x000fe20000010000 */
[----:B------:R-:W-:-:S03]  /*19110*/  FADD.FTZ R42, R75, R28 ;  /* 0x0000001c4b2a7221 */ /* 0x000fc60000010000 */
[----:B------:R-:W-:Y:S01]  /*19120*/  FADD.FTZ R39, R76, R39 ;  /* 0x000000274c277221 */ /* 0x000fe20000010000 */
[----:B--2---:R-:W-:Y:S01]  /*19130*/  FADD.FTZ R42, R77, R42 ;  /* 0x0000002a4d2a7221 */ /* 0x004fe20000010000 */
[----:B------:R-:W-:Y:S02]  /*19140*/  F2FP.F16.F32.PACK_AB R24, R64, R62 ;  /* 0x0000003e4018723e */ /* 0x000fe400000000ff */
[----:B------:R-:W-:Y:S01]  /*19150*/  F2FP.F16.F32.PACK_AB R26, R68, R66 ;  /* 0x00000042441a723e */ /* 0x000fe200000000ff */
[----:B0-----:R-:W-:Y:S01]  /*19160*/  FADD.FTZ R48, R32, R39 ;  /* 0x0000002720307221 */ /* 0x001fe20000010000 */
[----:B------:R-:W-:Y:S01]  /*19170*/  F2FP.F16.F32.PACK_AB R27, R50, R38 ;  /* 0x00000026321b723e */ /* 0x000fe200000000ff */
[----:B-1----:R-:W-:Y:S01]  /*19180*/  FADD.FTZ R3, R33, R42 ;  /* 0x0000002a21037221 */ /* 0x002fe20000010000 */
[----:B------:R-:W-:Y:S02]  /*19190*/  F2FP.F16.F32.PACK_AB R28, R72, R70 ;  /* 0x00000046481c723e */ /* 0x000fe400000000ff */
[----:B------:R-:W-:-:S02]  /*191a0*/  F2FP.F16.F32.PACK_AB R30, R76, R74 ;  /* 0x0000004a4c1e723e */ /* 0x000fc400000000ff */
[----:B------:R-:W-:Y:S02]  /*191b0*/  F2FP.F16.F32.PACK_AB R29, R73, R36 ;  /* 0x00000024491d723e */ /* 0x000fe400000000ff */
[----:B------:R-:W-:Y:S02]  /*191c0*/  F2FP.F16.F32.PACK_AB R31, R77, R75 ;  /* 0x0000004b4d1f723e */ /* 0x000fe400000000ff */
[----:B------:R-:W-:Y:S02]  /*191d0*/  F2FP.F16.F32.PACK_AB R32, R141, R32 ;  /* 0x000000208d20723e */ /* 0x000fe400000000ff */
[----:B-----5:R-:W-:Y:S02]  /*191e0*/  F2FP.F16.F32.PACK_AB R33, R40, R33 ;  /* 0x000000212821723e */ /* 0x020fe400000000ff */
[----:B------:R-:W-:Y:S02]  /*191f0*/  F2FP.F16.F32.PACK_AB R34, R11, R84 ;  /* 0x000000540b22723e */ /* 0x000fe400000000ff */
[----:B------:R-:W-:Y:S01]  /*19200*/  F2FP.F16.F32.PACK_AB R35, R52, R81 ;  /* 0x000000513423723e */ /* 0x000fe200000000ff */
[----:B------:R-:W-:Y:S01]  /*19210*/  FADD.FTZ R15, R141, R48 ;  /* 0x000000308d0f7221 */ /* 0x000fe20000010000 */
[----:B------:R-:W-:-:S03]  /*19220*/  FADD.FTZ R4, R40, R3 ;  /* 0x0000000328047221 */ /* 0x000fc60000010000 */
[----:B------:R-:W-:Y:S01]  /*19230*/  FADD.FTZ R84, R84, R15 ;  /* 0x0000000f54547221 */ /* 0x000fe20000010000 */
[----:B------:R-:W-:Y:S01]  /*19240*/  FADD.FTZ R3, R81, R4 ;  /* 0x0000000451037221 */ /* 0x000fe20000010000 */
[-C--:B------:R-:W-:Y:S01]  /*19250*/  FMUL.FTZ R88, R88, R8.reuse ;  /* 0x0000000858587220 */ /* 0x080fe20000410000 */
[-C--:B------:R-:W-:Y:S01]  /*19260*/  FMUL.FTZ R89, R89, R8.reuse ;  /* 0x0000000859597220 */ /* 0x080fe20000410000 */
        /* <DEDUP_REMOVED lines=48> */
[----:B------:R-:W-:-:S02]  /*19570*/  IMAD.MOV.U32 R11, RZ, RZ, R17 ;  /* 0x000000ffff0b7224 */ /* 0x000fc400078e0011 */
[----:B------:R-:W-:Y:S02]  /*19580*/  IMAD.MOV.U32 R8, RZ, RZ, R12 ;  /* 0x000000ffff087224 */ /* 0x000fe400078e000c */
[----:B------:R-:W-:Y:S01]  /*19590*/  IMAD.MOV.U32 R5, RZ, RZ, R13 ;  /* 0x000000ffff057224 */ /* 0x000fe200078e000d */
[----:B---3--:R0:W-:Y:S04]  /*195a0*/  STSM.16.M88.4 [R41], R24 ;  /* 0x0000001829007844 */ /* 0x0081e80000000200 */
[----:B------:R0:W-:Y:S04]  /*195b0*/  STSM.16.M88.4 [R139+0x6000], R28 ;  /* 0x0060001c8b007844 */ /* 0x0001e80000000200 */
[----:B------:R0:W-:Y:S01]  /*195c0*/  STSM.16.M88.4 [R138+0x6000], R32 ;  /* 0x006000208a007844 */ /* 0x0001e20000000200 */
[----:B------:R1:W-:Y:S06]  /*195d0*/  MEMBAR.ALL.CTA ;  /* 0x0000000000007992 */ /* 0x0003ec0000008000 */
[----:B-1----:R-:W1:Y:S01]  /*195e0*/  FENCE.VIEW.ASYNC.S ;  /* 0x00000000000073c6 */ /* 0x002e620000000000 */
[C---:B----4-:R-:W-:Y:S01]  /*195f0*/  ISETP.GT.AND P2, PT, R0.reuse, R14, PT ;  /* 0x0000000e0000720c */ /* 0x050fe20003f44270 */
[----:B------:R-:W-:-:S02]  /*19600*/  VIADD R0, R0, 0xffffffff ;  /* 0xffffffff00007836 */ /* 0x000fc40000000000 */
[----:B------:R-:W-:Y:S01]  /*19610*/  IMAD.MOV.U32 R14, RZ, RZ, R22 ;  /* 0x000000ffff0e7224 */ /* 0x000fe200078e0016 */
[----:B-1----:R-:W-:-:S09]  /*19620*/  NOP ;  /* 0x0000000000007918 */ /* 0x002fd20000000000 */
[----:B0-----:R-:W-:Y:S05]  /*19630*/  @P2 BRA `(.L_x_1282) ;  /* 0xffffffc400242947 */ /* 0x001fea000383ffff */
.L_x_1264:
[----:B------:R-:W-:Y:S05]  /*19640*/  WARPSYNC.ALL ;  /* 0x0000000000007948 */ /* 0x000fea0003800000 */
[----:B------:R-:W-:Y:S06]  /*19650*/  BAR.ARV 0x8, 0x1a0 ;  /* 0x0206800000007b1d */ /* 0x000fec0000002000 */
[----:B------:R-:W-:Y:S05]  /*19660*/  @!P0 BRA `(.L_x_1283) ;  /* 0x0000000000048947 */ /* 0x000fea0003800000 */
[----:B------:R-:W-:Y:S01]  /*19670*/  BPT.TRAP 0x1 ;  /* 0x000000040000795c */ /* 0x000fe20000300000 */
.L_x_1283:
[----:B------:R-:W-:Y:S01]  /*19680*/  IMAD R11, R17, 0x8, R2 ;  /* 0x00000008110b7824 */ /* 0x000fe200078e0202 */
[----:B------:R-:W-:-:S04]  /*19690*/  SHF.L.U32 R0, R22, 0x1f, RZ ;  /* 0x0000001f16007819 */ /* 0x000fc800000006ff */
[----:B------:R0:W1:Y:S01]  /*196a0*/  SYNCS.PHASECHK.TRANS64.TRYWAIT P2, [R11+URZ+0x2d850], R0 ;  /* 0x02d850000b0075a7 */ /* 0x000062000804017f */
[----:B------:R-:W-:Y:S05]  /*196b0*/  @!P0 BRA `(.L_x_1284) ;  /* 0x0000000000048947 */ /* 0x000fea0003800000 */
[----:B------:R-:W-:Y:S01]  /*196c0*/  BPT.TRAP 0x1 ;  /* 0x000000040000795c */ /* 0x000fe20000300000 */
.L_x_1284:
[----:B------:R-:W2:Y:S01]  /*196d0*/  LDL.LU R5, [R1+0x38] ;  /* 0x0000380001057983 */ /* 0x000ea20000300800 */
[----:B------:R-:W-:Y:S02]  /*196e0*/  VIADD R2, R2, 0x400 ;  /* 0x0000040002027836 */ /* 0x000fe40000000000 */
[----:B------:R-:W-:-:S03]  /*196f0*/  IMAD.MOV.U32 R9, RZ, RZ, 0x40000040 ;  /* 0x40000040ff097424 */ /* 0x000fc600078e00ff */
[----:B------:R-:W-:-:S04]  /*19700*/  SHF.R.U32.HI R2, RZ, 0x4, R2 ;  /* 0x00000004ff027819 */ /* 0x000fc80000011602 */
[----:B------:R-:W-:-:S04]  /*19710*/  LOP3.LUT R2, R2, 0x3fff, RZ, 0xc0, !PT ;  /* 0x00003fff02027812 */ /* 0x000fc800078ec0ff */
[----:B------:R-:W-:Y:S02]  /*19720*/  LOP3.LUT R2, R2, 0x2000000, RZ, 0xfc, !PT ;  /* 0x0200000002027812 */ /* 0x000fe400078efcff */
[----:B--2---:R-:W-:Y:S01]  /*19730*/  LOP3.LUT R8, R5, 0x10000, RZ, 0xfc, !PT ;  /* 0x0001000005087812 */ /* 0x004fe200078efcff */
[----:B-1----:R-:W-:Y:S06]  /*19740*/  @P2 BRA `(.L_x_1285) ;  /* 0x0000000000082947 */ /* 0x002fec0003800000 */
[----:B------:R-:W1:Y:S02]  /*19750*/  SYNCS.PHASECHK.TRANS64.TRYWAIT P0, [R11+URZ+0x2d850], R0 ;  /* 0x02d850000b0075a7 */ /* 0x000e64000800017f */
[----:B-1----:R-:W-:Y:S05]  /*19760*/  @!P0 BRA `(.L_x_1286) ;  /* 0x0000008c00688947 */ /* 0x002fea0003800000 */
.L_x_1285:
[----:B------:R-:W-:Y:S01]  /*19770*/  IMAD R6, R17, 0x600, R2 ;  /* 0x0000060011067824 */ /* 0x000fe200078e0202 */
[----:B------:R-:W-:Y:S01]  /*19780*/  MOV R7, 0x80000020 ;  /* 0x8000002000077802 */ /* 0x000fe20000000f00 */
[----:B------:R-:W-:Y:S05]  /*19790*/  WARPSYNC.ALL ;  /* 0x0000000000007948 */ /* 0x000fea0003800000 */
[----:B------:R-:W-:Y:S01]  /*197a0*/  R2UR UR4, R8 ;  /* 0x00000000080472ca */ /* 0x000fe200000e0000 */
[----:B------:R-:W2:Y:S01]  /*197b0*/  LDL.LU R24, [R1+0x4c] ;  /* 0x00004c0001187983 */ /* 0x000ea20000300800 */
[----:B------:R-:W-:Y:S01]  /*197c0*/  R2UR UR5, R9 ;  /* 0x00000000090572ca */ /* 0x000fe200000e0000 */
[----:B------:R-:W-:Y:S01]  /*197d0*/  WARPGROUP.ARRIVE ;  /* 0x00000000000079c5 */ /* 0x000fe20000000000 */
[----:B------:R-:W-:Y:S01]  /*197e0*/  R2UR UR6, R6 ;  /* 0x00000000060672ca */ /* 0x000fe200000e0000 */
[----:B------:R-:W-:Y:S01]  /*197f0*/  VIADD R20, R8, 0x2 ;  /* 0x0000000208147836 */ /* 0x000fe20000000000 */
[----:B------:R-:W-:Y:S01]  /*19800*/  R2UR UR7, R7 ;  /* 0x00000000070772ca */ /* 0x000fe200000e0000 */
[----:B------:R-:W-:Y:S01]  /*19810*/  VIADD R14, R6, 0x40 ;  /* 0x00000040060e7836 */ /* 0x000fe20000000000 */
[----:B------:R-:W3:Y:S01]  /*19820*/  SHFL.BFLY PT, R5, R4, 0x2, 0x1f ;  /* 0x0c401f0004057f89 */ /* 0x000ee200000e0000 */
[----:B------:R-:W-:-:S02]  /*19830*/  IMAD.MOV.U32 R21, RZ, RZ, 0x40000040 ;  /* 0x40000040ff157424 */ /* 0x000fc400078e00ff */
[----:B------:R-:W-:Y:S01]  /*19840*/  IMAD.MOV.U32 R15, RZ, RZ, -0x7fffffe0 ;  /* 0x80000020ff0f7424 */ /* 0x000fe200078e00ff */
[----:B01----:R-:W0:Y:S01]  /*19850*/  SHFL.BFLY PT, R0, R3, 0x2, 0x1f ;  /* 0x0c401f0003007f89 */ /* 0x003e2200000e0000 */
[----:B------:R-:W-:Y:S02]  /*19860*/  IMAD.MOV.U32 R9, RZ, RZ, 0x40000040 ;  /* 0x40000040ff097424 */ /* 0x000fe400078e00ff */
[----:B------:R-:W-:Y:S02]  /*19870*/  IMAD.MOV.U32 R7, RZ, RZ, -0x7fffffe0 ;  /* 0x80000020ff077424 */ /* 0x000fe400078e00ff */
[----:B------:R-:W-:Y:S02]  /*19880*/  VIADD R17, R17, 0x1 ;  /* 0x0000000111117836 */ /* 0x000fe40000000000 */
[----:B------:R-:W-:Y:S01]  /*19890*/  HGMMA.64x96x16.F32 R88, gdesc[UR4].tnspB, R88, gsb0 ;  /* 0x41600000045879f0 */ /* 0x000fe20008000858 */
[----:B------:R-:W-:Y:S01]  /*198a0*/  R2UR UR4, R20 ;  /* 0x00000000140472ca */ /* 0x000fe200000e0000 */
[----:B------:R-:W-:Y:S01]  /*198b0*/  VIADD R20, R8, 0x4 ;  /* 0x0000000408147836 */ /* 0x000fe20000000000 */
[----:B------:R-:W-:Y:S01]  /*198c0*/  R2UR UR5, R21 ;  /* 0x00000000150572ca */ /* 0x000fe200000e0000 */
[----:B------:R-:W-:Y:S01]  /*198d0*/  IMAD.MOV.U32 R21, RZ, RZ, 0x40000040 ;  /* 0x40000040ff157424 */ /* 0x000fe200078e00ff */
[----:B------:R-:W-:Y:S01]  /*198e0*/  R2UR UR6, R14 ;  /* 0x000000000e0672ca */ /* 0x000fe200000e0000 */
[----:B------:R-:W-:Y:S01]  /*198f0*/  VIADD R14, R6, 0x80 ;  /* 0x00000080060e7836 */ /* 0x000fe20000000000 */
[----:B------:R-:W-:Y:S01]  /*19900*/  R2UR UR7, R15 ;  /* 0x000000000f0772ca */ /* 0x000fe200000e0000 */
[----:B------:R-:W-:Y:S01]  /*19910*/  IMAD.MOV.U32 R15, RZ, RZ, -0x7fffffe0 ;  /* 0x80000020ff0f7424 */ /* 0x000fe200078e00ff */
[----:B------:R-:W-:Y:S01]  /*19920*/  ISETP.NE.AND P2, PT, R17, 0x2, PT ;  /* 0x000000021100780c */ /* 0x000fe20003f45270 */
[----:B---3--:R-:W-:Y:S01]  /*19930*/  FADD.FTZ R5, R5, R4 ;  /* 0x0000000405057221 */ /* 0x008fe20000010000 */
[----:B------:R-:W-:-:S02]  /*19940*/  IMAD.MOV.U32 R4, RZ, RZ, RZ ;  /* 0x000000ffff047224 */ /* 0x000fc400078e00ff */
[----:B------:R-:W-:Y:S01]  /*19950*/  SEL R17, R17, RZ, P2 ;  /* 0x000000ff11117207 */ /* 0x000fe20001000000 */
[----:B0-----:R-:W-:Y:S01]  /*19960*/  FADD.FTZ R2, R0, R3 ;  /* 0x0000000300027221 */ /* 0x001fe20000010000 */
[----:B------:R-:W-:Y:S01]  /*19970*/  SEL R3, RZ, 0x1, P2 ;  /* 0x00000001ff037807 */ /* 0x000fe20001000000 */
[----:B------:R-:W0:Y:S03]  /*19980*/  SHFL.BFLY PT, R0, R5, 0x1, 0x1f ;  /* 0x0c201f0005007f89 */ /* 0x000e2600000e0000 */
[----:B------:R-:W-:Y:S01]  /*19990*/  LOP3.LUT R22, R22, R3, RZ, 0x3c, !PT ;  /* 0x0000000316167212 */ /* 0x000fe200078e3cff */
[----:B------:R-:W-:Y:S01]  /*199a0*/  IMAD.MOV.U32 R3, RZ, RZ, -0x800000 ;  /* 0xff800000ff037424 */ /* 0x000fe200078e00ff */
[----:B------:R-:W-:Y:S02]  /*199b0*/  WARPGROUP.DEPBAR.LE gsb0, 0x0 ;  /* 0x00008000000079c5 */ /* 0x000fe40000010000 */
[----:B------:R-:W-:-:S06]  /*199c0*/  WARPGROUP.ARRIVE ;  /* 0x00000000000079c5 */ /* 0x000fcc0000000000 */
        /* <DEDUP_REMOVED lines=15> */
[----:B------:R-:W-:Y:S01]  /*19ac0*/  IMAD.MOV.U32 R21, RZ, RZ, 0x40000040 ;  /* 0x40000040ff157424 */ /* 0x000fe200078e00ff */
[----:B------:R-:W-:Y:S01]  /*19ad0*/  R2UR UR6, R14 ;  /* 0x000000000e0672ca */ /* 0x000fe200000e0000 */
[----:B------:R-:W-:Y:S01]  /*19ae0*/  VIADD R14, R6, 0x100 ;  /* 0x00000100060e7836 */ /* 0x000fe20000000000 */
[----:B------:R-:W-:Y:S02]  /*19af0*/  R2UR UR7, R15 ;  /* 0x000000000f0772ca */ /* 0x000fe400000e0000 */
[----:B------:R-:W-:Y:S01]  /*19b00*/  MOV R15, 0x80000020 ;  /* 0x80000020000f7802 */ /* 0x000fe20000000f00 */
[----:B--2---:R-:W-:-:S05]  /*19b10*/  VIADD R24, R24, 0x1 ;  /* 0x0000000118187836 */ /* 0x004fca0000000000 */
[----:B------:R-:W-:Y:S01]  /*19b20*/  STL [R1+0x4c], R24 ;  /* 0x00004c1801007387 */ /* 0x000fe20000100800 */
        /* <DEDUP_REMOVED lines=21> */
[----:B------:R-:W-:Y:S02]  /*19c80*/  IMAD.MOV.U32 R15, RZ, RZ, -0x7fffffe0 ;  /* 0x80000020ff0f7424 */ /* 0x000fe400078e00ff */
[----:B------:R-:W-:-:S02]  /*19c90*/  VIADD R8, R8, 0x606 ;  /* 0x0000060608087836 */ /* 0x000fc40000000000 */
[----:B------:R-:W-:Y:S01]  /*19ca0*/  VIADD R6, R6, 0x1c0 ;  /* 0x000001c006067836 */ /* 0x000fe20000000000 */
[----:B------:R-:W-:Y:S02]  /*19cb0*/  WARPGROUP.DEPBAR.LE gsb0, 0x0 ;  /* 0x00008000000079c5 */ /* 0x000fe40000010000 */
[----:B------:R-:W-:-:S06]  /*19cc0*/  WARPGROUP.ARRIVE ;  /* 0x00000000000079c5 */ /* 0x000fcc0000000000 */
        /* <DEDUP_REMOVED lines=8> */
[----:B------:R-:W-:Y:S01]  /*19d50*/  R2UR UR4, R8 ;  /* 0x00000000080472ca */ /* 0x000fe200000e0000 */
[----:B0-----:R-:W-:Y:S01]  /*19d60*/  FADD.FTZ R8, R5, R0 ;  /* 0x0000000005087221 */ /* 0x001fe20000010000 */
[----:B------:R-:W-:Y:S01]  /*19d70*/  R2UR UR5, R9 ;  /* 0x00000000090572ca */ /* 0x000fe200000e0000 */
[----:B------:R-:W-:Y:S01]  /*19d80*/  @!P1 VIADD R9, R11, 0x2d860 ;  /* 0x0002d8600b099836 */ /* 0x000fe20000000000 */
[----:B------:R-:W-:Y:S01]  /*19d90*/  R2UR UR6, R6 ;  /* 0x00000000060672ca */ /* 0x000fe200000e0000 */
[----:B------:R-:W-:Y:S01]  /*19da0*/  IMAD.U32 R11, RZ, RZ, UR39 ;  /* 0x00000027ff0b7e24 */ /* 0x000fe2000f8e00ff */
[----:B------:R-:W-:Y:S01]  /*19db0*/  R2UR UR7, R7 ;  /* 0x00000000070772ca */ /* 0x000fe200000e0000 */
[----:B------:R-:W-:Y:S01]  /*19dc0*/  IMAD.MOV.U32 R0, RZ, RZ, -0x800000 ;  /* 0xff800000ff007424 */ /* 0x000fe200078e00ff */
[----:B------:R-:W0:Y:S01]  /*19dd0*/  SHFL.BFLY PT, R7, R2, 0x1, 0x1f ;  /* 0x0c201f0002077f89 */ /* 0x000e2200000e0000 */
[----:B------:R-:W-:-:S02]  /*19de0*/  FSETP.NE.FTZ.AND P0, PT, R8, RZ, PT ;  /* 0x000000ff0800720b */ /* 0x000fc40003f15000 */
[----:B------:R-:W-:Y:S02]  /*19df0*/  @!P1 PRMT R9, RZ, 0x654, R9 ;  /* 0x00000654ff099816 */ /* 0x000fe40000000009 */
[----:B------:R-:W-:-:S09]  /*19e00*/  MOV R5, UR39 ;  /* 0x0000002700057c02 */ /* 0x000fd20008000f00 */
[----:B------:R-:W1:Y:S01]  /*19e10*/  @P0 MUFU.LG2 R6, R8 ;  /* 0x0000000800060308 */ /* 0x000e620000000c00 */
[----:B------:R-:W-:-:S07]  /*19e20*/  @P0 FMUL.FTZ R5, R5, 0.69314718246459960938 ;  /* 0x3f31721805050820 */ /* 0x000fce0000410000 */
[----:B------:R-:W-:Y:S01]  /*19e30*/  @P0 MUFU.RCP R4, R8 ;  /* 0x0000000800040308 */ /* 0x000fe20000001000 */
[----:B0-----:R-:W-:Y:S01]  /*19e40*/  FADD.FTZ R10, R2, R7 ;  /* 0x00000007020a7221 */ /* 0x001fe20000010000 */
[----:B------:R-:W-:-:S04]  /*19e50*/  IMAD.MOV.U32 R2, RZ, RZ, RZ ;  /* 0x000000ffff027224 */ /* 0x000fc800078e00ff */
[----:B------:R-:W-:Y:S01]  /*19e60*/  FSETP.NE.FTZ.AND P3, PT, R10, RZ, PT ;  /* 0x000000ff0a00720b */ /* 0x000fe20003f75000 */
[----:B-1----:R-:W-:-:S04]  /*19e70*/  @P0 FMUL.FTZ R6, R6, 0.69314718246459960938 ;  /* 0x3f31721806060820 */ /* 0x002fc80000410000 */
[----:B------:R-:W-:Y:S01]  /*19e80*/  @P0 FFMA.FTZ R0, R5, R12, R6 ;  /* 0x0000000c05000223 */ /* 0x000fe20000010006 */
[----:B------:R-:W-:-:S07]  /*19e90*/  PLOP3.LUT P0, PT, PT, PT, PT, 0x8, 0x0 ;  /* 0x000000000000781c */ /* 0x000fce0003f0e170 */
[----:B------:R-:W0:Y:S01]  /*19ea0*/  @P3 MUFU.LG2 R7, R10 ;  /* 0x0000000a00073308 */ /* 0x000e220000000c00 */
[----:B------:R-:W-:-:S07]  /*19eb0*/  @P3 FMUL.FTZ R11, R11, 0.69314718246459960938 ;  /* 0x3f3172180b0b3820 */ /* 0x000fce0000410000 */
[----:B------:R-:W1:Y:S01]  /*19ec0*/  @P3 MUFU.RCP R2, R10 ;  /* 0x0000000a00023308 */ /* 0x000e620000001000 */
[----:B0-----:R-:W-:-:S04]  /*19ed0*/  @P3 FMUL.FTZ R8, R7, 0.69314718246459960938 ;  /* 0x3f31721807083820 */ /* 0x001fc80000410000 */
[----:B------:R-:W-:Y:S01]  /*19ee0*/  @P3 FFMA.FTZ R3, R11, R13, R8 ;  /* 0x0000000d0b033223 */ /* 0x000fe20000010008 */
[----:B------:R-:W-:Y:S02]  /*19ef0*/  WARPGROUP.DEPBAR.LE gsb0, 0x0 ;  /* 0x00008000000079c5 */ /* 0x000fe40000010000 */
[----:B------:R-:W-:-:S06]  /*19f00*/  WARPGROUP.ARRIVE ;  /* 0x00000000000079c5 */ /* 0x000fcc0000000000 */
[----:B------:R-:W-:Y:S03]  /*19f10*/  HGMMA.64x96x16.F32 R88, gdesc[UR4].tnspB, R88, gsb0 ;  /* 0x41600000045879f0 */ /* 0x000fe60008000858 */
        /* <DEDUP_REMOVED lines=49> */
[----:B0-----:R-:W-:-:S07]  /*1a230*/  FMUL.FTZ R135, R135, R2 ;  /* 0x0000000287877220 */ /* 0x001fce0000410000 */
.L_x_1171:
[----:B------:R-:W-:Y:S05]  /*1a240*/  WARPSYNC.ALL ;  /* 0x0000000000007948 */ /* 0x000fea0003800000 */
[----:B------:R-:W0:Y:S08]  /*1a250*/  S2UR UR5, SR_CgaCtaId ;  /* 0x00000000000579c3 */ /* 0x000e300000008800 */
[----:B------:R-:W-:Y:S06]  /*1a260*/  BAR.SYNC.DEFER_BLOCKING 0x5, 0x1a0 ;  /* 0x0146800000007b1d */ /* 0x000fec0000010000 */
[----:B------:R-:W-:Y:S01]  /*1a270*/  UMOV UR4, 0x400 ;  /* 0x0000040000047882 */ /* 0x000fe20000000000 */
[----:B------:R-:W-:Y:S01]  /*1a280*/  BSSY B0, `(.L_x_1287) ;  /* 0x0000190000007945 */ /* 0x000fe20003800000 */
[----:B------:R-:W1:Y:S01]  /*1a290*/  S2R R46, SR_TID.X ;  /* 0x00000000002e7919 */ /* 0x000e620000002100 */
[----:B0-----:R-:W-:-:S06]  /*1a2a0*/  ULEA UR4, UR5, UR4, 0x18 ;  /* 0x0000000405047291 */ /* 0x001fcc000f8ec03f */
[----:B------:R-:W-:-:S05]  /*1a2b0*/  IMAD.U32 R2, RZ, RZ, UR4 ;  /* 0x00000004ff027e24 */ /* 0x000fca000f8e00ff */
[----:B------:R-:W0:Y:S01]  /*1a2c0*/  LDS.128 R8, [R2+0x2d8d0] ;  /* 0x02d8d00002087984 */ /* 0x000e220000000c00 */
[----:B-1----:R-:W-:-:S05]  /*1a2d0*/  VIADD R32, R46, 0xffffff80 ;  /* 0xffffff802e207836 */ /* 0x002fca0000000000 */
[----:B------:R-:W-:-:S04]  /*1a2e0*/  SHF.R.S32.HI R33, RZ, 0x1f, R32 ;  /* 0x0000001fff217819 */ /* 0x000fc80000011420 */
[----:B------:R-:W-:-:S04]  /*1a2f0*/  LEA.HI R20, R33, R32, RZ, 0x2 ;  /* 0x0000002021147211 */ /* 0x000fc800078f10ff */
[----:B------:R-:W-:Y:S02]  /*1a300*/  LOP3.LUT R5, R20, 0x1ffffffc, RZ, 0xc0, !PT ;  /* 0x1ffffffc14057812 */ /* 0x000fe400078ec0ff */
[----:B------:R-:W-:-:S03]  /*1a310*/  SHF.R.S32.HI R20, RZ, 0x2, R20 ;  /* 0x00000002ff147819 */ /* 0x000fc60000011414 */
[----:B------:R-:W-:-:S04]  /*1a320*/  IMAD.IADD R5, R32, 0x1, -R5 ;  /* 0x0000000120057824 */ /* 0x000fc800078e0a05 */
[----:B------:R-:W-:Y:S01]  /*1a330*/  IMAD.SHL.U32 R36, R5, 0x8, RZ ;  /* 0x0000000805247824 */ /* 0x000fe200078e00ff */
[----:B0-----:R0:W-:Y:S04]  /*1a340*/  STL.64 [R1+0x30], R8 ;  /* 0x0000300801007387 */ /* 0x0011e80000100a00 */
[----:B------:R0:W-:Y:S01]  /*1a350*/  STL.64 [R1+0x38], R10 ;  /* 0x0000380a01007387 */ /* 0x0001e20000100a00 */
[----:B------:R-:W-:Y:S06]  /*1a360*/  BAR.ARV 0x4, 0x1a0 ;  /* 0x0106800000007b1d */ /* 0x000fec0000002000 */
[----:B------:R-:W-:Y:S05]  /*1a370*/  @P0 BRA `(.L_x_1288) ;  /* 0x0000001000240947 */ /* 0x000fea0003800000 */
[----:B------:R-:W2:Y:S01]  /*1a380*/  LDL R45, [R1+0x48] ;  /* 0x00004800012d7983 */ /* 0x000ea20000100800 */
[CC--:B------:R-:W-:Y:S01]  /*1a390*/  LEA.HI R4, R33.reuse, R32.reuse, RZ, 0x4 ;  /* 0x0000002021047211 */ /* 0x0c0fe200078f20ff */
[----:B------:R-:W-:Y:S05]  /*1a3a0*/  WARPSYNC.ALL ;  /* 0x0000000000007948 */ /* 0x000fea0003800000 */
[----:B------:R-:W1:Y:S01]  /*1a3b0*/  S2R R5, SR_SWINHI ;  /* 0x0000000000057919 */ /* 0x000e620000002f00 */
[----:B0-----:R-:W-:Y:S01]  /*1a3c0*/  SHF.R.S32.HI R11, RZ, 0x4, R4 ;  /* 0x00000004ff0b7819 */ /* 0x001fe20000011404 */
[----:B------:R-:W-:Y:S01]  /*1a3d0*/  ULDC.64 UR4, c[0x0][0xbd8] ;  /* 0x0002f60000047ab9 */ /* 0x000fe20000000a00 */
[----:B------:R-:W-:-:S02]  /*1a3e0*/  LEA.HI R10, R33, R32, RZ, 0x5 ;  /* 0x00000020210a7211 */ /* 0x000fc400078f28ff */
[C---:B------:R-:W-:Y:S02]  /*1a3f0*/  LEA.HI R8, R4.reuse, R11, RZ, 0x1 ;  /* 0x0000000b04087211 */ /* 0x040fe400078f08ff */
[----:B------:R-:W-:Y:S02]  /*1a400*/  LOP3.LUT R9, R4, 0xfffffff0, RZ, 0xc0, !PT ;  /* 0xfffffff004097812 */ /* 0x000fe400078ec0ff */
[----:B------:R-:W-:Y:S02]  /*1a410*/  LOP3.LUT R8, R8, 0x1ffffffe, RZ, 0xc0, !PT ;  /* 0x1ffffffe08087812 */ /* 0x000fe400078ec0ff */
[----:B------:R-:W-:Y:S01]  /*1a420*/  SHF.R.S32.HI R10, RZ, 0x5, R10 ;  /* 0x00000005ff0a7819 */ /* 0x000fe2000001140a */
[----:B------:R-:W-:Y:S01]  /*1a430*/  IMAD.IADD R9, R32, 0x1, -R9 ;  /* 0x0000000120097824 */ /* 0x000fe200078e0a09 */
[----:B------:R-:W-:Y:S01]  /*1a440*/  F2FP.F16.F32.PACK_AB R6, R93, R6 ;  /* 0x000000065d06723e */ /* 0x000fe200000000ff */
[----:B------:R-:W-:Y:S01]  /*1a450*/  IMAD.IADD R8, R11, 0x1, -R8 ;  /* 0x000000010b087824 */ /* 0x000fe200078e0a08 */
[----:B------:R-:W-:Y:S01]  /*1a460*/  F2FP.F16.F32.PACK_AB R26, R125, R26 ;  /* 0x0000001a7d1a723e */ /* 0x000fe200000000ff */
[----:B------:R-:W-:Y:S01]  /*1a470*/  IMAD R9, R10, 0x10, R9 ;  /* 0x000000100a097824 */ /* 0x000fe200078e0209 */
[----:B------:R-:W-:Y:S01]  /*1a480*/  F2FP.F16.F32.PACK_AB R27, R34, R27 ;  /* 0x0000001b221b723e */ /* 0x000fe200000000ff */
[----:B------:R-:W-:Y:S01]  /*1a490*/  IMAD.SHL.U32 R8, R8, 0x8, RZ ;  /* 0x0000000808087824 */ /* 0x000fe200078e00ff */
[----:B------:R-:W-:-:S02]  /*1a4a0*/  MOV R28, R2 ;  /* 0x00000002001c7202 */ /* 0x000fc40000000f00 */
[----:B-1----:R-:W-:Y:S01]  /*1a4b0*/  MOV R29, R5 ;  /* 0x00000005001d7202 */ /* 0x002fe20000000f00 */
[----:B------:R-:W-:-:S04]  /*1a4c0*/  IMAD.U32 R5, R9, 0x20, R8 ;  /* 0x0000002009057824 */ /* 0x000fc800078e0008 */
[----:B------:R-:W-:Y:S01]  /*1a4d0*/  IMAD.WIDE R4, R5, 0x2, R28 ;  /* 0x0000000205047825 */ /* 0x000fe200078e021c */
[----:B------:R-:W-:Y:S02]  /*1a4e0*/  BAR.SYNC.DEFER_BLOCKING 0x1, 0x180 ;  /* 0x0046000000007b1d */ /* 0x000fe40000010000 */
[C---:B------:R-:W-:Y:S02]  /*1a4f0*/  IADD3 R39, P1, R4.reuse, 0x6000, RZ ;  /* 0x0000600004277810 */ /* 0x040fe40007f3e0ff */
[C---:B------:R-:W-:Y:S02]  /*1a500*/  IADD3 R31, P4, R4.reuse, 0x20, RZ ;  /* 0x00000020041f7810 */ /* 0x040fe40007f9e0ff */
[C---:B------:R-:W-:Y:S01]  /*1a510*/  IADD3 R35, P3, R4.reuse, 0x3000, RZ ;  /* 0x0000300004237810 */ /* 0x040fe20007f7e0ff */
[--C-:B------:R-:W-:Y:S01]  /*1a520*/  IMAD.X R15, RZ, RZ, R5.reuse, P1 ;  /* 0x000000ffff0f7224 */ /* 0x100fe200008e0605 */
[C---:B------:R-:W-:Y:S01]  /*1a530*/  IADD3 R37, P2, R4.reuse, 0x3020, RZ ;  /* 0x0000302004257810 */ /* 0x040fe20007f5e0ff */
[----:B------:R-:W-:Y:S01]  /*1a540*/  IMAD.X R9, RZ, RZ, R5, P4 ;  /* 0x000000ffff097224 */ /* 0x000fe200020e0605 */
[----:B------:R-:W-:-:S02]  /*1a550*/  LOP3.LUT R13, R4, 0x180, RZ, 0xc0, !PT ;  /* 0x00000180040d7812 */ /* 0x000fc400078ec0ff */
[----:B------:R-:W-:Y:S02]  /*1a560*/  ISETP.NE.U32.AND P1, PT, RZ, UR4, PT ;  /* 0x00000004ff007c0c */ /* 0x000fe4000bf25070 */
[----:B------:R-:W-:Y:S02]  /*1a570*/  IADD3 R41, P0, R4, 0x6020, RZ ;  /* 0x0000602004297810 */ /* 0x000fe40007f1e0ff */
[----:B------:R-:W-:Y:S02]  /*1a580*/  LOP3.LUT R8, R31, 0x180, RZ, 0xc0, !PT ;  /* 0x000001801f087812 */ /* 0x000fe400078ec0ff */
[----:B------:R-:W-:Y:S01]  /*1a590*/  LOP3.LUT R10, R35, 0x180, RZ, 0xc0, !PT ;  /* 0x00000180230a7812 */ /* 0x000fe200078ec0ff */
[----:B------:R-:W-:Y:S01]  /*1a5a0*/  IMAD.X R25, RZ, RZ, R5, P0 ;  /* 0x000000ffff197224 */ /* 0x000fe200000e0605 */
[----:B------:R-:W-:Y:S02]  /*1a5b0*/  LOP3.LUT R12, R37, 0x180, RZ, 0xc0, !PT ;  /* 0x00000180250c7812 */ /* 0x000fe400078ec0ff */
[----:B------:R-:W-:-:S02]  /*1a5c0*/  LOP3.LUT R14, R39, 0x180, RZ, 0xc0, !PT ;  /* 0x00000180270e7812 */ /* 0x000fc400078ec0ff */
[----:B------:R-:W-:Y:S02]  /*1a5d0*/  SHF.R.U64 R13, R13, 0x3, RZ ;  /* 0x000000030d0d7819 */ /* 0x000fe400000012ff */
[----:B------:R-:W-:Y:S01]  /*1a5e0*/  ISETP.NE.AND.EX P1, PT, RZ, UR5, PT, P1 ;  /* 0x00000005ff007c0c */ /* 0x000fe2000bf25310 */
[----:B------:R-:W-:Y:S01]  /*1a5f0*/  ULDC.64 UR4, c[0x0][0xbe0] ;  /* 0x0002f80000047ab9 */ /* 0x000fe20000000a00 */
[----:B------:R-:W-:Y:S02]  /*1a600*/  SHF.R.U64 R8, R8, 0x3, RZ ;  /* 0x0000000308087819 */ /* 0x000fe400000012ff */
[----:B------:R-:W-:Y:S02]  /*1a610*/  SHF.R.U64 R10, R10, 0x3, RZ ;  /* 0x000000030a0a7819 */ /* 0x000fe400000012ff */
[----:B------:R-:W-:Y:S02]  /*1a620*/  SHF.R.U64 R12, R12, 0x3, RZ ;  /* 0x000000030c0c7819 */ /* 0x000fe400000012ff */
[----:B------:R-:W-:-:S02]  /*1a630*/  SHF.R.U64 R14, R14, 0x3, RZ ;  /* 0x000000030e0e7819 */ /* 0x000fc400000012ff */
[----:B------:R-:W-:Y:S01]  /*1a640*/  LOP3.LUT R4, R13, R4, RZ, 0x3c, !PT ;  /* 0x000000040d047212 */ /* 0x000fe200078e3cff */
[----:B------:R-:W-:Y:S01]  /*1a650*/  IMAD.X R13, RZ, RZ, R5, P2 ;  /* 0x000000ffff0d7224 */ /* 0x000fe200010e0605 */
[----:B------:R-:W-:Y:S02]  /*1a660*/  ISETP.NE.U32.AND P0, PT, RZ, UR4, PT ;  /* 0x00000004ff007c0c */ /* 0x000fe4000bf05070 */
[----:B------:R-:W-:Y:S02]  /*1a670*/  IADD3.X R11, RZ, R5, RZ, P3, !PT ;  /* 0x00000005ff0b7210 */ /* 0x000fe40001ffe4ff */
[----:B------:R-:W-:Y:S02]  /*1a680*/  LOP3.LUT R8, R8, R31, RZ, 0x3c, !PT ;  /* 0x0000001f08087212 */ /* 0x000fe400078e3cff */
[----:B------:R-:W-:Y:S02]  /*1a690*/  LOP3.LUT R24, R41, 0x180, RZ, 0xc0, !PT ;  /* 0x0000018029187812 */ /* 0x000fe400078ec0ff */
[----:B------:R-:W-:-:S02]  /*1a6a0*/  LOP3.LUT R10, R10, R35, RZ, 0x3c, !PT ;  /* 0x000000230a0a7212 */ /* 0x000fc400078e3cff */
[----:B------:R-:W-:Y:S02]  /*1a6b0*/  LOP3.LUT R12, R12, R37, RZ, 0x3c, !PT ;  /* 0x000000250c0c7212 */ /* 0x000fe400078e3cff */
[----:B------:R-:W-:Y:S02]  /*1a6c0*/  LOP3.LUT R14, R14, R39, RZ, 0x3c, !PT ;  /* 0x000000270e0e7212 */ /* 0x000fe400078e3cff */
[----:B------:R-:W-:Y:S02]  /*1a6d0*/  MOV R35, R4 ;  /* 0x0000000400237202 */ /* 0x000fe40000000f00 */
[----:B------:R-:W-:Y:S02]  /*1a6e0*/  ISETP.NE.AND.EX P0, PT, RZ, UR5, PT, P0 ;  /* 0x00000005ff007c0c */ /* 0x000fe4000bf05300 */
[----:B------:R-:W-:Y:S02]  /*1a6f0*/  F2FP.F16.F32.PACK_AB R4, R30, R7 ;  /* 0x000000071e04723e */ /* 0x000fe400000000ff */
[----:B------:R-:W-:Y:S01]  /*1a700*/  SHF.R.U64 R24, R24, 0x3, RZ ;  /* 0x0000000318187819 */ /* 0x000fe200000012ff */
[----:B------:R-:W2:Y:S01]  /*1a710*/  LDC.64 R30, c[0x0][0xbd8] ;  /* 0x0002f600ff1e7b82 */ /* 0x000ea20000000a00 */
[----:B------:R-:W-:-:S02]  /*1a720*/  F2FP.F16.F32.PACK_AB R5, R91, R90 ;  /* 0x0000005a5b05723e */ /* 0x000fc400000000ff */
[----:B------:R-:W-:Y:S02]  /*1a730*/  F2FP.F16.F32.PACK_AB R7, R95, R94 ;  /* 0x0000005e5f07723e */ /* 0x000fe400000000ff */
[----:B------:R-:W-:Y:S02]  /*1a740*/  MOV R40, R8 ;  /* 0x0000000800287202 */ /* 0x000fe40000000f00 */
[----:B------:R-:W-:Y:S01]  /*1a750*/  MOV R38, R10 ;  /* 0x0000000a00267202 */ /* 0x000fe20000000f00 */
[----:B------:R0:W-:Y:S01]  /*1a760*/  STSM.16.M88.4 [R35], R4 ;  /* 0x0000000423007844 */ /* 0x0001e20000000200 */
[----:B------:R-:W-:Y:S02]  /*1a770*/  MOV R39, R12 ;  /* 0x0000000c00277202 */ /* 0x000fe40000000f00 */
[----:B------:R-:W-:Y:S02]  /*1a780*/  MOV R37, R14 ;  /* 0x0000000e00257202 */ /* 0x000fe40000000f00 */
[----:B------:R-:W-:-:S02]  /*1a790*/  F2FP.F16.F32.PACK_AB R8, R97, R96 ;  /* 0x000000606108723e */ /* 0x000fc400000000ff */
[----:B------:R-:W-:Y:S02]  /*1a7a0*/  F2FP.F16.F32.PACK_AB R9, R99, R98 ;  /* 0x000000626309723e */ /* 0x000fe400000000ff */
[----:B------:R-:W-:Y:S02]  /*1a7b0*/  F2FP.F16.F32.PACK_AB R10, R101, R100 ;  /* 0x00000064650a723e */ /* 0x000fe400000000ff */
[----:B------:R-:W-:Y:S02]  /*1a7c0*/  F2FP.F16.F32.PACK_AB R11, R103, R102 ;  /* 0x00000066670b723e */ /* 0x000fe400000000ff */
[----:B------:R-:W-:Y:S02]  /*1a7d0*/  F2FP.F16.F32.PACK_AB R12, R21, R104 ;  /* 0x00000068150c723e */ /* 0x000fe400000000ff */
[----:B------:R-:W-:Y:S01]  /*1a7e0*/  F2FP.F16.F32.PACK_AB R13, R107, R106 ;  /* 0x0000006a6b0d723e */ /* 0x000fe200000000ff */
[----:B------:R1:W-:Y:S01]  /*1a7f0*/  STSM.16.M88.4 [R40], R8 ;  /* 0x0000000828007844 */ /* 0x0003e20000000200 */
[----:B------:R-:W-:-:S02]  /*1a800*/  F2FP.F16.F32.PACK_AB R14, R109, R108 ;  /* 0x0000006c6d0e723e */ /* 0x000fc400000000ff */
[----:B------:R-:W-:Y:S02]  /*1a810*/  F2FP.F16.F32.PACK_AB R15, R111, R110 ;  /* 0x0000006e6f0f723e */ /* 0x000fe400000000ff */
[----:B------:R-:W-:Y:S02]  /*1a820*/  LOP3.LUT R24, R24, R41, RZ, 0x3c, !PT ;  /* 0x0000002918187212 */ /* 0x000fe400078e3cff */
[----:B------:R-:W-:Y:S01]  /*1a830*/  LEA.HI R33, R33, R32, RZ, 0x7 ;  /* 0x0000002021217211 */ /* 0x000fe200078f38ff */
[----:B------:R3:W-:Y:S01]  /*1a840*/  STSM.16.M88.4 [R38], R12 ;  /* 0x0000000c26007844 */ /* 0x0007e20000000200 */
[----:B0-----:R-:W-:Y:S02]  /*1a850*/  MOV R35, R24 ;  /* 0x0000001800237202 */ /* 0x001fe40000000f00 */
[----:B------:R-:W-:Y:S02]  /*1a860*/  F2FP.F16.F32.PACK_AB R4, R113, R112 ;  /* 0x000000707104723e */ /* 0x000fe400000000ff */
[----:B------:R-:W-:-:S02]  /*1a870*/  F2FP.F16.F32.PACK_AB R5, R115, R114 ;  /* 0x000000727305723e */ /* 0x000fc400000000ff */
[----:B------:R-:W-:Y:S02]  /*1a880*/  F2FP.F16.F32.PACK_AB R6, R117, R116 ;  /* 0x000000747506723e */ /* 0x000fe400000000ff */
[----:B------:R-:W-:Y:S02]  /*1a890*/  F2FP.F16.F32.PACK_AB R7, R119, R118 ;  /* 0x000000767707723e */ /* 0x000fe400000000ff */
[----:B------:R-:W-:Y:S02]  /*1a8a0*/  F2FP.F16.F32.PACK_AB R24, R121, R120 ;  /* 0x000000787918723e */ /* 0x000fe400000000ff */
[----:B------:R-:W-:Y:S01]  /*1a8b0*/  F2FP.F16.F32.PACK_AB R25, R123, R122 ;  /* 0x0000007a7b19723e */ /* 0x000fe200000000ff */
[----:B------:R0:W-:Y:S01]  /*1a8c0*/  STSM.16.M88.4 [R39], R4 ;  /* 0x0000000427007844 */ /* 0x0001e20000000200 */
[----:B-1----:R-:W-:Y:S01]  /*1a8d0*/  F2FP.F16.F32.PACK_AB R8, R129, R128 ;  /* 0x000000808108723e */ /* 0x002fe200000000ff */
[----:B---3--:R-:W1:Y:S01]  /*1a8e0*/  @P0 LDC.64 R12, c[0x0][0xbe0] ;  /* 0x0002f800ff0c0b82 */ /* 0x008e620000000a00 */
[----:B------:R-:W-:Y:S01]  /*1a8f0*/  LOP3.LUT R15, R33, 0xffffff80, RZ, 0xc0, !PT ;  /* 0xffffff80210f7812 */ /* 0x000fe200078ec0ff */
[----:B------:R3:W-:Y:S01]  /*1a900*/  STSM.16.M88.4 [R37], R24 ;  /* 0x0000001825007844 */ /* 0x0007e20000000200 */
[----:B------:R-:W-:Y:S01]  /*1a910*/  F2FP.F16.F32.PACK_AB R9, R131, R130 ;  /* 0x000000828309723e */ /* 0x000fe200000000ff */
[----:B------:R-:W-:Y:S01]  /*1a920*/  ULDC UR4, c[0x0][0xa88] ;  /* 0x0002a20000047ab9 */ /* 0x000fe20000000800 */
[----:B------:R-:W-:-:S02]  /*1a930*/  F2FP.F16.F32.PACK_AB R10, R133, R132 ;  /* 0x00000084850a723e */ /* 0x000fc400000000ff */
[----:B------:R-:W-:Y:S01]  /*1a940*/  F2FP.F16.F32.PACK_AB R11, R135, R134 ;  /* 0x00000086870b723e */ /* 0x000fe200000000ff */
[----:B------:R-:W-:Y:S02]  /*1a950*/  IMAD.IADD R15, R32, 0x1, -R15 ;  /* 0x00000001200f7824 */ /* 0x000fe400078e0a0f */
[----:B------:R-:W-:Y:S02]  /*1a960*/  IMAD.MOV.U32 R38, RZ, RZ, RZ ;  /* 0x000000ffff267224 */ /* 0x000fe400078e00ff */
[----:B------:R3:W-:Y:S01]  /*1a970*/  STSM.16.M88.4 [R35], R8 ;  /* 0x0000000823007844 */ /* 0x0007e20000000200 */
[----:B------:R-:W-:-:S04]  /*1a980*/  SHF.R.S32.HI R14, RZ, 0x1f, R15 ;  /* 0x0000001fff0e7819 */ /* 0x000fc8000001140f */
[----:B0-----:R-:W-:-:S04]  /*1a990*/  LEA.HI R4, R14, R15, RZ, 0x2 ;  /* 0x0000000f0e047211 */ /* 0x001fc800078f10ff */
[--C-:B------:R-:W-:Y:S02]  /*1a9a0*/  SHF.R.S32.HI R6, RZ, 0x2, R4.reuse ;  /* 0x00000002ff067819 */ /* 0x100fe40000011404 */
[----:B------:R-:W-:-:S04]  /*1a9b0*/  SHF.R.S32.HI R5, RZ, 0x1f, R4 ;  /* 0x0000001fff057819 */ /* 0x000fc80000011404 */
[----:B------:R-:W-:Y:S01]  /*1a9c0*/  LEA.HI R5, R5, R6, RZ, 0x3 ;  /* 0x0000000605057211 */ /* 0x000fe200078f18ff */
[----:B------:R-:W-:-:S03]  /*1a9d0*/  IMAD.U32 R42, RZ, RZ, UR4 ;  /* 0x00000004ff2a7e24 */ /* 0x000fc6000f8e00ff */
[----:B------:R-:W-:Y:S01]  /*1a9e0*/  LOP3.LUT R7, R5, 0xfffffff8, RZ, 0xc0, !PT ;  /* 0xfffffff805077812 */ /* 0x000fe200078ec0ff */
[C---:B--2---:R-:W-:Y:S01]  /*1a9f0*/  IMAD.WIDE R30, R45.reuse, 0x4, R30 ;  /* 0x000000042d1e7825 */ /* 0x044fe200078e021e */
[----:B------:R-:W-:Y:S03]  /*1aa00*/  BAR.SYNC.DEFER_BLOCKING 0x1, 0x180 ;  /* 0x0046000000007b1d */ /* 0x000fe60000010000 */
[----:B-1----:R-:W-:-:S03]  /*1aa10*/  @P0 IMAD.WIDE R4, R45, 0x4, R12 ;  /* 0x000000042d040825 */ /* 0x002fc600078e020c */
[----:B------:R3:W5:Y:S01]  /*1aa20*/  @P1 LDG.E R38, desc[UR52][R30.64] ;  /* 0x000000341e261981 */ /* 0x000762000c1e1900 */
[----:B------:R-:W-:Y:S01]  /*1aa30*/  SHF.R.S32.HI R33, RZ, 0x7, R33 ;  /* 0x00000007ff217819 */ /* 0x000fe20000011421 */
[----:B------:R-:W-:Y:S01]  /*1aa40*/  IMAD.IADD R7, R6, 0x1, -R7 ;  /* 0x0000000106077824 */ /* 0x000fe200078e0a07 */
[----:B------:R-:W-:Y:S01]  /*1aa50*/  LEA.HI R14, R14, R15, RZ, 0x5 ;  /* 0x0000000f0e0e7211 */ /* 0x000fe200078f28ff */
[----:B------:R3:W5:Y:S02]  /*1aa60*/  @P0 LDG.E R42, desc[UR52][R4.64] ;  /* 0x00000034042a0981 */ /* 0x000764000c1e1900 */
[----:B------:R-:W-:Y:S01]  /*1aa70*/  IMAD.HI R6, R33, 0x55555556, RZ ;  /* 0x5555555621067827 */ /* 0x000fe200078e02ff */
[----:B------:R-:W-:Y:S06]  /*1aa80*/  @P0 BRA `(.L_x_1289) ;  /* 0x0000000000100947 */ /* 0x000fec0003800000 */
[----:B------:R-:W-:Y:S05]  /*1aa90*/  @!P1 BRA `(.L_x_1289) ;  /* 0x00000000000c9947 */ /* 0x000fea0003800000 */
[----:B---3--:R-:W2:Y:S04]  /*1aaa0*/  LDG.E R5, desc[UR52][R30.64] ;  /* 0x000000341e057981 */ /* 0x008ea8000c1e1900 */
[----:B-----5:R-:W2:Y:S02]  /*1aab0*/  LDG.E R42, desc[UR52][R30.64+0x4] ;  /* 0x000004341e2a7981 */ /* 0x020ea4000c1e1900 */
[----:B--2---:R-:W-:-:S07]  /*1aac0*/  IMAD.IADD R42, R42, 0x1, -R5 ;  /* 0x000000012a2a7824 */ /* 0x004fce00078e0a05 */
.L_x_1289:
[----:B------:R-:W2:Y:S01]  /*1aad0*/  LDL.LU R47, [R1+0x44] ;  /* 0x00004400012f7983 */ /* 0x000ea20000300800 */
[----:B------:R-:W-:Y:S01]  /*1aae0*/  LEA.HI R6, R6, R6, RZ, 0x1 ;  /* 0x0000000606067211 */ /* 0x000fe200078f08ff */
[----:B------:R-:W-:Y:S02]  /*1aaf0*/  ULDC.64 UR4, c[0x0][0xb70] ;  /* 0x0002dc0000047ab9 */ /* 0x000fe40000000a00 */
[----:B------:R-:W4:Y:S01]  /*1ab00*/  LDL.LU R46, [R1+0x50] ;  /* 0x00005000012e7983 */ /* 0x000f220000300800 */
[----:B------:R-:W-:Y:S01]  /*1ab10*/  SHF.R.S32.HI R14, RZ, 0x5, R14 ;  /* 0x00000005ff0e7819 */ /* 0x000fe2000001140e */
[----:B------:R-:W-:Y:S01]  /*1ab20*/  IMAD R33, R6, -0x3, R33 ;  /* 0xfffffffd06217824 */ /* 0x000fe200078e0221 */
[----:B-----5:R-:W-:Y:S02]  /*1ab30*/  SHF.R.S32.HI R39, RZ, 0x1f, R38 ;  /* 0x0000001fff277819 */ /* 0x020fe40000011426 */
[----:B------:R-:W-:Y:S01]  /*1ab40*/  SHF.R.S32.HI R6, RZ, 0x1f, R45 ;  /* 0x0000001fff067819 */ /* 0x000fe2000001142d */
[----:B------:R-:W-:Y:S01]  /*1ab50*/  IMAD R14, R14, 0x10, R7 ;  /* 0x000000100e0e7824 */ /* 0x000fe200078e0207 */
[----:B------:R-:W-:Y:S01]  /*1ab60*/  SEL R45, R45, RZ, !P1 ;  /* 0x000000ff2d2d7207 */ /* 0x000fe20004800000 */
[----:B------:R-:W-:Y:S01]  /*1ab70*/  IMAD R7, R20, 0x20, R36 ;  /* 0x0000002014077824 */ /* 0x000fe200078e0224 */
[----:B------:R-:W-:Y:S01]  /*1ab80*/  SEL R44, R6, RZ, !P1 ;  /* 0x000000ff062c7207 */ /* 0x000fe20004800000 */
[----:B---3--:R-:W-:Y:S01]  /*1ab90*/  IMAD R11, R33, 0x40, R14 ;  /* 0x00000040210b7824 */ /* 0x008fe200078e020e */
[----:B------:R-:W-:Y:S01]  /*1aba0*/  LOP3.LUT P0, RZ, R15, 0x3, RZ, 0xc0, !PT ;  /* 0x000000030fff7812 */ /* 0x000fe2000780c0ff */
[----:B------:R-:W-:-:S03]  /*1abb0*/  IMAD.WIDE R28, R7, 0x2, R28 ;  /* 0x00000002071c7825 */ /* 0x000fc600078e021c */
[C---:B------:R-:W-:Y:S02]  /*1abc0*/  IADD3 R13, P5, R28.reuse, 0x3000, RZ ;  /* 0x000030001c0d7810 */ /* 0x040fe40007fbe0ff */
[C---:B------:R-:W-:Y:S02]  /*1abd0*/  IADD3 R25, P4, R28.reuse, 0x4800, RZ ;  /* 0x000048001c197810 */ /* 0x040fe40007f9e0ff */
[----:B------:R-:W-:Y:S02]  /*1abe0*/  IADD3 R31, P3, R28, 0x6000, RZ ;  /* 0x000060001c1f7810 */ /* 0x000fe40007f7e0ff */
[----:B------:R-:W-:Y:S02]  /*1abf0*/  LOP3.LUT R12, R13, 0x180, RZ, 0xc0, !PT ;  /* 0x000001800d0c7812 */ /* 0x000fe400078ec0ff */
[----:B------:R-:W-:Y:S02]  /*1ac00*/  LOP3.LUT R24, R25, 0x180, RZ, 0xc0, !PT ;  /* 0x0000018019187812 */ /* 0x000fe400078ec0ff */
[----:B------:R-:W-:-:S02]  /*1ac10*/  LOP3.LUT R30, R31, 0x180, RZ, 0xc0, !PT ;  /* 0x000001801f1e7812 */ /* 0x000fc400078ec0ff */
[----:B------:R-:W-:Y:S02]  /*1ac20*/  SHF.R.U64 R12, R12, 0x3, RZ ;  /* 0x000000030c0c7819 */ /* 0x000fe400000012ff */
[----:B------:R-:W-:Y:S02]  /*1ac30*/  SHF.R.U64 R24, R24, 0x3, RZ ;  /* 0x0000000318187819 */ /* 0x000fe400000012ff */
[----:B------:R-:W-:Y:S02]  /*1ac40*/  SHF.R.U64 R30, R30, 0x3, RZ ;  /* 0x000000031e1e7819 */ /* 0x000fe400000012ff */
[----:B------:R-:W-:Y:S01]  /*1ac50*/  LOP3.LUT R12, R12, R13, RZ, 0x3c, !PT ;  /* 0x0000000d0c0c7212 */ /* 0x000fe200078e3cff */
[--C-:B------:R-:W-:Y:S01]  /*1ac60*/  IMAD.X R13, RZ, RZ, R29.reuse, P5 ;  /* 0x000000ffff0d7224 */ /* 0x100fe200028e061d */
[----:B------:R-:W-:Y:S02]  /*1ac70*/  LOP3.LUT R24, R24, R25, RZ, 0x3c, !PT ;  /* 0x0000001918187212 */ /* 0x000fe400078e3cff */
[----:B------:R-:W-:Y:S01]  /*1ac80*/  LOP3.LUT R30, R30, R31, RZ, 0x3c, !PT ;  /* 0x0000001f1e1e7212 */ /* 0x000fe200078e3cff */
[----:B------:R-:W-:Y:S01]  /*1ac90*/  IMAD.X R31, RZ, RZ, R29, P3 ;  /* 0x000000ffff1f7224 */ /* 0x000fe200018e061d */
[----:B------:R-:W-:-:S02]  /*1aca0*/  IADD3.X R25, RZ, R29, RZ, P4, !PT ;  /* 0x0000001dff197210 */ /* 0x000fc400027fe4ff */
[----:B------:R-:W-:Y:S01]  /*1acb0*/  SHF.R.S32.HI R37, RZ, 0x1f, R36 ;  /* 0x0000001fff257819 */ /* 0x000fe20000011424 */
[----:B------:R-:W-:Y:S01]  /*1acc0*/  BSSY B1, `(.L_x_1290) ;  /* 0x000005c000017945 */ /* 0x000fe20003800000 */
[----:B--2---:R-:W-:Y:S01]  /*1acd0*/  SHF.R.S32.HI R43, RZ, 0x1f, R47 ;  /* 0x0000001fff2b7819 */ /* 0x004fe2000001142f */
[----:B----4-:R-:W-:-:S04]  /*1ace0*/  IMAD R11, R46, 0xc0, R11 ;  /* 0x000000c02e0b7824 */ /* 0x010fc800078e020b */
[----:B------:R-:W-:Y:S01]  /*1acf0*/  IMAD R4, R43, UR4, RZ ;  /* 0x000000042b047c24 */ /* 0x000fe2000f8e02ff */
[----:B------:R-:W-:-:S03]  /*1ad00*/  SHF.R.S32.HI R7, RZ, 0x1f, R11 ;  /* 0x0000001fff077819 */ /* 0x000fc6000001140b */
[C---:B------:R-:W-:Y:S02]  /*1ad10*/  IMAD R9, R47.reuse, UR5, R4 ;  /* 0x000000052f097c24 */ /* 0x040fe4000f8e0204 */
[----:B------:R-:W-:Y:S01]  /*1ad20*/  IMAD.WIDE.U32 R4, R47, UR4, R38 ;  /* 0x000000042f047c25 */ /* 0x000fe2000f8e0026 */
[----:B------:R-:W-:-:S03]  /*1ad30*/  ULDC.64 UR4, c[0x0][0xb78] ;  /* 0x0002de0000047ab9 */ /* 0x000fc60000000a00 */
[----:B------:R-:W-:Y:S01]  /*1ad40*/  IMAD.IADD R5, R5, 0x1, R9 ;  /* 0x0000000105057824 */ /* 0x000fe200078e0209 */
[----:B------:R-:W-:Y:S01]  /*1ad50*/  IADD3 R9, P2, R28, 0x1800, RZ ;  /* 0x000018001c097810 */ /* 0x000fe20007f5e0ff */
[----:B------:R-:W-:Y:S02]  /*1ad60*/  IMAD R6, R44, UR4, RZ ;  /* 0x000000042c067c24 */ /* 0x000fe4000f8e02ff */
[----:B------:R-:W-:Y:S01]  /*1ad70*/  IMAD.WIDE.U32 R4, R45, UR4, R4 ;  /* 0x000000042d047c25 */ /* 0x000fe2000f8e0004 */
[----:B------:R-:W-:-:S03]  /*1ad80*/  LOP3.LUT R8, R9, 0x180, RZ, 0xc0, !PT ;  /* 0x0000018009087812 */ /* 0x000fc600078ec0ff */
[----:B------:R-:W-:Y:S01]  /*1ad90*/  IMAD R6, R45, UR5, R6 ;  /* 0x000000052d067c24 */ /* 0x000fe2000f8e0206 */
[----:B------:R-:W-:Y:S01]  /*1ada0*/  IADD3 R4, P1, R11, R4, RZ ;  /* 0x000000040b047210 */ /* 0x000fe20007f3e0ff */
[----:B------:R-:W-:Y:S01]  /*1adb0*/  ULDC.64 UR4, c[0x0][0xb40] ;  /* 0x0002d00000047ab9 */ /* 0x000fe20000000a00 */
[----:B------:R-:W-:Y:S02]  /*1adc0*/  SHF.R.U64 R8, R8, 0x3, RZ ;  /* 0x0000000308087819 */ /* 0x000fe400000012ff */
[----:B------:R-:W-:Y:S01]  /*1add0*/  IADD3.X R7, R7, R5, R6, P1, !PT ;  /* 0x0000000507077210 */ /* 0x000fe20000ffe406 */
[----:B------:R-:W-:Y:S01]  /*1ade0*/  VIADD R5, R11, 0x8 ;  /* 0x000000080b057836 */ /* 0x000fe20000000000 */
[----:B------:R-:W-:Y:S02]  /*1adf0*/  LEA R40, P1, R4, UR4, 0x2 ;  /* 0x0000000404287c11 */ /* 0x000fe4000f8210ff */
[----:B------:R-:W-:Y:S01]  /*1ae00*/  LOP3.LUT R8, R8, R9, RZ, 0x3c, !PT ;  /* 0x0000000908087212 */ /* 0x000fe200078e3cff */
[----:B------:R-:W-:Y:S01]  /*1ae10*/  IMAD.X R9, RZ, RZ, R29, P2 ;  /* 0x000000ffff097224 */ /* 0x000fe200010e061d */
[----:B------:R-:W-:Y:S01]  /*1ae20*/  LEA.HI.X R41, R4, UR5, R7, 0x2, P1 ;  /* 0x0000000504297c11 */ /* 0x000fe200088f1407 */
[----:B------:R-:W-:Y:S01]  /*1ae30*/  ULDC.64 UR4, c[0x0][0xaa0] ;  /* 0x0002a80000047ab9 */ /* 0x000fe20000000a00 */
[----:B------:R-:W-:-:S02]  /*1ae40*/  IADD3 R7, P2, R28, 0x7800, RZ ;  /* 0x000078001c077810 */ /* 0x000fc40007f5e0ff */
[----:B------:R-:W-:Y:S02]  /*1ae50*/  LOP3.LUT R4, R28, 0x180, RZ, 0xc0, !PT ;  /* 0x000001801c047812 */ /* 0x000fe400078ec0ff */
[-C--:B------:R-:W-:Y:S01]  /*1ae60*/  ISETP.GE.OR P1, PT, R11, R42.reuse, P0 ;  /* 0x0000002a0b00720c */ /* 0x080fe20000726670 */
[----:B------:R-:W-:Y:S01]  /*1ae70*/  IMAD.X R33, RZ, RZ, R29, P2 ;  /* 0x000000ffff217224 */ /* 0x000fe200010e061d */
[----:B------:R-:W-:Y:S02]  /*1ae80*/  ISETP.GE.OR P0, PT, R5, R42, P0 ;  /* 0x0000002a0500720c */ /* 0x000fe40000706670 */
[----:B------:R-:W-:Y:S02]  /*1ae90*/  LOP3.LUT R6, R7, 0x180, RZ, 0xc0, !PT ;  /* 0x0000018007067812 */ /* 0x000fe400078ec0ff */
[----:B------:R-:W-:Y:S02]  /*1aea0*/  SHF.R.U64 R5, R4, 0x3, RZ ;  /* 0x0000000304057819 */ /* 0x000fe400000012ff */
[----:B------:R-:W-:-:S02]  /*1aeb0*/  SHF.R.U64 R6, R6, 0x3, RZ ;  /* 0x0000000306067819 */ /* 0x000fc400000012ff */
[----:B------:R-:W-:Y:S01]  /*1aec0*/  LOP3.LUT R4, R5, R28, RZ, 0x3c, !PT ;  /* 0x0000001c05047212 */ /* 0x000fe200078e3cff */
[----:B------:R-:W-:Y:S01]  /*1aed0*/  IMAD.MOV.U32 R5, RZ, RZ, R29 ;  /* 0x000000ffff057224 */ /* 0x000fe200078e001d */
[----:B------:R-:W-:Y:S01]  /*1aee0*/  LOP3.LUT R32, R6, R7, RZ, 0x3c, !PT ;  /* 0x0000000706207212 */ /* 0x000fe200078e3cff */
[----:B------:R-:W-:Y:S04]  /*1aef0*/  @!P1 STG.E desc[UR52][R40.64], R0 ;  /* 0x0000000028009986 */ /* 0x000fe8000c101934 */
[----:B------:R0:W-:Y:S01]  /*1af00*/  @!P0 STG.E desc[UR52][R40.64+0x20], R3 ;  /* 0x0000200328008986 */ /* 0x0001e2000c101934 */
[----:B------:R-:W-:-:S03]  /*1af10*/  IMAD R21, R39, UR4, RZ ;  /* 0x0000000427157c24 */ /* 0x000fc6000f8e02ff */
[----:B------:R-:W5:Y:S04]  /*1af20*/  LD.E.128 R4, desc[UR52][R4.64] ;  /* 0x0000003404047980 */ /* 0x000f68000c101d00 */
[----:B------:R-:W5:Y:S04]  /*1af30*/  LD.E.128 R8, desc[UR52][R8.64] ;  /* 0x0000003408087980 */ /* 0x000f68000c101d00 */
[----:B------:R-:W5:Y:S04]  /*1af40*/  LD.E.128 R12, desc[UR52][R12.64] ;  /* 0x000000340c0c7980 */ /* 0x000f68000c101d00 */
[----:B------:R-:W5:Y:S04]  /*1af50*/  LD.E.128 R24, desc[UR52][R24.64] ;  /* 0x0000003418187980 */ /* 0x000f68000c101d00 */
[----:B------:R-:W5:Y:S04]  /*1af60*/  LD.E.128 R28, desc[UR52][R30.64] ;  /* 0x000000341e1c7980 */ /* 0x000f68000c101d00 */
[----:B------:R-:W5:Y:S01]  /*1af70*/  LD.E.128 R32, desc[UR52][R32.64] ;  /* 0x0000003420207980 */ /* 0x000f62000c101d00 */
[C---:B0-----:R-:W-:Y:S01]  /*1af80*/  IMAD.WIDE.U32 R40, R38.reuse, UR4, R36 ;  /* 0x0000000426287c25 */ /* 0x041fe2000f8e0024 */
[----:B------:R-:W-:Y:S01]  /*1af90*/  @!PT LDS RZ, [RZ] ;  /* 0x00000000fffff984 */ /* 0x000fe20000000800 */
[----:B------:R-:W-:Y:S01]  /*1afa0*/  @!PT LDS RZ, [RZ] ;  /* 0x00000000fffff984 */ /* 0x000fe20000000800 */
[----:B------:R-:W-:Y:S01]  /*1afb0*/  @!PT LDS RZ, [RZ] ;  /* 0x00000000fffff984 */ /* 0x000fe20000000800 */
[----:B------:R-:W-:Y:S01]  /*1afc0*/  @!PT LDS RZ, [RZ] ;  /* 0x00000000fffff984 */ /* 0x000fe20000000800 */
[----:B------:R0:W-:Y:S06]  /*1afd0*/  MEMBAR.ALL.CTA ;  /* 0x0000000000007992 */ /* 0x0001ec0000008000 */
[----:B0-----:R-:W0:Y:S01]  /*1afe0*/  FENCE.VIEW.ASYNC.S ;  /* 0x00000000000073c6 */ /* 0x001e220000000000 */
[----:B------:R-:W-:Y:S01]  /*1aff0*/  IMAD R21, R38, UR5, R21 ;  /* 0x0000000526157c24 */ /* 0x000fe2000f8e0215 */
[----:B------:R-:W-:Y:S01]  /*1b000*/  ULDC.64 UR4, c[0x0][0xae0] ;  /* 0x0002b80000047ab9 */ /* 0x000fe20000000a00 */
[----:B------:R-:W-:-:S02]  /*1b010*/  IMAD R42, R46, -0xc0, R42 ;  /* 0xffffff402e2a7824 */ /* 0x000fc400078e022a */
[----:B------:R-:W-:Y:S02]  /*1b020*/  IMAD.IADD R41, R41, 0x1, R21 ;  /* 0x0000000129297824 */ /* 0x000fe400078e0215 */
[----:B------:R-:W-:Y:S01]  /*1b030*/  IMAD R21, R43, UR4, RZ ;  /* 0x000000042b157c24 */ /* 0x000fe2000f8e02ff */
[CC--:B------:R-:W-:Y:S01]  /*1b040*/  ISETP.GE.AND P0, PT, R20.reuse, R42.reuse, PT ;  /* 0x0000002a1400720c */ /* 0x0c0fe20003f06270 */
[----:B------:R-:W-:Y:S02]  /*1b050*/  VIADD R3, R20, 0x60 ;  /* 0x0000006014037836 */ /* 0x000fe40000000000 */
[----:B------:R-:W-:Y:S02]  /*1b060*/  VIADD R0, R2, 0x2d820 ;  /* 0x0002d82002007836 */ /* 0x000fe40000000000 */
[----:B------:R-:W-:Y:S01]  /*1b070*/  IMAD R21, R47, UR5, R21 ;  /* 0x000000052f157c24 */ /* 0x000fe2000f8e0215 */
[----:B------:R-:W-:Y:S01]  /*1b080*/  ISETP.GE.AND P3, PT, R3, R42, PT ;  /* 0x0000002a0300720c */ /* 0x000fe20003f66270 */
[----:B------:R-:W-:Y:S01]  /*1b090*/  IMAD.WIDE.U32 R38, R47, UR4, R40 ;  /* 0x000000042f267c25 */ /* 0x000fe2000f8e0028 */
[----:B------:R-:W-:Y:S01]  /*1b0a0*/  ULDC.64 UR4, c[0x0][0xae8] ;  /* 0x0002ba0000047ab9 */ /* 0x000fe20000000a00 */
[----:B------:R-:W-:-:S02]  /*1b0b0*/  PRMT R0, RZ, 0x654, R0 ;  /* 0x00000654ff007816 */ /* 0x000fc40000000000 */
[----:B------:R-:W-:Y:S01]  /*1b0c0*/  IMAD.IADD R39, R39, 0x1, R21 ;  /* 0x0000000127277824 */ /* 0x000fe200078e0215 */
[----:B------:R-:W-:Y:S01]  /*1b0d0*/  SHF.R.S32.HI R21, RZ, 0x1f, R20 ;  /* 0x0000001fff157819 */ /* 0x000fe20000011414 */
[----:B------:R-:W-:Y:S02]  /*1b0e0*/  IMAD R3, R44, UR4, RZ ;  /* 0x000000042c037c24 */ /* 0x000fe4000f8e02ff */
[C---:B------:R-:W-:Y:S01]  /*1b0f0*/  IMAD.WIDE.U32 R40, R45.reuse, UR4, R38 ;  /* 0x000000042d287c25 */ /* 0x040fe2000f8e0026 */
[----:B0-----:R0:W-:Y:S03]  /*1b100*/  SYNCS.ARRIVE.TRANS64.RED.A1T0 RZ, [R0+URZ], RZ ;  /* 0x000000ff00ff79a7 */ /* 0x0011e6000810043f */
[----:B------:R-:W-:Y:S02]  /*1b110*/  IMAD R3, R45, UR5, R3 ;  /* 0x000000052d037c24 */ /* 0x000fe4000f8e0203 */
[----:B------:R-:W-:-:S04]  /*1b120*/  IMAD.WIDE R38, R46, 0xc0, R20 ;  /* 0x000000c02e267825 */ /* 0x000fc800078e0214 */
[----:B------:R-:W-:Y:S01]  /*1b130*/  IMAD.IADD R37, R41, 0x1, R3 ;  /* 0x0000000129257824 */ /* 0x000fe200078e0203 */
[----:B0-----:R-:W-:Y:S06]  /*1b140*/  @P0 BRA `(.L_x_1291) ;  /* 0x00000000004c0947 */ /* 0x001fec0003800000 */
        /* <DEDUP_REMOVED lines=19> */
.L_x_1291:
[----:B------:R-:W-:Y:S05]  /*1b280*/  BSYNC B1 ;  /* 0x0000000000017941 */ /* 0x000fea0003800000 */
.L_x_1290:
[----:B------:R-:W-:Y:S05]  /*1b290*/  @P3 BRA `(.L_x_1292) ;  /* 0x0000000800383947 */ /* 0x000fea0003800000 */
[----:B------:R-:W-:Y:S01]  /*1b2a0*/  IADD3 R3, P0, R38, 0x60, RZ ;  /* 0x0000006026037810 */ /* 0x000fe20007f1e0ff */
[----:B------:R-:W-:Y:S01]  /*1b2b0*/  ULDC.64 UR4, c[0x0][0xad8] ;  /* 0x0002b60000047ab9 */ /* 0x000fe20000000a00 */
[----:B0----5:R-:W-:Y:S01]  /*1b2c0*/  MOV R5, R37 ;  /* 0x0000002500057202 */ /* 0x021fe20000000f00 */
[----:B------:R-:W-:Y:S01]  /*1b2d0*/  IMAD.MOV.U32 R4, RZ, RZ, R40 ;  /* 0x000000ffff047224 */ /* 0x000fe200078e0028 */
[----:B------:R-:W-:Y:S01]  /*1b2e0*/  ULDC.64 UR6, c[0x0][0xa80] ;  /* 0x0002a00000067ab9 */ /* 0x000fe20000000a00 */
[----:B------:R-:W-:Y:S02]  /*1b2f0*/  IMAD.X R38, RZ, RZ, R39, P0 ;  /* 0x000000ffff267224 */ /* 0x000fe400000e0627 */
[----:B------:R-:W-:Y:S02]  /*1b300*/  VIADD R0, R36, 0x20 ;  /* 0x0000002024007836 */ /* 0x000fe40000000000 */
[----:B------:R-:W-:Y:S02]  /*1b310*/  IMAD R38, R38, UR4, RZ ;  /* 0x0000000426267c24 */ /* 0x000fe4000f8e02ff */
[----:B------:R-:W-:Y:S01]  /*1b320*/  IMAD.WIDE.U32 R4, R3, UR4, R4 ;  /* 0x0000000403047c25 */ /* 0x000fe2000f8e0004 */
[----:B------:R-:W-:-:S02]  /*1b330*/  ULDC UR4, c[0x0][0xa8c] ;  /* 0x0002a30000047ab9 */ /* 0x000fc40000000800 */
        /* <DEDUP_REMOVED lines=13> */
.L_x_1288:
[----:B0-----:R-:W2:Y:S01]  /*1b410*/  LDL R8, [R1+0x48] ;  /* 0x0000480001087983 */ /* 0x001ea20000100800 */
[----:B------:R-:W-:Y:S01]  /*1b420*/  ULDC.64 UR4, c[0x0][0xbd8] ;  /* 0x0002f60000047ab9 */ /* 0x000fe20000000a00 */
[----:B------:R-:W2:Y:S01]  /*1b430*/  LDC.64 R4, c[0x0][0xbd8] ;  /* 0x0002f600ff047b82 */ /* 0x000ea20000000a00 */
[----:B------:R-:W-:Y:S01]  /*1b440*/  ISETP.NE.U32.AND P0, PT, RZ, UR4, PT ;  /* 0x00000004ff007c0c */ /* 0x000fe2000bf05070 */
[----:B------:R-:W-:-:S03]  /*1b450*/  IMAD.MOV.U32 R3, RZ, RZ, RZ ;  /* 0x000000ffff037224 */ /* 0x000fc600078e00ff */
[----:B------:R-:W-:Y:S01]  /*1b460*/  ISETP.NE.AND.EX P0, PT, RZ, UR5, PT, P0 ;  /* 0x00000005ff007c0c */ /* 0x000fe2000bf05300 */
[----:B------:R-:W-:Y:S02]  /*1b470*/  ULDC.64 UR4, c[0x0][0xbe0] ;  /* 0x0002f80000047ab9 */ /* 0x000fe40000000a00 */
[----:B------:R-:W-:-:S04]  /*1b480*/  ISETP.NE.U32.AND P1, PT, RZ, UR4, PT ;  /* 0x00000004ff007c0c */ /* 0x000fc8000bf25070 */
[----:B------:R-:W-:-:S13]  /*1b490*/  ISETP.NE.AND.EX P1, PT, RZ, UR5, PT, P1 ;  /* 0x00000005ff007c0c */ /* 0x000fda000bf25310 */
[----:B------:R-:W0:Y:S01]  /*1b4a0*/  @P1 LDC.64 R6, c[0x0][0xbe0] ;  /* 0x0002f800ff061b82 */ /* 0x000e220000000a00 */
[----:B------:R-:W-:Y:S02]  /*1b4b0*/  ULDC UR4, c[0x0][0xa88] ;  /* 0x0002a20000047ab9 */ /* 0x000fe40000000800 */
[----:B------:R-:W-:Y:S02]  /*1b4c0*/  IMAD.U32 R0, RZ, RZ, UR4 ;  /* 0x00000004ff007e24 */ /* 0x000fe4000f8e00ff */
[----:B--2---:R-:W-:-:S04]  /*1b4d0*/  IMAD.WIDE R4, R8, 0x4, R4 ;  /* 0x0000000408047825 */ /* 0x004fc800078e0204 */
[----:B0-----:R-:W-:Y:S01]  /*1b4e0*/  @P1 IMAD.WIDE R6, R8, 0x4, R6 ;  /* 0x0000000408061825 */ /* 0x001fe200078e0206 */
[----:B------:R0:W5:Y:S04]  /*1b4f0*/  @P0 LDG.E R3, desc[UR52][R4.64] ;  /* 0x0000003404030981 */ /* 0x000168000c1e1900 */
[----:B------:R0:W5:Y:S01]  /*1b500*/  @P1 LDG.E R0, desc[UR52][R6.64] ;  /* 0x0000003406001981 */ /* 0x000162000c1e1900 */
[----:B------:R-:W-:Y:S01]  /*1b510*/  ISETP.GT.AND P2, PT, R32, 0xbf, PT ;  /* 0x000000bf2000780c */ /* 0x000fe20003f44270 */
[----:B------:R-:W-:-:S12]  /*1b520*/  @P1 BRA `(.L_x_1293) ;  /* 0x0000000000101947 */ /* 0x000fd80003800000 */
[----:B------:R-:W-:Y:S05]  /*1b530*/  @!P0 BRA `(.L_x_1293) ;  /* 0x00000000000c8947 */ /* 0x000fea0003800000 */
[----:B0-----:R-:W2:Y:S04]  /*1b540*/  LDG.E R7, desc[UR52][R4.64] ;  /* 0x0000003404077981 */ /* 0x001ea8000c1e1900 */
[----:B-----5:R-:W2:Y:S02]  /*1b550*/  LDG.E R0, desc[UR52][R4.64+0x4] ;  /* 0x0000043404007981 */ /* 0x020ea4000c1e1900 */
[----:B--2---:R-:W-:-:S07]  /*1b560*/  IMAD.IADD R0, R0, 0x1, -R7 ;  /* 0x0000000100007824 */ /* 0x004fce00078e0a07 */
.L_x_1293:
[----:B------:R-:W2:Y:S04]  /*1b570*/  LDL R13, [R1+0x44] ;  /* 0x00004400010d7983 */ /* 0x000ea80000100800 */
[----:B------:R1:W5:Y:S01]  /*1b580*/  LDL R12, [R1+0x50] ;  /* 0x00005000010c7983 */ /* 0x0003620000100800 */
[----:B0-----:R-:W-:Y:S01]  /*1b590*/  SHF.R.S32.HI R4, RZ, 0x1f, R8 ;  /* 0x0000001fff047819 */ /* 0x001fe20000011408 */
[----:B------:R-:W-:Y:S01]  /*1b5a0*/  BSSY B1, `(.L_x_1294) ;  /* 0x000001c000017945 */ /* 0x000fe20003800000 */
[----:B------:R-:W-:Y:S02]  /*1b5b0*/  SEL R11, R8, RZ, !P0 ;  /* 0x000000ff080b7207 */ /* 0x000fe40004000000 */
[----:B------:R-:W-:Y:S02]  /*1b5c0*/  SHF.R.S32.HI R37, RZ, 0x1f, R36 ;  /* 0x0000001fff257819 */ /* 0x000fe40000011424 */
[----:B------:R-:W-:-:S02]  /*1b5d0*/  SEL R10, R4, RZ, !P0 ;  /* 0x000000ff040a7207 */ /* 0x000fc40004000000 */
[----:B-----5:R-:W-:Y:S02]  /*1b5e0*/  SHF.R.S32.HI R8, RZ, 0x1f, R3 ;  /* 0x0000001fff087819 */ /* 0x020fe40000011403 */
[----:B--2---:R-:W-:Y:S01]  /*1b5f0*/  SHF.R.S32.HI R9, RZ, 0x1f, R13 ;  /* 0x0000001fff097819 */ /* 0x004fe2000001140d */
[----:B-1----:R-:W-:Y:S06]  /*1b600*/  @P2 BRA `(.L_x_1295) ;  /* 0x0000000000542947 */ /* 0x002fec0003800000 */
[----:B------:R-:W-:-:S04]  /*1b610*/  IMAD R4, R12, 0xc0, R46 ;  /* 0x000000c00c047824 */ /* 0x000fc800078e022e */
        /* <DEDUP_REMOVED lines=20> */
.L_x_1295:
[----:B------:R-:W-:Y:S05]  /*1b760*/  BSYNC B1 ;  /* 0x0000000000017941 */ /* 0x000fea0003800000 */
.L_x_1294:
[----:B------:R-:W-:Y:S01]  /*1b770*/  ULDC.64 UR4, c[0x0][0xaa0] ;  /* 0x0002a80000047ab9 */ /* 0x000fe20000000a00 */
[----:B0-----:R-:W-:Y:S01]  /*1b780*/  IMAD R7, R12, -0xc0, R0 ;  /* 0xffffff400c077824 */ /* 0x001fe200078e0200 */
[----:B------:R-:W-:Y:S01]  /*1b790*/  SHF.R.S32.HI R21, RZ, 0x1f, R20 ;  /* 0x0000001fff157819 */ /* 0x000fe20000011414 */
[----:B------:R-:W-:Y:S01]  /*1b7a0*/  IMAD R6, R8, UR4, RZ ;  /* 0x0000000408067c24 */ /* 0x000fe2000f8e02ff */
[----:B------:R-:W-:Y:S01]  /*1b7b0*/  BSSY B1, `(.L_x_1296) ;  /* 0x0000026000017945 */ /* 0x000fe20003800000 */
[----:B------:R-:W-:Y:S01]  /*1b7c0*/  IMAD.WIDE.U32 R4, R3, UR4, R36 ;  /* 0x0000000403047c25 */ /* 0x000fe2000f8e0024 */
[----:B------:R-:W-:-:S03]  /*1b7d0*/  ISETP.GE.AND P0, PT, R20, R7, PT ;  /* 0x000000071400720c */ /* 0x000fc60003f06270 */
[----:B------:R-:W-:Y:S01]  /*1b7e0*/  IMAD R3, R3, UR5, R6 ;  /* 0x0000000503037c24 */ /* 0x000fe2000f8e0206 */
[----:B------:R-:W-:Y:S01]  /*1b7f0*/  ULDC.64 UR4, c[0x0][0xae0] ;  /* 0x0002b80000047ab9 */ /* 0x000fe20000000a00 */
[----:B------:R-:W-:Y:S02]  /*1b800*/  VIADD R0, R20, 0x60 ;  /* 0x0000006014007836 */ /* 0x000fe40000000000 */
[----:B------:R-:W-:Y:S02]  /*1b810*/  IMAD R6, R9, UR4, RZ ;  /* 0x0000000409067c24 */ /* 0x000fe4000f8e02ff */
[----:B------:R-:W-:Y:S01]  /*1b820*/  IMAD.IADD R5, R5, 0x1, R3 ;  /* 0x0000000105057824 */ /* 0x000fe200078e0203 */
[----:B------:R-:W-:Y:S01]  /*1b830*/  ISETP.GE.AND P1, PT, R0, R7, PT ;  /* 0x000000070000720c */ /* 0x000fe20003f26270 */
[C---:B------:R-:W-:Y:S02]  /*1b840*/  IMAD R3, R13.reuse, UR5, R6 ;  /* 0x000000050d037c24 */ /* 0x040fe4000f8e0206 */
[----:B------:R-:W-:Y:S01]  /*1b850*/  IMAD.WIDE.U32 R4, R13, UR4, R4 ;  /* 0x000000040d047c25 */ /* 0x000fe2000f8e0004 */
[----:B------:R-:W-:-:S03]  /*1b860*/  ULDC.64 UR4, c[0x0][0xae8] ;  /* 0x0002ba0000047ab9 */ /* 0x000fc60000000a00 */
[----:B------:R-:W-:Y:S02]  /*1b870*/  IMAD.IADD R5, R5, 0x1, R3 ;  /* 0x0000000105057824 */ /* 0x000fe400078e0203 */
[----:B------:R-:W-:Y:S02]  /*1b880*/  IMAD R0, R10, UR4, RZ ;  /* 0x000000040a007c24 */ /* 0x000fe4000f8e02ff */
[----:B------:R-:W-:-:S04]  /*1b890*/  IMAD.WIDE.U32 R6, R11, UR4, R4 ;  /* 0x000000040b067c25 */ /* 0x000fc8000f8e0004 */
[----:B------:R-:W-:Y:S02]  /*1b8a0*/  IMAD R3, R11, UR5, R0 ;  /* 0x000000050b037c24 */ /* 0x000fe4000f8e0200 */
[----:B------:R-:W-:-:S04]  /*1b8b0*/  IMAD.WIDE R20, R12, 0xc0, R20 ;  /* 0x000000c00c147825 */ /* 0x000fc800078e0214 */
[----:B------:R-:W-:Y:S01]  /*1b8c0*/  IMAD.IADD R9, R7, 0x1, R3 ;  /* 0x0000000107097824 */ /* 0x000fe200078e0203 */
[----:B------:R-:W-:Y:S06]  /*1b8d0*/  @P0 BRA `(.L_x_1297) ;  /* 0x00000000004c0947 */ /* 0x000fec0003800000 */
[----:B------:R-:W-:Y:S01]  /*1b8e0*/  ULDC.64 UR6, c[0x0][0xad8] ;  /* 0x0002b60000067ab9 */ /* 0x000fe20000000a00 */
[C---:B------:R-:W-:Y:S01]  /*1b8f0*/  VIADD R0, R36.reuse, 0x20 ;  /* 0x0000002024007836 */ /* 0x040fe20000000000 */
[----:B------:R-:W-:Y:S01]  /*1b900*/  IADD3 R8, R36, 0x40, RZ ;  /* 0x0000004024087810 */ /* 0x000fe20007ffe0ff */
[----:B------:R-:W-:Y:S01]  /*1b910*/  IMAD R3, R21, UR6, RZ ;  /* 0x0000000615037c24 */ /* 0x000fe2000f8e02ff */
[----:B------:R-:W-:Y:S01]  /*1b920*/  ULDC UR4, c[0x0][0xa8c] ;  /* 0x0002a30000047ab9 */ /* 0x000fe20000000800 */
[----:B------:R-:W-:Y:S01]  /*1b930*/  IMAD.MOV.U32 R4, RZ, RZ, R6 ;  /* 0x000000ffff047224 */ /* 0x000fe200078e0006 */
[----:B------:R-:W-:Y:S01]  /*1b940*/  ISETP.GE.AND P3, PT, R0, UR4, PT ;  /* 0x0000000400007c0c */ /* 0x000fe2000bf66270 */
[----:B------:R-:W-:Y:S01]  /*1b950*/  IMAD.MOV.U32 R5, RZ, RZ, R9 ;  /* 0x000000ffff057224 */ /* 0x000fe200078e0009 */
[----:B------:R-:W-:Y:S01]  /*1b960*/  ISETP.GE.AND P2, PT, R36, UR4, PT ;  /* 0x0000000424007c0c */ /* 0x000fe2000bf46270 */
[----:B------:R-:W-:Y:S01]  /*1b970*/  IMAD R3, R20, UR7, R3 ;  /* 0x0000000714037c24 */ /* 0x000fe2000f8e0203 */
[----:B------:R-:W-:Y:S01]  /*1b980*/  ISETP.GE.AND P4, PT, R8, UR4, PT ;  /* 0x0000000408007c0c */ /* 0x000fe2000bf86270 */
        /* <DEDUP_REMOVED lines=8> */
.L_x_1297:
[----:B------:R-:W-:Y:S05]  /*1ba10*/  BSYNC B1 ;  /* 0x0000000000017941 */ /* 0x000fea0003800000 */
.L_x_1296:
        /* <DEDUP_REMOVED lines=22> */
.L_x_1292:
[----:B------:R-:W-:Y:S05]  /*1bb80*/  BSYNC B0 ;  /* 0x0000000000007941 */ /* 0x000fea0003800000 */
.L_x_1287:
[----:B------:R-:W4:Y:S01]  /*1bb90*/  LDL R0, [R1+0x3c] ;  /* 0x00003c0001007983 */ /* 0x000f220000100800 */
[----:B------:R-:W-:Y:S02]  /*1bba0*/  ULDC UR4, c[0x0][0xc14] ;  /* 0x0003050000047ab9 */ /* 0x000fe40000000800 */
[----:B----4-:R-:W-:-:S13]  /*1bbb0*/  ISETP.GE.AND P0, PT, R0, UR4, PT ;  /* 0x0000000400007c0c */ /* 0x010fda000bf06270 */
[----:B------:R-:W-:Y:S05]  /*1bbc0*/  @!P0 BRA `(.L_x_1298) ;  /* 0xfffffe5400448947 */ /* 0x000fea000383ffff */
[----:B------:R-:W-:Y:S05]  /*1bbd0*/  BRA `(.L_x_1089) ;  /* 0x0000005c00dc7947 */ /* 0x000fea0003800000 */
.L_x_1087:
[----:B------:R-:W-:-:S08]  /*1bbe0*/  NOP ;  /* 0x0000000000007918 */ /* 0x000fd00000000000 */
[----:B------:R-:W0:-:S00]  /*1bbf0*/  USETMAXREG.DEALLOC.CTAPOOL 0x20 ;  /* 0x00000020000079c8 */ /* 0x000e0000080e0500 */
[----:B0-----:R-:W-:-:S06]  /*1bc00*/  LOP3.LUT R0, R0, 0x3, RZ, 0xc0, !PT ;  /* 0x0000000300007812 */ /* 0x001fcc00078ec0ff */
[----:B------:R-:W0:Y:S02]  /*1bc10*/  SHFL.IDX PT, R0, R0, RZ, 0x1f ;  /* 0x00001fff00007589 */ /* 0x000e2400000e0000 */
[----:B0-----:R-:W-:-:S13]  /*1bc20*/  ISETP.NE.AND P0, PT, R0, RZ, PT ;  /* 0x000000ff0000720c */ /* 0x001fda0003f05270 */
[----:B------:R-:W-:Y:S05]  /*1bc30*/  @P0 BRA `(.L_x_1089) ;  /* 0x0000005c00c40947 */ /* 0x000fea0003800000 */
[----:B------:R-:W2:Y:S01]  /*1bc40*/  LDL.LU R7, [R1] ;  /* 0x0000000001077983 */ /* 0x000ea20000300800 */
[----:B------:R-:W-:Y:S01]  /*1bc50*/  ULDC UR5, c[0x0][0xc14] ;  /* 0x0003050000057ab9 */ /* 0x000fe20000000800 */
[----:B------:R-:W0:Y:S01]  /*1bc60*/  S2R R2, SR_TID.X ;  /* 0x0000000000027919 */ /* 0x000e220000002100 */
[----:B------:R-:W-:Y:S01]  /*1bc70*/  IMAD.MOV.U32 R0, RZ, RZ, RZ ;  /* 0x000000ffff007224 */ /* 0x000fe200078e00ff */
        /* <DEDUP_REMOVED lines=18> */
[----:B------:R-:W-:Y:S01]  /*1bda0*/  MOV R16, RZ ;  /* 0x000000ff00107202 */ /* 0x000fe20000000f00 */
        /* <DEDUP_REMOVED lines=24> */
[----:B------:R2:W-:Y:S01]  /*1bf30*/  STL [R1], R7 ;  /* 0x0000000701007387 */ /* 0x0005e20000100800 */
[----:B0-----:R-:W-:-:S05]  /*1bf40*/  IMAD R4, R4, UR4, RZ ;  /* 0x0000000404047c24 */ /* 0x001fca000f8e02ff */
[----:B-1----:R-:W-:Y:S01]  /*1bf50*/  ISETP.GT.AND P0, PT, R4, UR6, PT ;  /* 0x0000000604007c0c */ /* 0x002fe2000bf04270 */
[----:B------:R-:W-:-:S12]  /*1bf60*/  IMAD.MOV.U32 R3, RZ, RZ, R4 ;  /* 0x000000ffff037224 */ /* 0x000fd800078e0004 */
[----:B--2---:R-:W-:Y:S05]  /*1bf70*/  @P0 BRA `(.L_x_1299) ;  /* 0x0000000000b80947 */ /* 0x004fea0003800000 */
[----:B------:R-:W-:Y:S01]  /*1bf80*/  IMAD.MOV.U32 R4, RZ, RZ, R3 ;  /* 0x000000ffff047224 */ /* 0x000fe200078e0003 */
[----:B------:R-:W-:Y:S01]  /*1bf90*/  ULDC UR5, c[0x0][0xc14] ;  /* 0x0003050000057ab9 */ /* 0x000fe20000000800 */
[----:B------:R-:W-:Y:S01]  /*1bfa0*/  IMAD.MOV.U32 R19, RZ, RZ, RZ ;  /* 0x000000ffff137224 */ /* 0x000fe200078e00ff */
[----:B------:R-:W-:Y:S01]  /*1bfb0*/  ULDC UR7, c[0x0][0xc14] ;  /* 0x0003050000077ab9 */ /* 0x000fe20000000800 */
[----:B------:R-:W-:-:S05]  /*1bfc0*/  ULDC UR4, c[0x0][0xc10] ;  /* 0x0003040000047ab9 */ /* 0x000fca0000000800 */
.L_x_1303:
[----:B------:R-:W-:Y:S02]  /*1bfd0*/  VIADD R0, R19, 0x1f ;  /* 0x0000001f13007836 */ /* 0x000fe40000000000 */
[----:B------:R-:W-:-:S03]  /*1bfe0*/  IMAD.U32 R19, RZ, RZ, UR7 ;  /* 0x00000007ff137e24 */ /* 0x000fc6000f8e00ff */
[----:B------:R-:W-:-:S13]  /*1bff0*/  ISETP.GE.AND P0, PT, R0, UR5, PT ;  /* 0x0000000500007c0c */ /* 0x000fda000bf06270 */
[----:B------:R-:W-:Y:S05]  /*1c000*/  @P0 BRA `(.L_x_1300) ;  /* 0x0000000400d00947 */ /* 0x000fea0003800000 */
[----:B------:R-:W-:Y:S01]  /*1c010*/  IMAD.MOV.U32 R19, RZ, RZ, R0 ;  /* 0x000000ffff137224 */ /* 0x000fe200078e0000 */
[C---:B------:R-:W-:Y:S01]  /*1c020*/  ISETP.NE.AND P1, PT, R28.reuse, 0x1f, PT ;  /* 0x0000001f1c00780c */ /* 0x040fe20003f25270 */
[----:B------:R-:W-:Y:S01]  /*1c030*/  BSSY B0, `(.L_x_1301) ;  /* 0x0000008000007945 */ /* 0x000fe20003800000 */
[----:B------:R-:W-:Y:S02]  /*1c040*/  IMAD.MOV.U32 R0, RZ, RZ, RZ ;  /* 0x000000ffff007224 */ /* 0x000fe400078e00ff */
[----:B------:R-:W-:-:S05]  /*1c050*/  IMAD.IADD R5, R28, 0x1, R19 ;  /* 0x000000011c057824 */ /* 0x000fca00078e0213 */
[----:B------:R-:W-:-:S13]  /*1c060*/  ISETP.GE.OR P0, PT, R5, UR5, !P1 ;  /* 0x0000000505007c0c */ /* 0x000fda000cf06670 */
[----:B------:R-:W-:Y:S05]  /*1c070*/  @P0 BRA `(.L_x_1302) ;  /* 0x00000000000c0947 */ /* 0x000fea0003800000 */
[----:B------:R-:W0:Y:S02]  /*1c080*/  LDC.64 R2, c[0x0][0xc58] ;  /* 0x00031600ff027b82 */ /* 0x000e240000000a00 */
[----:B0-----:R-:W-:-:S05]  /*1c090*/  IMAD.WIDE R2, R5, 0x4, R2 ;  /* 0x0000000405027825 */ /* 0x001fca00078e0202 */
[----:B------:R0:W5:Y:S02]  /*1c0a0*/  LDG.E R0, desc[UR52][R2.64] ;  /* 0x0000003402007981 */ /* 0x000164000c1e1900 */
.L_x_1302:
[----:B------:R-:W-:Y:S05]  /*1c0b0*/  BSYNC B0 ;  /* 0x0000000000007941 */ /* 0x000fea0003800000 */
.L_x_1301:
[----:B0----5:R-:W0:Y:S01]  /*1c0c0*/  SHFL.UP PT, R2, R0, 0x1, RZ ;  /* 0x0420000000027989 */ /* 0x021e2200000e00ff */
[C---:B------:R-:W-:Y:S02]  /*1c0d0*/  ISETP.NE.AND P0, PT, R28.reuse, RZ, PT ;  /* 0x000000ff1c00720c */ /* 0x040fe40003f05270 */
[----:B------:R-:W-:Y:S02]  /*1c0e0*/  ISETP.GE.U32.AND P1, PT, R28, 0x2, PT ;  /* 0x000000021c00780c */ /* 0x000fe40003f26070 */
        /* <DEDUP_REMOVED lines=22> */
[----:B------:R-:W-:-:S07]  /*1c250*/  MOV R5, R7 ;  /* 0x0000000700057202 */ /* 0x000fce0000000f00 */
.L_x_1299:
        /* <DEDUP_REMOVED lines=20> */
.L_x_1304:
        /* <DEDUP_REMOVED lines=23> */
[----:B------:R-:W-:Y:S01]  /*1c510*/  IMAD R6, R7, R2, RZ ;  /* 0x0000000207067224 */ /* 0x000fe200078e02ff */
[----:B------:R-:W-:-:S03]  /*1c520*/  IADD3 R2, -R2, RZ, RZ ;  /* 0x000000ff02027210 */ /* 0x000fc60007ffe1ff */
[----:B------:R-:W-:Y:S02]  /*1c530*/  IMAD.MOV R8, RZ, RZ, -R6 ;  /* 0x000000ffff087224 */ /* 0x000fe400078e0a06 */
[----:B------:R-:W-:Y:S02]  /*1c540*/  IMAD R4, R4, R2, R5 ;  /* 0x0000000204047224 */ /* 0x000fe400078e0205 */
[----:B------:R-:W-:Y:S01]  /*1c550*/  IMAD.MOV.U32 R2, RZ, RZ, RZ ;  /* 0x000000ffff027224 */ /* 0x000fe200078e00ff */
[----:B------:R-:W-:Y:S02]  /*1c560*/  VIADDMNMX R7, R8, UR4, R7, PT ;  /* 0x0000000408077c46 */ /* 0x000fe4000b800107 */
[----:B------:R-:W-:Y:S02]  /*1c570*/  IABS R11, R4 ;  /* 0x00000004000b7213 */ /* 0x000fe40000000000 */
        /* <DEDUP_REMOVED lines=29> */
.L_x_1300:
[----:B------:R-:W-:Y:S02]  /*1c750*/  IMAD.MOV.U32 R17, RZ, RZ, RZ ;  /* 0x000000ffff117224 */ /* 0x000fe400078e00ff */
[----:B------:R-:W-:Y:S02]  /*1c760*/  IMAD.U32 R16, RZ, RZ, UR6 ;  /* 0x00000006ff107e24 */ /* 0x000fe4000f8e00ff */
[----:B------:R-:W-:-:S07]  /*1c770*/  IMAD.MOV.U32 R18, RZ, RZ, RZ ;  /* 0x000000ffff127224 */ /* 0x000fce00078e00ff */
.L_x_1305:
[----:B------:R-:W-:Y:S01]  /*1c780*/  ISETP.NE.AND P0, PT, R28, RZ, PT ;  /* 0x000000ff1c00720c */ /* 0x000fe20003f05270 */
[----:B------:R0:W-:Y:S01]  /*1c790*/  STL [R1+0x4], RZ ;  /* 0x000004ff01007387 */ /* 0x0001e20000100800 */
[----:B------:R-:W-:Y:S01]  /*1c7a0*/  IMAD.MOV.U32 R24, RZ, RZ, 0x1 ;  /* 0x00000001ff187424 */ /* 0x000fe200078e00ff */
[----:B------:R-:W-:-:S10]  /*1c7b0*/  MOV R22, RZ ;  /* 0x000000ff00167202 */ /* 0x000fd40000000f00 */
        /* <DEDUP_REMOVED lines=9> */
[----:B------:R-:W-:Y:S01]  /*1c850*/  ULDC.64 UR38, c[0x0][0x198] ;  /* 0x0000660000267ab9 */ /* 0x000fe20000000a00 */
[----:B------:R-:W-:Y:S01]  /*1c860*/  IMAD.MOV.U32 R25, RZ, RZ, RZ ;  /* 0x000000ffff197224 */ /* 0x000fe200078e00ff */
[----:B------:R-:W-:Y:S01]  /*1c870*/  ULDC UR37, c[0x0][0xc] ;  /* 0x0000030000257ab9 */ /* 0x000fe20000000800 */
[----:B------:R-:W-:Y:S02]  /*1c880*/  IMAD.MOV.U32 R22, RZ, RZ, RZ ;  /* 0x000000ffff167224 */ /* 0x000fe400078e00ff */
[----:B------:R-:W-:-:S07]  /*1c890*/  IMAD.MOV.U32 R24, RZ, RZ, 0x1 ;  /* 0x00000001ff187424 */ /* 0x000fce00078e00ff */
.L_x_1408:
[----:B------:R-:W-:Y:S05]  /*1c8a0*/  YIELD ;  /* 0x0000000000007946 */ /* 0x000fea0003800000 */
[----:B------:R-:W-:Y:S01]  /*1c8b0*/  ULDC.64 UR4, c[0x0][0xa28] ;  /* 0x00028a0000047ab9 */ /* 0x000fe20000000a00 */
[----:B0-----:R-:W-:Y:S01]  /*1c8c0*/  IMAD.MOV.U32 R8, RZ, RZ, RZ ;  /* 0x000000ffff087224 */ /* 0x001fe200078e00ff */
[----:B------:R-:W-:Y:S01]  /*1c8d0*/  ISETP.NE.U32.AND P0, PT, RZ, UR4, PT ;  /* 0x00000004ff007c0c */ /* 0x000fe2000bf05070 */
[----:B0-----:R-:W-:Y:S01]  /*1c8e0*/  IMAD.MOV.U32 R0, RZ, RZ, RZ ;  /* 0x000000ffff007224 */ /* 0x001fe200078e00ff */
[----:B------:R-:W-:Y:S01]  /*1c8f0*/  ULDC.64 UR8, c[0x0][0xa08] ;  /* 0x0002820000087ab9 */ /* 0x000fe20000000a00 */
[----:B------:R-:W-:Y:S01]  /*1c900*/  ULDC.64 UR10, c[0x0][0xa10] ;  /* 0x00028400000a7ab9 */ /* 0x000fe20000000a00 */
[----:B------:R-:W-:Y:S01]  /*1c910*/  ISETP.NE.AND.EX P0, PT, RZ, UR5, PT, P0 ;  /* 0x00000005ff007c0c */ /* 0x000fe2000bf05300 */
[----:B------:R-:W-:-:S12]  /*1c920*/  ULDC.64 UR4, c[0x0][0xa00] ;  /* 0x0002800000047ab9 */ /* 0x000fd80000000a00 */
[----:B--2---:R-:W0:Y:S01]  /*1c930*/  @P0 LDC.64 R2, c[0x0][0xa28] ;  /* 0x00028a00ff020b82 */ /* 0x004e220000000a00 */
[----:B------:R-:W-:-:S04]  /*1c940*/  ISETP.NE.U32.AND P2, PT, RZ, UR4, PT ;  /* 0x00000004ff007c0c */ /* 0x000fc8000bf45070 */
[----:B------:R-:W-:Y:S01]  /*1c950*/  ISETP.NE.AND.EX P2, PT, RZ, UR5, PT, P2 ;  /* 0x00000005ff007c0c */ /* 0x000fe2000bf45320 */
[----:B------:R-:W-:Y:S01]  /*1c960*/  ULDC.64 UR4, c[0x0][0xa18] ;  /* 0x0002860000047ab9 */ /* 0x000fe20000000a00 */
[----:B0-----:R-:W-:-:S05]  /*1c970*/  @P0 IMAD.WIDE R2, R19, 0x4, R2 ;  /* 0x0000000413020825 */ /* 0x001fca00078e0202 */
[----:B------:R0:W5:Y:S01]  /*1c980*/  @P0 LDG.E R8, desc[UR52][R2.64] ;  /* 0x0000003402080981 */ /* 0x000162000c1e1900 */
[----:B------:R-:W-:Y:S01]  /*1c990*/  ISETP.NE.U32.AND P0, PT, RZ, UR4, PT ;  /* 0x00000004ff007c0c */ /* 0x000fe2000bf05070 */
[----:B0-----:R-:W0:Y:S03]  /*1c9a0*/  LDC.64 R2, c[0x0][0xa00] ;  /* 0x00028000ff027b82 */ /* 0x001e260000000a00 */
[----:B------:R-:W-:-:S13]  /*1c9b0*/  ISETP.NE.AND.EX P0, PT, RZ, UR5, PT, P0 ;  /* 0x00000005ff007c0c */ /* 0x000fda000bf05300 */
[----:B------:R-:W2:Y:S01]  /*1c9c0*/  @P0 LDC.64 R4, c[0x0][0xa18] ;  /* 0x00028600ff040b82 */ /* 0x000ea20000000a00 */
[----:B0-----:R-:W-:-:S05]  /*1c9d0*/  IMAD.WIDE R2, R19, 0x4, R2 ;  /* 0x0000000413027825 */ /* 0x001fca00078e0202 */
[----:B------:R-:W3:Y:S01]  /*1c9e0*/  @P2 LDG.E R0, desc[UR52][R2.64] ;  /* 0x0000003402002981 */ /* 0x000ee2000c1e1900 */
[----:B------:R-:W-:Y:S02]  /*1c9f0*/  ULDC UR4, c[0x0][0x288] ;  /* 0x0000a20000047ab9 */ /* 0x000fe40000000800 */
[----:B------:R-:W-:Y:S01]  /*1ca00*/  IMAD.U32 R7, RZ, RZ, UR4 ;  /* 0x00000004ff077e24 */ /* 0x000fe2000f8e00ff */
[----:B------:R-:W-:Y:S01]  /*1ca10*/  ULDC.64 UR4, c[0x0][0x3f8] ;  /* 0x0000fe0000047ab9 */ /* 0x000fe20000000a00 */
[----:B--2---:R-:W-:-:S05]  /*1ca20*/  @P0 IMAD.WIDE R4, R19, 0x4, R4 ;  /* 0x0000000413040825 */ /* 0x004fca00078e0204 */
[----:B------:R0:W5:Y:S01]  /*1ca30*/  @P0 LDG.E R7, desc[UR52][R4.64] ;  /* 0x0000003404070981 */ /* 0x000162000c1e1900 */
[----:B------:R-:W-:Y:S01]  /*1ca40*/  UISETP.NE.U32.AND UP0, UPT, UR4, URZ, UPT ;  /* 0x0000003f0400728c */ /* 0x000fe2000bf05070 */
[----:B------:R-:W-:Y:S01]  /*1ca50*/  ISETP.NE.U32.AND P1, PT, RZ, UR8, PT ;  /* 0x00000008ff007c0c */ /* 0x000fe2000bf25070 */
[----:B------:R-:W-:Y:S01]  /*1ca60*/  ULDC UR6, c[0x0][0x338] ;  /* 0x0000ce0000067ab9 */ /* 0x000fe20000000800 */
[----:B------:R-:W-:Y:S01]  /*1ca70*/  ULDC UR4, c[0x0][0x404] ;  /* 0x0001010000047ab9 */ /* 0x000fe20000000800 */
[----:B------:R-:W-:Y:S01]  /*1ca80*/  UISETP.NE.AND.EX UP0, UPT, UR5, URZ, UPT, UP0 ;  /* 0x0000003f0500728c */ /* 0x000fe2000bf05300 */
[----:B------:R-:W-:Y:S01]  /*1ca90*/  ISETP.NE.AND.EX P3, PT, RZ, UR9, PT, P1 ;  /* 0x00000009ff007c0c */ /* 0x000fe2000bf65310 */
[----:B------:R-:W-:Y:S01]  /*1caa0*/  IMAD.U32 R6, RZ, RZ, UR6 ;  /* 0x00000006ff067e24 */ /* 0x000fe2000f8e00ff */
[----:B------:R-:W-:Y:S01]  /*1cab0*/  ULDC UR5, c[0x0][0x2e0] ;  /* 0x0000b80000057ab9 */ /* 0x000fe20000000800 */
[----:B------:R-:W-:Y:S01]  /*1cac0*/  USEL UR4, UR4, 0x1, UP0 ;  /* 0x0000000104047887 */ /* 0x000fe20008000000 */
[----:B------:R-:W-:-:S03]  /*1cad0*/  ISETP.NE.U32.AND P1, PT, RZ, UR10, PT ;  /* 0x0000000aff007c0c */ /* 0x000fc6000bf25070 */
[----:B------:R-:W-:Y:S01]  /*1cae0*/  UIMAD UR4, UR4, UR5, URZ ;  /* 0x00000005040472a4 */ /* 0x000fe2000f8e023f */
[----:B------:R-:W-:-:S05]  /*1caf0*/  ISETP.NE.AND.EX P1, PT, RZ, UR11, PT, P1 ;  /* 0x0000000bff007c0c */ /* 0x000fca000bf25310 */
[----:B------:R-:W-:Y:S01]  /*1cb00*/  IMAD.U32 R9, RZ, RZ, UR4 ;  /* 0x00000004ff097e24 */ /* 0x000fe2000f8e00ff */
[----:B---3--:R0:W-:Y:S01]  /*1cb10*/  STL [R1+0x8], R0 ;  /* 0x0000080001007387 */ /* 0x0081e20000100800 */
[----:B------:R-:W-:Y:S06]  /*1cb20*/  @P0 BRA `(.L_x_1307) ;  /* 0x0000000000100947 */ /* 0x000fec0003800000 */
[----:B------:R-:W-:Y:S05]  /*1cb30*/  @!P2 BRA `(.L_x_1307) ;  /* 0x00000000000ca947 */ /* 0x000fea0003800000 */
[----:B0-----:R-:W2:Y:S04]  /*1cb40*/  LDG.E R0, desc[UR52][R2.64] ;  /* 0x0000003402007981 */ /* 0x001ea8000c1e1900 */
[----:B-----5:R-:W2:Y:S02]  /*1cb50*/  LDG.E R7, desc[UR52][R2.64+0x4] ;  /* 0x0000043402077981 */ /* 0x020ea4000c1e1900 */
[----:B--2---:R-:W-:-:S07]  /*1cb60*/  IMAD.IADD R7, R7, 0x1, -R0 ;  /* 0x0000000107077824 */ /* 0x004fce00078e0a00 */
.L_x_1307:
[----:B0-----:R-:W0:Y:S01]  /*1cb70*/  LDC.64 R4, c[0x0][0xa08] ;  /* 0x00028200ff047b82 */ /* 0x001e220000000a00 */
[----:B------:R-:W-:Y:S01]  /*1cb80*/  IMAD.MOV.U32 R23, RZ, RZ, RZ ;  /* 0x000000ffff177224 */ /* 0x000fe200078e00ff */
[----:B------:R-:W-:-:S06]  /*1cb90*/  ULDC.64 UR4, c[0x0][0xa20] ;  /* 0x0002880000047ab9 */ /* 0x000fcc0000000a00 */
[----:B------:R-:W2:Y:S01]  /*1cba0*/  LDC.64 R2, c[0x0][0xa10] ;  /* 0x00028400ff027b82 */ /* 0x000ea20000000a00 */
[----:B------:R-:W-:Y:S02]  /*1cbb0*/  IMAD.MOV.U32 R0, RZ, RZ, RZ ;  /* 0x000000ffff007224 */ /* 0x000fe400078e00ff */
[----:B0-----:R-:W-:-:S05]  /*1cbc0*/  IMAD.WIDE R4, R19, 0x4, R4 ;  /* 0x0000000413047825 */ /* 0x001fca00078e0204 */
[----:B------:R-:W3:Y:S01]  /*1cbd0*/  @P3 LDG.E R23, desc[UR52][R4.64] ;  /* 0x0000003404173981 */ /* 0x000ee2000c1e1900 */
[----:B--2---:R-:W-:-:S05]  /*1cbe0*/  IMAD.WIDE R2, R19, 0x4, R2 ;  /* 0x0000000413027825 */ /* 0x004fca00078e0202 */
[----:B------:R0:W5:Y:S01]  /*1cbf0*/  @P1 LDG.E R0, desc[UR52][R2.64] ;  /* 0x0000003402001981 */ /* 0x000162000c1e1900 */
[----:B------:R-:W-:-:S04]  /*1cc00*/  ISETP.NE.U32.AND P0, PT, RZ, UR4, PT ;  /* 0x00000004ff007c0c */ /* 0x000fc8000bf05070 */
[----:B------:R-:W-:Y:S01]  /*1cc10*/  ISETP.NE.AND.EX P0, PT, RZ, UR5, PT, P0 ;  /* 0x00000005ff007c0c */ /* 0x000fe2000bf05300 */
[----:B---3-5:R-:W-:-:S12]  /*1cc20*/  IMAD.IADD R23, R23, 0x1, R8 ;  /* 0x0000000117177824 */ /* 0x028fd800078e0208 */
[----:B0-----:R-:W-:Y:S05]  /*1cc30*/  @!P0 BRA `(.L_x_1308) ;  /* 0x0000000000108947 */ /* 0x001fea0003800000 */
[----:B------:R-:W0:Y:S02]  /*1cc40*/  LDC.64 R4, c[0x0][0xa20] ;  /* 0x00028800ff047b82 */ /* 0x000e240000000a00 */
[----:B0-----:R-:W-:-:S05]  /*1cc50*/  IMAD.WIDE R4, R19, 0x4, R4 ;  /* 0x0000000413047825 */ /* 0x001fca00078e0204 */
[----:B------:R0:W5:Y:S01]  /*1cc60*/  LDG.E R9, desc[UR52][R4.64] ;  /* 0x0000003404097981 */ /* 0x000162000c1e1900 */
[----:B------:R-:W-:Y:S05]  /*1cc70*/  BRA `(.L_x_1309) ;  /* 0x0000000000107947 */ /* 0x000fea0003800000 */
.L_x_1308:
[----:B------:R-:W-:Y:S05]  /*1cc80*/  @!P3 BRA `(.L_x_1309) ;  /* 0x00000000000cb947 */ /* 0x000fea0003800000 */
[----:B------:R-:W2:Y:S04]  /*1cc90*/  LDG.E R10, desc[UR52][R4.64] ;  /* 0x00000034040a7981 */ /* 0x000ea8000c1e1900 */
[----:B------:R-:W2:Y:S02]  /*1cca0*/  LDG.E R9, desc[UR52][R4.64+0x4] ;  /* 0x0000043404097981 */ /* 0x000ea4000c1e1900 */
[----:B--2---:R-:W-:-:S07]  /*1ccb0*/  IMAD.IADD R9, R9, 0x1, -R10 ;  /* 0x0000000109097824 */ /* 0x004fce00078e0a0a */
.L_x_1309:
[----:B0-----:R-:W2:Y:S04]  /*1ccc0*/  @P1 LDG.E R5, desc[UR52][R2.64] ;  /* 0x0000003402051981 */ /* 0x001ea8000c1e1900 */
[----:B------:R-:W2:Y:S01]  /*1ccd0*/  @P1 LDG.E R4, desc[UR52][R2.64+0x4] ;  /* 0x0000043402041981 */ /* 0x000ea2000c1e1900 */
[----:B-----5:R-:W-:Y:S01]  /*1cce0*/  IADD3 R10, -R8, R9, RZ ;  /* 0x00000009080a7210 */ /* 0x020fe20007ffe1ff */
[----:B------:R-:W-:-:S05]  /*1ccf0*/  IMAD R14, R17, 0xc0, RZ ;  /* 0x000000c0110e7824 */ /* 0x000fca00078e02ff */
[----:B------:R-:W-:Y:S01]  /*1cd00*/  IADD3 R11, -R7, 0xc0, R14 ;  /* 0x000000c0070b7810 */ /* 0x000fe20007ffe10e */
[----:B--2---:R-:W-:Y:S02]  /*1cd10*/  @P1 IMAD.IADD R6, R4, 0x1, -R5 ;  /* 0x0000000104061824 */ /* 0x004fe400078e0a05 */
[----:B------:R-:W0:Y:S02]  /*1cd20*/  LDC.64 R4, c[0x0][0x9e0] ;  /* 0x00027800ff047b82 */ /* 0x000e240000000a00 */
[----:B------:R-:W-:-:S04]  /*1cd30*/  IMAD.IADD R12, R10, 0x1, R6 ;  /* 0x000000010a0c7824 */ /* 0x000fc800078e0206 */
[C---:B------:R-:W-:Y:S02]  /*1cd40*/  VIADD R8, R12.reuse, 0x7f ;  /* 0x0000007f0c087836 */ /* 0x040fe40000000000 */
[----:B------:R-:W-:-:S03]  /*1cd50*/  IMAD.IADD R2, R12, 0x1, R11 ;  /* 0x000000010c027824 */ /* 0x000fc600078e020b */
[----:B------:R-:W-:-:S04]  /*1cd60*/  SHF.R.S32.HI R9, RZ, 0x1f, R8 ;  /* 0x0000001fff097819 */ /* 0x000fc80000011408 */
[----:B------:R-:W-:-:S04]  /*1cd70*/  LEA.HI R9, R9, R8, RZ, 0x7 ;  /* 0x0000000809097211 */ /* 0x000fc800078f38ff */
[----:B------:R-:W-:Y:S02]  /*1cd80*/  SHF.R.S32.HI R3, RZ, 0x7, R9 ;  /* 0x00000007ff037819 */ /* 0x000fe40000011409 */
[----:B0-----:R-:W-:Y:S01]  /*1cd90*/  ISETP.GE.AND P2, PT, R5, 0x1, PT ;  /* 0x000000010500780c */ /* 0x001fe20003f46270 */
[----:B------:R-:W-:-:S12]  /*1cda0*/  IMAD.IADD R11, R2, 0x1, R4 ;  /* 0x00000001020b7824 */ /* 0x000fd800078e0204 */
        /* <DEDUP_REMOVED lines=12> */
.L_x_1312:
[----:B------:R-:W-:-:S13]  /*1ce70*/  ISETP.NE.AND P0, PT, R5, 0x1, PT ;  /* 0x000000010500780c */ /* 0x000fda0003f05270 */
[----:B------:R-:W0:Y:S02]  /*1ce80*/  @P0 LDC.64 R8, c[0x0][0x9e8] ;  /* 0x00027a00ff080b82 */ /* 0x000e240000000a00 */
[----:B0-----:R-:W-:-:S05]  /*1ce90*/  @P0 IMAD.HI.U32 R8, R4, R8, RZ ;  /* 0x0000000804080227 */ /* 0x001fca00078e00ff */
[----:B------:R-:W-:-:S07]  /*1cea0*/  @P0 SHF.R.U32.HI R4, RZ, R9, R8 ;  /* 0x00000009ff040219 */ /* 0x000fce0000011608 */
.L_x_1313:
[----:B------:R-:W-:Y:S05]  /*1ceb0*/  BSYNC B0 ;  /* 0x0000000000007941 */ /* 0x000fea0003800000 */
.L_x_1311:
[----:B------:R-:W-:-:S05]  /*1cec0*/  IMAD R4, R4, R5, R5 ;  /* 0x0000000504047224 */ /* 0x000fca00078e0205 */
[----:B------:R-:W-:-:S07]  /*1ced0*/  VIMNMX R11, R11, R4, PT ;  /* 0x000000040b0b7248 */ /* 0x000fce0003fe0100 */
.L_x_1310:
        /* <DEDUP_REMOVED lines=15> */
.L_x_1316:
[----:B------:R-:W-:-:S13]  /*1cfd0*/  ISETP.NE.AND P0, PT, R5, 0x1, PT ;  /* 0x000000010500780c */ /* 0x000fda0003f05270 */
[----:B------:R-:W0:Y:S02]  /*1cfe0*/  @P0 LDC.64 R8, c[0x0][0x9e8] ;  /* 0x00027a00ff080b82 */ /* 0x000e240000000a00 */
[----:B0-----:R-:W-:-:S04]  /*1cff0*/  @P0 IMAD.HI.U32 R12, R4, R8, RZ ;  /* 0x00000008040c0227 */ /* 0x001fc800078e00ff */
[----:B------:R-:W-:Y:S01]  /*1d000*/  IMAD.MOV.U32 R8, RZ, RZ, R4 ;  /* 0x000000ffff087224 */ /* 0x000fe200078e0004 */
[----:B------:R-:W-:-:S07]  /*1d010*/  @P0 SHF.R.U32.HI R8, RZ, R9, R12 ;  /* 0x00000009ff080219 */ /* 0x000fce000001160c */
.L_x_1317:
[----:B------:R-:W-:Y:S05]  /*1d020*/  BSYNC B0 ;  /* 0x0000000000007941 */ /* 0x000fea0003800000 */
.L_x_1315:
[----:B------:R-:W-:-:S05]  /*1d030*/  IMAD R8, R8, R5, RZ ;  /* 0x0000000508087224 */ /* 0x000fca00078e02ff */
[----:B------:R-:W-:-:S07]  /*1d040*/  VIMNMX R7, R7, R8, !PT ;  /* 0x0000000807077248 */ /* 0x000fce0007fe0100 */
.L_x_1314:
[----:B------:R-:W-:Y:S01]  /*1d050*/  VIADD R11, R11, 0x7f ;  /* 0x0000007f0b0b7836 */ /* 0x000fe20000000000 */
[----:B------:R-:W-:Y:S01]  /*1d060*/  SHF.R.S32.HI R12, RZ, 0x1f, R7 ;  /* 0x0000001fff0c7819 */ /* 0x000fe20000011407 */
[----:B------:R-:W-:Y:S01]  /*1d070*/  BSSY B0, `(.L_x_1318) ;  /* 0x00000d6000007945 */ /* 0x000fe20003800000 */
[----:B------:R-:W-:Y:S02]  /*1d080*/  PLOP3.LUT P2, PT, PT, PT, PT, 0x80, 0x0 ;  /* 0x000000000000781c */ /* 0x000fe40003f4f070 */
[----:B------:R-:W-:Y:S02]  /*1d090*/  SHF.R.S32.HI R8, RZ, 0x1f, R11 ;  /* 0x0000001fff087819 */ /* 0x000fe4000001140b */
[----:B------:R-:W-:Y:S02]  /*1d0a0*/  LEA.HI R12, R12, R7, RZ, 0x7 ;  /* 0x000000070c0c7211 */ /* 0x000fe400078f38ff */
[----:B------:R-:W-:Y:S02]  /*1d0b0*/  LEA.HI R8, R8, R11, RZ, 0x7 ;  /* 0x0000000b08087211 */ /* 0x000fe400078f38ff */
[----:B------:R-:W-:-:S02]  /*1d0c0*/  SHF.R.S32.HI R12, RZ, 0x7, R12 ;  /* 0x00000007ff0c7819 */ /* 0x000fc4000001140c */
[----:B------:R-:W-:Y:S02]  /*1d0d0*/  SHF.R.S32.HI R8, RZ, 0x7, R8 ;  /* 0x00000007ff087819 */ /* 0x000fe40000011408 */
[----:B------:R-:W-:Y:S02]  /*1d0e0*/  VIMNMX R5, RZ, R12, !PT ;  /* 0x0000000cff057248 */ /* 0x000fe40007fe0100 */
[----:B------:R-:W-:-:S03]  /*1d0f0*/  VIMNMX R7, R3, R8, PT ;  /* 0x0000000803077248 */ /* 0x000fc60003fe0100 */
[--C-:B------:R-:W-:Y:S02]  /*1d100*/  IMAD R5, R5, 0x80, -R10.reuse ;  /* 0x0000008005057824 */ /* 0x100fe400078e0a0a */
[----:B------:R-:W-:-:S03]  /*1d110*/  IMAD R7, R7, 0x80, -R10 ;  /* 0x0000008007077824 */ /* 0x000fc600078e0a0a */
[----:B------:R-:W-:Y:S02]  /*1d120*/  VIMNMX R5, RZ, R5, !PT ;  /* 0x00000005ff057248 */ /* 0x000fe40007fe0100 */
[----:B------:R-:W-:-:S04]  /*1d130*/  VIMNMX R6, R7, R6, PT ;  /* 0x0000000607067248 */ /* 0x000fc80003fe0100 */
[----:B------:R-:W-:-:S13]  /*1d140*/  ISETP.GT.AND P0, PT, R6, R5, PT ;  /* 0x000000050600720c */ /* 0x000fda0003f04270 */
[----:B------:R-:W-:Y:S01]  /*1d150*/  @P0 VIADD R7, R6, 0x7f ;  /* 0x0000007f06070836 */ /* 0x000fe20000000000 */
[----:B------:R-:W-:-:S04]  /*1d160*/  SHF.R.U32.HI R6, RZ, 0x7, R5 ;  /* 0x00000007ff067819 */ /* 0x000fc80000011605 */
[----:B------:R-:W-:-:S04]  /*1d170*/  @P0 SHF.R.S32.HI R8, RZ, 0x1f, R7 ;  /* 0x0000001fff080819 */ /* 0x000fc80000011407 */
[----:B------:R-:W-:Y:S01]  /*1d180*/  @P0 LEA.HI R8, R8, R7, RZ, 0x7 ;  /* 0x0000000708080211 */ /* 0x000fe200078f38ff */
[----:B------:R-:W-:-:S03]  /*1d190*/  IMAD.MOV.U32 R7, RZ, RZ, R6 ;  /* 0x000000ffff077224 */ /* 0x000fc600078e0006 */
[----:B------:R-:W-:-:S04]  /*1d1a0*/  @P0 SHF.R.S32.HI R7, RZ, 0x7, R8 ;  /* 0x00000007ff070819 */ /* 0x000fc80000011408 */
[----:B------:R-:W-:-:S13]  /*1d1b0*/  ISETP.GT.AND P0, PT, R7, R6, PT ;  /* 0x000000060700720c */ /* 0x000fda0003f04270 */
[----:B------:R-:W-:Y:S05]  /*1d1c0*/  @!P0 BRA `(.L_x_1319) ;  /* 0x0000000c00008947 */ /* 0x000fea0003800000 */
        /* <DEDUP_REMOVED lines=10> */
.L_x_1454:
[----:B------:R-:W-:-:S03]  /*1d270*/  UMOV UR4, 0xffffffff ;  /* 0xffffffff00047882 */ /* 0x000fc60000000000 */
[----:B------:R-:W-:Y:S05]  /*1d280*/  BRA.DIV UR4, `(.L_x_1321) ;  /* 0x0000005204e47947 */ /* 0x000fea000b800000 */
[----:B------:R-:W-:-:S13]  /*1d290*/  ELECT P6, URZ, PT ;  /* 0x00000000003f782f */ /* 0x000fda00038c0000 */
.L_x_1457:
[----:B------:R-:W2:Y:S01]  /*1d2a0*/  LDL R8, [R1+0x4] ;  /* 0x0000040001087983 */ /* 0x000ea20000100800 */
[----:B------:R-:W-:Y:S01]  /*1d2b0*/  BSSY B1, `(.L_x_1322) ;  /* 0x000000b000017945 */ /* 0x000fe20003800000 */
[----:B------:R-:W0:Y:S01]  /*1d2c0*/  S2R R13, SR_CgaCtaId ;  /* 0x00000000000d7919 */ /* 0x000e220000008800 */
[----:B--2---:R-:W-:-:S04]  /*1d2d0*/  IADD3 R8, R8, 0x1, RZ ;  /* 0x0000000108087810 */ /* 0x004fc80007ffe0ff */
[----:B------:R-:W-:-:S04]  /*1d2e0*/  LEA.HI R10, R8, R8, RZ, 0x1 ;  /* 0x00000008080a7211 */ /* 0x000fc800078f08ff */
[----:B------:R-:W-:-:S05]  /*1d2f0*/  LOP3.LUT R11, R10, 0xfffffffe, RZ, 0xc0, !PT ;  /* 0xfffffffe0a0b7812 */ /* 0x000fca00078ec0ff */
[----:B------:R-:W-:Y:S01]  /*1d300*/  IMAD.IADD R11, R8, 0x1, -R11 ;  /* 0x00000001080b7824 */ /* 0x000fe200078e0a0b */
[----:B------:R-:W-:-:S04]  /*1d310*/  MOV R8, 0x400 ;  /* 0x0000040000087802 */ /* 0x000fc80000000f00 */
[----:B0-----:R-:W-:Y:S02]  /*1d320*/  LEA R8, R13, R8, 0x18 ;  /* 0x000000080d087211 */ /* 0x001fe400078ec0ff */
[----:B------:R-:W-:-:S04]  /*1d330*/  SHF.L.U32 R11, R11, 0x1f, RZ ;  /* 0x0000001f0b0b7819 */ /* 0x000fc800000006ff */
[----:B------:R-:W0:Y:S02]  /*1d340*/  SYNCS.PHASECHK.TRANS64.TRYWAIT P0, [R8+URZ+0x2d820], R11 ;  /* 0x02d8200b080075a7 */ /* 0x000e24000800017f */
[----:B0-----:R-:W-:Y:S05]  /*1d350*/  @!P0 BRA `(.L_x_1323) ;  /* 0x0000005000d08947 */ /* 0x001fea0003800000 */
.L_x_1458:
[----:B------:R-:W-:Y:S05]  /*1d360*/  BSYNC B1 ;  /* 0x0000000000017941 */ /* 0x000fea0003800000 */
.L_x_1322:
[----:B------:R-:W-:Y:S04]  /*1d370*/  BSSY B1, `(.L_x_1324) ;  /* 0x0000049000017945 */ /* 0x000fe80003800000 */
[----:B------:R-:W-:Y:S05]  /*1d380*/  @!P6 BRA `(.L_x_1325) ;  /* 0x00000004001ce947 */ /* 0x000fea0003800000 */
[----:B------:R-:W-:Y:S01]  /*1d390*/  IMAD R10, R25, 0x8, R8 ;  /* 0x00000008190a7824 */ /* 0x000fe200078e0208 */
[----:B------:R-:W-:-:S04]  /*1d3a0*/  SHF.L.U32 R13, R26, 0x1f, RZ ;  /* 0x0000001f1a0d7819 */ /* 0x000fc800000006ff */
[----:B------:R-:W2:Y:S02]  /*1d3b0*/  SYNCS.PHASECHK.TRANS64.TRYWAIT P0, [R10+URZ+0x2d8a0], R13 ;  /* 0x02d8a00d0a0075a7 */ /* 0x000ea4000800017f */
[----:B--2---:R-:W-:Y:S05]  /*1d3c0*/  @!P0 BRA `(.L_x_1326) ;  /* 0x0000005000c88947 */ /* 0x004fea0003800000 */
.L_x_1459:
[----:B0-----:R-:W0:Y:S02]  /*1d3d0*/  S2R R11, SR_TID.X ;  /* 0x00000000000b7919 */ /* 0x001e240000002100 */
[----:B0-----:R-:W-:-:S04]  /*1d3e0*/  LOP3.LUT R11, R11, 0x7f, RZ, 0xc0, !PT ;  /* 0x0000007f0b0b7812 */ /* 0x001fc800078ec0ff */
[----:B------:R-:W-:-:S13]  /*1d3f0*/  ISETP.NE.AND P1, PT, R11, RZ, PT ;  /* 0x000000ff0b00720c */ /* 0x000fda0003f25270 */
[----:B------:R-:W-:Y:S05]  /*1d400*/  @P1 BRA `(.L_x_1327) ;  /* 0x0000000000141947 */ /* 0x000fea0003800000 */
[----:B------:R-:W-:Y:S01]  /*1d410*/  ISETP.NE.AND P0, PT, R28, RZ, PT ;  /* 0x000000ff1c00720c */ /* 0x000fe20003f05270 */
[----:B------:R-:W-:-:S04]  /*1d420*/  IMAD.MOV.U32 R11, RZ, RZ, 0x6000 ;  /* 0x00006000ff0b7424 */ /* 0x000fc800078e00ff */
[----:B------:R0:W-:Y:S08]  /*1d430*/  SYNCS.ARRIVE.TRANS64 RZ, [R10+URZ+0x2d890], R11 ;  /* 0x02d8900b0aff79a7 */ /* 0x0001f0000800003f */
[----:B------:R-:W-:Y:S05]  /*1d440*/  @!P0 BRA `(.L_x_1327) ;  /* 0x0000000000048947 */ /* 0x000fea0003800000 */
[----:B------:R-:W-:Y:S01]  /*1d450*/  BPT.TRAP 0x1 ;  /* 0x000000040000795c */ /* 0x000fe20000300000 */
.L_x_1327:
[----:B------:R-:W-:Y:S01]  /*1d460*/  IMAD R12, R25, 0x6000, R8 ;  /* 0x00006000190c7824 */ /* 0x000fe200078e0208 */
[----:B------:R-:W-:Y:S01]  /*1d470*/  R2UR UR9, R10 ;  /* 0x000000000a0972ca */ /* 0x000fe200000e0000 */
[----:B0-----:R-:W-:Y:S01]  /*1d480*/  IMAD R11, R7, 0x80, R0 ;  /* 0x00000080070b7824 */ /* 0x001fe200078e0200 */
        /* <DEDUP_REMOVED lines=22> */
[----:B------:R0:W-:Y:S01]  /*1d5f0*/  UTMALDG.4D [UR8], [UR4], desc[UR6] ;  /* 0x00000608040075b4 */ /* 0x0001e20008019000 */
[----:B------:R-:W3:Y:S02]  /*1d600*/  SYNCS.PHASECHK.TRANS64.TRYWAIT P0, [R10+URZ+0x2d8c0], R13 ;  /* 0x02d8c00d0a0075a7 */ /* 0x000ee4000800017f */
[----:B0--3--:R-:W-:Y:S05]  /*1d610*/  @!P0 BRA `(.L_x_1328) ;  /* 0x0000005000488947 */ /* 0x009fea0003800000 */
.L_x_1460:
[----:B------:R-:W-:Y:S05]  /*1d620*/  @P1 BRA `(.L_x_1329) ;  /* 0x0000000000141947 */ /* 0x000fea0003800000 */
[----:B------:R-:W-:Y:S01]  /*1d630*/  ISETP.NE.AND P0, PT, R28, RZ, PT ;  /* 0x000000ff1c00720c */ /* 0x000fe20003f05270 */
[----:B0-2---:R-:W-:-:S04]  /*1d640*/  IMAD.MOV.U32 R13, RZ, RZ, 0x6000 ;  /* 0x00006000ff0d7424 */ /* 0x005fc800078e00ff */
[----:B------:R3:W-:Y:S08]  /*1d650*/  SYNCS.ARRIVE.TRANS64 RZ, [R10+URZ+0x2d8b0], R13 ;  /* 0x02d8b00d0aff79a7 */ /* 0x0007f0000800003f */
[----:B------:R-:W-:Y:S05]  /*1d660*/  @!P0 BRA `(.L_x_1329) ;  /* 0x0000000000048947 */ /* 0x000fea0003800000 */
[----:B------:R-:W-:Y:S01]  /*1d670*/  BPT.TRAP 0x1 ;  /* 0x000000040000795c */ /* 0x000fe20000300000 */
.L_x_1329:
        /* <DEDUP_REMOVED lines=24> */
.L_x_1325:
[----:B------:R-:W-:Y:S05]  /*1d800*/  BSYNC B1 ;  /* 0x0000000000017941 */ /* 0x000fea0003800000 */
.L_x_1324:
[----:B------:R-:W-:Y:S01]  /*1d810*/  VIADD R25, R25, 0x1 ;  /* 0x0000000119197836 */ /* 0x000fe20000000000 */
[----:B------:R-:W-:Y:S01]  /*1d820*/  PLOP3.LUT P2, PT, PT, PT, PT, 0x8, 0x0 ;  /* 0x000000000000781c */ /* 0x000fe20003f4e170 */
[----:B------:R-:W-:-:S03]  /*1d830*/  VIADD R7, R7, 0xfffffffe ;  /* 0xfffffffe07077836 */ /* 0x000fc60000000000 */
[----:B------:R-:W-:-:S04]  /*1d840*/  ISETP.NE.AND P0, PT, R25, 0x2, PT ;  /* 0x000000021900780c */ /* 0x000fc80003f05270 */
[----:B------:R-:W-:Y:S02]  /*1d850*/  SEL R25, R25, RZ, P0 ;  /* 0x000000ff19197207 */ /* 0x000fe40000000000 */
[----:B0-----:R-:W-:Y:S02]  /*1d860*/  SEL R11, RZ, 0x1, P0 ;  /* 0x00000001ff0b7807 */ /* 0x001fe40000000000 */
[----:B------:R-:W-:Y:S02]  /*1d870*/  ISETP.GE.AND P0, PT, R7, R6, PT ;  /* 0x000000060700720c */ /* 0x000fe40003f06270 */
[----:B------:R-:W-:-:S11]  /*1d880*/  LOP3.LUT R26, R26, R11, RZ, 0x3c, !PT ;  /* 0x0000000b1a1a7212 */ /* 0x000fd600078e3cff */
[----:B------:R-:W-:Y:S05]  /*1d890*/  @!P0 BRA `(.L_x_1319) ;  /* 0x00000004004c8947 */ /* 0x000fea0003800000 */
.L_x_1336:
[----:B------:R-:W-:Y:S05]  /*1d8a0*/  YIELD ;  /* 0x0000000000007946 */ /* 0x000fea0003800000 */
[----:B------:R-:W-:Y:S04]  /*1d8b0*/  BSSY B1, `(.L_x_1330) ;  /* 0x0000048000017945 */ /* 0x000fe80003800000 */
[----:B------:R-:W-:Y:S05]  /*1d8c0*/  @!P6 BRA `(.L_x_1331) ;  /* 0x000000040018e947 */ /* 0x000fea0003800000 */
[----:B------:R-:W-:Y:S01]  /*1d8d0*/  IMAD R11, R25, 0x8, R8 ;  /* 0x00000008190b7824 */ /* 0x000fe200078e0208 */
[----:B--23--:R-:W-:-:S04]  /*1d8e0*/  SHF.L.U32 R10, R26, 0x1f, RZ ;  /* 0x0000001f1a0a7819 */ /* 0x00cfc800000006ff */
[----:B------:R-:W0:Y:S02]  /*1d8f0*/  SYNCS.PHASECHK.TRANS64.TRYWAIT P0, [R11+URZ+0x2d8a0], R10 ;  /* 0x02d8a00a0b0075a7 */ /* 0x000e24000800017f */
[----:B0-----:R-:W-:Y:S05]  /*1d900*/  @!P0 BRA `(.L_x_1332) ;  /* 0x0000004c00a08947 */ /* 0x001fea0003800000 */
.L_x_1461:
        /* <DEDUP_REMOVED lines=9> */
.L_x_1333:
[----:B------:R-:W-:Y:S01]  /*1d9a0*/  IMAD R13, R25, 0x6000, R8 ;  /* 0x00006000190d7824 */ /* 0x000fe200078e0208 */
[----:B------:R-:W-:Y:S01]  /*1d9b0*/  R2UR UR9, R11 ;  /* 0x000000000b0972ca */ /* 0x000fe200000e0000 */
[----:B--2---:R-:W-:Y:S01]  /*1d9c0*/  IMAD R12, R7, 0x80, R0 ;  /* 0x00000080070c7824 */ /* 0x004fe200078e0200 */
        /* <DEDUP_REMOVED lines=24> */
.L_x_1462:
[----:B------:R-:W-:Y:S05]  /*1db50*/  @P0 BRA `(.L_x_1335) ;  /* 0x0000000000140947 */ /* 0x000fea0003800000 */
[----:B------:R-:W-:Y:S01]  /*1db60*/  ISETP.NE.AND P1, PT, R28, RZ, PT ;  /* 0x000000ff1c00720c */ /* 0x000fe20003f25270 */
[----:B0-2---:R-:W-:-:S04]  /*1db70*/  IMAD.MOV.U32 R10, RZ, RZ, 0x6000 ;  /* 0x00006000ff0a7424 */ /* 0x005fc800078e00ff */
[----:B------:R3:W-:Y:S08]  /*1db80*/  SYNCS.ARRIVE.TRANS64 RZ, [R11+URZ+0x2d8b0], R10 ;  /* 0x02d8b00a0bff79a7 */ /* 0x0007f0000800003f */
[----:B------:R-:W-:Y:S05]  /*1db90*/  @!P1 BRA `(.L_x_1335) ;  /* 0x0000000000049947 */ /* 0x000fea0003800000 */
[----:B------:R-:W-:Y:S01]  /*1dba0*/  BPT.TRAP 0x1 ;  /* 0x000000040000795c */ /* 0x000fe20000300000 */
.L_x_1335:
        /* <DEDUP_REMOVED lines=24> */
.L_x_1331:
[----:B------:R-:W-:Y:S05]  /*1dd30*/  BSYNC B1 ;  /* 0x0000000000017941 */ /* 0x000fea0003800000 */
.L_x_1330:
[----:B------:R-:W-:Y:S02]  /*1dd40*/  VIADD R25, R25, 0x1 ;  /* 0x0000000119197836 */ /* 0x000fe40000000000 */
[----:B0-23--:R-:W-:-:S03]  /*1dd50*/  VIADD R10, R7, 0xffffffff ;  /* 0xffffffff070a7836 */ /* 0x00dfc60000000000 */
[----:B------:R-:W-:-:S04]  /*1dd60*/  ISETP.NE.AND P0, PT, R25, 0x2, PT ;  /* 0x000000021900780c */ /* 0x000fc80003f05270 */
[----:B------:R-:W-:Y:S02]  /*1dd70*/  SEL R11, RZ, 0x1, P0 ;  /* 0x00000001ff0b7807 */ /* 0x000fe40000000000 */
[----:B------:R-:W-:Y:S02]  /*1dd80*/  SEL R25, R25, RZ, P0 ;  /* 0x000000ff19197207 */ /* 0x000fe40000000000 */
[----:B------:R-:W-:Y:S01]  /*1dd90*/  ISETP.GT.AND P0, PT, R7, R6, PT ;  /* 0x000000060700720c */ /* 0x000fe20003f04270 */
[----:B------:R-:W-:Y:S01]  /*1dda0*/  IMAD.MOV.U32 R7, RZ, RZ, R10 ;  /* 0x000000ffff077224 */ /* 0x000fe200078e000a */
[----:B------:R-:W-:-:S11]  /*1ddb0*/  LOP3.LUT R26, R26, R11, RZ, 0x3c, !PT ;  /* 0x0000000b1a1a7212 */ /* 0x000fd600078e3cff */
[----:B------:R-:W-:Y:S05]  /*1ddc0*/  @P0 BRA `(.L_x_1336) ;  /* 0xfffffff800b40947 */ /* 0x000fea000383ffff */
.L_x_1319:
[----:B------:R-:W-:Y:S05]  /*1ddd0*/  BSYNC B0 ;  /* 0x0000000000007941 */ /* 0x000fea0003800000 */
.L_x_1318:
[----:B------:R-:W0:Y:S01]  /*1dde0*/  LDC.64 R6, c[0x0][0x9e0] ;  /* 0x00027800ff067b82 */ /* 0x000e220000000a00 */
[----:B------:R-:W-:Y:S07]  /*1ddf0*/  @!P2 WARPSYNC.ALL ;  /* 0x000000000000a948 */ /* 0x000fee0003800000 */
[----:B------:R-:W-:Y:S01]  /*1de00*/  @!P2 BAR.SYNC.DEFER_BLOCKING 0xc, 0x1a0 ;  /* 0x030680000000ab1d */ /* 0x000fe20000010000 */
[----:B0-----:R-:W-:Y:S02]  /*1de10*/  ISETP.GE.AND P0, PT, R7, 0x1, PT ;  /* 0x000000010700780c */ /* 0x001fe40003f06270 */
[----:B------:R-:W-:-:S11]  /*1de20*/  IADD3 R6, R2, R6, RZ ;  /* 0x0000000602067210 */ /* 0x000fd60007ffe0ff */
        /* <DEDUP_REMOVED lines=12> */
.L_x_1339:
[----:B------:R-:W-:-:S13]  /*1def0*/  ISETP.NE.AND P1, PT, R7, 0x1, PT ;  /* 0x000000010700780c */ /* 0x000fda0003f25270 */
[----:B------:R-:W0:Y:S02]  /*1df00*/  @P1 LDC.64 R8, c[0x0][0x9e8] ;  /* 0x00027a00ff081b82 */ /* 0x000e240000000a00 */
[----:B0-----:R-:W-:-:S05]  /*1df10*/  @P1 IMAD.HI.U32 R8, R0, R8, RZ ;  /* 0x0000000800081227 */ /* 0x001fca00078e00ff */
[----:B------:R-:W-:-:S07]  /*1df20*/  @P1 SHF.R.U32.HI R0, RZ, R9, R8 ;  /* 0x00000009ff001219 */ /* 0x000fce0000011608 */
.L_x_1340:
[----:B------:R-:W-:Y:S05]  /*1df30*/  BSYNC B0 ;  /* 0x0000000000007941 */ /* 0x000fea0003800000 */
.L_x_1338:
[----:B------:R-:W-:-:S05]  /*1df40*/  IMAD R5, R0, R7, R7 ;  /* 0x0000000700057224 */ /* 0x000fca00078e0207 */
[----:B------:R-:W-:-:S07]  /*1df50*/  VIMNMX R6, R6, R5, PT ;  /* 0x0000000506067248 */ /* 0x000fce0003fe0100 */
.L_x_1337:
[----:B------:R-:W-:Y:S01]  /*1df60*/  VIADD R6, R6, 0x7f ;  /* 0x0000007f06067836 */ /* 0x000fe20000000000 */
[----:B------:R-:W-:-:S04]  /*1df70*/  ULDC UR4, c[0x0][0x9dc] ;  /* 0x0002770000047ab9 */ /* 0x000fc80000000800 */
[----:B------:R-:W-:-:S04]  /*1df80*/  SHF.R.S32.HI R5, RZ, 0x1f, R6 ;  /* 0x0000001fff057819 */ /* 0x000fc80000011406 */
[----:B------:R-:W-:-:S04]  /*1df90*/  LEA.HI R5, R5, R6, RZ, 0x7 ;  /* 0x0000000605057211 */ /* 0x000fc800078f38ff */
[----:B------:R-:W-:-:S04]  /*1dfa0*/  SHF.R.S32.HI R0, RZ, 0x7, R5 ;  /* 0x00000007ff007819 */ /* 0x000fc80000011405 */
[----:B------:R-:W-:Y:S01]  /*1dfb0*/  VIMNMX R8, R3, R0, PT ;  /* 0x0000000003087248 */ /* 0x000fe20003fe0100 */
[----:B------:R-:W-:-:S04]  /*1dfc0*/  VIADD R0, R4, -UR4 ;  /* 0x8000000404007c36 */ /* 0x000fc80008000000 */
[----:B------:R0:W-:Y:S01]  /*1dfd0*/  STL [R1], R8 ;  /* 0x0000000801007387 */ /* 0x0001e20000100800 */
[----:B------:R-:W-:Y:S05]  /*1dfe0*/  @!P0 BRA `(.L_x_1341) ;  /* 0x0000000000448947 */ /* 0x000fea0003800000 */
[----:B------:R-:W-:Y:S01]  /*1dff0*/  ISETP.GT.AND P0, PT, R4, -0x1, PT ;  /* 0xffffffff0400780c */ /* 0x000fe20003f04270 */
[----:B------:R-:W-:-:S12]  /*1e000*/  BSSY B0, `(.L_x_1342) ;  /* 0x000000d000007945 */ /* 0x000fd80003800000 */
[----:B------:R-:W-:Y:S05]  /*1e010*/  @P0 BRA `(.L_x_1343) ;  /* 0x00000000001c0947 */ /* 0x000fea0003800000 */
[----:B------:R-:W-:Y:S02]  /*1e020*/  ISETP.NE.AND P0, PT, R7, 0x1, PT ;  /* 0x000000010700780c */ /* 0x000fe40003f05270 */
[----:B------:R-:W-:-:S11]  /*1e030*/  LOP3.LUT R5, RZ, R4, RZ, 0x33, !PT ;  /* 0x00000004ff057212 */ /* 0x000fd600078e33ff */
[----:B------:R-:W4:Y:S02]  /*1e040*/  @P0 LDC.64 R2, c[0x0][0x9e8] ;  /* 0x00027a00ff020b82 */ /* 0x000f240000000a00 */
[----:B----4-:R-:W-:-:S05]  /*1e050*/  @P0 IMAD.HI.U32 R2, R5, R2, RZ ;  /* 0x0000000205020227 */ /* 0x010fca00078e00ff */
[----:B------:R-:W-:-:S04]  /*1e060*/  @P0 SHF.R.U32.HI R5, RZ, R3, R2 ;  /* 0x00000003ff050219 */ /* 0x000fc80000011602 */
[----:B------:R-:W-:Y:S01]  /*1e070*/  LOP3.LUT R4, RZ, R5, RZ, 0x33, !PT ;  /* 0x00000005ff047212 */ /* 0x000fe200078e33ff */
[----:B------:R-:W-:Y:S06]  /*1e080*/  BRA `(.L_x_1344) ;  /* 0x0000000000107947 */ /* 0x000fec0003800000 */
.L_x_1343:
[----:B------:R-:W-:-:S13]  /*1e090*/  ISETP.NE.AND P0, PT, R7, 0x1, PT ;  /* 0x000000010700780c */ /* 0x000fda0003f05270 */
[----:B------:R-:W4:Y:S02]  /*1e0a0*/  @P0 LDC.64 R2, c[0x0][0x9e8] ;  /* 0x00027a00ff020b82 */ /* 0x000f240000000a00 */
[----:B----4-:R-:W-:-:S05]  /*1e0b0*/  @P0 IMAD.HI.U32 R2, R4, R2, RZ ;  /* 0x0000000204020227 */ /* 0x010fca00078e00ff */
[----:B------:R-:W-:-:S07]  /*1e0c0*/  @P0 SHF.R.U32.HI R4, RZ, R3, R2 ;  /* 0x00000003ff040219 */ /* 0x000fce0000011602 */
.L_x_1344:
[----:B------:R-:W-:Y:S05]  /*1e0d0*/  BSYNC B0 ;  /* 0x0000000000007941 */ /* 0x000fea0003800000 */
.L_x_1342:
[----:B------:R-:W-:-:S05]  /*1e0e0*/  IMAD R7, R4, R7, RZ ;  /* 0x0000000704077224 */ /* 0x000fca00078e02ff */
[----:B------:R-:W-:-:S07]  /*1e0f0*/  VIMNMX R0, R0, R7, !PT ;  /* 0x0000000700007248 */ /* 0x000fce0007fe0100 */
.L_x_1341:
        /* <DEDUP_REMOVED lines=9> */
[----:B------:R-:W4:Y:S01]  /*1e190*/  S2R R7, SR_LANEID ;  /* 0x0000000000077919 */ /* 0x000f220000000000 */
[----:B------:R-:W-:Y:S01]  /*1e1a0*/  VOTEU.ANY UR4, UPT, PT ;  /* 0x0000000000047886 */ /* 0x000fe200038e0100 */
[----:B------:R-:W5:Y:S01]  /*1e1b0*/  LDC.64 R2, c[0x0][0xc38] ;  /* 0x00030e00ff027b82 */ /* 0x000f620000000a00 */
[----:B------:R-:W4:Y:S08]  /*1e1c0*/  FLO.U32 R0, UR4 ;  /* 0x0000000400007d00 */ /* 0x000f3000080e0000 */
[----:B------:R-:W5:Y:S01]  /*1e1d0*/  POPC R5, UR4 ;  /* 0x0000000400057d09 */ /* 0x000f620008000000 */
[----:B----4-:R-:W-:-:S13]  /*1e1e0*/  ISETP.EQ.U32.AND P0, PT, R0, R7, PT ;  /* 0x000000070000720c */ /* 0x010fda0003f02070 */
[----:B-----5:R-:W4:Y:S01]  /*1e1f0*/  @P0 ATOMG.E.ADD.STRONG.GPU PT, R3, desc[UR52][R2.64], R5 ;  /* 0x00000005020309a8 */ /* 0x020f2200081ee1f4 */
[----:B------:R-:W5:Y:S02]  /*1e200*/  S2R R4, SR_LTMASK ;  /* 0x0000000000047919 */ /* 0x000f640000003900 */
[----:B-----5:R-:W-:-:S04]  /*1e210*/  LOP3.LUT R4, R4, UR4, RZ, 0xc0, !PT ;  /* 0x0000000404047c12 */ /* 0x020fc8000f8ec0ff */
[----:B------:R-:W5:Y:S01]  /*1e220*/  POPC R7, R4 ;  /* 0x0000000400077309 */ /* 0x000f620000000000 */
[----:B----4-:R-:W5:Y:S02]  /*1e230*/  SHFL.IDX PT, R0, R3, R0, 0x1f ;  /* 0x00001f0003007589 */ /* 0x010f6400000e0000 */
[----:B-----5:R-:W-:Y:S01]  /*1e240*/  IADD3 R16, R0, UR37, R7 ;  /* 0x0000002500107c10 */ /* 0x020fe2000fffe007 */
[----:B------:R-:W-:Y:S06]  /*1e250*/  BRA `(.L_x_1347) ;  /* 0x0000002800707947 */ /* 0x000fec0003800000 */
.L_x_1346:
[----:B------:R-:W4:Y:S01]  /*1e260*/  S2R R0, SR_CgaCtaId ;  /* 0x0000000000007919 */ /* 0x000f220000008800 */
[----:B------:R-:W-:-:S04]  /*1e270*/  MOV R27, 0x400 ;  /* 0x00000400001b7802 */ /* 0x000fc80000000f00 */
[----:B----4-:R-:W-:-:S05]  /*1e280*/  LEA R27, R0, R27, 0x18 ;  /* 0x0000001b001b7211 */ /* 0x010fca00078ec0ff */
        /* <DEDUP_REMOVED lines=8> */
[----:B------:R-:W4:Y:S01]  /*1e310*/  LDC.64 R2, c[0x4][R2] ;  /* 0x0100000002027b82 */ /* 0x000f220000000a00 */
[----:B------:R-:W-:Y:S02]  /*1e320*/  IMAD.U32 R5, RZ, RZ, UR7 ;  /* 0x00000007ff057e24 */ /* 0x000fe4000f8e00ff */
[----:B------:R-:W-:Y:S02]  /*1e330*/  IMAD.U32 R6, RZ, RZ, UR8 ;  /* 0x00000008ff067e24 */ /* 0x000fe4000f8e00ff */
[----:B------:R-:W-:-:S02]  /*1e340*/  IMAD.U32 R7, RZ, RZ, UR9 ;  /* 0x00000009ff077e24 */ /* 0x000fc4000f8e00ff */
[----:B--23--:R-:W-:Y:S02]  /*1e350*/  IMAD.U32 R10, RZ, RZ, UR4 ;  /* 0x00000004ff0a7e24 */ /* 0x00cfe4000f8e00ff */
[----:B------:R-:W-:Y:S02]  /*1e360*/  IMAD.U32 R11, RZ, RZ, UR5 ;  /* 0x00000005ff0b7e24 */ /* 0x000fe4000f8e00ff */
[----:B0-----:R-:W-:Y:S02]  /*1e370*/  IMAD.MOV.U32 R8, RZ, RZ, 0x70 ;  /* 0x00000070ff087424 */ /* 0x001fe400078e00ff */
[----:B------:R-:W-:Y:S02]  /*1e380*/  IMAD.MOV.U32 R12, RZ, RZ, 0x1 ;  /* 0x00000001ff0c7424 */ /* 0x000fe400078e00ff */
[----:B------:R-:W-:-:S07]  /*1e390*/  IMAD.MOV.U32 R13, RZ, RZ, RZ ;  /* 0x000000ffff0d7224 */ /* 0x000fce00078e00ff */
[----:B------:R-:W-:-:S07]  /*1e3a0*/  LEPC R20, `(.L_x_1348) ;  /* 0x000000001014794e */ /* 0x000fce0000000000 */
[----:B-1--4-:R-:W-:Y:S05]  /*1e3b0*/  CALL.ABS.NOINC R2 ;  /* 0x0000000002007343 */ /* 0x012fea0003c00000 */
.L_x_1348:
        /* <DEDUP_REMOVED lines=8> */
[----:B------:R-:W-:Y:S01]  /*1e440*/  MOV R4, UR6 ;  /* 0x0000000600047c02 */ /* 0x000fe20008000f00 */
[----:B------:R-:W-:Y:S02]  /*1e450*/  IMAD.U32 R5, RZ, RZ, UR7 ;  /* 0x00000007ff057e24 */ /* 0x000fe4000f8e00ff */
[----:B------:R-:W-:Y:S02]  /*1e460*/  IMAD.U32 R6, RZ, RZ, UR8 ;  /* 0x00000008ff067e24 */ /* 0x000fe4000f8e00ff */
[----:B------:R-:W-:-:S02]  /*1e470*/  IMAD.U32 R7, RZ, RZ, UR9 ;  /* 0x00000009ff077e24 */ /* 0x000fc4000f8e00ff */
[----:B--23--:R-:W-:Y:S02]  /*1e480*/  IMAD.U32 R10, RZ, RZ, UR4 ;  /* 0x00000004ff0a7e24 */ /* 0x00cfe4000f8e00ff */
[----:B------:R-:W-:Y:S02]  /*1e490*/  IMAD.U32 R11, RZ, RZ, UR5 ;  /* 0x00000005ff0b7e24 */ /* 0x000fe4000f8e00ff */
[----:B0-----:R-:W-:Y:S02]  /*1e4a0*/  IMAD.MOV.U32 R8, RZ, RZ, 0x70 ;  /* 0x00000070ff087424 */ /* 0x001fe400078e00ff */
[----:B------:R-:W-:Y:S02]  /*1e4b0*/  IMAD.MOV.U32 R12, RZ, RZ, 0x1 ;  /* 0x00000001ff0c7424 */ /* 0x000fe400078e00ff */
[----:B----4-:R-:W-:-:S07]  /*1e4c0*/  IMAD.MOV.U32 R13, RZ, RZ, RZ ;  /* 0x000000ffff0d7224 */ /* 0x010fce00078e00ff */
[----:B------:R-:W-:-:S07]  /*1e4d0*/  LEPC R20, `(.L_x_1350) ;  /* 0x000000001014794e */ /* 0x000fce0000000000 */
[----:B-1----:R-:W-:Y:S05]  /*1e4e0*/  CALL.ABS.NOINC R2 ;  /* 0x0000000002007343 */ /* 0x002fea0003c00000 */
.L_x_1350:
[----:B------:R-:W-:Y:S01]  /*1e4f0*/  MOV R2, 0x0 ;  /* 0x0000000000027802 */ /* 0x000fe20000000f00 */
[----:B------:R-:W-:Y:S01]  /*1e500*/  ULDC.64 UR4, c[0x4][0xa8] ;  /* 0x01002a0000047ab9 */ /* 0x000fe20000000a00 */
[----:B------:R-:W-:Y:S01]  /*1e510*/  ULDC.64 UR6, c[0x4][0xb0] ;  /* 0x01002c0000067ab9 */ /* 0x000fe20000000a00 */
[----:B------:R-:W-:Y:S01]  /*1e520*/  ULDC.64 UR8, c[0x4][0x40] ;  /* 0x0100100000087ab9 */ /* 0x000fe20000000a00 */
[----:B------:R-:W-:Y:S01]  /*1e530*/  IMAD.U32 R4, RZ, RZ, UR4 ;  /* 0x00000004ff047e24 */ /* 0x000fe2000f8e00ff */
[----:B------:R-:W-:Y:S01]  /*1e540*/  MOV R12, 0x1 ;  /* 0x00000001000c7802 */ /* 0x000fe20000000f00 */
[----:B------:R-:W0:Y:S01]  /*1e550*/  LDC.64 R2, c[0x4][R2] ;  /* 0x0100000002027b82 */ /* 0x000e220000000a00 */
[----:B------:R-:W-:Y:S02]  /*1e560*/  IMAD.U32 R5, RZ, RZ, UR5 ;  /* 0x00000005ff057e24 */ /* 0x000fe4000f8e00ff */
[----:B------:R-:W-:Y:S02]  /*1e570*/  IMAD.U32 R6, RZ, RZ, UR6 ;  /* 0x00000006ff067e24 */ /* 0x000fe4000f8e00ff */
[----:B------:R-:W-:-:S02]  /*1e580*/  IMAD.U32 R7, RZ, RZ, UR7 ;  /* 0x00000007ff077e24 */ /* 0x000fc4000f8e00ff */
[----:B------:R-:W-:Y:S02]  /*1e590*/  IMAD.U32 R10, RZ, RZ, UR8 ;  /* 0x00000008ff0a7e24 */ /* 0x000fe4000f8e00ff */
[----:B------:R-:W-:Y:S02]  /*1e5a0*/  IMAD.U32 R11, RZ, RZ, UR9 ;  /* 0x00000009ff0b7e24 */ /* 0x000fe4000f8e00ff */
[----:B------:R-:W-:Y:S02]  /*1e5b0*/  IMAD.MOV.U32 R8, RZ, RZ, 0x70 ;  /* 0x00000070ff087424 */ /* 0x000fe400078e00ff */
[----:B------:R-:W-:-:S07]  /*1e5c0*/  IMAD.MOV.U32 R13, RZ, RZ, RZ ;  /* 0x000000ffff0d7224 */ /* 0x000fce00078e00ff */
[----:B------:R-:W-:-:S07]  /*1e5d0*/  LEPC R20, `(.L_x_1349) ;  /* 0x000000001014794e */ /* 0x000fce0000000000 */
[----:B0-----:R-:W-:Y:S05]  /*1e5e0*/  CALL.ABS.NOINC R2 ;  /* 0x0000000002007343 */ /* 0x001fea0003c00000 */
.L_x_1349:
[----:B------:R-:W4:Y:S01]  /*1e5f0*/  LDL.LU R20, [R1+0x8] ;  /* 0x0000080001147983 */ /* 0x000f220000300800 */
        /* <DEDUP_REMOVED lines=16> */
[----:B------:R-:W2:Y:S03]  /*1e700*/  @P0 LDC R4, c[0x0][0x430] ;  /* 0x00010c00ff040b82 */ /* 0x000ea60000000800 */
[----:B------:R-:W-:-:S03]  /*1e710*/  @!UP1 UIADD3.X UR9, URZ, UR39, URZ, UP0, !UPT ;  /* 0x000000273f099290 */ /* 0x000fc600087fe43f */
[----:B------:R-:W-:Y:S01]  /*1e720*/  VOTEU.ALL UP0, P6 ;  /* 0x00000000003f7886 */ /* 0x000fe20003000000 */
[----:B0-----:R-:W-:-:S05]  /*1e730*/  @P0 IMAD.HI.U32 R5, R18, R5, RZ ;  /* 0x0000000512050227 */ /* 0x001fca00078e00ff */
[----:B--2---:R-:W-:Y:S02]  /*1e740*/  @P0 SHF.R.U32.HI R0, RZ, R4, R5 ;  /* 0x00000004ff000219 */ /* 0x004fe40000011605 */
[----:B------:R-:W-:-:S04]  /*1e750*/  ISETP.NE.U32.AND P0, PT, RZ, UR4, PT ;  /* 0x00000004ff007c0c */ /* 0x000fc8000bf05070 */
[----:B------:R-:W-:-:S04]  /*1e760*/  ISETP.NE.AND.EX P0, PT, RZ, UR5, PT, P0 ;  /* 0x00000005ff007c0c */ /* 0x000fc8000bf05300 */
[----:B------:R-:W-:Y:S01]  /*1e770*/  SEL R9, R19, RZ, !P0 ;  /* 0x000000ff13097207 */ /* 0x000fe20004000000 */
[----:B-1--4-:R-:W-:-:S08]  /*1e780*/  IMAD R17, R17, 0xc0, R20 ;  /* 0x000000c011117824 */ /* 0x012fd000078e0214 */
.L_x_1351:
        /* <DEDUP_REMOVED lines=14> */
.L_x_1352:
        /* <DEDUP_REMOVED lines=13> */
.L_x_1353:
        /* <DEDUP_REMOVED lines=9> */
[----:B------:R-:W2:Y:S01]  /*1e9d0*/  LDL R4, [R1] ;  /* 0x0000000001047983 */ /* 0x000ea20000100800 */
[----:B------:R-:W0:Y:S01]  /*1e9e0*/  LDC.64 R2, c[0x0][0x3f8] ;  /* 0x0000fe00ff027b82 */ /* 0x000e220000000a00 */
[----:B------:R-:W-:Y:S02]  /*1e9f0*/  ULDC.64 UR4, c[0x0][0xa08] ;  /* 0x0002820000047ab9 */ /* 0x000fe40000000a00 */
[----:B0-----:R-:W-:Y:S01]  /*1ea00*/  LOP3.LUT P0, RZ, R2, UR4, RZ, 0xfc, !PT ;  /* 0x0000000402ff7c12 */ /* 0x001fe2000f80fcff */
[----:B------:R-:W-:-:S03]  /*1ea10*/  UMOV UR4, 0xffffffff ;  /* 0xffffffff00047882 */ /* 0x000fc60000000000 */
[----:B------:R-:W-:-:S04]  /*1ea20*/  LOP3.LUT P0, RZ, R3, UR5, RZ, 0xfc, P0 ;  /* 0x0000000503ff7c12 */ /* 0x000fc8000800fcff */
[----:B-----5:R-:W-:Y:S01]  /*1ea30*/  SEL R8, R6, RZ, !P0 ;  /* 0x000000ff06087207 */ /* 0x020fe20004000000 */
[----:B--2---:R-:W-:Y:S01]  /*1ea40*/  VIADD R7, R4, 0xffffffff ;  /* 0xffffffff04077836 */ /* 0x004fe20000000000 */
[----:B------:R-:W-:Y:S07]  /*1ea50*/  BRA.DIV UR4, `(.L_x_1354) ;  /* 0x0000003e04747947 */ /* 0x000fee000b800000 */
.L_x_1465:
[----:B------:R-:W-:Y:S01]  /*1ea60*/  UMOV UR4, 0xffffffff ;  /* 0xffffffff00047882 */ /* 0x000fe20000000000 */
[----:B------:R-:W-:Y:S02]  /*1ea70*/  SHF.R.S32.HI R12, RZ, 0x1f, R6 ;  /* 0x0000001fff0c7819 */ /* 0x000fe40000011406 */
[----:B------:R-:W-:Y:S05]  /*1ea80*/  BRA.DIV UR4, `(.L_x_1355) ;  /* 0x0000003e049c7947 */ /* 0x000fea000b800000 */
[----:B------:R-:W-:-:S13]  /*1ea90*/  ELECT P6, URZ, PT ;  /* 0x00000000003f782f */ /* 0x000fda00038c0000 */
.L_x_1468:
[----:B------:R-:W-:Y:S05]  /*1eaa0*/  @!P6 BRA `(.L_x_1356) ;  /* 0x0000000000f4e947 */ /* 0x000fea0003800000 */
[----:B------:R-:W-:-:S04]  /*1eab0*/  ISETP.NE.U32.AND P0, PT, R2, RZ, PT ;  /* 0x000000ff0200720c */ /* 0x000fc80003f05070 */
[----:B------:R-:W-:-:S13]  /*1eac0*/  ISETP.NE.AND.EX P0, PT, R3, RZ, PT, P0 ;  /* 0x000000ff0300720c */ /* 0x000fda0003f05300 */
[----:B------:R-:W-:Y:S05]  /*1ead0*/  @!P0 BRA `(.L_x_1357) ;  /* 0x0000000000448947 */ /* 0x000fea0003800000 */
[----:B---3--:R-:W0:Y:S01]  /*1eae0*/  LDC R10, c[0x0][0x41c] ;  /* 0x00010700ff0a7b82 */ /* 0x008e220000000800 */
[----:B------:R-:W-:Y:S02]  /*1eaf0*/  ULDC.64 UR4, c[0x0][0x408] ;  /* 0x0001020000047ab9 */ /* 0x000fe40000000a00 */
[----:B------:R-:W-:-:S04]  /*1eb00*/  IMAD R11, R12, UR4, RZ ;  /* 0x000000040c0b7c24 */ /* 0x000fc8000f8e02ff */
[----:B------:R-:W-:Y:S01]  /*1eb10*/  IMAD R11, R6, UR5, R11 ;  /* 0x00000005060b7c24 */ /* 0x000fe2000f8e020b */
[----:B0-----:R-:W-:-:S13]  /*1eb20*/  ISETP.NE.AND P0, PT, R10, 0x1, PT ;  /* 0x000000010a00780c */ /* 0x001fda0003f05270 */
[----:B------:R-:W0:Y:S02]  /*1eb30*/  @P0 LDC.64 R4, c[0x0][0x420] ;  /* 0x00010800ff040b82 */ /* 0x000e240000000a00 */
[----:B0-----:R-:W-:-:S04]  /*1eb40*/  @P0 IMAD.HI.U32 R8, R7, R4, RZ ;  /* 0x0000000407080227 */ /* 0x001fc800078e00ff */
[----:B------:R-:W-:Y:S01]  /*1eb50*/  IMAD.MOV.U32 R4, RZ, RZ, R7 ;  /* 0x000000ffff047224 */ /* 0x000fe200078e0007 */
[----:B------:R-:W-:-:S05]  /*1eb60*/  @P0 SHF.R.U32.HI R4, RZ, R5, R8 ;  /* 0x00000005ff040219 */ /* 0x000fca0000011608 */
[----:B------:R-:W-:-:S04]  /*1eb70*/  IMAD.MOV R5, RZ, RZ, -R4 ;  /* 0x000000ffff057224 */ /* 0x000fc800078e0a04 */
[----:B------:R-:W-:Y:S01]  /*1eb80*/  IMAD R7, R10, R5, R7 ;  /* 0x000000050a077224 */ /* 0x000fe200078e0207 */
[----:B------:R-:W-:-:S03]  /*1eb90*/  SHF.R.S32.HI R5, RZ, 0x1f, R4 ;  /* 0x0000001fff057819 */ /* 0x000fc60000011404 */
[----:B------:R-:W-:-:S04]  /*1eba0*/  IMAD.WIDE.U32 R4, R6, UR4, R4 ;  /* 0x0000000406047c25 */ /* 0x000fc8000f8e0004 */
[----:B------:R-:W-:Y:S01]  /*1ebb0*/  IMAD.IADD R5, R5, 0x1, R11 ;  /* 0x0000000105057824 */ /* 0x000fe200078e020b */
[----:B------:R-:W-:-:S04]  /*1ebc0*/  LEA R10, P0, R4, R2, 0x2 ;  /* 0x00000002040a7211 */ /* 0x000fc800078010ff */
[----:B------:R-:W-:-:S05]  /*1ebd0*/  LEA.HI.X R11, R4, R3, R5, 0x2, P0 ;  /* 0x00000003040b7211 */ /* 0x000fca00000f1405 */
[----:B------:R0:W5:Y:S04]  /*1ebe0*/  LDG.E R8, desc[UR52][R10.64] ;  /* 0x000000340a087981 */ /* 0x000168000c1e1900 */
.L_x_1357:
[----:B------:R-:W-:Y:S01]  /*1ebf0*/  IMAD R5, R22, 0x8, R27 ;  /* 0x0000000816057824 */ /* 0x000fe200078e021b */
[----:B------:R-:W-:-:S04]  /*1ec00*/  SHF.L.U32 R4, R24, 0x1f, RZ ;  /* 0x0000001f18047819 */ /* 0x000fc800000006ff */
[----:B------:R-:W1:Y:S02]  /*1ec10*/  SYNCS.PHASECHK.TRANS64.TRYWAIT P0, [R5+URZ+0x2d840], R4 ;  /* 0x02d84004050075a7 */ /* 0x000e64000800017f */
[----:B-1----:R-:W-:Y:S05]  /*1ec20*/  @!P0 BRA `(.L_x_1358) ;  /* 0x0000003c00548947 */ /* 0x002fea0003800000 */
.L_x_1469:
[----:B0--3--:R-:W0:Y:S02]  /*1ec30*/  S2R R10, SR_TID.X ;  /* 0x00000000000a7919 */ /* 0x009e240000002100 */
        /* <DEDUP_REMOVED lines=8> */
.L_x_1359:
        /* <DEDUP_REMOVED lines=27> */
[----:B0-----:R-:W-:Y:S01]  /*1ee70*/  NOP ;  /* 0x0000000000007918 */ /* 0x001fe20000000000 */
.L_x_1356:
        /* <DEDUP_REMOVED lines=30> */
[----:B-1----:R-:W-:Y:S01]  /*1f060*/  @P0 R2UR UR13, R9 ;  /* 0x00000000090d02ca */ /* 0x002fe200000e0000 */
[----:B------:R-:W-:Y:S01]  /*1f070*/  UIADD3 UR8, UR24, 0x12400, URZ ;  /* 0x0001240018087890 */ /* 0x000fe2000fffe03f */
[----:B------:R-:W-:Y:S01]  /*1f080*/  @P0 R2UR UR12, R18 ;  /* 0x00000000120c02ca */ /* 0x000fe200000e0000 */
[----:B------:R-:W-:Y:S01]  /*1f090*/  UMOV UR10, 0x40 ;  /* 0x00000040000a7882 */ /* 0x000fe20000000000 */
[----:B------:R-:W-:-:S13]  /*1f0a0*/  @P0 R2UR UR11, R17 ;  /* 0x00000000110b02ca */ /* 0x000fda00000e0000 */
[----:B------:R4:W-:Y:S01]  /*1f0b0*/  UTMALDG.4D [UR8], [UR4], desc[UR22] ;  /* 0x00001608040075b4 */ /* 0x0009e20008019000 */
[----:B--2---:R-:W-:-:S05]  /*1f0c0*/  VIADD R5, R5, 0x1 ;  /* 0x0000000105057836 */ /* 0x004fca0000000000 */
[----:B0-----:R-:W-:Y:S01]  /*1f0d0*/  LEA.HI R4, R5, R5, RZ, 0x1 ;  /* 0x0000000505047211 */ /* 0x001fe200078f08ff */
[----:B------:R4:W-:Y:S03]  /*1f0e0*/  STL [R1+0x4], R5 ;  /* 0x0000040501007387 */ /* 0x0009e60000100800 */
[----:B------:R-:W-:-:S05]  /*1f0f0*/  LOP3.LUT R4, R4, 0xfffffffe, RZ, 0xc0, !PT ;  /* 0xfffffffe04047812 */ /* 0x000fca00078ec0ff */
[----:B------:R-:W-:-:S05]  /*1f100*/  IMAD.IADD R4, R5, 0x1, -R4 ;  /* 0x0000000105047824 */ /* 0x000fca00078e0a04 */
[----:B------:R-:W-:-:S04]  /*1f110*/  SHF.L.U32 R4, R4, 0x1f, RZ ;  /* 0x0000001f04047819 */ /* 0x000fc800000006ff */
[----:B------:R-:W0:Y:S02]  /*1f120*/  SYNCS.PHASECHK.TRANS64.TRYWAIT P0, [R27+URZ+0x2d820], R4 ;  /* 0x02d820041b0075a7 */ /* 0x000e24000800017f */
[----:B0---4-:R-:W-:Y:S05]  /*1f130*/  @!P0 BRA `(.L_x_1361) ;  /* 0x0000003800248947 */ /* 0x011fea0003800000 */
.L_x_1470:
[----:B------:R-:W-:Y:S05]  /*1f140*/  BSYNC B0 ;  /* 0x0000000000007941 */ /* 0x000fea0003800000 */
.L_x_1360:
[----:B------:R-:W2:Y:S01]  /*1f150*/  LDL R5, [R1] ;  /* 0x0000000001057983 */ /* 0x000ea20000100800 */
[----:B------:R-:W-:Y:S01]  /*1f160*/  BSSY B0, `(.L_x_1362) ;  /* 0x000016a000007945 */ /* 0x000fe20003800000 */
[----:B--2---:R-:W-:-:S05]  /*1f170*/  VIADD R9, R5, 0xfffffffe ;  /* 0xfffffffe05097836 */ /* 0x004fca0000000000 */
[----:B------:R-:W-:-:S13]  /*1f180*/  ISETP.GE.AND P0, PT, R9, R29, PT ;  /* 0x0000001d0900720c */ /* 0x000fda0003f06270 */
[----:B------:R-:W-:Y:S05]  /*1f190*/  @!P0 BRA `(.L_x_1363) ;  /* 0x0000001400988947 */ /* 0x000fea0003800000 */
[----:B0-----:R-:W-:Y:S01]  /*1f1a0*/  IMAD.MOV R4, RZ, RZ, -R5 ;  /* 0x000000ffff047224 */ /* 0x001fe200078e0a05 */
[----:B---3--:R-:W-:Y:S01]  /*1f1b0*/  LOP3.LUT R13, RZ, R29, RZ, 0x33, !PT ;  /* 0x0000001dff0d7212 */ /* 0x008fe200078e33ff */
[----:B------:R-:W-:Y:S03]  /*1f1c0*/  BSSY B1, `(.L_x_1364) ;  /* 0x0000079000017945 */ /* 0x000fe60003800000 */
[----:B------:R-:W-:-:S05]  /*1f1d0*/  VIADDMNMX R13, R4, 0x1, R13, !PT ;  /* 0x00000001040d7846 */ /* 0x000fca000780010d */
[----:B------:R-:W-:-:S05]  /*1f1e0*/  IMAD.IADD R4, R5, 0x1, R13 ;  /* 0x0000000105047824 */ /* 0x000fca00078e020d */
[----:B------:R-:W-:-:S04]  /*1f1f0*/  LOP3.LUT R4, R4, 0x1, RZ, 0xc0, !PT ;  /* 0x0000000104047812 */ /* 0x000fc800078ec0ff */
[----:B------:R-:W-:-:S13]  /*1f200*/  ISETP.NE.U32.AND P0, PT, R4, 0x1, PT ;  /* 0x000000010400780c */ /* 0x000fda0003f05070 */
[----:B------:R-:W-:Y:S05]  /*1f210*/  @P0 BRA `(.L_x_1365) ;  /* 0x0000000400cc0947 */ /* 0x000fea0003800000 */
[----:B------:R-:W-:Y:S01]  /*1f220*/  IADD3 R10, R22, 0x1, RZ ;  /* 0x00000001160a7810 */ /* 0x000fe20007ffe0ff */
[----:B------:R-:W-:Y:S03]  /*1f230*/  BSSY B2, `(.L_x_1366) ;  /* 0x000006d000027945 */ /* 0x000fe60003800000 */
        /* <DEDUP_REMOVED lines=27> */
.L_x_1368:
[----:B0-----:R-:W-:Y:S01]  /*1f3f0*/  IMAD R3, R10, 0x8, R27 ;  /* 0x000000080a037824 */ /* 0x001fe200078e021b */
[----:B------:R-:W-:-:S04]  /*1f400*/  SHF.L.U32 R2, R14, 0x1f, RZ ;  /* 0x0000001f0e027819 */ /* 0x000fc800000006ff */
[----:B------:R-:W0:Y:S02]  /*1f410*/  SYNCS.PHASECHK.TRANS64.TRYWAIT P0, [R3+URZ+0x2d840], R2 ;  /* 0x02d84002030075a7 */ /* 0x000e24000800017f */
[----:B0-----:R-:W-:Y:S05]  /*1f420*/  @!P0 BRA `(.L_x_1369) ;  /* 0x00000034007c8947 */ /* 0x001fea0003800000 */
.L_x_1471:
        /* <DEDUP_REMOVED lines=9> */
.L_x_1370:
        /* <DEDUP_REMOVED lines=31> */
.L_x_1472:
[----:B------:R-:W-:Y:S05]  /*1f6b0*/  @P1 BRA `(.L_x_1372) ;  /* 0x0000000000181947 */ /* 0x000fea0003800000 */
[----:B------:R-:W-:Y:S01]  /*1f6c0*/  ISETP.NE.AND P0, PT, R28, RZ, PT ;  /* 0x000000ff1c00720c */ /* 0x000fe20003f05270 */
[----:B0-----:R-:W-:Y:S02]  /*1f6d0*/  IMAD R2, R22, 0x8, R27 ;  /* 0x0000000816027824 */ /* 0x001fe400078e021b */
[----:B------:R-:W-:-:S04]  /*1f6e0*/  IMAD.MOV.U32 R3, RZ, RZ, 0x6000 ;  /* 0x00006000ff037424 */ /* 0x000fc800078e00ff */
[----:B------:R1:W-:Y:S06]  /*1f6f0*/  SYNCS.ARRIVE.TRANS64 RZ, [R2+URZ+0x2d850], R3 ;  /* 0x02d8500302ff79a7 */ /* 0x0003ec000800003f */
[----:B------:R-:W-:Y:S05]  /*1f700*/  @!P0 BRA `(.L_x_1372) ;  /* 0x0000000000048947 */ /* 0x000fea0003800000 */
[----:B------:R-:W-:Y:S01]  /*1f710*/  BPT.TRAP 0x1 ;  /* 0x000000040000795c */ /* 0x000fe20000300000 */
.L_x_1372:
        /* <DEDUP_REMOVED lines=30> */
.L_x_1367:
[----:B------:R-:W-:Y:S05]  /*1f900*/  BSYNC B2 ;  /* 0x0000000000027941 */ /* 0x000fea0003800000 */
.L_x_1366:
[----:B------:R-:W2:Y:S01]  /*1f910*/  LDL R2, [R1] ;  /* 0x0000000001027983 */ /* 0x000ea20000100800 */
[----:B------:R-:W-:Y:S01]  /*1f920*/  IMAD.MOV.U32 R22, RZ, RZ, R10 ;  /* 0x000000ffff167224 */ /* 0x000fe200078e000a */
[----:B------:R-:W-:Y:S01]  /*1f930*/  MOV R24, R14 ;  /* 0x0000000e00187202 */ /* 0x000fe20000000f00 */
[----:B--2---:R-:W-:-:S07]  /*1f940*/  VIADD R9, R2, 0xfffffffd ;  /* 0xfffffffd02097836 */ /* 0x004fce0000000000 */
.L_x_1365:
[----:B------:R-:W-:Y:S05]  /*1f950*/  BSYNC B1 ;  /* 0x0000000000017941 */ /* 0x000fea0003800000 */
.L_x_1364:
[----:B------:R-:W2:Y:S01]  /*1f960*/  LDL.LU R2, [R1] ;  /* 0x0000000001027983 */ /* 0x000ea20000300800 */
[----:B------:R-:W-:Y:S01]  /*1f970*/  VIADD R13, R13, 0xfffffffe ;  /* 0xfffffffe0d0d7836 */ /* 0x000fe20000000000 */
[----:B--2---:R-:W-:-:S04]  /*1f980*/  LOP3.LUT R2, RZ, R2, RZ, 0x33, !PT ;  /* 0x00000002ff027212 */ /* 0x004fc800078e33ff */
[----:B------:R-:W-:-:S13]  /*1f990*/  ISETP.NE.AND P0, PT, R13, R2, PT ;  /* 0x000000020d00720c */ /* 0x000fda0003f05270 */
[----:B------:R-:W-:Y:S05]  /*1f9a0*/  @!P0 BRA `(.L_x_1363) ;  /* 0x0000000c00948947 */ /* 0x000fea0003800000 */
[----:B------:R-:W-:-:S07]  /*1f9b0*/  IMAD.MOV.U32 R4, RZ, RZ, R8 ;  /* 0x000000ffff047224 */ /* 0x000fce00078e0008 */
.L_x_1387:
[----:B------:R-:W-:Y:S01]  /*1f9c0*/  VIADD R10, R22, 0x1 ;  /* 0x00000001160a7836 */ /* 0x000fe20000000000 */
[----:B------:R-:W-:Y:S05]  /*1f9d0*/  YIELD ;  /* 0x0000000000007946 */ /* 0x000fea0003800000 */
[----:B------:R-:W-:Y:S01]  /*1f9e0*/  ISETP.NE.AND P0, PT, R10, 0x2, PT ;  /* 0x000000020a00780c */ /* 0x000fe20003f05270 */
[----:B------:R-:W-:Y:S03]  /*1f9f0*/  BSSY B1, `(.L_x_1373) ;  /* 0x000006c000017945 */ /* 0x000fe60003800000 */
[----:B0-----:R-:W-:-:S02]  /*1fa00*/  SEL R11, RZ, 0x1, P0 ;  /* 0x00000001ff0b7807 */ /* 0x001fc40000000000 */
[----:B------:R-:W-:Y:S02]  /*1fa10*/  SEL R10, R10, RZ, P0 ;  /* 0x000000ff0a0a7207 */ /* 0x000fe40000000000 */
[----:B------:R-:W-:Y:S01]  /*1fa20*/  LOP3.LUT R11, R24, R11, RZ, 0x3c, !PT ;  /* 0x0000000b180b7212 */ /* 0x000fe200078e3cff */
[----:B-1----:R-:W-:Y:S06]  /*1fa30*/  @!P6 BRA `(.L_x_1374) ;  /* 0x00000004009ce947 */ /* 0x002fec0003800000 */
        /* <DEDUP_REMOVED lines=23> */
.L_x_1375:
[----:B------:R-:W-:Y:S01]  /*1fbb0*/  IMAD R3, R10, 0x8, R27 ;  /* 0x000000080a037824 */ /* 0x000fe200078e021b */
[----:B------:R-:W-:-:S04]  /*1fbc0*/  SHF.L.U32 R2, R11, 0x1f, RZ ;  /* 0x0000001f0b027819 */ /* 0x000fc800000006ff */
[----:B------:R-:W1:Y:S02]  /*1fbd0*/  SYNCS.PHASECHK.TRANS64.TRYWAIT P0, [R3+URZ+0x2d840], R2 ;  /* 0x02d84002030075a7 */ /* 0x000e64000800017f */
[----:B-1----:R-:W-:Y:S05]  /*1fbe0*/  @!P0 BRA `(.L_x_1376) ;  /* 0x0000002c00b48947 */ /* 0x002fea0003800000 */
.L_x_1473:
        /* <DEDUP_REMOVED lines=9> */
.L_x_1377:
        /* <DEDUP_REMOVED lines=31> */
.L_x_1474:
[----:B------:R-:W-:Y:S05]  /*1fe70*/  @P0 BRA `(.L_x_1379) ;  /* 0x0000000000140947 */ /* 0x000fea0003800000 */
[----:B------:R-:W-:Y:S01]  /*1fe80*/  ISETP.NE.AND P1, PT, R28, RZ, PT ;  /* 0x000000ff1c00720c */ /* 0x000fe20003f25270 */
[----:B------:R-:W-:-:S04]  /*1fe90*/  IMAD.MOV.U32 R2, RZ, RZ, 0x6000 ;  /* 0x00006000ff027424 */ /* 0x000fc800078e00ff */
[----:B------:R1:W-:Y:S08]  /*1fea0*/  SYNCS.ARRIVE.TRANS64 RZ, [R3+URZ+0x50], R2 ;  /* 0x0000500203ff79a7 */ /* 0x0003f0000800003f */
[----:B------:R-:W-:Y:S05]  /*1feb0*/  @!P1 BRA `(.L_x_1379) ;  /* 0x0000000000049947 */ /* 0x000fea0003800000 */
[----:B------:R-:W-:Y:S01]  /*1fec0*/  BPT.TRAP 0x1 ;  /* 0x000000040000795c */ /* 0x000fe20000300000 */
.L_x_1379:
        /* <DEDUP_REMOVED lines=12> */
[----:B------:R-:W-:Y:S01]  /*1ff90*/  IMAD.MOV.U32 R7, RZ, RZ, R13 ;  /* 0x000000ffff077224 */ /* 0x000fe200078e000d */
[----:B------:R-:W-:-:S03]  /*1ffa0*/  MOV R8, R4 ;  /* 0x0000000400087202 */ /* 0x000fc60000000f00 */
        /* <DEDUP_REMOVED lines=16> */
.L_x_1374:
[----:B------:R-:W-:Y:S05]  /*200b0*/  BSYNC B1 ;  /* 0x0000000000017941 */ /* 0x000fea0003800000 */
.L_x_1373:
[----:B------:R-:W-:Y:S01]  /*200c0*/  VIADD R22, R10, 0x1 ;  /* 0x000000010a167836 */ /* 0x000fe20000000000 */
[----:B------:R-:W-:Y:S01]  /*200d0*/  BSSY B1, `(.L_x_1380) ;  /* 0x000006f000017945 */ /* 0x000fe20003800000 */
[----:B------:R-:W-:-:S03]  /*200e0*/  VIADD R13, R9, 0xffffffff ;  /* 0xffffffff090d7836 */ /* 0x000fc60000000000 */
[----:B------:R-:W-:-:S04]  /*200f0*/  ISETP.NE.AND P0, PT, R22, 0x2, PT ;  /* 0x000000021600780c */ /* 0x000fc80003f05270 */
[----:B0-----:R-:W-:Y:S02]  /*20100*/  SEL R24, RZ, 0x1, P0 ;  /* 0x00000001ff187807 */ /* 0x001fe40000000000 */
        /* <DEDUP_REMOVED lines=14> */
[----:B-1----:R-:W0:Y:S02]  /*201f0*/  @P0 LDC.64 R2, c[0x0][0x420] ;  /* 0x00010800ff020b82 */ /* 0x002e240000000a00 */
        /* <DEDUP_REMOVED lines=11> */
.L_x_1382:
[----:B-1----:R-:W-:Y:S01]  /*202b0*/  IMAD R2, R22, 0x8, R27 ;  /* 0x0000000816027824 */ /* 0x002fe200078e021b */
[----:B------:R-:W-:-:S04]  /*202c0*/  SHF.L.U32 R3, R24, 0x1f, RZ ;  /* 0x0000001f18037819 */ /* 0x000fc800000006ff */
[----:B------:R-:W1:Y:S02]  /*202d0*/  SYNCS.PHASECHK.TRANS64.TRYWAIT P0, [R2+URZ+0x2d840], R3 ;  /* 0x02d84003020075a7 */ /* 0x000e64000800017f */
[----:B-1----:R-:W-:Y:S05]  /*202e0*/  @!P0 BRA `(.L_x_1383) ;  /* 0x00000028001c8947 */ /* 0x002fea0003800000 */
.L_x_1475:
        /* <DEDUP_REMOVED lines=9> */
.L_x_1384:
[----:B01----:R-:W-:Y:S01]  /*20380*/  VIADD R3, R27, 0x2d800 ;  /* 0x0002d8001b037836 */ /* 0x003fe20000000000 */
[----:B------:R-:W-:Y:S01]  /*20390*/  R2UR UR11, R14 ;  /* 0x000000000e0b72ca */ /* 0x000fe200000e0000 */
[----:B------:R-:W-:Y:S01]  /*203a0*/  UIADD3 UR4, UP0, UR38, 0x370, URZ ;  /* 0x0000037026047890 */ /* 0x000fe2000ff1e03f */
[----:B------:R-:W-:Y:S01]  /*203b0*/  R2UR UR5, R23 ;  /* 0x00000000170572ca */ /* 0x000fe200000e0000 */
[----:B------:R-:W-:Y:S01]  /*203c0*/  IMAD R2, R22, 0x8, R3 ;  /* 0x0000000816027824 */ /* 0x000fe200078e0203 */
[----:B------:R-:W-:Y:S01]  /*203d0*/  R2UR UR12, R0 ;  /* 0x00000000000c72ca */ /* 0x000fe200000e0000 */
[----:B------:R-:W-:Y:S01]  /*203e0*/  UMOV UR10, URZ ;  /* 0x0000003f000a7c82 */ /* 0x000fe20008000000 */
[----:B-----5:R-:W-:Y:S01]  /*203f0*/  R2UR UR13, R4 ;  /* 0x00000000040d72ca */ /* 0x020fe200000e0000 */
[----:B------:R-:W-:Y:S01]  /*20400*/  UMOV UR6, 0x0 ;  /* 0x0000000000067882 */ /* 0x000fe20000000000 */
[----:B------:R-:W-:Y:S01]  /*20410*/  R2UR UR9, R2 ;  /* 0x00000000020972ca */ /* 0x000fe200000e0000 */
[----:B------:R-:W-:Y:S01]  /*20420*/  IMAD R2, R22, 0x6000, R27 ;  /* 0x0000600016027824 */ /* 0x000fe200078e021b */
[----:B------:R-:W-:Y:S01]  /*20430*/  UMOV UR7, 0x14f00000 ;  /* 0x14f0000000077882 */ /* 0x000fe20000000000 */
[----:B------:R-:W-:Y:S01]  /*20440*/  UMOV UR17, 0x20 ;  /* 0x0000002000117882 */ /* 0x000fe20000000000 */
[----:B------:R-:W-:Y:S01]  /*20450*/  UMOV UR18, 0x40 ;  /* 0x0000004000127882 */ /* 0x000fe20000000000 */
[----:B------:R-:W-:-:S02]  /*20460*/  SHF.L.U32 R11, R11, 0x1f, RZ ;  /* 0x0000001f0b0b7819 */ /* 0x000fc400000006ff */
[----:B------:R-:W-:Y:S01]  /*20470*/  R2UR UR8, R2 ;  /* 0x00000000020872ca */ /* 0x000fe200000e0000 */
[----:B------:R-:W-:Y:S01]  /*20480*/  ULEA UR11, UR11, UR5, 0x7 ;  /* 0x000000050b0b7291 */ /* 0x000fe2000f8e383f */
[----:B------:R-:W-:Y:S01]  /*20490*/  IMAD R2, R10, 0x8, R3 ;  /* 0x000000080a027824 */ /* 0x000fe200078e0203 */
[----:B------:R-:W-:-:S03]  /*204a0*/  UIADD3.X UR5, URZ, UR39, URZ, UP0, !UPT ;  /* 0x000000273f057290 */ /* 0x000fc600087fe43f */
[----:B------:R-:W-:-:S07]  /*204b0*/  UIADD3 UR9, UR9, 0x30, URZ ;  /* 0x0000003009097890 */ /* 0x000fce000fffe03f */
[----:B------:R-:W-:Y:S02]  /*204c0*/  UIADD3 UR14, UR8, 0x15400, URZ ;  /* 0x00015400080e7890 */ /* 0x000fe4000fffe03f */
[----:B------:R-:W-:Y:S02]  /*204d0*/  UIADD3 UR15, UR8, 0x17400, URZ ;  /* 0x00017400080f7890 */ /* 0x000fe4000fffe03f */
[----:B------:R-:W-:-:S03]  /*204e0*/  UIADD3 UR16, UR8, 0x19400, URZ ;  /* 0x0001940008107890 */ /* 0x000fc6000fffe03f */
[----:B------:R-:W-:Y:S02]  /*204f0*/  UMOV UR8, UR14 ;  /* 0x0000000e00087c82 */ /* 0x000fe40008000000 */
[----:B------:R0:W-:Y:S02]  /*20500*/  UTMALDG.4D [UR8], [UR4], desc[UR6] ;  /* 0x00000608040075b4 */ /* 0x0001e40008019000 */
[----:B0-----:R-:W-:Y:S01]  /*20510*/  UMOV UR8, UR15 ;  /* 0x0000000f00087c82 */ /* 0x001fe20008000000 */
[----:B------:R-:W-:Y:S02]  /*20520*/  UMOV UR10, UR17 ;  /* 0x00000011000a7c82 */ /* 0x000fe40008000000 */
[----:B------:R0:W-:Y:S02]  /*20530*/  UTMALDG.4D [UR8], [UR4], desc[UR6] ;  /* 0x00000608040075b4 */ /* 0x0001e40008019000 */
[----:B0-----:R-:W-:Y:S01]  /*20540*/  UMOV UR8, UR16 ;  /* 0x0000001000087c82 */ /* 0x001fe20008000000 */
[----:B------:R-:W-:-:S02]  /*20550*/  UMOV UR10, UR18 ;  /* 0x00000012000a7c82 */ /* 0x000fc40008000000 */
[----:B------:R0:W-:Y:S01]  /*20560*/  UTMALDG.4D [UR8], [UR4], desc[UR6] ;  /* 0x00000608040075b4 */ /* 0x0001e20008019000 */
[----:B------:R-:W1:Y:S02]  /*20570*/  SYNCS.PHASECHK.TRANS64.TRYWAIT P1, [R2+URZ+0x60], R11 ;  /* 0x0000600b020075a7 */ /* 0x000e64000802017f */
[----:B01----:R-:W-:Y:S05]  /*20580*/  @!P1 BRA `(.L_x_1385) ;  /* 0x0000002400889947 */ /* 0x003fea0003800000 */
.L_x_1476:
[----:B------:R-:W-:Y:S05]  /*20590*/  @P0 BRA `(.L_x_1386) ;  /* 0x0000000000140947 */ /* 0x000fea0003800000 */
[----:B------:R-:W-:Y:S01]  /*205a0*/  ISETP.NE.AND P1, PT, R28, RZ, PT ;  /* 0x000000ff1c00720c */ /* 0x000fe20003f25270 */
[----:B------:R-:W-:-:S04]  /*205b0*/  IMAD.MOV.U32 R3, RZ, RZ, 0x6000 ;  /* 0x00006000ff037424 */ /* 0x000fc800078e00ff */
[----:B------:R1:W-:Y:S08]  /*205c0*/  SYNCS.ARRIVE.TRANS64 RZ, [R2+URZ+0x50], R3 ;  /* 0x0000500302ff79a7 */ /* 0x0003f0000800003f */
[----:B------:R-:W-:Y:S05]  /*205d0*/  @!P1 BRA `(.L_x_1386) ;  /* 0x0000000000049947 */ /* 0x000fea0003800000 */
[----:B------:R-:W-:Y:S01]  /*205e0*/  BPT.TRAP 0x1 ;  /* 0x000000040000795c */ /* 0x000fe20000300000 */
.L_x_1386:
        /* <DEDUP_REMOVED lines=29> */
.L_x_1381:
[----:B------:R-:W-:Y:S05]  /*207c0*/  BSYNC B1 ;  /* 0x0000000000017941 */ /* 0x000fea0003800000 */
.L_x_1380:
[----:B------:R-:W-:Y:S02]  /*207d0*/  ISETP.GT.AND P0, PT, R13, R29, PT ;  /* 0x0000001d0d00720c */ /* 0x000fe40003f04270 */
[----:B------:R-:W-:-:S11]  /*207e0*/  IADD3 R9, R9, -0x2, RZ ;  /* 0xfffffffe09097810 */ /* 0x000fd60007ffe0ff */
[----:B------:R-:W-:Y:S05]  /*207f0*/  @P0 BRA `(.L_x_1387) ;  /* 0xfffffff000700947 */ /* 0x000fea000383ffff */
.L_x_1363:
[----:B------:R-:W-:Y:S05]  /*20800*/  BSYNC B0 ;  /* 0x0000000000007941 */ /* 0x000fea0003800000 */
.L_x_1362:
        /* <DEDUP_REMOVED lines=15> */
.L_x_1389:
[----:B------:R-:W-:Y:S05]  /*20900*/  BSYNC B0 ;  /* 0x0000000000007941 */ /* 0x000fea0003800000 */
.L_x_1388:
[----:B------:R-:W-:Y:S04]  /*20910*/  BSSY B0, `(.L_x_1390) ;  /* 0x000002b000007945 */ /* 0x000fe80003800000 */
[----:B------:R-:W-:Y:S05]  /*20920*/  @!P6 BRA `(.L_x_1391) ;  /* 0x0000000000a4e947 */ /* 0x000fea0003800000 */
[----:B-1----:R-:W-:Y:S01]  /*20930*/  IMAD R3, R22, 0x8, R27 ;  /* 0x0000000816037824 */ /* 0x002fe200078e021b */
[----:B0-----:R-:W-:-:S04]  /*20940*/  SHF.L.U32 R2, R24, 0x1f, RZ ;  /* 0x0000001f18027819 */ /* 0x001fc800000006ff */
[----:B------:R-:W0:Y:S02]  /*20950*/  SYNCS.PHASECHK.TRANS64.TRYWAIT P0, [R3+URZ+0x2d860], R2 ;  /* 0x02d86002030075a7 */ /* 0x000e24000800017f */
[----:B0-----:R-:W-:Y:S05]  /*20960*/  @!P0 BRA `(.L_x_1392) ;  /* 0x0000002000a48947 */ /* 0x001fea0003800000 */
.L_x_1477:
        /* <DEDUP_REMOVED lines=9> */
.L_x_1393:
        /* <DEDUP_REMOVED lines=28> */
.L_x_1391:
[----:B------:R-:W-:Y:S05]  /*20bc0*/  BSYNC B0 ;  /* 0x0000000000007941 */ /* 0x000fea0003800000 */
.L_x_1390:
[----:B------:R-:W-:-:S05]  /*20bd0*/  VIADD R22, R22, 0x1 ;  /* 0x0000000116167836 */ /* 0x000fca0000000000 */
[----:B------:R-:W-:-:S04]  /*20be0*/  ISETP.NE.AND P0, PT, R22, 0x2, PT ;  /* 0x000000021600780c */ /* 0x000fc80003f05270 */
[----:B01----:R-:W-:Y:S02]  /*20bf0*/  SEL R3, RZ, 0x1, P0 ;  /* 0x00000001ff037807 */ /* 0x003fe40000000000 */
[----:B------:R-:W-:Y:S02]  /*20c00*/  SEL R22, R22, RZ, P0 ;  /* 0x000000ff16167207 */ /* 0x000fe40000000000 */
[----:B------:R-:W-:-:S07]  /*20c10*/  LOP3.LUT R24, R24, R3, RZ, 0x3c, !PT ;  /* 0x0000000318187212 */ /* 0x000fce00078e3cff */
.L_x_1347:
[----:B------:R-:W-:Y:S05]  /*20c20*/  BSYNC B6 ;  /* 0x0000000000067941 */ /* 0x000fea0003800000 */
.L_x_1345:
[----:B------:R-:W-:-:S03]  /*20c30*/  UMOV UR4, 0xffffffff ;  /* 0xffffffff00047882 */ /* 0x000fc60000000000 */
[----:B------:R-:W-:Y:S05]  /*20c40*/  BRA.DIV UR4, `(.L_x_1394) ;  /* 0x0000002204007947 */ /* 0x000fea000b800000 */
[----:B------:R4:W0:Y:S04]  /*20c50*/  SHFL.IDX PT, R4, R16, RZ, 0x1f ;  /* 0x00001fff10047589 */ /* 0x00082800000e0000 */
[----:B------:R4:W0:Y:S02]  /*20c60*/  SHFL.IDX PT, R5, R16, 0x1, 0x1f ;  /* 0x00201f0010057f89 */ /* 0x00082400000e0000 */
.L_x_1481:
        /* <DEDUP_REMOVED lines=8> */
[----:B------:R-:W0:Y:S02]  /*20cf0*/  LDC.64 R2, c[0x0][0xc58] ;  /* 0x00031600ff027b82 */ /* 0x000e240000000a00 */
[----:B0-----:R-:W-:-:S06]  /*20d00*/  IMAD.WIDE R2, R7, 0x4, R2 ;  /* 0x0000000407027825 */ /* 0x001fcc00078e0202 */
[----:B------:R0:W5:Y:S02]  /*20d10*/  LDG.E R2, desc[UR52][R2.64] ;  /* 0x0000003402027981 */ /* 0x000164000c1e1900 */
.L_x_1396:
[----:B------:R-:W-:Y:S05]  /*20d20*/  BSYNC B0 ;  /* 0x0000000000007941 */ /* 0x000fea0003800000 */
.L_x_1395:
[----:B------:R-:W-:-:S03]  /*20d30*/  UMOV UR4, 0xffffffff ;  /* 0xffffffff00047882 */ /* 0x000fc60000000000 */
[----:B------:R-:W-:Y:S05]  /*20d40*/  BRA.DIV UR4, `(.L_x_1397) ;  /* 0x00000022040c7947 */ /* 0x000fea000b800000 */
[----:B-----5:R-:W2:Y:S01]  /*20d50*/  SHFL.UP PT, R14, R2, 0x1, RZ ;  /* 0x04200000020e7989 */ /* 0x020ea200000e00ff */
[C---:B------:R-:W-:Y:S02]  /*20d60*/  ISETP.NE.AND P0, PT, R28.reuse, RZ, PT ;  /* 0x000000ff1c00720c */ /* 0x040fe40003f05270 */
[----:B------:R-:W-:Y:S02]  /*20d70*/  ISETP.GE.U32.AND P1, PT, R28, 0x2, PT ;  /* 0x000000021c00780c */ /* 0x000fe40003f26070 */
[----:B--23--:R-:W-:Y:S02]  /*20d80*/  SEL R13, R14, RZ, P0 ;  /* 0x000000ff0e0d7207 */ /* 0x00cfe40000000000 */
[----:B------:R-:W-:-:S03]  /*20d90*/  ISETP.GE.U32.AND P0, PT, R28, 0x4, PT ;  /* 0x000000041c00780c */ /* 0x000fc60003f06070 */
[----:B------:R-:W-:-:S05]  /*20da0*/  IMAD.IADD R13, R2, 0x1, R13 ;  /* 0x00000001020d7824 */ /* 0x000fca00078e020d */
[----:B------:R-:W2:Y:S02]  /*20db0*/  SHFL.UP PT, R14, R13, 0x2, RZ ;  /* 0x044000000d0e7989 */ /* 0x000ea400000e00ff */
[----:B--2---:R-:W-:Y:S02]  /*20dc0*/  SEL R14, R14, RZ, P1 ;  /* 0x000000ff0e0e7207 */ /* 0x004fe40000800000 */
[----:B------:R-:W-:-:S03]  /*20dd0*/  ISETP.GE.U32.AND P1, PT, R28, 0x8, PT ;  /* 0x000000081c00780c */ /* 0x000fc60003f26070 */
[----:B0-----:R-:W-:-:S05]  /*20de0*/  IMAD.IADD R3, R13, 0x1, R14 ;  /* 0x000000010d037824 */ /* 0x001fca00078e020e */
        /* <DEDUP_REMOVED lines=10> */
[----:B------:R0:W2:Y:S02]  /*20e90*/  SHFL.IDX PT, R14, R8, 0x1f, 0x1f ;  /* 0x03e01f00080e7f89 */ /* 0x0000a400000e0000 */
.L_x_1489:
[----:B------:R-:W-:Y:S02]  /*20ea0*/  ULDC UR4, c[0x0][0xc10] ;  /* 0x0003040000047ab9 */ /* 0x000fe40000000800 */
[----:B------:R-:W-:-:S04]  /*20eb0*/  IMAD.U32 R7, RZ, RZ, UR4 ;  /* 0x00000004ff077e24 */ /* 0x000fc8000f8e00ff */
[----:B--2---:R-:W-:-:S04]  /*20ec0*/  IMAD R14, R14, R7, RZ ;  /* 0x000000070e0e7224 */ /* 0x004fc800078e02ff */
[----:B------:R-:W-:-:S05]  /*20ed0*/  IMAD.IADD R5, R5, 0x1, R14 ;  /* 0x0000000105057824 */ /* 0x000fca00078e020e */
[----:B------:R-:W-:-:S13]  /*20ee0*/  ISETP.GT.AND P0, PT, R5, R4, PT ;  /* 0x000000040500720c */ /* 0x000fda0003f04270 */
[----:B------:R-:W-:Y:S05]  /*20ef0*/  @P0 BRA `(.L_x_1398) ;  /* 0x0000000000ac0947 */ /* 0x000fea0003800000 */
[----:B------:R-:W2:Y:S02]  /*20f00*/  LDC R0, c[0x0][0xc14] ;  /* 0x00030500ff007b82 */ /* 0x000ea40000000800 */
.L_x_1403:
[----:B------:R-:W-:-:S05]  /*20f10*/  VIADD R19, R19, 0x1f ;  /* 0x0000001f13137836 */ /* 0x000fca0000000000 */
[----:B--2---:R-:W-:-:S13]  /*20f20*/  ISETP.GE.AND P0, PT, R19, R0, PT ;  /* 0x000000001300720c */ /* 0x004fda0003f06270 */
[----:B------:R-:W-:Y:S05]  /*20f30*/  @P0 BRA `(.L_x_1399) ;  /* 0x0000000400e40947 */ /* 0x000fea0003800000 */
[C---:B------:R-:W-:Y:S01]  /*20f40*/  IMAD.IADD R7, R28.reuse, 0x1, R19 ;  /* 0x000000011c077824 */ /* 0x040fe200078e0213 */
[----:B------:R-:W-:Y:S01]  /*20f50*/  ISETP.NE.AND P1, PT, R28, 0x1f, PT ;  /* 0x0000001f1c00780c */ /* 0x000fe20003f25270 */
[----:B------:R-:W-:Y:S01]  /*20f60*/  BSSY B0, `(.L_x_1400) ;  /* 0x0000007000007945 */ /* 0x000fe20003800000 */
[----:B------:R-:W-:Y:S02]  /*20f70*/  MOV R2, RZ ;  /* 0x000000ff00027202 */ /* 0x000fe40000000f00 */
[----:B------:R-:W-:-:S13]  /*20f80*/  ISETP.GE.OR P0, PT, R7, R0, !P1 ;  /* 0x000000000700720c */ /* 0x000fda0004f06670 */
[----:B------:R-:W-:Y:S05]  /*20f90*/  @P0 BRA `(.L_x_1401) ;  /* 0x00000000000c0947 */ /* 0x000fea0003800000 */
[----:B------:R-:W2:Y:S02]  /*20fa0*/  LDC.64 R2, c[0x0][0xc58] ;  /* 0x00031600ff027b82 */ /* 0x000ea40000000a00 */
[----:B--2---:R-:W-:-:S06]  /*20fb0*/  IMAD.WIDE R2, R7, 0x4, R2 ;  /* 0x0000000407027825 */ /* 0x004fcc00078e0202 */
[----:B------:R2:W5:Y:S02]  /*20fc0*/  LDG.E R2, desc[UR52][R2.64] ;  /* 0x0000003402027981 */ /* 0x000564000c1e1900 */
.L_x_1401:
[----:B------:R-:W-:Y:S05]  /*20fd0*/  BSYNC B0 ;  /* 0x0000000000007941 */ /* 0x000fea0003800000 */
.L_x_1400:
[----:B------:R-:W-:-:S03]  /*20fe0*/  UMOV UR4, 0xffffffff ;  /* 0xffffffff00047882 */ /* 0x000fc60000000000 */
[----:B------:R-:W-:Y:S05]  /*20ff0*/  BRA.DIV UR4, `(.L_x_1402) ;  /* 0x0000002204307947 */ /* 0x000fea000b800000 */
[----:B-----5:R-:W3:Y:S01]  /*21000*/  SHFL.UP PT, R14, R2, 0x1, RZ ;  /* 0x04200000020e7989 */ /* 0x020ee200000e00ff */
[C---:B------:R-:W-:Y:S02]  /*21010*/  ISETP.NE.AND P0, PT, R28.reuse, RZ, PT ;  /* 0x000000ff1c00720c */ /* 0x040fe40003f05270 */
[----:B------:R-:W-:Y:S02]  /*21020*/  ISETP.GE.U32.AND P1, PT, R28, 0x2, PT ;  /* 0x000000021c00780c */ /* 0x000fe40003f26070 */
[----:B---3--:R-:W-:Y:S02]  /*21030*/  SEL R13, R14, RZ, P0 ;  /* 0x000000ff0e0d7207 */ /* 0x008fe40000000000 */
[----:B------:R-:W-:-:S03]  /*21040*/  ISETP.GE.U32.AND P0, PT, R28, 0x4, PT ;  /* 0x000000041c00780c */ /* 0x000fc60003f06070 */
[----:B------:R-:W-:-:S05]  /*21050*/  IMAD.IADD R13, R2, 0x1, R13 ;  /* 0x00000001020d7824 */ /* 0x000fca00078e020d */
        /* <DEDUP_REMOVED lines=15> */
.L_x_1497:
[----:B------:R-:W-:Y:S02]  /*21150*/  ULDC UR4, c[0x0][0xc10] ;  /* 0x0003040000047ab9 */ /* 0x000fe40000000800 */
[----:B------:R-:W-:-:S04]  /*21160*/  IMAD.U32 R7, RZ, RZ, UR4 ;  /* 0x00000004ff077e24 */ /* 0x000fc8000f8e00ff */
[----:B--2---:R-:W-:-:S04]  /*21170*/  IMAD R14, R14, R7, RZ ;  /* 0x000000070e0e7224 */ /* 0x004fc800078e02ff */
[----:B------:R-:W-:-:S05]  /*21180*/  IMAD.IADD R5, R14, 0x1, R5 ;  /* 0x000000010e057824 */ /* 0x000fca00078e0205 */
[----:B------:R-:W-:-:S13]  /*21190*/  ISETP.GT.AND P0, PT, R5, R4, PT ;  /* 0x000000040500720c */ /* 0x000fda0003f04270 */
[----:B------:R-:W-:Y:S05]  /*211a0*/  @!P0 BRA `(.L_x_1403) ;  /* 0xfffffffc00588947 */ /* 0x000fea000383ffff */
.L_x_1398:
[----:B----4-:R-:W-:Y:S01]  /*211b0*/  IMAD.IADD R16, R5, 0x1, -R14 ;  /* 0x0000000105107824 */ /* 0x010fe200078e0a0e */
[----:B------:R-:W-:-:S03]  /*211c0*/  UMOV UR4, 0xffffffff ;  /* 0xffffffff00047882 */ /* 0x000fc60000000000 */
[----:B------:R-:W-:-:S05]  /*211d0*/  IMAD R3, R8, R7, R16 ;  /* 0x0000000708037224 */ /* 0x000fca00078e0210 */
[----:B------:R-:W-:Y:S01]  /*211e0*/  ISETP.GT.AND P6, PT, R3, R4, PT ;  /* 0x000000040300720c */ /* 0x000fe20003fc4270 */
[----:B------:R-:W-:-:S12]  /*211f0*/  BRA.DIV UR4, `(.L_x_1404) ;  /* 0x0000002204807947 */ /* 0x000fd8000b800000 */
[----:B------:R-:W-:-:S04]  /*21200*/  VOTE.ANY R3, PT, !P6 ;  /* 0x0000000000037806 */ /* 0x000fc800070e0100 */
[----:B------:R-:W2:Y:S02]  /*21210*/  POPC R5, R3 ;  /* 0x0000000300057309 */ /* 0x000ea40000000000 */
[----:B--2---:R2:W3:Y:S02]  /*21220*/  SHFL.IDX PT, R17, R2, R5, 0x1f ;  /* 0x00001f0502117589 */ /* 0x0044e400000e0000 */
.L_x_1501:
[----:B------:R-:W-:Y:S01]  /*21230*/  ISETP.NE.AND P0, PT, R3, RZ, PT ;  /* 0x000000ff0300720c */ /* 0x000fe20003f05270 */
[----:B------:R-:W-:-:S12]  /*21240*/  IMAD.MOV.U32 R14, RZ, RZ, RZ ;  /* 0x000000ffff0e7224 */ /* 0x000fd800078e00ff */
[----:B------:R-:W-:Y:S05]  /*21250*/  @!P0 BRA `(.L_x_1405) ;  /* 0x0000000000108947 */ /* 0x000fea0003800000 */
[----:B------:R-:W-:Y:S01]  /*21260*/  UMOV UR4, 0xffffffff ;  /* 0xffffffff00047882 */ /* 0x000fe20000000000 */
[----:B------:R-:W-:Y:S02]  /*21270*/  VIADD R12, R5, 0xffffffff ;  /* 0xffffffff050c7836 */ /* 0x000fe40000000000 */
[----:B------:R-:W-:Y:S05]  /*21280*/  BRA.DIV UR4, `(.L_x_1406) ;  /* 0x0000002204a47947 */ /* 0x000fea000b800000 */
[----:B------:R4:W0:Y:S02]  /*21290*/  SHFL.IDX PT, R14, R8, R12, 0x1f ;  /* 0x00001f0c080e7589 */ /* 0x00082400000e0000 */
.L_x_1405:
[----:B--2---:R-:W2:Y:S01]  /*212a0*/  LDC.64 R2, c[0x0][0xc68] ;  /* 0x00031a00ff027b82 */ /* 0x004ea20000000a00 */
[----:B------:R-:W-:-:S04]  /*212b0*/  IMAD.IADD R19, R5, 0x1, R19 ;  /* 0x0000000105137824 */ /* 0x000fc800078e0213 */
[----:B--2---:R-:W-:-:S05]  /*212c0*/  IMAD.WIDE R2, R19, 0x4, R2 ;  /* 0x0000000413027825 */ /* 0x004fca00078e0202 */
[----:B------:R2:W3:Y:S01]  /*212d0*/  LDG.E R6, desc[UR52][R2.64] ;  /* 0x0000003402067981 */ /* 0x0004e2000c1e1900 */
[----:B0-----:R-:W-:Y:S02]  /*212e0*/  IMAD R16, R14, R7, R16 ;  /* 0x000000070e107224 */ /* 0x001fe400078e0210 */
[----:B--2---:R-:W-:Y:S02]  /*212f0*/  IMAD.MOV.U32 R2, RZ, RZ, RZ ;  /* 0x000000ffff027224 */ /* 0x004fe400078e00ff */
[----:B---3--:R-:W-:-:S05]  /*21300*/  IMAD R5, R17, R6, RZ ;  /* 0x0000000611057224 */ /* 0x008fca00078e02ff */
[----:B----4-:R-:W-:-:S04]  /*21310*/  IABS R8, R5 ;  /* 0x0000000500087213 */ /* 0x010fc80000000000 */
[----:B------:R-:W0:Y:S08]  /*21320*/  I2F.RP R9, R8 ;  /* 0x0000000800097306 */ /* 0x000e300000209400 */
[----:B0-----:R-:W0:Y:S02]  /*21330*/  MUFU.RCP R9, R9 ;  /* 0x0000000900097308 */ /* 0x001e240000001000 */
[----:B0-----:R-:W-:Y:S01]  /*21340*/  VIADD R10, R9, 0xffffffe ;  /* 0x0ffffffe090a7836 */ /* 0x001fe20000000000 */
[----:B------:R-:W-:-:S05]  /*21350*/  IABS R9, R5 ;  /* 0x0000000500097213 */ /* 0x000fca0000000000 */
[----:B------:R-:W0:Y:S01]  /*21360*/  F2I.FTZ.U32.TRUNC.NTZ R3, R10 ;  /* 0x0000000a00037305 */ /* 0x000e22000021f000 */
[----:B------:R-:W-:Y:S01]  /*21370*/  IADD3 R9, RZ, -R9, RZ ;  /* 0x80000009ff097210 */ /* 0x000fe20007ffe0ff */
[----:B0-----:R-:W-:-:S04]  /*21380*/  IMAD.MOV R11, RZ, RZ, -R3 ;  /* 0x000000ffff0b7224 */ /* 0x001fc800078e0a03 */
[----:B------:R-:W-:-:S04]  /*21390*/  IMAD R11, R11, R8, RZ ;  /* 0x000000080b0b7224 */ /* 0x000fc800078e02ff */
[----:B------:R-:W-:-:S04]  /*213a0*/  IMAD.HI.U32 R3, R3, R11, R2 ;  /* 0x0000000b03037227 */ /* 0x000fc800078e0002 */
[----:B------:R-:W-:-:S05]  /*213b0*/  IMAD.IADD R2, R4, 0x1, -R16 ;  /* 0x0000000104027824 */ /* 0x000fca00078e0a10 */
        /* <DEDUP_REMOVED lines=9> */
[----:B------:R-:W-:-:S03]  /*21450*/  ISETP.GE.AND P0, PT, R4, RZ, PT ;  /* 0x000000ff0400720c */ /* 0x000fc60003f06270 */
[----:B------:R-:W-:-:S10]  /*21460*/  IMAD.MOV.U32 R9, RZ, RZ, R3 ;  /* 0x000000ffff097224 */ /* 0x000fd400078e0003 */
[----:B------:R-:W-:Y:S01]  /*21470*/  @!P0 IMAD.MOV R9, RZ, RZ, -R9 ;  /* 0x000000ffff098224 */ /* 0x000fe200078e0a09 */
[----:B------:R-:W-:-:S13]  /*21480*/  ISETP.NE.AND P0, PT, R5, RZ, PT ;  /* 0x000000ff0500720c */ /* 0x000fda0003f05270 */
[----:B------:R-:W-:-:S05]  /*21490*/  @!P0 LOP3.LUT R9, RZ, R5, RZ, 0x33, !PT ;  /* 0x00000005ff098212 */ /* 0x000fca00078e33ff */
[----:B------:R-:W-:Y:S02]  /*214a0*/  IMAD R4, R6, R9, RZ ;  /* 0x0000000906047224 */ /* 0x000fe400078e02ff */
[----:B------:R-:W-:Y:S02]  /*214b0*/  IMAD.MOV R9, RZ, RZ, -R9 ;  /* 0x000000ffff097224 */ /* 0x000fe400078e0a09 */
[----:B------:R-:W-:Y:S02]  /*214c0*/  IMAD.MOV R3, RZ, RZ, -R4 ;  /* 0x000000ffff037224 */ /* 0x000fe400078e0a04 */
[----:B------:R-:W-:-:S03]  /*214d0*/  IMAD R5, R5, R9, R2 ;  /* 0x0000000905057224 */ /* 0x000fc600078e0202 */
[----:B------:R-:W-:-:S04]  /*214e0*/  VIADDMNMX R6, R3, R7, R6, PT ;  /* 0x0000000703067246 */ /* 0x000fc80003800106 */
[----:B------:R-:W-:-:S04]  /*214f0*/  IABS R7, R6 ;  /* 0x0000000600077213 */ /* 0x000fc80000000000 */
[----:B------:R-:W0:Y:S08]  /*21500*/  I2F.RP R8, R7 ;  /* 0x0000000700087306 */ /* 0x000e300000209400 */
[----:B0-----:R-:W0:Y:S02]  /*21510*/  MUFU.RCP R8, R8 ;  /* 0x0000000800087308 */ /* 0x001e240000001000 */
[----:B0-----:R-:W-:Y:S01]  /*21520*/  VIADD R3, R8, 0xffffffe ;  /* 0x0ffffffe08037836 */ /* 0x001fe20000000000 */
[----:B------:R-:W-:-:S05]  /*21530*/  IABS R8, R6 ;  /* 0x0000000600087213 */ /* 0x000fca0000000000 */
[----:B------:R-:W0:Y:S01]  /*21540*/  F2I.FTZ.U32.TRUNC.NTZ R3, R3 ;  /* 0x0000000300037305 */ /* 0x000e22000021f000 */
[----:B------:R-:W-:Y:S02]  /*21550*/  IMAD.MOV R8, RZ, RZ, -R8 ;  /* 0x000000ffff087224 */ /* 0x000fe400078e0a08 */
[----:B0-----:R-:W-:-:S04]  /*21560*/  IMAD.MOV R2, RZ, RZ, -R3 ;  /* 0x000000ffff027224 */ /* 0x001fc800078e0a03 */
[----:B------:R-:W-:Y:S02]  /*21570*/  IMAD R9, R2, R7, RZ ;  /* 0x0000000702097224 */ /* 0x000fe400078e02ff */
[----:B------:R-:W-:-:S04]  /*21580*/  IMAD.MOV.U32 R2, RZ, RZ, RZ ;  /* 0x000000ffff027224 */ /* 0x000fc800078e00ff */
[----:B------:R-:W-:Y:S01]  /*21590*/  IMAD.HI.U32 R2, R3, R9, R2 ;  /* 0x0000000903027227 */ /* 0x000fe200078e0002 */
[----:B------:R-:W-:Y:S02]  /*215a0*/  IABS R9, R5 ;  /* 0x0000000500097213 */ /* 0x000fe40000000000 */
[C---:B------:R-:W-:Y:S02]  /*215b0*/  LOP3.LUT R3, R5.reuse, R6, RZ, 0x3c, !PT ;  /* 0x0000000605037212 */ /* 0x040fe400078e3cff */
[----:B------:R-:W-:Y:S01]  /*215c0*/  IADD3 R5, R5, R4, RZ ;  /* 0x0000000405057210 */ /* 0x000fe20007ffe0ff */
[----:B------:R-:W-:-:S04]  /*215d0*/  IMAD.HI.U32 R2, R2, R9, RZ ;  /* 0x0000000902027227 */ /* 0x000fc800078e00ff */
[----:B------:R-:W-:-:S05]  /*215e0*/  IMAD R8, R2, R8, R9 ;  /* 0x0000000802087224 */ /* 0x000fca00078e0209 */
        /* <DEDUP_REMOVED lines=14> */
.L_x_1399:
[----:B------:R-:W-:Y:S01]  /*216d0*/  UMOV UR4, URZ ;  /* 0x0000003f00047c82 */ /* 0x000fe20008000000 */
[----:B------:R-:W-:Y:S01]  /*216e0*/  UMOV UR5, URZ ;  /* 0x0000003f00057c82 */ /* 0x000fe20008000000 */
[----:B------:R-:W-:Y:S01]  /*216f0*/  ULDC UR6, c[0x0][0xc14] ;  /* 0x0003050000067ab9 */ /* 0x000fe20000000800 */
[----:B----4-:R-:W-:Y:S02]  /*21700*/  IMAD.MOV.U32 R16, RZ, RZ, R4 ;  /* 0x000000ffff107224 */ /* 0x010fe400078e0004 */
[----:B------:R-:W-:Y:S02]  /*21710*/  IMAD.U32 R17, RZ, RZ, UR4 ;  /* 0x00000004ff117e24 */ /* 0x000fe4000f8e00ff */
[----:B------:R-:W-:Y:S02]  /*21720*/  IMAD.U32 R18, RZ, RZ, UR5 ;  /* 0x00000005ff127e24 */ /* 0x000fe4000f8e00ff */
[----:B------:R-:W-:-:S07]  /*21730*/  IMAD.U32 R19, RZ, RZ, UR6 ;  /* 0x00000006ff137e24 */ /* 0x000fce000f8e00ff */
.L_x_1407:
        /* <DEDUP_REMOVED lines=10> */
.L_x_1306:
        /* <DEDUP_REMOVED lines=12> */
.L_x_1504:
[----:B------:R-:W-:Y:S05]  /*218a0*/  BSYNC B0 ;  /* 0x0000000000007941 */ /* 0x000fea0003800000 */
.L_x_1409:
[----:B------:R-:W-:-:S03]  /*218b0*/  UMOV UR4, 0xffffffff ;  /* 0xffffffff00047882 */ /* 0x000fc60000000000 */
[----:B------:R-:W-:Y:S05]  /*218c0*/  BRA.DIV UR4, `(.L_x_1411) ;  /* 0x0000001e044c7947 */ /* 0x000fea000b800000 */
[----:B0-----:R-:W0:Y:S02]  /*218d0*/  S2R R0, SR_TID.X ;  /* 0x0000000000007919 */ /* 0x001e240000002100 */
[----:B0-----:R-:W-:-:S04]  /*218e0*/  SHF.R.U32.HI R0, RZ, 0x5, R0 ;  /* 0x00000005ff007819 */ /* 0x001fc80000011600 */
[----:B------:R-:W-:-:S05]  /*218f0*/  LOP3.LUT R0, R0, 0x3, RZ, 0xc0, !PT ;  /* 0x0000000300007812 */ /* 0x000fca00078ec0ff */
[----:B------:R0:W2:Y:S02]  /*21900*/  SHFL.IDX PT, R14, R0, RZ, 0x1f ;  /* 0x00001fff000e7589 */ /* 0x0000a400000e0000 */
.L_x_1507:
[----:B--2---:R-:W-:-:S13]  /*21910*/  ISETP.NE.AND P0, PT, R14, RZ, PT ;  /* 0x000000ff0e00720c */ /* 0x004fda0003f05270 */
[----:B------:R-:W-:Y:S05]  /*21920*/  @P0 BRA `(.L_x_1089) ;  /* 0x0000000000880947 */ /* 0x000fea0003800000 */
[----:B------:R-:W-:-:S03]  /*21930*/  UMOV UR4, 0xffffffff ;  /* 0xffffffff00047882 */ /* 0x000fc60000000000 */
[----:B------:R-:W-:Y:S05]  /*21940*/  BRA.DIV UR4, `(.L_x_1412) ;  /* 0x0000001e04607947 */ /* 0x000fea000b800000 */
[----:B------:R-:W-:-:S13]  /*21950*/  ELECT P6, URZ, PT ;  /* 0x00000000003f782f */ /* 0x000fda00038c0000 */
.L_x_1510:
[----:B------:R-:W-:Y:S05]  /*21960*/  @!P6 BRA `(.L_x_1089) ;  /* 0x000000000078e947 */ /* 0x000fea0003800000 */
[----:B------:R-:W-:-:S06]  /*21970*/  ULOP3.LUT UR4, UR36, 0x2, URZ, 0xfc, !UPT ;  /* 0x0000000224047892 */ /* 0x000fcc000f8efc3f */
[----:B0-----:R-:W-:-:S05]  /*21980*/  IMAD.U32 R0, RZ, RZ, UR4 ;  /* 0x00000004ff007e24 */ /* 0x001fca000f8e00ff */
[----:B------:R-:W-:-:S13]  /*21990*/  ISETP.NE.AND P2, PT, R0, 0x3, PT ;  /* 0x000000030000780c */ /* 0x000fda0003f45270 */
[----:B------:R-:W-:Y:S05]  /*219a0*/  @!P2 BRA `(.L_x_1413) ;  /* 0x000000000004a947 */ /* 0x000fea0003800000 */
[----:B------:R-:W-:Y:S01]  /*219b0*/  BPT.TRAP 0x1 ;  /* 0x000000040000795c */ /* 0x000fe20000300000 */
.L_x_1413:
        /* <DEDUP_REMOVED lines=12> */
.L_x_1511:
[----:B------:R-:W2:Y:S02]  /*21a80*/  SYNCS.PHASECHK.TRANS64.TRYWAIT P0, [R3+URZ], R0 ;  /* 0x00000000030075a7 */ /* 0x000ea4000800017f */
[----:B--2---:R-:W-:Y:S05]  /*21a90*/  @!P0 BRA `(.L_x_1415) ;  /* 0x0000001c00408947 */ /* 0x004fea0003800000 */
.L_x_1512:
[----:B------:R-:W-:Y:S05]  /*21aa0*/  @!P2 BRA `(.L_x_1416) ;  /* 0x000000000004a947 */ /* 0x000fea0003800000 */
[----:B------:R-:W-:Y:S01]  /*21ab0*/  BPT.TRAP 0x1 ;  /* 0x000000040000795c */ /* 0x000fe20000300000 */
.L_x_1416:
[----:B--2---:R-:W-:-:S04]  /*21ac0*/  VIADD R3, R9, 0x2d860 ;  /* 0x0002d86009037836 */ /* 0x004fc80000000000 */
[----:B------:R-:W-:-:S04]  /*21ad0*/  IMAD R5, R22, 0x8, R3 ;  /* 0x0000000816057824 */ /* 0x000fc800078e0203 */
[----:B------:R-:W2:Y:S02]  /*21ae0*/  SYNCS.PHASECHK.TRANS64.TRYWAIT P0, [R5+URZ], R2 ;  /* 0x00000002050075a7 */ /* 0x000ea4000800017f */
[----:B--2---:R-:W-:Y:S05]  /*21af0*/  @!P0 BRA `(.L_x_1417) ;  /* 0x0000001c003c8947 */ /* 0x004fea0003800000 */
.L_x_1513:
[----:B------:R-:W-:-:S07]  /*21b00*/  LEA R3, R4, R3, 0x3 ;  /* 0x0000000304037211 */ /* 0x000fce00078e18ff */
.L_x_1418:
[----:B---3--:R3:W4:Y:S02]  /*21b10*/  SYNCS.PHASECHK.TRANS64.TRYWAIT P0, [R3+URZ], R0 ;  /* 0x00000000030075a7 */ /* 0x008724000800017f */
[----:B----4-:R-:W-:Y:S05]  /*21b20*/  @!P0 NANOSLEEP.SYNCS 0x989680 ;  /* 0x009896800000895d */ /* 0x010fea0003900000 */
[----:B------:R-:W4:Y:S02]  /*21b30*/  @!P0 SYNCS.PHASECHK.TRANS64 P0, [R3+URZ], R0 ;  /* 0x00000000030085a7 */ /* 0x000f24000800007f */
[----:B----4-:R-:W-:Y:S05]  /*21b40*/  @!P0 BRA `(.L_x_1418) ;  /* 0xfffffffc00f08947 */ /* 0x010fea000383ffff */
.L_x_1089:
[----:B------:R-:W-:Y:S05]  /*21b50*/  BSYNC B7 ;  /* 0x0000000000077941 */ /* 0x000fea0003800000 */
.L_x_1086:
[----:B------:R-:W-:Y:S05]  /*21b60*/  EXIT ;  /* 0x000000000000794d */ /* 0x000fea0003800000 */
.L_x_1113:
[----:B0-----:R0:W1:Y:S02]  /*21b70*/  SYNCS.PHASECHK.TRANS64.TRYWAIT P5, [R15+URZ+0x2d890], R86 ;  /* 0x02d890560f0075a7 */ /* 0x00106400080a017f */
[----:B-1----:R-:W-:Y:S05]  /*21b80*/  @!P5 NANOSLEEP.SYNCS 0x989680 ;  /* 0x009896800000d95d */ /* 0x002fea0003900000 */
[----:B------:R-:W1:Y:S02]  /*21b90*/  @!P5 SYNCS.PHASECHK.TRANS64 P5, [R15+URZ+0x2d890], R86 ;  /* 0x02d890560f00d5a7 */ /* 0x000e6400080a007f */
[----:B-1----:R-:W-:Y:S05]  /*21ba0*/  @!P5 BRA `(.L_x_1113) ;  /* 0xfffffffc00f0d947 */ /* 0x002fea000383ffff */
[----:B------:R-:W-:Y:S05]  /*21bb0*/  BRA `(.L_x_1419) ;  /* 0xfffffe1400987947 */ /* 0x000fea000383ffff */
.L_x_1141:
[----:B0-----:R0:W1:Y:S02]  /*21bc0*/  SYNCS.PHASECHK.TRANS64.TRYWAIT P5, [R15+URZ+0x2d890], R86 ;  /* 0x02d890560f0075a7 */ /* 0x00106400080a017f */
[----:B-1----:R-:W-:Y:S05]  /*21bd0*/  @!P5 NANOSLEEP.SYNCS 0x989680 ;  /* 0x009896800000d95d */ /* 0x002fea0003900000 */
[----:B------:R-:W1:Y:S02]  /*21be0*/  @!P5 SYNCS.PHASECHK.TRANS64 P5, [R15+URZ+0x2d890], R86 ;  /* 0x02d890560f00d5a7 */ /* 0x000e6400080a007f */
[----:B-1----:R-:W-:Y:S05]  /*21bf0*/  @!P5 BRA `(.L_x_1141) ;  /* 0xfffffffc00f0d947 */ /* 0x002fea000383ffff */
[----:B------:R-:W-:Y:S05]  /*21c00*/  BRA `(.L_x_1420) ;  /* 0xfffffe2c00fc7947 */ /* 0x000fea000383ffff */
.L_x_1154:
[----:B0-----:R0:W1:Y:S02]  /*21c10*/  SYNCS.PHASECHK.TRANS64.TRYWAIT P4, [R15+URZ+0x2d890], R86 ;  /* 0x02d890560f0075a7 */ /* 0x001064000808017f */
[----:B-1----:R-:W-:Y:S05]  /*21c20*/  @!P4 NANOSLEEP.SYNCS 0x989680 ;  /* 0x009896800000c95d */ /* 0x002fea0003900000 */
[----:B------:R-:W1:Y:S02]  /*21c30*/  @!P4 SYNCS.PHASECHK.TRANS64 P4, [R15+URZ+0x2d890], R86 ;  /* 0x02d890560f00c5a7 */ /* 0x000e64000808007f */
[----:B-1----:R-:W-:Y:S05]  /*21c40*/  @!P4 BRA `(.L_x_1154) ;  /* 0xfffffffc00f0c947 */ /* 0x002fea000383ffff */
[----:B------:R-:W-:Y:S05]  /*21c50*/  BRA `(.L_x_1421) ;  /* 0xfffffe4800347947 */ /* 0x000fea000383ffff */
.L_x_1158:
[----:B--2---:R2:W3:Y:S02]  /*21c60*/  SYNCS.PHASECHK.TRANS64.TRYWAIT P3, [R15+URZ+0x2d8b0], R86 ;  /* 0x02d8b0560f0075a7 */ /* 0x0044e4000806017f */
[----:B---3--:R-:W-:Y:S05]  /*21c70*/  @!P3 NANOSLEEP.SYNCS 0x989680 ;  /* 0x009896800000b95d */ /* 0x008fea0003900000 */
[----:B------:R-:W3:Y:S02]  /*21c80*/  @!P3 SYNCS.PHASECHK.TRANS64 P3, [R15+URZ+0x2d8b0], R86 ;  /* 0x02d8b0560f00b5a7 */ /* 0x000ee4000806007f */
[----:B---3--:R-:W-:Y:S05]  /*21c90*/  @!P3 BRA `(.L_x_1158) ;  /* 0xfffffffc00f0b947 */ /* 0x008fea000383ffff */
[----:B------:R-:W-:Y:S05]  /*21ca0*/  BRA `(.L_x_1422) ;  /* 0xfffffe4800cc7947 */ /* 0x000fea000383ffff */
.L_x_1172:
[----:B------:R-:W-:Y:S01]  /*21cb0*/  BSSY B0, `(.L_x_1423) ;  /* 0x0000008000007945 */ /* 0x000fe20003800000 */
[----:B------:R-:W-:Y:S02]  /*21cc0*/  IMAD.MOV.U32 R13, RZ, RZ, R44 ;  /* 0x000000ffff0d7224 */ /* 0x000fe400078e002c */
[----:B------:R-:W-:Y:S02]  /*21cd0*/  IMAD.MOV.U32 R12, RZ, RZ, RZ ;  /* 0x000000ffff0c7224 */ /* 0x000fe400078e00ff */
[----:B------:R-:W-:Y:S02]  /*21ce0*/  IMAD.MOV.U32 R11, RZ, RZ, 0x1f ;  /* 0x0000001fff0b7424 */ /* 0x000fe400078e00ff */
[----:B------:R-:W-:-:S07]  /*21cf0*/  IMAD.MOV.U32 R15, RZ, RZ, -0x1 ;  /* 0xffffffffff0f7424 */ /* 0x000fce00078e00ff */
[----:B-----5:R-:W-:Y:S05]  /*21d00*/  WARPSYNC.COLLECTIVE R15, `(.L_x_1424) ;  /* 0x000000000f087348 */ /* 0x020fea0003c00000 */
[----:B------:R0:W1:Y:S02]  /*21d10*/  SHFL.IDX P6, R14, R13, R12, R11 ;  /* 0x0000000c0d0e7389 */ /* 0x00006400000c000b */
[----:B01---5:R-:W-:Y:S01]  /*21d20*/  ENDCOLLECTIVE ;  /* 0x000000000000791b */ /* 0x023fe20003800000 */
.L_x_1424:
[----:B------:R-:W-:Y:S05]  /*21d30*/  BSYNC B0 ;  /* 0x0000000000007941 */ /* 0x000fea0003800000 */
.L_x_1423:
[----:B------:R1:W-:Y:S01]  /*21d40*/  STL [R1+0x4], R14 ;  /* 0x0000040e01007387 */ /* 0x0003e20000100800 */
[----:B------:R-:W-:Y:S05]  /*21d50*/  BRA `(.L_x_1425) ;  /* 0xfffffe54000c7947 */ /* 0x000fea000383ffff */
.L_x_1185:
[----:B------:R-:W-:Y:S01]  /*21d60*/  BSSY B1, `(.L_x_1426) ;  /* 0x0000007000017945 */ /* 0x000fe20003800000 */
[----:B------:R-:W-:Y:S02]  /*21d70*/  IMAD.MOV.U32 R12, RZ, RZ, RZ ;  /* 0x000000ffff0c7224 */ /* 0x000fe400078e00ff */
[----:B------:R-:W-:Y:S02]  /*21d80*/  IMAD.MOV.U32 R11, RZ, RZ, 0x1e1f ;  /* 0x00001e1fff0b7424 */ /* 0x000fe400078e00ff */
[----:B------:R-:W-:-:S07]  /*21d90*/  IMAD.MOV.U32 R15, RZ, RZ, -0x1 ;  /* 0xffffffffff0f7424 */ /* 0x000fce00078e00ff */
[----:B------:R-:W-:Y:S05]  /*21da0*/  WARPSYNC.COLLECTIVE R15, `(.L_x_1427) ;  /* 0x000000000f087348 */ /* 0x000fea0003c00000 */
[----:B------:R0:W1:Y:S02]  /*21db0*/  SHFL.IDX P6, R14, R13, R12, R11 ;  /* 0x0000000c0d0e7389 */ /* 0x00006400000c000b */
[----:B01----:R-:W-:Y:S01]  /*21dc0*/  ENDCOLLECTIVE ;  /* 0x000000000000791b */ /* 0x003fe20003800000 */
.L_x_1427:
[----:B------:R-:W-:Y:S05]  /*21dd0*/  BSYNC B1 ;  /* 0x0000000000017941 */ /* 0x000fea0003800000 */
.L_x_1426:
[----:B------:R-:W-:Y:S05]  /*21de0*/  BRA `(.L_x_1428) ;  /* 0xfffffe6000547947 */ /* 0x000fea000383ffff */
.L_x_1186:
        /* <DEDUP_REMOVED lines=8> */
.L_x_1430:
[----:B------:R-:W-:Y:S05]  /*21e70*/  BSYNC B1 ;  /* 0x0000000000017941 */ /* 0x000fea0003800000 */
.L_x_1429:
[----:B------:R-:W-:Y:S05]  /*21e80*/  BRA `(.L_x_1431) ;  /* 0xfffffe6000387947 */ /* 0x000fea000383ffff */
.L_x_1187:
        /* <DEDUP_REMOVED lines=8> */
.L_x_1433:
[----:B------:R-:W-:Y:S05]  /*21f10*/  BSYNC B1 ;  /* 0x0000000000017941 */ /* 0x000fea0003800000 */
.L_x_1432:
[----:B------:R-:W-:Y:S05]  /*21f20*/  BRA `(.L_x_1434) ;  /* 0xfffffe60001c7947 */ /* 0x000fea000383ffff */
.L_x_1188:
[----:B------:R-:W-:Y:S01]  /*21f30*/  BSSY B1, `(.L_x_1435) ;  /* 0x0000008000017945 */ /* 0x000fe20003800000 */
[----:B------:R-:W-:Y:S01]  /*21f40*/  MOV R13, R0 ;  /* 0x00000000000d7202 */ /* 0x000fe20000000f00 */
[----:B------:R-:W-:Y:S02]  /*21f50*/  IMAD.MOV.U32 R12, RZ, RZ, RZ ;  /* 0x000000ffff0c7224 */ /* 0x000fe400078e00ff */
[----:B------:R-:W-:Y:S02]  /*21f60*/  IMAD.MOV.U32 R11, RZ, RZ, 0x1e1f ;  /* 0x00001e1fff0b7424 */ /* 0x000fe400078e00ff */
[----:B------:R-:W-:-:S07]  /*21f70*/  IMAD.MOV.U32 R15, RZ, RZ, -0x1 ;  /* 0xffffffffff0f7424 */ /* 0x000fce00078e00ff */
[----:B------:R-:W-:Y:S05]  /*21f80*/  WARPSYNC.COLLECTIVE R15, `(.L_x_1436) ;  /* 0x000000000f087348 */ /* 0x000fea0003c00000 */
[----:B------:R0:W1:Y:S02]  /*21f90*/  SHFL.IDX P6, R14, R13, R12, R11 ;  /* 0x0000000c0d0e7389 */ /* 0x00006400000c000b */
[----:B01----:R-:W-:Y:S01]  /*21fa0*/  ENDCOLLECTIVE ;  /* 0x000000000000791b */ /* 0x003fe20003800000 */
.L_x_1436:
[----:B------:R-:W-:Y:S05]  /*21fb0*/  BSYNC B1 ;  /* 0x0000000000017941 */ /* 0x000fea0003800000 */
.L_x_1435:
[----:B------:R-:W-:Y:S05]  /*21fc0*/  BRA `(.L_x_1437) ;  /* 0xfffffe6000007947 */ /* 0x000fea000383ffff */
.L_x_1190:
[----:B0-----:R0:W1:Y:S02]  /*21fd0*/  SYNCS.PHASECHK.TRANS64.TRYWAIT P1, [R2+URZ+0x2d800], R3 ;  /* 0x02d80003020075a7 */ /* 0x001064000802017f */
[----:B-1----:R-:W-:Y:S05]  /*21fe0*/  @!P1 NANOSLEEP.SYNCS 0x989680 ;  /* 0x009896800000995d */ /* 0x002fea0003900000 */
[----:B------:R-:W1:Y:S02]  /*21ff0*/  @!P1 SYNCS.PHASECHK.TRANS64 P1, [R2+URZ+0x2d800], R3 ;  /* 0x02d80003020095a7 */ /* 0x000e64000802007f */
[----:B-1----:R-:W-:Y:S05]  /*22000*/  @!P1 BRA `(.L_x_1190) ;  /* 0xfffffffc00f09947 */ /* 0x002fea000383ffff */
[----:B------:R-:W-:Y:S05]  /*22010*/  BRA `(.L_x_1438) ;  /* 0xfffffe6000687947 */ /* 0x000fea000383ffff */
.L_x_1204:
[----:B------:R-:W-:Y:S01]  /*22020*/  BSSY B1, `(.L_x_1439) ;  /* 0x0000007000017945 */ /* 0x000fe20003800000 */
[----:B------:R-:W-:Y:S02]  /*22030*/  IMAD.MOV.U32 R12, RZ, RZ, RZ ;  /* 0x000000ffff0c7224 */ /* 0x000fe400078e00ff */
[----:B------:R-:W-:Y:S02]  /*22040*/  IMAD.MOV.U32 R11, RZ, RZ, 0x1e1f ;  /* 0x00001e1fff0b7424 */ /* 0x000fe400078e00ff */
[----:B------:R-:W-:-:S07]  /*22050*/  IMAD.MOV.U32 R15, RZ, RZ, -0x1 ;  /* 0xffffffffff0f7424 */ /* 0x000fce00078e00ff */
[----:B------:R-:W-:Y:S05]  /*22060*/  WARPSYNC.COLLECTIVE R15, `(.L_x_1440) ;  /* 0x000000000f087348 */ /* 0x000fea0003c00000 */
[----:B------:R0:W1:Y:S02]  /*22070*/  SHFL.IDX P6, R14, R13, R12, R11 ;  /* 0x0000000c0d0e7389 */ /* 0x00006400000c000b */
[----:B01----:R-:W-:Y:S01]  /*22080*/  ENDCOLLECTIVE ;  /* 0x000000000000791b */ /* 0x003fe20003800000 */
.L_x_1440:
[----:B------:R-:W-:Y:S05]  /*22090*/  BSYNC B1 ;  /* 0x0000000000017941 */ /* 0x000fea0003800000 */
.L_x_1439:
[----:B------:R-:W-:Y:S05]  /*220a0*/  BRA `(.L_x_1441) ;  /* 0xfffffe78007c7947 */ /* 0x000fea000383ffff */
.L_x_1205:
        /* <DEDUP_REMOVED lines=8> */
.L_x_1443:
[----:B------:R-:W-:Y:S05]  /*22130*/  BSYNC B1 ;  /* 0x0000000000017941 */ /* 0x000fea0003800000 */
.L_x_1442:
[----:B------:R-:W-:Y:S05]  /*22140*/  BRA `(.L_x_1444) ;  /* 0xfffffe7800607947 */ /* 0x000fea000383ffff */
.L_x_1206:
        /* <DEDUP_REMOVED lines=8> */
.L_x_1446:
[----:B------:R-:W-:Y:S05]  /*221d0*/  BSYNC B1 ;  /* 0x0000000000017941 */ /* 0x000fea0003800000 */
.L_x_1445:
[----:B------:R-:W-:Y:S05]  /*221e0*/  BRA `(.L_x_1447) ;  /* 0xfffffe7800447947 */ /* 0x000fea000383ffff */
.L_x_1207:
[----:B------:R-:W-:Y:S01]  /*221f0*/  BSSY B1, `(.L_x_1448) ;  /* 0x0000008000017945 */ /* 0x000fe20003800000 */
[----:B------:R-:W-:Y:S01]  /*22200*/  IMAD.MOV.U32 R13, RZ, RZ, R0 ;  /* 0x000000ffff0d7224 */ /* 0x000fe200078e0000 */
[----:B------:R-:W-:Y:S01]  /*22210*/  MOV R12, RZ ;  /* 0x000000ff000c7202 */ /* 0x000fe20000000f00 */
[----:B------:R-:W-:Y:S02]  /*22220*/  IMAD.MOV.U32 R11, RZ, RZ, 0x1e1f ;  /* 0x00001e1fff0b7424 */ /* 0x000fe400078e00ff */
[----:B------:R-:W-:-:S07]  /*22230*/  IMAD.MOV.U32 R15, RZ, RZ, -0x1 ;  /* 0xffffffffff0f7424 */ /* 0x000fce00078e00ff */
[----:B------:R-:W-:Y:S05]  /*22240*/  WARPSYNC.COLLECTIVE R15, `(.L_x_1449) ;  /* 0x000000000f087348 */ /* 0x000fea0003c00000 */
[----:B------:R0:W1:Y:S02]  /*22250*/  SHFL.IDX P6, R14, R13, R12, R11 ;  /* 0x0000000c0d0e7389 */ /* 0x00006400000c000b */
[----:B01----:R-:W-:Y:S01]  /*22260*/  ENDCOLLECTIVE ;  /* 0x000000000000791b */ /* 0x003fe20003800000 */
.L_x_1449:
[----:B------:R-:W-:Y:S05]  /*22270*/  BSYNC B1 ;  /* 0x0000000000017941 */ /* 0x000fea0003800000 */
.L_x_1448:
[----:B------:R-:W-:Y:S05]  /*22280*/  BRA `(.L_x_1450) ;  /* 0xfffffe7800287947 */ /* 0x000fea000383ffff */
.L_x_1209:
[----:B0-----:R0:W1:Y:S02]  /*22290*/  SYNCS.PHASECHK.TRANS64.TRYWAIT P1, [R2+URZ+0x2d800], R9 ;  /* 0x02d80009020075a7 */ /* 0x001064000802017f */
[----:B-1----:R-:W-:Y:S05]  /*222a0*/  @!P1 NANOSLEEP.SYNCS 0x989680 ;  /* 0x009896800000995d */ /* 0x002fea0003900000 */
[----:B------:R-:W1:Y:S02]  /*222b0*/  @!P1 SYNCS.PHASECHK.TRANS64 P1, [R2+URZ+0x2d800], R9 ;  /* 0x02d80009020095a7 */ /* 0x000e64000802007f */
[----:B-1----:R-:W-:Y:S05]  /*222c0*/  @!P1 BRA `(.L_x_1209) ;  /* 0xfffffffc00f09947 */ /* 0x002fea000383ffff */
[----:B------:R-:W-:Y:S05]  /*222d0*/  BRA `(.L_x_1451) ;  /* 0xfffffe78008c7947 */ /* 0x000fea000383ffff */
.L_x_1217:
[----:B--2---:R2:W3:Y:S02]  /*222e0*/  SYNCS.PHASECHK.TRANS64.TRYWAIT P2, [R0+URZ+0x2d830], R3 ;  /* 0x02d83003000075a7 */ /* 0x0044e4000804017f */
[----:B---3--:R-:W-:Y:S05]  /*222f0*/  @!P2 NANOSLEEP.SYNCS 0x989680 ;  /* 0x009896800000a95d */ /* 0x008fea0003900000 */
[----:B------:R-:W3:Y:S02]  /*22300*/  @!P2 SYNCS.PHASECHK.TRANS64 P2, [R0+URZ+0x2d830], R3 ;  /* 0x02d830030000a5a7 */ /* 0x000ee4000804007f */
[----:B---3--:R-:W-:Y:S05]  /*22310*/  @!P2 BRA `(.L_x_1217) ;  /* 0xfffffffc00f0a947 */ /* 0x008fea000383ffff */
[----:B------:R-:W-:Y:S05]  /*22320*/  BRA `(.L_x_1216) ;  /* 0xfffffe9000347947 */ /* 0x000fea000383ffff */
.L_x_1235:
[----:B-1----:R1:W2:Y:S02]  /*22330*/  SYNCS.PHASECHK.TRANS64.TRYWAIT P3, [R9+URZ+0x2d830], R8 ;  /* 0x02d83008090075a7 */ /* 0x0022a4000806017f */
[----:B--2---:R-:W-:Y:S05]  /*22340*/  @!P3 NANOSLEEP.SYNCS 0x989680 ;  /* 0x009896800000b95d */ /* 0x004fea0003900000 */
[----:B------:R-:W2:Y:S02]  /*22350*/  @!P3 SYNCS.PHASECHK.TRANS64 P3, [R9+URZ+0x2d830], R8 ;  /* 0x02d830080900b5a7 */ /* 0x000ea4000806007f */
[----:B--2---:R-:W-:Y:S05]  /*22360*/  @!P3 BRA `(.L_x_1235) ;  /* 0xfffffffc00f0b947 */ /* 0x004fea000383ffff */
[----:B------:R-:W-:Y:S05]  /*22370*/  BRA `(.L_x_1234) ;  /* 0xfffffecc00a47947 */ /* 0x000fea000383ffff */
.L_x_1239:
[----:B-1----:R1:W2:Y:S02]  /*22380*/  SYNCS.PHASECHK.TRANS64.TRYWAIT P2, [R9+URZ+0x2d850], R8 ;  /* 0x02d85008090075a7 */ /* 0x0022a4000804017f */
[----:B--2---:R-:W-:Y:S05]  /*22390*/  @!P2 NANOSLEEP.SYNCS 0x989680 ;  /* 0x009896800000a95d */ /* 0x004fea0003900000 */
[----:B------:R-:W2:Y:S02]  /*223a0*/  @!P2 SYNCS.PHASECHK.TRANS64 P2, [R9+URZ+0x2d850], R8 ;  /* 0x02d850080900a5a7 */ /* 0x000ea4000804007f */
[----:B--2---:R-:W-:Y:S05]  /*223b0*/  @!P2 BRA `(.L_x_1239) ;  /* 0xfffffffc00f0a947 */ /* 0x004fea000383ffff */
[----:B------:R-:W-:Y:S05]  /*223c0*/  BRA `(.L_x_1236) ;  /* 0xfffffed000a87947 */ /* 0x000fea000383ffff */
.L_x_1258:
[----:B-1----:R1:W2:Y:S02]  /*223d0*/  SYNCS.PHASECHK.TRANS64.TRYWAIT P3, [R11+URZ+0x2d830], R12 ;  /* 0x02d8300c0b0075a7 */ /* 0x0022a4000806017f */
[----:B--2---:R-:W-:Y:S05]  /*223e0*/  @!P3 NANOSLEEP.SYNCS 0x989680 ;  /* 0x009896800000b95d */ /* 0x004fea0003900000 */
[----:B------:R-:W2:Y:S02]  /*223f0*/  @!P3 SYNCS.PHASECHK.TRANS64 P3, [R11+URZ+0x2d830], R12 ;  /* 0x02d8300c0b00b5a7 */ /* 0x000ea4000806007f */
[----:B--2---:R-:W-:Y:S05]  /*22400*/  @!P3 BRA `(.L_x_1258) ;  /* 0xfffffffc00f0b947 */ /* 0x004fea000383ffff */
[----:B------:R-:W-:Y:S05]  /*22410*/  BRA `(.L_x_1257) ;  /* 0xffffff0800e07947 */ /* 0x000fea000383ffff */
.L_x_1262:
[----:B-1----:R1:W2:Y:S02]  /*22420*/  SYNCS.PHASECHK.TRANS64.TRYWAIT P2, [R11+URZ+0x2d850], R10 ;  /* 0x02d8500a0b0075a7 */ /* 0x0022a4000804017f */
[----:B--2---:R-:W-:Y:S05]  /*22430*/  @!P2 NANOSLEEP.SYNCS 0x989680 ;  /* 0x009896800000a95d */ /* 0x004fea0003900000 */
[----:B------:R-:W2:Y:S02]  /*22440*/  @!P2 SYNCS.PHASECHK.TRANS64 P2, [R11+URZ+0x2d850], R10 ;  /* 0x02d8500a0b00a5a7 */ /* 0x000ea4000804007f */
[----:B--2---:R-:W-:Y:S05]  /*22450*/  @!P2 BRA `(.L_x_1262) ;  /* 0xfffffffc00f0a947 */ /* 0x004fea000383ffff */
[----:B------:R-:W-:Y:S05]  /*22460*/  BRA `(.L_x_1259) ;  /* 0xffffff0c00e47947 */ /* 0x000fea000383ffff */
.L_x_1269:
[----:B-1----:R1:W2:Y:S02]  /*22470*/  SYNCS.PHASECHK.TRANS64.TRYWAIT P3, [R12+URZ+0x2d830], R13 ;  /* 0x02d8300d0c0075a7 */ /* 0x0022a4000806017f */
[----:B--2---:R-:W-:Y:S05]  /*22480*/  @!P3 NANOSLEEP.SYNCS 0x989680 ;  /* 0x009896800000b95d */ /* 0x004fea0003900000 */
[----:B------:R-:W2:Y:S02]  /*22490*/  @!P3 SYNCS.PHASECHK.TRANS64 P3, [R12+URZ+0x2d830], R13 ;  /* 0x02d8300d0c00b5a7 */ /* 0x000ea4000806007f */
[----:B--2---:R-:W-:Y:S05]  /*224a0*/  @!P3 BRA `(.L_x_1269) ;  /* 0xfffffffc00f0b947 */ /* 0x004fea000383ffff */
[----:B------:R-:W-:Y:S05]  /*224b0*/  BRA `(.L_x_1268) ;  /* 0xffffff3400d47947 */ /* 0x000fea000383ffff */
.L_x_1273:
[----:B-1----:R1:W2:Y:S02]  /*224c0*/  SYNCS.PHASECHK.TRANS64.TRYWAIT P2, [R13+URZ+0x2d850], R12 ;  /* 0x02d8500c0d0075a7 */ /* 0x0022a4000804017f */
[----:B--2---:R-:W-:Y:S05]  /*224d0*/  @!P2 NANOSLEEP.SYNCS 0x989680 ;  /* 0x009896800000a95d */ /* 0x004fea0003900000 */
[----:B------:R-:W2:Y:S02]  /*224e0*/  @!P2 SYNCS.PHASECHK.TRANS64 P2, [R13+URZ+0x2d850], R12 ;  /* 0x02d8500c0d00a5a7 */ /* 0x000ea4000804007f */
[----:B--2---:R-:W-:Y:S05]  /*224f0*/  @!P2 BRA `(.L_x_1273) ;  /* 0xfffffffc00f0a947 */ /* 0x004fea000383ffff */
[----:B------:R-:W-:Y:S05]  /*22500*/  BRA `(.L_x_1270) ;  /* 0xffffff3800d87947 */ /* 0x000fea000383ffff */
.L_x_1286:
[----:B-1----:R1:W2:Y:S02]  /*22510*/  SYNCS.PHASECHK.TRANS64.TRYWAIT P0, [R11+URZ+0x2d850], R0 ;  /* 0x02d850000b0075a7 */ /* 0x0022a4000800017f */
[----:B--2---:R-:W-:Y:S05]  /*22520*/  @!P0 NANOSLEEP.SYNCS 0x989680 ;  /* 0x009896800000895d */ /* 0x004fea0003900000 */
[----:B------:R-:W2:Y:S02]  /*22530*/  @!P0 SYNCS.PHASECHK.TRANS64 P0, [R11+URZ+0x2d850], R0 ;  /* 0x02d850000b0085a7 */ /* 0x000ea4000800007f */
[----:B--2---:R-:W-:Y:S05]  /*22540*/  @!P0 BRA `(.L_x_1286) ;  /* 0xfffffffc00f08947 */ /* 0x004fea000383ffff */
[----:B------:R-:W-:Y:S05]  /*22550*/  BRA `(.L_x_1285) ;  /* 0xffffff7000847947 */ /* 0x000fea000383ffff */
.L_x_1320:
[----:B------:R-:W0:Y:S01]  /*22560*/  S2R R13, SR_TID.X ;  /* 0x00000000000d7919 */ /* 0x000e220000002100 */
[----:B------:R-:W-:Y:S01]  /*22570*/  BSSY B1, `(.L_x_1452) ;  /* 0x0000009000017945 */ /* 0x000fe20003800000 */
[----:B------:R-:W-:Y:S02]  /*22580*/  IMAD.MOV.U32 R12, RZ, RZ, RZ ;  /* 0x000000ffff0c7224 */ /* 0x000fe400078e00ff */
[----:B------:R-:W-:Y:S02]  /*22590*/  IMAD.MOV.U32 R11, RZ, RZ, 0x1f ;  /* 0x0000001fff0b7424 */ /* 0x000fe400078e00ff */
[----:B------:R-:W-:Y:S01]  /*225a0*/  IMAD.MOV.U32 R15, RZ, RZ, -0x1 ;  /* 0xffffffffff0f7424 */ /* 0x000fe200078e00ff */
[----:B0-----:R-:W-:-:S04]  /*225b0*/  SHF.R.U32.HI R13, RZ, 0x5, R13 ;  /* 0x00000005ff0d7819 */ /* 0x001fc8000001160d */
[----:B------:R-:W-:-:S07]  /*225c0*/  LOP3.LUT R13, R13, 0x3, RZ, 0xc0, !PT ;  /* 0x000000030d0d7812 */ /* 0x000fce00078ec0ff */
[----:B-1----:R-:W-:Y:S05]  /*225d0*/  WARPSYNC.COLLECTIVE R15, `(.L_x_1453) ;  /* 0x000000000f087348 */ /* 0x002fea0003c00000 */
[----:B------:R0:W2:Y:S02]  /*225e0*/  SHFL.IDX P6, R14, R13, R12, R11 ;  /* 0x0000000c0d0e7389 */ /* 0x0000a400000c000b */
[----:B012---:R-:W-:Y:S01]  /*225f0*/  ENDCOLLECTIVE ;  /* 0x000000000000791b */ /* 0x007fe20003800000 */
.L_x_1453:
[----:B------:R-:W-:Y:S05]  /*22600*/  BSYNC B1 ;  /* 0x0000000000017941 */ /* 0x000fea0003800000 */
.L_x_1452:
[----:B------:R-:W-:Y:S05]  /*22610*/  BRA `(.L_x_1454) ;  /* 0xffffffac00147947 */ /* 0x000fea000383ffff */
.L_x_1321:
[----:B------:R-:W-:Y:S01]  /*22620*/  BSSY B1, `(.L_x_1455) ;  /* 0x0000006000017945 */ /* 0x000fe20003800000 */
[----:B------:R-:W-:-:S07]  /*22630*/  IMAD.MOV.U32 R15, RZ, RZ, -0x1 ;  /* 0xffffffffff0f7424 */ /* 0x000fce00078e00ff */
[----:B-1----:R-:W-:Y:S05]  /*22640*/  WARPSYNC.COLLECTIVE R15, `(.L_x_1456) ;  /* 0x000000000f0c7348 */ /* 0x002fea0003c00000 */
[----:B------:R-:W-:Y:S02]  /*22650*/  ELECT P6, UR62, PT ;  /* 0x00000000003e782f */ /* 0x000fe400038c0000 */
[----:B------:R-:W-:Y:S01]  /*22660*/  MOV R14, UR62 ;  /* 0x0000003e000e7c02 */ /* 0x000fe20008000f00 */
[----:B-1----:R-:W-:Y:S10]  /*22670*/  ENDCOLLECTIVE ;  /* 0x000000000000791b */ /* 0x002ff40003800000 */
.L_x_1456:
[----:B------:R-:W-:Y:S05]  /*22680*/  BSYNC B1 ;  /* 0x0000000000017941 */ /* 0x000fea0003800000 */
.L_x_1455:
[----:B------:R-:W-:Y:S05]  /*22690*/  BRA `(.L_x_1457) ;  /* 0xffffffac00007947 */ /* 0x000fea000383ffff */
.L_x_1323:
[----:B0-----:R0:W2:Y:S02]  /*226a0*/  SYNCS.PHASECHK.TRANS64.TRYWAIT P0, [R8+URZ+0x2d820], R11 ;  /* 0x02d8200b080075a7 */ /* 0x0010a4000800017f */
[----:B--2---:R-:W-:Y:S05]  /*226b0*/  @!P0 NANOSLEEP.SYNCS 0x989680 ;  /* 0x009896800000895d */ /* 0x004fea0003900000 */
[----:B------:R-:W2:Y:S02]  /*226c0*/  @!P0 SYNCS.PHASECHK.TRANS64 P0, [R8+URZ+0x2d820], R11 ;  /* 0x02d8200b080085a7 */ /* 0x000ea4000800007f */
[----:B--2---:R-:W-:Y:S05]  /*226d0*/  @!P0 BRA `(.L_x_1323) ;  /* 0xfffffffc00f08947 */ /* 0x004fea000383ffff */
[----:B------:R-:W-:Y:S05]  /*226e0*/  BRA `(.L_x_1458) ;  /* 0xffffffac001c7947 */ /* 0x000fea000383ffff */
.L_x_1326:
[----:B--2---:R2:W3:Y:S02]  /*226f0*/  SYNCS.PHASECHK.TRANS64.TRYWAIT P0, [R10+URZ+0x2d8a0], R13 ;  /* 0x02d8a00d0a0075a7 */ /* 0x0044e4000800017f */
[----:B---3--:R-:W-:Y:S05]  /*22700*/  @!P0 NANOSLEEP.SYNCS 0x989680 ;  /* 0x009896800000895d */ /* 0x008fea0003900000 */
[----:B------:R-:W3:Y:S02]  /*22710*/  @!P0 SYNCS.PHASECHK.TRANS64 P0, [R10+URZ+0x2d8a0], R13 ;  /* 0x02d8a00d0a0085a7 */ /* 0x000ee4000800007f */
[----:B---3--:R-:W-:Y:S05]  /*22720*/  @!P0 BRA `(.L_x_1326) ;  /* 0xfffffffc00f08947 */ /* 0x008fea000383ffff */
[----:B------:R-:W-:Y:S05]  /*22730*/  BRA `(.L_x_1459) ;  /* 0xffffffac00247947 */ /* 0x000fea000383ffff */
.L_x_1328:
[----:B0-----:R0:W3:Y:S02]  /*22740*/  SYNCS.PHASECHK.TRANS64.TRYWAIT P0, [R10+URZ+0x2d8c0], R13 ;  /* 0x02d8c00d0a0075a7 */ /* 0x0010e4000800017f */
[----:B---3--:R-:W-:Y:S05]  /*22750*/  @!P0 NANOSLEEP.SYNCS 0x989680 ;  /* 0x009896800000895d */ /* 0x008fea0003900000 */
[----:B------:R-:W3:Y:S02]  /*22760*/  @!P0 SYNCS.PHASECHK.TRANS64 P0, [R10+URZ+0x2d8c0], R13 ;  /* 0x02d8c00d0a0085a7 */ /* 0x000ee4000800007f */
[----:B---3--:R-:W-:Y:S05]  /*22770*/  @!P0 BRA `(.L_x_1328) ;  /* 0xfffffffc00f08947 */ /* 0x008fea000383ffff */
[----:B------:R-:W-:Y:S05]  /*22780*/  BRA `(.L_x_1460) ;  /* 0xffffffac00a47947 */ /* 0x000fea000383ffff */
.L_x_1332:
[----:B0-----:R0:W2:Y:S02]  /*22790*/  SYNCS.PHASECHK.TRANS64.TRYWAIT P0, [R11+URZ+0x2d8a0], R10 ;  /* 0x02d8a00a0b0075a7 */ /* 0x0010a4000800017f */
[----:B--2---:R-:W-:Y:S05]  /*227a0*/  @!P0 NANOSLEEP.SYNCS 0x989680 ;  /* 0x009896800000895d */ /* 0x004fea0003900000 */
[----:B------:R-:W2:Y:S02]  /*227b0*/  @!P0 SYNCS.PHASECHK.TRANS64 P0, [R11+URZ+0x2d8a0], R10 ;  /* 0x02d8a00a0b0085a7 */ /* 0x000ea4000800007f */
[----:B--2---:R-:W-:Y:S05]  /*227c0*/  @!P0 BRA `(.L_x_1332) ;  /* 0xfffffffc00f08947 */ /* 0x004fea000383ffff */
[----:B------:R-:W-:Y:S05]  /*227d0*/  BRA `(.L_x_1461) ;  /* 0xffffffb0004c7947 */ /* 0x000fea000383ffff */
.L_x_1334:
[----:B--2---:R2:W3:Y:S02]  /*227e0*/  SYNCS.PHASECHK.TRANS64.TRYWAIT P1, [R11+URZ+0x2d8c0], R10 ;  /* 0x02d8c00a0b0075a7 */ /* 0x0044e4000802017f */
[----:B---3--:R-:W-:Y:S05]  /*227f0*/  @!P1 NANOSLEEP.SYNCS 0x989680 ;  /* 0x009896800000995d */ /* 0x008fea0003900000 */
[----:B------:R-:W3:Y:S02]  /*22800*/  @!P1 SYNCS.PHASECHK.TRANS64 P1, [R11+URZ+0x2d8c0], R10 ;  /* 0x02d8c00a0b0095a7 */ /* 0x000ee4000802007f */
[----:B---3--:R-:W-:Y:S05]  /*22810*/  @!P1 BRA `(.L_x_1334) ;  /* 0xfffffffc00f09947 */ /* 0x008fea000383ffff */
[----:B------:R-:W-:Y:S05]  /*22820*/  BRA `(.L_x_1462) ;  /* 0xffffffb000c87947 */ /* 0x000fea000383ffff */
.L_x_1354:
[----:B------:R-:W0:Y:S01]  /*22830*/  S2R R4, SR_TID.X ;  /* 0x0000000000047919 */ /* 0x000e220000002100 */
[----:B------:R-:W-:Y:S01]  /*22840*/  BSSY B0, `(.L_x_1463) ;  /* 0x000000a000007945 */ /* 0x000fe20003800000 */
[----:B------:R-:W-:Y:S02]  /*22850*/  IMAD.MOV.U32 R12, RZ, RZ, RZ ;  /* 0x000000ffff0c7224 */ /* 0x000fe400078e00ff */
[----:B------:R-:W-:Y:S02]  /*22860*/  IMAD.MOV.U32 R11, RZ, RZ, 0x1f ;  /* 0x0000001fff0b7424 */ /* 0x000fe400078e00ff */
[----:B------:R-:W-:Y:S01]  /*22870*/  IMAD.MOV.U32 R15, RZ, RZ, -0x1 ;  /* 0xffffffffff0f7424 */ /* 0x000fe200078e00ff */
[----:B0-----:R-:W-:-:S04]  /*22880*/  SHF.R.U32.HI R4, RZ, 0x5, R4 ;  /* 0x00000005ff047819 */ /* 0x001fc80000011604 */
[----:B------:R-:W-:-:S05]  /*22890*/  LOP3.LUT R4, R4, 0x3, RZ, 0xc0, !PT ;  /* 0x0000000304047812 */ /* 0x000fca00078ec0ff */
[----:B---3--:R-:W-:-:S07]  /*228a0*/  IMAD.MOV.U32 R13, RZ, RZ, R4 ;  /* 0x000000ffff0d7224 */ /* 0x008fce00078e0004 */
[----:B------:R-:W-:Y:S05]  /*228b0*/  WARPSYNC.COLLECTIVE R15, `(.L_x_1464) ;  /* 0x000000000f087348 */ /* 0x000fea0003c00000 */
[----:B------:R0:W1:Y:S02]  /*228c0*/  SHFL.IDX P6, R14, R13, R12, R11 ;  /* 0x0000000c0d0e7389 */ /* 0x00006400000c000b */
[----:B01----:R-:W-:Y:S01]  /*228d0*/  ENDCOLLECTIVE ;  /* 0x000000000000791b */ /* 0x003fe20003800000 */
.L_x_1464:
[----:B------:R-:W-:Y:S05]  /*228e0*/  BSYNC B0 ;  /* 0x0000000000007941 */ /* 0x000fea0003800000 */
.L_x_1463:
[----:B------:R-:W-:Y:S05]  /*228f0*/  BRA `(.L_x_1465) ;  /* 0xffffffc000587947 */ /* 0x000fea000383ffff */
.L_x_1355:
[----:B------:R-:W-:Y:S01]  /*22900*/  BSSY B0, `(.L_x_1466) ;  /* 0x0000006000007945 */ /* 0x000fe20003800000 */
[----:B------:R-:W-:-:S07]  /*22910*/  IMAD.MOV.U32 R15, RZ, RZ, -0x1 ;  /* 0xffffffffff0f7424 */ /* 0x000fce00078e00ff */
[----:B---3--:R-:W-:Y:S05]  /*22920*/  WARPSYNC.COLLECTIVE R15, `(.L_x_1467) ;  /* 0x000000000f0c7348 */ /* 0x008fea0003c00000 */
[----:B------:R-:W-:Y:S02]  /*22930*/  ELECT P6, UR62, PT ;  /* 0x00000000003e782f */ /* 0x000fe400038c0000 */
[----:B------:R-:W-:Y:S01]  /*22940*/  MOV R14, UR62 ;  /* 0x0000003e000e7c02 */ /* 0x000fe20008000f00 */
[----:B---3--:R-:W-:Y:S10]  /*22950*/  ENDCOLLECTIVE ;  /* 0x000000000000791b */ /* 0x008ff40003800000 */
.L_x_1467:
[----:B------:R-:W-:Y:S05]  /*22960*/  BSYNC B0 ;  /* 0x0000000000007941 */ /* 0x000fea0003800000 */
.L_x_1466:
[----:B------:R-:W-:Y:S05]  /*22970*/  BRA `(.L_x_1468) ;  /* 0xffffffc000487947 */ /* 0x000fea000383ffff */
.L_x_1358:
[----:B-1----:R1:W2:Y:S02]  /*22980*/  SYNCS.PHASECHK.TRANS64.TRYWAIT P0, [R5+URZ+0x2d840], R4 ;  /* 0x02d84004050075a7 */ /* 0x0022a4000800017f */
[----:B--2---:R-:W-:Y:S05]  /*22990*/  @!P0 NANOSLEEP.SYNCS 0x989680 ;  /* 0x009896800000895d */ /* 0x004fea0003900000 */
[----:B------:R-:W2:Y:S02]  /*229a0*/  @!P0 SYNCS.PHASECHK.TRANS64 P0, [R5+URZ+0x2d840], R4 ;  /* 0x02d84004050085a7 */ /* 0x000ea4000800007f */
[----:B--2---:R-:W-:Y:S05]  /*229b0*/  @!P0 BRA `(.L_x_1358) ;  /* 0xfffffffc00f08947 */ /* 0x004fea000383ffff */
[----:B------:R-:W-:Y:S05]  /*229c0*/  BRA `(.L_x_1469) ;  /* 0xffffffc000987947 */ /* 0x000fea000383ffff */
.L_x_1361:
[----:B0-----:R0:W1:Y:S02]  /*229d0*/  SYNCS.PHASECHK.TRANS64.TRYWAIT P0, [R27+URZ+0x2d820], R4 ;  /* 0x02d820041b0075a7 */ /* 0x001064000800017f */
[----:B-1----:R-:W-:Y:S05]  /*229e0*/  @!P0 NANOSLEEP.SYNCS 0x989680 ;  /* 0x009896800000895d */ /* 0x002fea0003900000 */
[----:B------:R-:W1:Y:S02]  /*229f0*/  @!P0 SYNCS.PHASECHK.TRANS64 P0, [R27+URZ+0x2d820], R4 ;  /* 0x02d820041b0085a7 */ /* 0x000e64000800007f */
[----:B-1----:R-:W-:Y:S05]  /*22a00*/  @!P0 BRA `(.L_x_1361) ;  /* 0xfffffffc00f08947 */ /* 0x002fea000383ffff */
[----:B------:R-:W-:Y:S05]  /*22a10*/  BRA `(.L_x_1470) ;  /* 0xffffffc400c87947 */ /* 0x000fea000383ffff */
.L_x_1369:
[----:B0-----:R0:W1:Y:S02]  /*22a20*/  SYNCS.PHASECHK.TRANS64.TRYWAIT P0, [R3+URZ+0x2d840], R2 ;  /* 0x02d84002030075a7 */ /* 0x001064000800017f */
[----:B-1----:R-:W-:Y:S05]  /*22a30*/  @!P0 NANOSLEEP.SYNCS 0x989680 ;  /* 0x009896800000895d */ /* 0x002fea0003900000 */
[----:B------:R-:W1:Y:S02]  /*22a40*/  @!P0 SYNCS.PHASECHK.TRANS64 P0, [R3+URZ+0x2d840], R2 ;  /* 0x02d84002030085a7 */ /* 0x000e64000800007f */
[----:B-1----:R-:W-:Y:S05]  /*22a50*/  @!P0 BRA `(.L_x_1369) ;  /* 0xfffffffc00f08947 */ /* 0x002fea000383ffff */
[----:B------:R-:W-:Y:S05]  /*22a60*/  BRA `(.L_x_1471) ;  /* 0xffffffc800707947 */ /* 0x000fea000383ffff */
.L_x_1371:
[----:B0-----:R0:W1:Y:S02]  /*22a70*/  SYNCS.PHASECHK.TRANS64.TRYWAIT P0, [R2+URZ+0x60], R5 ;  /* 0x00006005020075a7 */ /* 0x001064000800017f */
[----:B-1----:R-:W-:Y:S05]  /*22a80*/  @!P0 NANOSLEEP.SYNCS 0x989680 ;  /* 0x009896800000895d */ /* 0x002fea0003900000 */
[----:B------:R-:W1:Y:S02]  /*22a90*/  @!P0 SYNCS.PHASECHK.TRANS64 P0, [R2+URZ+0x60], R5 ;  /* 0x00006005020085a7 */ /* 0x000e64000800007f */
[----:B-1----:R-:W-:Y:S05]  /*22aa0*/  @!P0 BRA `(.L_x_1371) ;  /* 0xfffffffc00f08947 */ /* 0x002fea000383ffff */
[----:B------:R-:W-:Y:S05]  /*22ab0*/  BRA `(.L_x_1472) ;  /* 0xffffffc800fc7947 */ /* 0x000fea000383ffff */
.L_x_1376:
[----:B-1----:R1:W2:Y:S02]  /*22ac0*/  SYNCS.PHASECHK.TRANS64.TRYWAIT P0, [R3+URZ+0x2d840], R2 ;  /* 0x02d84002030075a7 */ /* 0x0022a4000800017f */
[----:B--2---:R-:W-:Y:S05]  /*22ad0*/  @!P0 NANOSLEEP.SYNCS 0x989680 ;  /* 0x009896800000895d */ /* 0x004fea0003900000 */
[----:B------:R-:W2:Y:S02]  /*22ae0*/  @!P0 SYNCS.PHASECHK.TRANS64 P0, [R3+URZ+0x2d840], R2 ;  /* 0x02d84002030085a7 */ /* 0x000ea4000800007f */
[----:B--2---:R-:W-:Y:S05]  /*22af0*/  @!P0 BRA `(.L_x_1376) ;  /* 0xfffffffc00f08947 */ /* 0x004fea000383ffff */
[----:B------:R-:W-:Y:S05]  /*22b00*/  BRA `(.L_x_1473) ;  /* 0xffffffd000387947 */ /* 0x000fea000383ffff */
.L_x_1378:
[----:B0-----:R0:W1:Y:S02]  /*22b10*/  SYNCS.PHASECHK.TRANS64.TRYWAIT P1, [R3+URZ+0x60], R24 ;  /* 0x00006018030075a7 */ /* 0x001064000802017f */
[----:B-1----:R-:W-:Y:S05]  /*22b20*/  @!P1 NANOSLEEP.SYNCS 0x989680 ;  /* 0x009896800000995d */ /* 0x002fea0003900000 */
[----:B------:R-:W1:Y:S02]  /*22b30*/  @!P1 SYNCS.PHASECHK.TRANS64 P1, [R3+URZ+0x60], R24 ;  /* 0x00006018030095a7 */ /* 0x000e64000802007f */
[----:B-1----:R-:W-:Y:S05]  /*22b40*/  @!P1 BRA `(.L_x_1378) ;  /* 0xfffffffc00f09947 */ /* 0x002fea000383ffff */
[----:B------:R-:W-:Y:S05]  /*22b50*/  BRA `(.L_x_1474) ;  /* 0xffffffd000c47947 */ /* 0x000fea000383ffff */
.L_x_1383:
[----:B-1----:R1:W2:Y:S02]  /*22b60*/  SYNCS.PHASECHK.TRANS64.TRYWAIT P0, [R2+URZ+0x2d840], R3 ;  /* 0x02d84003020075a7 */ /* 0x0022a4000800017f */
[----:B--2---:R-:W-:Y:S05]  /*22b70*/  @!P0 NANOSLEEP.SYNCS 0x989680 ;  /* 0x009896800000895d */ /* 0x004fea0003900000 */
[----:B------:R-:W2:Y:S02]  /*22b80*/  @!P0 SYNCS.PHASECHK.TRANS64 P0, [R2+URZ+0x2d840], R3 ;  /* 0x02d84003020085a7 */ /* 0x000ea4000800007f */
[----:B--2---:R-:W-:Y:S05]  /*22b90*/  @!P0 BRA `(.L_x_1383) ;  /* 0xfffffffc00f08947 */ /* 0x004fea000383ffff */
[----:B------:R-:W-:Y:S05]  /*22ba0*/  BRA `(.L_x_1475) ;  /* 0xffffffd400d07947 */ /* 0x000fea000383ffff */
.L_x_1385:
[----:B0-----:R0:W1:Y:S02]  /*22bb0*/  SYNCS.PHASECHK.TRANS64.TRYWAIT P1, [R2+URZ+0x60], R11 ;  /* 0x0000600b020075a7 */ /* 0x001064000802017f */
[----:B-1----:R-:W-:Y:S05]  /*22bc0*/  @!P1 NANOSLEEP.SYNCS 0x989680 ;  /* 0x009896800000995d */ /* 0x002fea0003900000 */
[----:B------:R-:W1:Y:S02]  /*22bd0*/  @!P1 SYNCS.PHASECHK.TRANS64 P1, [R2+URZ+0x60], R11 ;  /* 0x0000600b020095a7 */ /* 0x000e64000802007f */
[----:B-1----:R-:W-:Y:S05]  /*22be0*/  @!P1 BRA `(.L_x_1385) ;  /* 0xfffffffc00f09947 */ /* 0x002fea000383ffff */
[----:B------:R-:W-:Y:S05]  /*22bf0*/  BRA `(.L_x_1476) ;  /* 0xffffffd800647947 */ /* 0x000fea000383ffff */
.L_x_1392:
[----:B0-----:R0:W1:Y:S02]  /*22c00*/  SYNCS.PHASECHK.TRANS64.TRYWAIT P0, [R3+URZ+0x2d860], R2 ;  /* 0x02d86002030075a7 */ /* 0x001064000800017f */
[----:B-1----:R-:W-:Y:S05]  /*22c10*/  @!P0 NANOSLEEP.SYNCS 0x989680 ;  /* 0x009896800000895d */ /* 0x002fea0003900000 */
[----:B------:R-:W1:Y:S02]  /*22c20*/  @!P0 SYNCS.PHASECHK.TRANS64 P0, [R3+URZ+0x2d860], R2 ;  /* 0x02d86002030085a7 */ /* 0x000e64000800007f */
[----:B-1----:R-:W-:Y:S05]  /*22c30*/  @!P0 BRA `(.L_x_1392) ;  /* 0xfffffffc00f08947 */ /* 0x002fea000383ffff */
[----:B------:R-:W-:Y:S05]  /*22c40*/  BRA `(.L_x_1477) ;  /* 0xffffffdc00487947 */ /* 0x000fea000383ffff */
.L_x_1394:
[----:B------:R-:W-:Y:S01]  /*22c50*/  BSSY B0, `(.L_x_1478) ;  /* 0x0000008000007945 */ /* 0x000fe20003800000 */
[----:B--23--:R-:W-:Y:S02]  /*22c60*/  IMAD.MOV.U32 R13, RZ, RZ, R16 ;  /* 0x000000ffff0d7224 */ /* 0x00cfe400078e0010 */
[----:B------:R-:W-:Y:S02]  /*22c70*/  IMAD.MOV.U32 R12, RZ, RZ, RZ ;  /* 0x000000ffff0c7224 */ /* 0x000fe400078e00ff */
[----:B------:R-:W-:Y:S02]  /*22c80*/  IMAD.MOV.U32 R11, RZ, RZ, 0x1f ;  /* 0x0000001fff0b7424 */ /* 0x000fe400078e00ff */
[----:B------:R-:W-:-:S07]  /*22c90*/  IMAD.MOV.U32 R15, RZ, RZ, -0x1 ;  /* 0xffffffffff0f7424 */ /* 0x000fce00078e00ff */
[----:B01----:R-:W-:Y:S05]  /*22ca0*/  WARPSYNC.COLLECTIVE R15, `(.L_x_1479) ;  /* 0x000000000f087348 */ /* 0x003fea0003c00000 */
[----:B------:R2:W3:Y:S02]  /*22cb0*/  SHFL.IDX P6, R14, R13, R12, R11 ;  /* 0x0000000c0d0e7389 */ /* 0x0004e400000c000b */
[----:B0123--:R-:W-:Y:S01]  /*22cc0*/  ENDCOLLECTIVE ;  /* 0x000000000000791b */ /* 0x00ffe20003800000 */
.L_x_1479:
[----:B------:R-:W-:Y:S05]  /*22cd0*/  BSYNC B0 ;  /* 0x0000000000007941 */ /* 0x000fea0003800000 */
.L_x_1478:
[----:B------:R-:W-:Y:S01]  /*22ce0*/  IMAD.MOV.U32 R13, RZ, RZ, R16 ;  /* 0x000000ffff0d7224 */ /* 0x000fe200078e0010 */
[----:B------:R-:W-:Y:S01]  /*22cf0*/  MOV R4, R14 ;  /* 0x0000000e00047202 */ /* 0x000fe20000000f00 */
[----:B------:R-:W-:Y:S02]  /*22d00*/  IMAD.MOV.U32 R12, RZ, RZ, 0x1 ;  /* 0x00000001ff0c7424 */ /* 0x000fe400078e00ff */
[----:B------:R-:W-:Y:S02]  /*22d10*/  IMAD.MOV.U32 R11, RZ, RZ, 0x1f ;  /* 0x0000001fff0b7424 */ /* 0x000fe400078e00ff */
[----:B------:R-:W-:-:S07]  /*22d20*/  IMAD.MOV.U32 R15, RZ, RZ, -0x1 ;  /* 0xffffffffff0f7424 */ /* 0x000fce00078e00ff */
[----:B------:R-:W-:Y:S05]  /*22d30*/  WARPSYNC.COLLECTIVE R15, `(.L_x_1480) ;  /* 0x000000000f087348 */ /* 0x000fea0003c00000 */
[----:B------:R0:W1:Y:S02]  /*22d40*/  SHFL.IDX P6, R14, R13, R12, R11 ;  /* 0x0000000c0d0e7389 */ /* 0x00006400000c000b */
[----:B01----:R-:W-:Y:S01]  /*22d50*/  ENDCOLLECTIVE ;  /* 0x000000000000791b */ /* 0x003fe20003800000 */
.L_x_1480:
[----:B------:R-:W-:Y:S01]  /*22d60*/  IMAD.MOV.U32 R5, RZ, RZ, R14 ;  /* 0x000000ffff057224 */ /* 0x000fe200078e000e */
[----:B------:R-:W-:Y:S06]  /*22d70*/  BRA `(.L_x_1481) ;  /* 0xffffffdc00bc7947 */ /* 0x000fec000383ffff */
.L_x_1397:
[----:B------:R-:W-:Y:S01]  /*22d80*/  BSSY B0, `(.L_x_1482) ;  /* 0x0000008000007945 */ /* 0x000fe20003800000 */
[----:B--23-5:R-:W-:Y:S02]  /*22d90*/  IMAD.MOV.U32 R13, RZ, RZ, R2 ;  /* 0x000000ffff0d7224 */ /* 0x02cfe400078e0002 */
[----:B------:R-:W-:Y:S02]  /*22da0*/  IMAD.MOV.U32 R12, RZ, RZ, 0x1 ;  /* 0x00000001ff0c7424 */ /* 0x000fe400078e00ff */
[----:B------:R-:W-:Y:S02]  /*22db0*/  IMAD.MOV.U32 R11, RZ, RZ, RZ ;  /* 0x000000ffff0b7224 */ /* 0x000fe400078e00ff */
[----:B------:R-:W-:-:S07]  /*22dc0*/  IMAD.MOV.U32 R15, RZ, RZ, -0x1 ;  /* 0xffffffffff0f7424 */ /* 0x000fce00078e00ff */
[----:B01--4-:R-:W-:Y:S05]  /*22dd0*/  WARPSYNC.COLLECTIVE R15, `(.L_x_1483) ;  /* 0x000000000f087348 */ /* 0x013fea0003c00000 */
[----:B------:R2:W3:Y:S02]  /*22de0*/  SHFL.UP P6, R14, R13, R12, R11 ;  /* 0x0400000c0d0e7389 */ /* 0x0004e400000c000b */
[----:B01234-:R-:W-:Y:S01]  /*22df0*/  ENDCOLLECTIVE ;  /* 0x000000000000791b */ /* 0x01ffe20003800000 */
.L_x_1483:
[----:B------:R-:W-:Y:S05]  /*22e00*/  BSYNC B0 ;  /* 0x0000000000007941 */ /* 0x000fea0003800000 */
.L_x_1482:
[----:B------:R-:W-:Y:S01]  /*22e10*/  ISETP.NE.AND P0, PT, R28, RZ, PT ;  /* 0x000000ff1c00720c */ /* 0x000fe20003f05270 */
        /* <DEDUP_REMOVED lines=9> */
.L_x_1484:
        /* <DEDUP_REMOVED lines=8> */
.L_x_1485:
        /* <DEDUP_REMOVED lines=8> */
.L_x_1486:
        /* <DEDUP_REMOVED lines=8> */
.L_x_1487:
        /* <DEDUP_REMOVED lines=8> */
.L_x_1488:
[----:B------:R-:W-:Y:S05]  /*230b0*/  BRA `(.L_x_1489) ;  /* 0xffffffdc00787947 */ /* 0x000fea000383ffff */
.L_x_1402:
[----:B------:R-:W-:Y:S01]  /*230c0*/  BSSY B0, `(.L_x_1490) ;  /* 0x0000008000007945 */ /* 0x000fe20003800000 */
[----:B-----5:R-:W-:Y:S02]  /*230d0*/  IMAD.MOV.U32 R13, RZ, RZ, R2 ;  /* 0x000000ffff0d7224 */ /* 0x020fe400078e0002 */
[----:B------:R-:W-:Y:S02]  /*230e0*/  IMAD.MOV.U32 R12, RZ, RZ, 0x1 ;  /* 0x00000001ff0c7424 */ /* 0x000fe400078e00ff */
[----:B------:R-:W-:Y:S02]  /*230f0*/  IMAD.MOV.U32 R11, RZ, RZ, RZ ;  /* 0x000000ffff0b7224 */ /* 0x000fe400078e00ff */
[----:B------:R-:W-:-:S07]  /*23100*/  IMAD.MOV.U32 R15, RZ, RZ, -0x1 ;  /* 0xffffffffff0f7424 */ /* 0x000fce00078e00ff */
[----:B012-4-:R-:W-:Y:S05]  /*23110*/  WARPSYNC.COLLECTIVE R15, `(.L_x_1491) ;  /* 0x000000000f087348 */ /* 0x017fea0003c00000 */
[----:B------:R3:W0:Y:S02]  /*23120*/  SHFL.UP P6, R14, R13, R12, R11 ;  /* 0x0400000c0d0e7389 */ /* 0x00062400000c000b */
[----:B01234-:R-:W-:Y:S01]  /*23130*/  ENDCOLLECTIVE ;  /* 0x000000000000791b */ /* 0x01ffe20003800000 */
.L_x_1491:
[----:B------:R-:W-:Y:S05]  /*23140*/  BSYNC B0 ;  /* 0x0000000000007941 */ /* 0x000fea0003800000 */
.L_x_1490:
[----:B------:R-:W-:Y:S01]  /*23150*/  ISETP.NE.AND P0, PT, R28, RZ, PT ;  /* 0x000000ff1c00720c */ /* 0x000fe20003f05270 */
[----:B------:R-:W-:Y:S01]  /*23160*/  IMAD.MOV.U32 R11, RZ, RZ, RZ ;  /* 0x000000ffff0b7224 */ /* 0x000fe200078e00ff */
[----:B------:R-:W-:Y:S01]  /*23170*/  MOV R12, 0x2 ;  /* 0x00000002000c7802 */ /* 0x000fe20000000f00 */
[----:B------:R-:W-:Y:S01]  /*23180*/  IMAD.MOV.U32 R15, RZ, RZ, -0x1 ;  /* 0xffffffffff0f7424 */ /* 0x000fe200078e00ff */
[----:B------:R-:W-:Y:S02]  /*23190*/  SEL R13, R14, RZ, P0 ;  /* 0x000000ff0e0d7207 */ /* 0x000fe40000000000 */
[----:B------:R-:W-:-:S03]  /*231a0*/  ISETP.GE.U32.AND P0, PT, R28, 0x2, PT ;  /* 0x000000021c00780c */ /* 0x000fc60003f06070 */
[----:B------:R-:W-:-:S10]  /*231b0*/  IMAD.IADD R13, R2, 0x1, R13 ;  /* 0x00000001020d7824 */ /* 0x000fd400078e020d */
[----:B------:R-:W-:Y:S05]  /*231c0*/  WARPSYNC.COLLECTIVE R15, `(.L_x_1492) ;  /* 0x000000000f087348 */ /* 0x000fea0003c00000 */
[----:B------:R0:W1:Y:S02]  /*231d0*/  SHFL.UP P6, R14, R13, R12, R11 ;  /* 0x0400000c0d0e7389 */ /* 0x00006400000c000b */
[----:B01----:R-:W-:Y:S01]  /*231e0*/  ENDCOLLECTIVE ;  /* 0x000000000000791b */ /* 0x003fe20003800000 */
.L_x_1492:
        /* <DEDUP_REMOVED lines=8> */
.L_x_1493:
        /* <DEDUP_REMOVED lines=8> */
.L_x_1494:
        /* <DEDUP_REMOVED lines=8> */
.L_x_1495:
        /* <DEDUP_REMOVED lines=8> */
.L_x_1496:
[----:B------:R-:W-:Y:S05]  /*233f0*/  BRA `(.L_x_1497) ;  /* 0xffffffdc00547947 */ /* 0x000fea000383ffff */
.L_x_1404:
[----:B------:R-:W-:Y:S01]  /*23400*/  BSSY B0, `(.L_x_1498) ;  /* 0x0000006000007945 */ /* 0x000fe20003800000 */
[----:B------:R-:W-:Y:S02]  /*23410*/  PLOP3.LUT P6, PT, P6, PT, PT, 0x8, 0x0 ;  /* 0x000000000000781c */ /* 0x000fe400037ce170 */
[----:B------:R-:W-:-:S11]  /*23420*/  MOV R15, 0xffffffff ;  /* 0xffffffff000f7802 */ /* 0x000fd60000000f00 */
[----:B01----:R-:W-:Y:S05]  /*23430*/  WARPSYNC.COLLECTIVE R15, `(.L_x_1499) ;  /* 0x000000000f087348 */ /* 0x003fea0003c00000 */
[----:B------:R-:W-:Y:S01]  /*23440*/  VOTE.ANY R14, PT, P6 ;  /* 0x00000000000e7806 */ /* 0x000fe200030e0100 */
[----:B01----:R-:W-:Y:S06]  /*23450*/  ENDCOLLECTIVE ;  /* 0x000000000000791b */ /* 0x003fec0003800000 */
.L_x_1499:
[----:B------:R-:W-:Y:S05]  /*23460*/  BSYNC B0 ;  /* 0x0000000000007941 */ /* 0x000fea0003800000 */
.L_x_1498:
        /* <DEDUP_REMOVED lines=9> */
.L_x_1500:
[----:B------:R-:W-:Y:S01]  /*23500*/  IMAD.MOV.U32 R17, RZ, RZ, R14 ;  /* 0x000000ffff117224 */ /* 0x000fe200078e000e */
[----:B------:R-:W-:Y:S06]  /*23510*/  BRA `(.L_x_1501) ;  /* 0xffffffdc00447947 */ /* 0x000fec000383ffff */
.L_x_1406:
[----:B------:R-:W-:Y:S01]  /*23520*/  BSSY B0, `(.L_x_1502) ;  /* 0x0000007000007945 */ /* 0x000fe20003800000 */
[----:B------:R-:W-:Y:S02]  /*23530*/  IMAD.MOV.U32 R13, RZ, RZ, R8 ;  /* 0x000000ffff0d7224 */ /* 0x000fe400078e0008 */
[----:B------:R-:W-:Y:S02]  /*23540*/  IMAD.MOV.U32 R11, RZ, RZ, 0x1f ;  /* 0x0000001fff0b7424 */ /* 0x000fe400078e00ff */
[----:B------:R-:W-:-:S07]  /*23550*/  IMAD.MOV.U32 R15, RZ, RZ, -0x1 ;  /* 0xffffffffff0f7424 */ /* 0x000fce00078e00ff */
[----:B0123--:R-:W-:Y:S05]  /*23560*/  WARPSYNC.COLLECTIVE R15, `(.L_x_1503) ;  /* 0x000000000f087348 */ /* 0x00ffea0003c00000 */
[----:B------:R4:W0:Y:S02]  /*23570*/  SHFL.IDX P6, R14, R13, R12, R11 ;  /* 0x0000000c0d0e7389 */ /* 0x00082400000c000b */
[----:B01234-:R-:W-:Y:S01]  /*23580*/  ENDCOLLECTIVE ;  /* 0x000000000000791b */ /* 0x01ffe20003800000 */
.L_x_1503:
[----:B------:R-:W-:Y:S05]  /*23590*/  BSYNC B0 ;  /* 0x0000000000007941 */ /* 0x000fea0003800000 */
.L_x_1502:
[----:B------:R-:W-:Y:S05]  /*235a0*/  BRA `(.L_x_1405) ;  /* 0xffffffdc003c7947 */ /* 0x000fea000383ffff */
.L_x_1410:
[----:B0-----:R0:W2:Y:S02]  /*235b0*/  SYNCS.PHASECHK.TRANS64.TRYWAIT P0, [R9+URZ+0x2d820], R0 ;  /* 0x02d82000090075a7 */ /* 0x0010a4000800017f */
[----:B--2---:R-:W-:Y:S05]  /*235c0*/  @!P0 NANOSLEEP.SYNCS 0x989680 ;  /* 0x009896800000895d */ /* 0x004fea0003900000 */
[----:B------:R-:W2:Y:S02]  /*235d0*/  @!P0 SYNCS.PHASECHK.TRANS64 P0, [R9+URZ+0x2d820], R0 ;  /* 0x02d82000090085a7 */ /* 0x000ea4000800007f */
[----:B--2---:R-:W-:Y:S05]  /*235e0*/  @!P0 BRA `(.L_x_1410) ;  /* 0xfffffffc00f08947 */ /* 0x004fea000383ffff */
[----:B------:R-:W-:Y:S05]  /*235f0*/  BRA `(.L_x_1504) ;  /* 0xffffffe000a87947 */ /* 0x000fea000383ffff */
.L_x_1411:
        /* <DEDUP_REMOVED lines=11> */
.L_x_1506:
[----:B------:R-:W-:Y:S05]  /*236b0*/  BSYNC B0 ;  /* 0x0000000000007941 */ /* 0x000fea0003800000 */
.L_x_1505:
[----:B------:R-:W-:Y:S05]  /*236c0*/  BRA `(.L_x_1507) ;  /* 0xffffffe000907947 */ /* 0x000fea000383ffff */
.L_x_1412:
[----:B------:R-:W-:Y:S01]  /*236d0*/  BSSY B0, `(.L_x_1508) ;  /* 0x0000006000007945 */ /* 0x000fe20003800000 */
[----:B------:R-:W-:-:S07]  /*236e0*/  IMAD.MOV.U32 R15, RZ, RZ, -0x1 ;  /* 0xffffffffff0f7424 */ /* 0x000fce00078e00ff */
[----:B01----:R-:W-:Y:S05]  /*236f0*/  WARPSYNC.COLLECTIVE R15, `(.L_x_1509) ;  /* 0x000000000f0c7348 */ /* 0x003fea0003c00000 */
[----:B------:R-:W-:Y:S02]  /*23700*/  ELECT P6, UR62, PT ;  /* 0x00000000003e782f */ /* 0x000fe400038c0000 */
[----:B------:R-:W-:Y:S01]  /*23710*/  MOV R14, UR62 ;  /* 0x0000003e000e7c02 */ /* 0x000fe20008000f00 */
[----:B01----:R-:W-:Y:S10]  /*23720*/  ENDCOLLECTIVE ;  /* 0x000000000000791b */ /* 0x003ff40003800000 */
.L_x_1509:
[----:B------:R-:W-:Y:S05]  /*23730*/  BSYNC B0 ;  /* 0x0000000000007941 */ /* 0x000fea0003800000 */
.L_x_1508:
[----:B------:R-:W-:Y:S05]  /*23740*/  BRA `(.L_x_1510) ;  /* 0xffffffe000847947 */ /* 0x000fea000383ffff */
.L_x_1414:
[----:B0-----:R0:W2:Y:S02]  /*23750*/  SYNCS.PHASECHK.TRANS64.TRYWAIT P0, [R7+URZ], R2 ;  /* 0x00000002070075a7 */ /* 0x0010a4000800017f */
[----:B--2---:R-:W-:Y:S05]  /*23760*/  @!P0 NANOSLEEP.SYNCS 0x989680 ;  /* 0x009896800000895d */ /* 0x004fea0003900000 */
[----:B------:R-:W2:Y:S02]  /*23770*/  @!P0 SYNCS.PHASECHK.TRANS64 P0, [R7+URZ], R2 ;  /* 0x00000002070085a7 */ /* 0x000ea4000800007f */
[----:B--2---:R-:W-:Y:S05]  /*23780*/  @!P0 BRA `(.L_x_1414) ;  /* 0xfffffffc00f08947 */ /* 0x004fea000383ffff */
[----:B------:R-:W-:Y:S05]  /*23790*/  BRA `(.L_x_1511) ;  /* 0xffffffe000b87947 */ /* 0x000fea000383ffff */
.L_x_1415:
[----:B--2---:R2:W3:Y:S02]  /*237a0*/  SYNCS.PHASECHK.TRANS64.TRYWAIT P0, [R3+URZ], R0 ;  /* 0x00000000030075a7 */ /* 0x0044e4000800017f */
[----:B---3--:R-:W-:Y:S05]  /*237b0*/  @!P0 NANOSLEEP.SYNCS 0x989680 ;  /* 0x009896800000895d */ /* 0x008fea0003900000 */
[----:B------:R-:W3:Y:S02]  /*237c0*/  @!P0 SYNCS.PHASECHK.TRANS64 P0, [R3+URZ], R0 ;  /* 0x00000000030085a7 */ /* 0x000ee4000800007f */
[----:B---3--:R-:W-:Y:S05]  /*237d0*/  @!P0 BRA `(.L_x_1415) ;  /* 0xfffffffc00f08947 */ /* 0x008fea000383ffff */
[----:B------:R-:W-:Y:S05]  /*237e0*/  BRA `(.L_x_1512) ;  /* 0xffffffe000ac7947 */ /* 0x000fea000383ffff */
.L_x_1417:
[----:B--2---:R2:W3:Y:S02]  /*237f0*/  SYNCS.PHASECHK.TRANS64.TRYWAIT P0, [R5+URZ], R2 ;  /* 0x00000002050075a7 */ /* 0x0044e4000800017f */
[----:B---3--:R-:W-:Y:S05]  /*23800*/  @!P0 NANOSLEEP.SYNCS 0x989680 ;  /* 0x009896800000895d */ /* 0x008fea0003900000 */
[----:B------:R-:W3:Y:S02]  /*23810*/  @!P0 SYNCS.PHASECHK.TRANS64 P0, [R5+URZ], R2 ;  /* 0x00000002050085a7 */ /* 0x000ee4000800007f */
[----:B---3--:R-:W-:Y:S05]  /*23820*/  @!P0 BRA `(.L_x_1417) ;  /* 0xfffffffc00f08947 */ /* 0x008fea000383ffff */
[----:B------:R-:W-:Y:S05]  /*23830*/  BRA `(.L_x_1513) ;  /* 0xffffffe000b07947 */ /* 0x000fea000383ffff */
.L_x_1514:
        /* <DEDUP_REMOVED lines=12> */
.L_x_2209:


//--------------------- .text._ZN7cutlass13device_kernelIN5flash11enable_sm90INS1_16FlashAttnFwdSm90INS1_25CollectiveMainloopFwdSm90ILi2EN4cute5tupleIJNS5_1CILi1EEES8_S8_EEENS6_IJNS7_ILi192EEENS7_ILi144EEENS7_ILi96EEEEEELi96ENS_6half_tEfNS_4arch4Sm90ELb1ELb0ELb1ELb0ELb0ELb0ELb0ELb0ELb1ELb0ELb0ELb0EEENS1_21CollectiveEpilogueFwdINS6_IJSA_SC_SB_EEES9_SE_SG_Li384ELb0ELb0ELb0ELb0EEENS1_30DynamicPersistentTileSchedulerILi384ELi32ELb0ELb0ELb1EEEEEEEEEvNT_6ParamsE --------------------------
	.section	.text._ZN7cutlass13device_kernelIN5flash11enable_sm90INS1_16FlashAttnFwdSm90INS1_25CollectiveMainloopFwdSm90ILi2EN4cute5tupleIJNS5_1CILi1EEES8_S8_EEENS6_IJNS7_ILi192EEENS7_ILi144EEENS7_ILi96EEEEEELi96ENS_6half_tEfNS_4arch4Sm90ELb1ELb0ELb1ELb0ELb0ELb0ELb0ELb0ELb1ELb0ELb0ELb0EEENS1_21CollectiveEpilogueFwdINS6_IJSA_SC_SB_EEES9_SE_SG_Li384ELb0ELb0ELb0ELb0EEENS1_30DynamicPersistentTileSchedulerILi384ELi32ELb0ELb0ELb1EEEEEEEEEvNT_6ParamsE,"ax",@progbits
	.align	128
.text._ZN7cutlass13device_kernelIN5flash11enable_sm90INS1_16FlashAttnFwdSm90INS1_25CollectiveMainloopFwdSm90ILi2EN4cute5tupleIJNS5_1CILi1EEES8_S8_EEENS6_IJNS7_ILi192EEENS7_ILi144EEENS7_ILi96EEEEEELi96ENS_6half_tEfNS_4arch4Sm90ELb1ELb0ELb1ELb0ELb0ELb0ELb0ELb0ELb1ELb0ELb0ELb0EEENS1_21CollectiveEpilogueFwdINS6_IJSA_SC_SB_EEES9_SE_SG_Li384ELb0ELb0ELb0ELb0EEENS1_30DynamicPersistentTileSchedulerILi384ELi32ELb0ELb0ELb1EEEEEEEEEvNT_6ParamsE:
        .type           _ZN7cutlass13device_kernelIN5flash11enable_sm90INS1_16FlashAttnFwdSm90INS1_25CollectiveMainloopFwdSm90ILi2EN4cute5tupleIJNS5_1CILi1EEES8_S8_EEENS6_IJNS7_ILi192EEENS7_ILi144EEENS7_ILi96EEEEEELi96ENS_6half_tEfNS_4arch4Sm90ELb1ELb0ELb1ELb0ELb0ELb0ELb0ELb0ELb1ELb0ELb0ELb0EEENS1_21CollectiveEpilogueFwdINS6_IJSA_SC_SB_EEES9_SE_SG_Li384ELb0ELb0ELb0ELb0EEENS1_30DynamicPersistentTileSchedulerILi384ELi32ELb0ELb0ELb1EEEEEEEEEvNT_6ParamsE,@function
        .size           _ZN7cutlass13device_kernelIN5flash11enable_sm90INS1_16FlashAttnFwdSm90INS1_25CollectiveMainloopFwdSm90ILi2EN4cute5tupleIJNS5_1CILi1EEES8_S8_EEENS6_IJNS7_ILi192EEENS7_ILi144EEENS7_ILi96EEEEEELi96ENS_6half_tEfNS_4arch4Sm90ELb1ELb0ELb1ELb0ELb0ELb0ELb0ELb0ELb1ELb0ELb0ELb0EEENS1_21CollectiveEpilogueFwdINS6_IJSA_SC_SB_EEES9_SE_SG_Li384ELb0ELb0ELb0ELb0EEENS1_30DynamicPersistentTileSchedulerILi384ELi32ELb0ELb0ELb1EEEEEEEEEvNT_6ParamsE,(.L_x_2210 - _ZN7cutlass13device_kernelIN5flash11enable_sm90INS1_16FlashAttnFwdSm90INS1_25CollectiveMainloopFwdSm90ILi2EN4cute5tupleIJNS5_1CILi1EEES8_S8_EEENS6_IJNS7_ILi192EEENS7_ILi144EEENS7_ILi96EEEEEELi96ENS_6half_tEfNS_4arch4Sm90ELb1ELb0ELb1ELb0ELb0ELb0ELb0ELb0ELb1ELb0ELb0ELb0EEENS1_21CollectiveEpilogueFwdINS6_IJSA_SC_SB_EEES9_SE_SG_Li384ELb0ELb0ELb0ELb0EEENS1_30DynamicPersistentTileSchedulerILi384ELi32ELb0ELb0ELb1EEEEEEEEEvNT_6ParamsE)
        .other          _ZN7cutlass13device_kernelIN5flash11enable_sm90INS1_16FlashAttnFwdSm90INS1_25CollectiveMainloopFwdSm90ILi2EN4cute5tupleIJNS5_1CILi1EEES8_S8_EEENS6_IJNS7_ILi192EEENS7_ILi144EEENS7_ILi96EEEEEELi96ENS_6half_tEfNS_4arch4Sm90ELb1ELb0ELb1ELb0ELb0ELb0ELb0ELb0ELb1ELb0ELb0ELb0EEENS1_21CollectiveEpilogueFwdINS6_IJSA_SC_SB_EEES9_SE_SG_Li384ELb0ELb0ELb0ELb0EEENS1_30DynamicPersistentTileSchedulerILi384ELi32ELb0ELb0ELb1EEEEEEEEEvNT_6ParamsE,@"STO_CUDA_ENTRY STV_DEFAULT"
_ZN7cutlass13device_kernelIN5flash11enable_sm90INS1_16FlashAttnFwdSm90INS1_25CollectiveMainloopFwdSm90ILi2EN4cute5tupleIJNS5_1CILi1EEES8_S8_EEENS6_IJNS7_ILi192EEENS7_ILi144EEENS7_ILi96EEEEEELi96ENS_6half_tEfNS_4arch4Sm90ELb1ELb0ELb1ELb0ELb0ELb0ELb0ELb0ELb1ELb0ELb0ELb0EEENS1_21CollectiveEpilogueFwdINS6_IJSA_SC_SB_EEES9_SE_SG_Li384ELb0ELb0ELb0ELb0EEENS1_30DynamicPersistentTileSchedulerILi384ELi32ELb0ELb0ELb1EEEEEEEEEvNT_6ParamsE:
[----:B------:R-:W1:Y:S01]  /*0000*/  LDC R1, c[0x0][0x28] ;  /* 0x00000a00ff017b82 */ /* 0x000e620000000800 */
[----:B------:R-:W2:Y:S01]  /*0010*/  S2R R2, SR_TID.X ;  /* 0x0000000000027919 */ /* 0x000ea20000002100 */
[----:B------:R-:W-:Y:S01]  /*0020*/  ELECT P0, URZ, PT ;  /* 0x00000000003f782f */ /* 0x000fe20003800000 */
[----:B------:R-:W-:Y:S01]  /*0030*/  BSSY B0, `(.L_x_1515) ;  /* 0x0000013000007945 */ /* 0x000fe20003800000 */
[----:B--2---:R-:W-:-:S05]  /*0040*/  SHF.R.U32.HI R0, RZ, 0x5, R2 ;  /* 0x00000005ff007819 */ /* 0x004fca0000011602 */
        /* <DEDUP_REMOVED lines=17> */
.L_x_1516:
[----:B------:R-:W-:Y:S05]  /*0160*/  BSYNC B0 ;  /* 0x0000000000007941 */ /* 0x000fea0003800000 */
.L_x_1515:
        /* <DEDUP_REMOVED lines=36> */
.L_x_1517:
        /* <DEDUP_REMOVED lines=22> */
.L_x_1518:
        /* <DEDUP_REMOVED lines=18> */
.L_x_1519:
        /* <DEDUP_REMOVED lines=22> */
.L_x_1520:
        /* <DEDUP_REMOVED lines=22> */
.L_x_1521:
[----:B---3--:R-:W-:Y:S01]  /*08f0*/  ISETP.NE.AND P0, PT, R3, RZ, PT ;  /* 0x000000ff0300720c */ /* 0x008fe20003f05270 */
[----:B------:R-:W-:Y:S01]  /*0900*/  IMAD.MOV.U32 R17, RZ, RZ, 0x1 ;  /* 0x00000001ff117424 */ /* 0x000fe200078e00ff */
[----:B------:R-:W-:Y:S01]  /*0910*/  NOP ;  /* 0x0000000000007918 */ /* 0x000fe20000000000 */
[----:B------:R-:W-:-:S03]  /*0920*/  LOP3.LUT R18, R2, 0x7f, RZ, 0xc0, !PT ;  /* 0x0000007f02127812 */ /* 0x000fc600078ec0ff */
[----:B------:R-:W-:Y:S01]  /*0930*/  SEL R17, R17, 0x2, !P0 ;  /* 0x0000000211117807 */ /* 0x000fe20004000000 */
[----:B-12-4-:R-:W-:Y:S06]  /*0940*/  BAR.SYNC.DEFER_BLOCKING 0x0 ;  /* 0x0000000000007b1d */ /* 0x016fec0000010000 */
[----:B------:R-:W-:Y:S05]  /*0950*/  @!P0 BRA `(.L_x_1522) ;  /* 0x000000f800508947 */ /* 0x000fea0003800000 */
.L_x_1523:
        /* <DEDUP_REMOVED lines=16> */
[----:B------:R-:W-:Y:S01]  /*0a60*/  LOP3.LUT R144, R17, 0x1, RZ, 0xfc, !PT ;  /* 0x0000000111907812 */ /* 0x000fe200078efcff */
[----:B------:R-:W-:Y:S01]  /*0a70*/  IMAD.MOV.U32 R18, RZ, RZ, RZ ;  /* 0x000000ffff127224 */ /* 0x000fe200078e00ff */
[----:B------:R-:W-:Y:S01]  /*0a80*/  SHF.R.S32.HI R3, RZ, 0x1f, R0 ;  /* 0x0000001fff037819 */ /* 0x000fe20000011400 */
[----:B------:R-:W-:-:S03]  /*0a90*/  UMOV UR46, URZ ;  /* 0x0000003f002e7c82 */ /* 0x000fc60008000000 */
[CC--:B------:R-:W-:Y:S01]  /*0aa0*/  LEA.HI R6, R3.reuse, R0.reuse, RZ, 0x4 ;  /* 0x0000000003067211 */ /* 0x0c0fe200078f20ff */
[----:B------:R-:W2:Y:S01]  /*0ab0*/  S2UR UR6, SR_SWINHI ;  /* 0x00000000000679c3 */ /* 0x000ea20000002f00 */
[CC--:B------:R-:W-:Y:S02]  /*0ac0*/  LEA.HI R4, R3.reuse, R0.reuse, RZ, 0x7 ;  /* 0x0000000003047211 */ /* 0x0c0fe400078f38ff */
[----:B------:R-:W-:Y:S02]  /*0ad0*/  LEA.HI R8, R3, R0, RZ, 0x5 ;  /* 0x0000000003087211 */ /* 0x000fe400078f28ff */
[----:B------:R-:W-:Y:S02]  /*0ae0*/  SHF.R.S32.HI R7, RZ, 0x4, R6 ;  /* 0x00000004ff077819 */ /* 0x000fe40000011406 */
[----:B------:R-:W-:Y:S02]  /*0af0*/  LOP3.LUT R3, R6, 0xfffffff0, RZ, 0xc0, !PT ;  /* 0xfffffff006037812 */ /* 0x000fe400078ec0ff */
[----:B------:R-:W-:-:S02]  /*0b00*/  SHF.R.S32.HI R5, RZ, 0x7, R4 ;  /* 0x00000007ff057819 */ /* 0x000fc40000011404 */
[----:B------:R-:W-:Y:S01]  /*0b10*/  LOP3.LUT R9, R4, 0xffffff80, RZ, 0xc0, !PT ;  /* 0xffffff8004097812 */ /* 0x000fe200078ec0ff */
[----:B------:R-:W-:Y:S01]  /*0b20*/  IMAD.IADD R3, R0, 0x1, -R3 ;  /* 0x0000000100037824 */ /* 0x000fe200078e0a03 */
[----:B------:R-:W-:Y:S01]  /*0b30*/  LEA.HI R4, R6, R7, RZ, 0x1 ;  /* 0x0000000706047211 */ /* 0x000fe200078f08ff */
[----:B------:R-:W-:Y:S01]  /*0b40*/  IMAD.HI R10, R5, 0x55555556, RZ ;  /* 0x55555556050a7827 */ /* 0x000fe200078e02ff */
[----:B------:R-:W-:Y:S01]  /*0b50*/  SHF.R.S32.HI R8, RZ, 0x5, R8 ;  /* 0x00000005ff087819 */ /* 0x000fe20000011408 */
[----:B-1----:R-:W-:Y:S01]  /*0b60*/  ULEA UR47, UR4, UR47, 0x18 ;  /* 0x0000002f042f7291 */ /* 0x002fe2000f8ec03f */
[----:B------:R-:W-:Y:S01]  /*0b70*/  LOP3.LUT R4, R4, 0x1ffffffe, RZ, 0xc0, !PT ;  /* 0x1ffffffe04047812 */ /* 0x000fe200078ec0ff */
[----:B------:R-:W-:Y:S01]  /*0b80*/  IMAD.IADD R9, R0, 0x1, -R9 ;  /* 0x0000000100097824 */ /* 0x000fe200078e0a09 */
[--C-:B------:R-:W-:Y:S01]  /*0b90*/  SHF.R.S32.HI R0, RZ, 0x1f, R3.reuse ;  /* 0x0000001fff007819 */ /* 0x100fe20000011403 */
[----:B------:R-:W-:Y:S01]  /*0ba0*/  IMAD R14, R8, 0x10, R3 ;  /* 0x00000010080e7824 */ /* 0x000fe200078e0203 */
[----:B------:R-:W-:Y:S01]  /*0bb0*/  LEA.HI R10, R10, R10, RZ, 0x1 ;  /* 0x0000000a0a0a7211 */ /* 0x000fe200078f08ff */
[----:B------:R-:W-:Y:S01]  /*0bc0*/  IMAD.IADD R7, R7, 0x1, -R4 ;  /* 0x0000000107077824 */ /* 0x000fe200078e0a04 */
[CC--:B------:R-:W-:Y:S01]  /*0bd0*/  LEA.HI R4, R0.reuse, R3.reuse, RZ, 0x2 ;  /* 0x0000000300047211 */ /* 0x0c0fe200078f10ff */
[----:B------:R-:W-:Y:S01]  /*0be0*/  UMOV UR4, UR47 ;  /* 0x0000002f00047c82 */ /* 0x000fe20008000000 */
[----:B--2---:R-:W-:Y:S01]  /*0bf0*/  UMOV UR5, UR6 ;  /* 0x0000000600057c82 */ /* 0x004fe20008000000 */
[----:B------:R-:W-:Y:S01]  /*0c00*/  LEA.HI R0, R0, R3, RZ, 0x3 ;  /* 0x0000000300007211 */ /* 0x000fe200078f18ff */
[----:B------:R-:W-:Y:S01]  /*0c10*/  IMAD R10, R10, -0x3, R5 ;  /* 0xfffffffd0a0a7824 */ /* 0x000fe200078e0205 */
[----:B------:R-:W-:Y:S01]  /*0c20*/  SHF.R.S32.HI R6, RZ, 0x1f, R9 ;  /* 0x0000001fff067819 */ /* 0x000fe20000011409 */
[----:B------:R-:W-:Y:S01]  /*0c30*/  IMAD.U32 R150, RZ, RZ, UR4 ;  /* 0x00000004ff967e24 */ /* 0x000fe2000f8e00ff */
[----:B------:R-:W-:Y:S01]  /*0c40*/  SHF.L.U32 R5, R0, 0x4, RZ ;  /* 0x0000000400057819 */ /* 0x000fe200000006ff */
[----:B------:R-:W-:Y:S01]  /*0c50*/  IMAD.U32 R151, RZ, RZ, UR5 ;  /* 0x00000005ff977e24 */ /* 0x000fe2000f8e00ff */
[----:B------:R-:W-:Y:S01]  /*0c60*/  LOP3.LUT R0, R4, 0x7fffffc, RZ, 0xc0, !PT ;  /* 0x07fffffc04007812 */ /* 0x000fe200078ec0ff */
[----:B------:R-:W-:Y:S01]  /*0c70*/  UMOV UR5, URZ ;  /* 0x0000003f00057c82 */ /* 0x000fe20008000000 */
[----:B------:R-:W-:Y:S01]  /*0c80*/  SHF.R.S32.HI R4, RZ, 0x2, R4 ;  /* 0x00000002ff047819 */ /* 0x000fe20000011404 */
[----:B------:R-:W-:Y:S01]  /*0c90*/  IMAD.U32 R148, RZ, RZ, UR5 ;  /* 0x00000005ff947e24 */ /* 0x000fe2000f8e00ff */
[----:B------:R-:W-:Y:S01]  /*0ca0*/  LEA.HI R11, R6, R9, RZ, 0x2 ;  /* 0x00000009060b7211 */ /* 0x000fe200078f10ff */
[----:B------:R-:W-:Y:S01]  /*0cb0*/  IMAD.IADD R0, R3, 0x1, -R0 ;  /* 0x0000000103007824 */ /* 0x000fe200078e0a00 */
[----:B------:R-:W-:Y:S01]  /*0cc0*/  SHF.L.U32 R7, R7, 0x3, RZ ;  /* 0x0000000307077819 */ /* 0x000fe200000006ff */
[----:B------:R-:W-:Y:S01]  /*0cd0*/  IMAD.SHL.U32 R4, R4, 0x40, RZ ;  /* 0x0000004004047824 */ /* 0x000fe200078e00ff */
[--C-:B------:R-:W-:Y:S01]  /*0ce0*/  SHF.R.S32.HI R12, RZ, 0x2, R11.reuse ;  /* 0x00000002ff0c7819 */ /* 0x100fe2000001140b */
[----:B------:R-:W-:Y:S01]  /*0cf0*/  UMOV UR4, UR7 ;  /* 0x0000000700047c82 */ /* 0x000fe20008000000 */
[----:B------:R-:W-:Y:S01]  /*0d00*/  SHF.R.S32.HI R13, RZ, 0x1f, R11 ;  /* 0x0000001fff0d7819 */ /* 0x000fe2000001140b */
[----:B------:R-:W-:Y:S01]  /*0d10*/  IMAD.U32 R3, R14, 0x20, R7 ;  /* 0x000000200e037824 */ /* 0x000fe200078e0007 */
[----:B------:R-:W-:-:S02]  /*0d20*/  LOP3.LUT R4, R4, 0x40, RZ, 0xc0, !PT ;  /* 0x0000004004047812 */ /* 0x000fc400078ec0ff */
[----:B------:R-:W-:Y:S01]  /*0d30*/  LOP3.LUT R5, R5, 0x7fffff80, RZ, 0xc0, !PT ;  /* 0x7fffff8005057812 */ /* 0x000fe200078ec0ff */
[----:B------:R-:W-:Y:S01]  /*0d40*/  IMAD.WIDE R150, R3, 0x2, R150 ;  /* 0x0000000203967825 */ /* 0x000fe200078e0296 */
[----:B------:R-:W-:Y:S02]  /*0d50*/  LEA.HI R13, R13, R12, RZ, 0x3 ;  /* 0x0000000c0d0d7211 */ /* 0x000fe400078f18ff */
[----:B------:R-:W-:Y:S01]  /*0d60*/  LOP3.LUT R7, R4, 0x8, R7, 0xf8, !PT ;  /* 0x0000000804077812 */ /* 0x000fe200078ef807 */
[----:B------:R-:W-:Y:S01]  /*0d70*/  IMAD R5, R8, 0x100, R5 ;  /* 0x0000010008057824 */ /* 0x000fe200078e0205 */
[----:B------:R-:W-:Y:S02]  /*0d80*/  SHF.R.U32.HI R4, RZ, 0x3, R4 ;  /* 0x00000003ff047819 */ /* 0x000fe40000011604 */
[----:B------:R-:W-:Y:S01]  /*0d90*/  LOP3.LUT R13, R13, 0xfffffff8, RZ, 0xc0, !PT ;  /* 0xfffffff80d0d7812 */ /* 0x000fe200078ec0ff */
[----:B------:R-:W-:Y:S01]  /*0da0*/  IMAD R5, R0, 0x10, R5 ;  /* 0x0000001000057824 */ /* 0x000fe200078e0205 */
[----:B------:R-:W-:-:S02]  /*0db0*/  LEA.HI R6, R6, R9, RZ, 0x5 ;  /* 0x0000000906067211 */ /* 0x000fc400078f28ff */
[----:B------:R-:W-:Y:S01]  /*0dc0*/  LOP3.LUT R4, R7, R4, RZ, 0x3c, !PT ;  /* 0x0000000407047212 */ /* 0x000fe200078e3cff */
[----:B------:R-:W-:Y:S01]  /*0dd0*/  IMAD.IADD R13, R12, 0x1, -R13 ;  /* 0x000000010c0d7824 */ /* 0x000fe200078e0a0d */
[----:B------:R-:W-:Y:S02]  /*0de0*/  SHF.R.S32.HI R6, RZ, 0x5, R6 ;  /* 0x00000005ff067819 */ /* 0x000fe40000011406 */
[----:B------:R-:W-:Y:S01]  /*0df0*/  LOP3.LUT R8, R11, 0x7ffffffc, RZ, 0xc0, !PT ;  /* 0x7ffffffc0b087812 */ /* 0x000fe200078ec0ff */
[----:B------:R-:W-:Y:S02]  /*0e00*/  IMAD.IADD R4, R4, 0x1, R5 ;  /* 0x0000000104047824 */ /* 0x000fe400078e0205 */
[----:B------:R-:W-:Y:S01]  /*0e10*/  IMAD R13, R6, 0x10, R13 ;  /* 0x00000010060d7824 */ /* 0x000fe200078e020d */
[----:B------:R-:W-:Y:S02]  /*0e20*/  IADD3 R19, R9, -R8, RZ ;  /* 0x8000000809137210 */ /* 0x000fe40007ffe0ff */
[----:B------:R-:W-:Y:S01]  /*0e30*/  LEA R22, R4, UR47, 0x1 ;  /* 0x0000002f04167c11 */ /* 0x000fe2000f8e08ff */
[----:B------:R-:W-:-:S07]  /*0e40*/  IMAD R23, R10, 0x40, R13 ;  /* 0x000000400a177824 */ /* 0x000fce00078e020d */
.L_x_1566:
        /* <DEDUP_REMOVED lines=18> */
[----:B------:R-:W-:Y:S02]  /*0f70*/  UIMAD UR4, UR9, UR6, URZ ;  /* 0x00000006090472a4 */ /* 0x000fe4000f8e023f */
[----:B------:R-:W-:Y:S01]  /*0f80*/  IMAD.U32 R147, RZ, RZ, UR9 ;  /* 0x00000009ff937e24 */ /* 0x000fe2000f8e00ff */
[----:B------:R-:W-:Y:S09]  /*0f90*/  BRA `(.L_x_1525) ;  /* 0x0000000000207947 */ /* 0x000ff20003800000 */
.L_x_1524:
[----:B------:R-:W-:Y:S01]  /*0fa0*/  ULDC UR6, c[0x0][0xdc4] ;  /* 0x0003710000067ab9 */ /* 0x000fe20000000800 */
[----:B------:R-:W-:Y:S01]  /*0fb0*/  UMOV UR9, UR7 ;  /* 0x0000000700097c82 */ /* 0x000fe20008000000 */
[----:B------:R-:W-:-:S11]  /*0fc0*/  UISETP.NE.AND UP0, UPT, UR6, 0x1, UPT ;  /* 0x000000010600788c */ /* 0x000fd6000bf05270 */
[----:B------:R-:W-:Y:S02]  /*0fd0*/  @UP0 ULDC.64 UR10, c[0x0][0xdc8] ;  /* 0x00037200000a0ab9 */ /* 0x000fe40000000a00 */
[----:B------:R-:W-:-:S04]  /*0fe0*/  UIMAD.WIDE.U32 UR4, UR7, UR10, URZ ;  /* 0x0000000a070472a5 */ /* 0x000fc8000f8e003f */
[----:B------:R-:W-:-:S04]  /*0ff0*/  @UP0 USHF.R.U32.HI UR9, URZ, UR11, UR5 ;  /* 0x0000000b3f090299 */ /* 0x000fc80008011605 */
[----:B------:R-:W-:Y:S02]  /*1000*/  UIMAD UR4, UR9, UR6, URZ ;  /* 0x00000006090472a4 */ /* 0x000fe4000f8e023f */
[----:B------:R-:W-:-:S10]  /*1010*/  MOV R147, UR9 ;  /* 0x0000000900937c02 */ /* 0x000fd40008000f00 */
.L_x_1525:
[----:B------:R-:W-:Y:S01]  /*1020*/  R2UR UR5, R147 ;  /* 0x00000000930572ca */ /* 0x000fe200000e0000 */
[----:B------:R-:W1:Y:S01]  /*1030*/  LDC R4, c[0x0][0x288] ;  /* 0x0000a200ff047b82 */ /* 0x000e620000000800 */
[----:B------:R-:W-:Y:S01]  /*1040*/  ULDC UR6, c[0x0][0xdac] ;  /* 0x00036b0000067ab9 */ /* 0x000fe20000000800 */
[----:B------:R-:W-:Y:S01]  /*1050*/  ULDC.64 UR10, c[0x0][0x3f8] ;  /* 0x0000fe00000a7ab9 */ /* 0x000fe20000000a00 */
[----:B------:R-:W-:Y:S01]  /*1060*/  ULDC UR43, c[0x0][0xdb8] ;  /* 0x00036e00002b7ab9 */ /* 0x000fe20000000800 */
[----:B------:R-:W-:Y:S01]  /*1070*/  UISETP.NE.U32.AND UP0, UPT, UR10, URZ, UPT ;  /* 0x0000003f0a00728c */ /* 0x000fe2000bf05070 */
[----:B------:R-:W-:Y:S01]  /*1080*/  PLOP3.LUT P0, PT, PT, PT, PT, 0x80, 0x0 ;  /* 0x000000000000781c */ /* 0x000fe20003f0f070 */
[----:B------:R-:W-:Y:S01]  /*1090*/  UIADD3 UR4, UR7, -UR4, URZ ;  /* 0x8000000407047290 */ /* 0x000fe2000fffe03f */
[----:B------:R-:W-:Y:S01]  /*10a0*/  MOV R71, RZ ;  /* 0x000000ff00477202 */ /* 0x000fe20000000f00 */
[----:B------:R-:W2:Y:S01]  /*10b0*/  LDC R65, c[0x0][0x2e0] ;  /* 0x0000b800ff417b82 */ /* 0x000ea20000000800 */
[----:B------:R-:W-:Y:S01]  /*10c0*/  UISETP.NE.AND.EX UP0, UPT, UR11, URZ, UPT, UP0 ;  /* 0x0000003f0b00728c */ /* 0x000fe2000bf05300 */
[----:B------:R-:W-:-:S02]  /*10d0*/  CS2R R38, SRZ ;  /* 0x0000000000267805 */ /* 0x000fc4000001ff00 */
[----:B------:R-:W-:Y:S01]  /*10e0*/  CS2R R20, SRZ ;  /* 0x0000000000147805 */ /* 0x000fe2000001ff00 */
[----:B------:R-:W-:Y:S01]  /*10f0*/  ULOP3.LUT UR5, URZ, UR5, URZ, 0x33, !UPT ;  /* 0x000000053f057292 */ /* 0x000fe2000f8e333f */
[----:B------:R-:W-:Y:S02]  /*1100*/  CS2R R42, SRZ ;  /* 0x00000000002a7805 */ /* 0x000fe4000001ff00 */
[----:B------:R-:W-:Y:S02]  /*1110*/  CS2R R28, SRZ ;  /* 0x00000000001c7805 */ /* 0x000fe4000001ff00 */
[----:B------:R-:W-:Y:S01]  /*1120*/  CS2R R24, SRZ ;  /* 0x0000000000187805 */ /* 0x000fe2000001ff00 */
[----:B------:R-:W-:Y:S01]  /*1130*/  UIADD3 UR5, UR5, UR6, URZ ;  /* 0x0000000605057290 */ /* 0x000fe2000fffe03f */
[----:B------:R-:W-:Y:S02]  /*1140*/  CS2R R44, SRZ ;  /* 0x00000000002c7805 */ /* 0x000fe4000001ff00 */
[----:B------:R-:W-:Y:S01]  /*1150*/  CS2R R32, SRZ ;  /* 0x0000000000207805 */ /* 0x000fe2000001ff00 */
[----:B------:R-:W-:Y:S01]  /*1160*/  ULDC UR6, c[0x0][0x404] ;  /* 0x0001010000067ab9 */ /* 0x000fe20000000800 */
[----:B------:R-:W-:Y:S01]  /*1170*/  UIMAD UR42, UR5, 0xc0, URZ ;  /* 0x000000c0052a78a4 */ /* 0x000fe2000f8e023f */
[----:B------:R-:W-:Y:S01]  /*1180*/  CS2R R46, SRZ ;  /* 0x00000000002e7805 */ /* 0x000fe2000001ff00 */
[----:B------:R-:W-:Y:S01]  /*1190*/  USEL UR5, UR6, 0x1, UP0 ;  /* 0x0000000106057887 */ /* 0x000fe20008000000 */
[----:B------:R-:W-:Y:S01]  /*11a0*/  CS2R R48, SRZ ;  /* 0x0000000000307805 */ /* 0x000fe2000001ff00 */
[----:B------:R-:W-:Y:S01]  /*11b0*/  UISETP.NE.AND UP0, UPT, UR43, 0x1, UPT ;  /* 0x000000012b00788c */ /* 0x000fe2000bf05270 */
[----:B------:R-:W-:Y:S01]  /*11c0*/  CS2R R14, SRZ ;  /* 0x00000000000e7805 */ /* 0x000fe2000001ff00 */
[----:B------:R-:W-:Y:S01]  /*11d0*/  IMAD.U32 R17, RZ, RZ, UR42 ;  /* 0x0000002aff117e24 */ /* 0x000fe2000f8e00ff */
[----:B------:R-:W-:Y:S01]  /*11e0*/  CS2R R12, SRZ ;  /* 0x00000000000c7805 */ /* 0x000fe2000001ff00 */
[----:B------:R-:W-:Y:S01]  /*11f0*/  IMAD.MOV.U32 R50, RZ, RZ, RZ ;  /* 0x000000ffff327224 */ /* 0x000fe200078e00ff */
[----:B------:R-:W-:-:S02]  /*1200*/  CS2R R52, SRZ ;  /* 0x0000000000347805 */ /* 0x000fc4000001ff00 */
[----:B------:R-:W-:Y:S02]  /*1210*/  CS2R R40, SRZ ;  /* 0x0000000000287805 */ /* 0x000fe4000001ff00 */
[----:B-1----:R-:W-:Y:S01]  /*1220*/  IADD3 R4, R17, 0x14f, -R4 ;  /* 0x0000014f11047810 */ /* 0x002fe20007ffe804 */
[----:B--2---:R-:W-:Y:S01]  /*1230*/  IMAD R65, R65, UR5, RZ ;  /* 0x0000000541417c24 */ /* 0x004fe2000f8e02ff */
[----:B------:R-:W-:Y:S01]  /*1240*/  ULDC UR5, c[0x0][0xdc4] ;  /* 0x0003710000057ab9 */ /* 0x000fe20000000800 */
[----:B------:R-:W-:Y:S01]  /*1250*/  CS2R R36, SRZ ;  /* 0x0000000000247805 */ /* 0x000fe2000001ff00 */
[----:B------:R-:W-:Y:S01]  /*1260*/  UIMAD UR8, UR8, UR5, UR4 ;  /* 0x00000005080872a4 */ /* 0x000fe2000f8e0204 */
[C---:B------:R-:W-:Y:S01]  /*1270*/  VIADD R0, R65.reuse, 0x8f ;  /* 0x0000008f41007836 */ /* 0x040fe20000000000 */
[----:B------:R-:W-:Y:S01]  /*1280*/  @UP0 ULDC UR6, c[0x0][0xdc0] ;  /* 0x0003700000060ab9 */ /* 0x000fe20000000800 */
[----:B------:R-:W-:Y:S01]  /*1290*/  IMAD.IADD R4, R65, 0x1, R4 ;  /* 0x0000000141047824 */ /* 0x000fe200078e0204 */
[----:B------:R-:W-:Y:S01]  /*12a0*/  @UP0 ULDC UR4, c[0x0][0xdbc] ;  /* 0x00036f0000040ab9 */ /* 0x000fe20000000800 */
[----:B------:R-:W-:Y:S01]  /*12b0*/  IMAD.HI R0, R0, 0x38e38e39, RZ ;  /* 0x38e38e3900007827 */ /* 0x000fe200078e02ff */
[----:B------:R-:W-:Y:S01]  /*12c0*/  UIMAD.WIDE.U32 UR4, UR8, UR4, URZ ;  /* 0x00000004080472a5 */ /* 0x000fe2000f8e003f */
[----:B------:R-:W-:Y:S01]  /*12d0*/  CS2R R56, SRZ ;  /* 0x0000000000387805 */ /* 0x000fe2000001ff00 */
[----:B------:R-:W-:Y:S01]  /*12e0*/  UMOV UR44, UR8 ;  /* 0x00000008002c7c82 */ /* 0x000fe20008000000 */
[----:B------:R-:W-:Y:S01]  /*12f0*/  IMAD.HI R4, R4, 0x38e38e39, RZ ;  /* 0x38e38e3904047827 */ /* 0x000fe200078e02ff */
[----:B------:R-:W-:Y:S01]  /*1300*/  SHF.R.U32.HI R3, RZ, 0x1f, R0 ;  /* 0x0000001fff037819 */ /* 0x000fe20000011600 */
[----:B------:R-:W-:Y:S01]  /*1310*/  @UP0 USHF.R.U32.HI UR44, URZ, UR6, UR5 ;  /* 0x000000063f2c0299 */ /* 0x000fe20008011605 */
[----:B------:R-:W-:-:S02]  /*1320*/  CS2R R60, SRZ ;  /* 0x00000000003c7805 */ /* 0x000fc4000001ff00 */
[----:B------:R-:W-:Y:S02]  /*1330*/  CS2R R74, SRZ ;  /* 0x00000000004a7805 */ /* 0x000fe4000001ff00 */
[----:B------:R-:W-:Y:S01]  /*1340*/  SHF.R.U32.HI R5, RZ, 0x1f, R4 ;  /* 0x0000001fff057819 */ /* 0x000fe20000011604 */
[----:B------:R-:W-:Y:S01]  /*1350*/  UIADD3 UR4, -UR44, URZ, URZ ;  /* 0x0000003f2c047290 */ /* 0x000fe2000fffe13f */
[----:B------:R-:W-:Y:S01]  /*1360*/  LEA.HI.SX32 R3, R0, R3, 0x1b ;  /* 0x0000000300037211 */ /* 0x000fe200078fdaff */
[----:B------:R-:W-:Y:S01]  /*1370*/  IMAD.MOV.U32 R0, RZ, RZ, RZ ;  /* 0x000000ffff007224 */ /* 0x000fe200078e00ff */
[----:B------:R-:W-:Y:S01]  /*1380*/  LEA.HI.SX32 R64, R4, R5, 0x1b ;  /* 0x0000000504407211 */ /* 0x000fe200078fdaff */
[----:B------:R-:W-:Y:S01]  /*1390*/  UIMAD UR43, UR43, UR4, UR8 ;  /* 0x000000042b2b72a4 */ /* 0x000fe2000f8e0208 */
[----:B------:R-:W-:Y:S02]  /*13a0*/  CS2R R72, SRZ ;  /* 0x0000000000487805 */ /* 0x000fe4000001ff00 */
[----:B------:R-:W-:-:S02]  /*13b0*/  CS2R R68, SRZ ;  /* 0x0000000000447805 */ /* 0x000fc4000001ff00 */
[----:B------:R-:W-:Y:S01]  /*13c0*/  VIMNMX R64, R3, R64, PT ;  /* 0x0000004003407248 */ /* 0x000fe20003fe0100 */
[----:B------:R-:W-:Y:S01]  /*13d0*/  IMAD.MOV.U32 R3, RZ, RZ, RZ ;  /* 0x000000ffff037224 */ /* 0x000fe200078e00ff */
[----:B------:R-:W-:Y:S02]  /*13e0*/  CS2R R6, SRZ ;  /* 0x0000000000067805 */ /* 0x000fe4000001ff00 */
[----:B------:R-:W-:Y:S02]  /*13f0*/  CS2R R76, SRZ ;  /* 0x00000000004c7805 */ /* 0x000fe4000001ff00 */
[----:B------:R-:W-:Y:S01]  /*1400*/  ISETP.GE.AND P1, PT, R64, 0x1, PT ;  /* 0x000000014000780c */ /* 0x000fe20003f26270 */
[----:B------:R-:W-:Y:S02]  /*1410*/  IMAD.MOV.U32 R9, RZ, RZ, RZ ;  /* 0x000000ffff097224 */ /* 0x000fe400078e00ff */
[----:B------:R-:W-:Y:S02]  /*1420*/  IMAD.MOV.U32 R11, RZ, RZ, RZ ;  /* 0x000000ffff0b7224 */ /* 0x000fe400078e00ff */
[----:B------:R-:W-:-:S02]  /*1430*/  IMAD.MOV.U32 R78, RZ, RZ, RZ ;  /* 0x000000ffff4e7224 */ /* 0x000fc400078e00ff */
[----:B------:R-:W-:-:S06]  /*1440*/  IMAD.MOV.U32 R80, RZ, RZ, RZ ;  /* 0x000000ffff507224 */ /* 0x000fcc00078e00ff */
[----:B------:R-:W-:Y:S05]  /*1450*/  @!P1 BRA `(.L_x_1526) ;  /* 0x000000dc00949947 */ /* 0x000fea0003800000 */
[----:B------:R-:W-:Y:S01]  /*1460*/  IADD3 R0, R2, -0x80, RZ ;  /* 0xffffff8002007810 */ /* 0x000fe20007ffe0ff */
[----:B------:R-:W-:-:S03]  /*1470*/  UIADD3 UR6, UR47, 0x24300, URZ ;  /* 0x000243002f067890 */ /* 0x000fc6000fffe03f */
[----:B------:R-:W-:Y:S01]  /*1480*/  SHF.R.S32.HI R3, RZ, 0x1f, R0 ;  /* 0x0000001fff037819 */ /* 0x000fe20000011400 */
[----:B------:R-:W-:-:S03]  /*1490*/  ULOP3.LUT UP0, URZ, UR6, 0x9f, URZ, 0xc0, !UPT ;  /* 0x0000009f063f7892 */ /* 0x000fc6000f80c03f */
[----:B------:R-:W-:-:S03]  /*14a0*/  LEA.HI R3, R3, R0, RZ, 0x7 ;  /* 0x0000000003037211 */ /* 0x000fc600078f38ff */
[----:B------:R-:W-:Y:S02]  /*14b0*/  PLOP3.LUT P0, PT, PT, PT, UP0, 0x80, 0x0 ;  /* 0x000000000000781c */ /* 0x000fe40003f0f008 */
[----:B------:R-:W-:-:S06]  /*14c0*/  SHF.R.S32.HI R3, RZ, 0x7, R3 ;  /* 0x00000007ff037819 */ /* 0x000fcc0000011403 */
[----:B------:R-:W1:Y:S02]  /*14d0*/  SHFL.IDX PT, R3, R3, RZ, 0x1f ;  /* 0x00001fff03037589 */ /* 0x000e6400000e0000 */
[----:B-1----:R-:W-:-:S13]  /*14e0*/  R2UR UR7, R3 ;  /* 0x00000000030772ca */ /* 0x002fda00000e0000 */
[----:B------:R-:W-:Y:S02]  /*14f0*/  UIMAD.WIDE UR4, UR7, 0x55555556, URZ ;  /* 0x55555556070478a5 */ /* 0x000fe4000f8e023f */
[----:B------:R-:W-:Y:S02]  /*1500*/  IMAD.U32 R146, RZ, RZ, UR7 ;  /* 0x00000007ff927e24 */ /* 0x000fe4000f8e00ff */
[----:B------:R-:W-:-:S04]  /*1510*/  ULEA.HI UR5, UR5, UR5, URZ, 0x1 ;  /* 0x0000000505057291 */ /* 0x000fc8000f8f083f */
[----:B------:R-:W-:-:S04]  /*1520*/  UIMAD UR5, UR5, -0x3, UR7 ;  /* 0xfffffffd050578a4 */ /* 0x000fc8000f8e0207 */
[----:B------:R-:W-:Y:S02]  /*1530*/  ULEA UR4, UR5, UR47, 0xc ;  /* 0x0000002f05047291 */ /* 0x000fe4000f8e603f */
[----:B------:R-:W-:Y:S02]  /*1540*/  ULEA UR5, UR5, UR6, 0xb ;  /* 0x0000000605057291 */ /* 0x000fe4000f8e583f */
[----:B------:R-:W-:Y:S02]  /*1550*/  UIADD3 UR4, UR4, 0xda00, URZ ;  /* 0x0000da0004047890 */ /* 0x000fe4000fffe03f */
[----:B------:R-:W-:Y:S02]  /*1560*/  USHF.R.U32.HI UR5, URZ, 0x4, UR5 ;  /* 0x000000043f057899 */ /* 0x000fe40008011605 */
[----:B------:R-:W-:Y:S02]  /*1570*/  USHF.R.U32.HI UR4, URZ, 0x4, UR4 ;  /* 0x000000043f047899 */ /* 0x000fe40008011604 */
[----:B------:R-:W-:-:S02]  /*1580*/  ULOP3.LUT UR5, UR5, 0x3fff, URZ, 0xc0, !UPT ;  /* 0x00003fff05057892 */ /* 0x000fc4000f8ec03f */
[----:B------:R-:W-:-:S04]  /*1590*/  ULOP3.LUT UR36, UR4, 0x3fff, URZ, 0xc0, !UPT ;  /* 0x00003fff04247892 */ /* 0x000fc8000f8ec03f */
[----:B------:R-:W-:Y:S01]  /*15a0*/  IMAD.U32 R145, RZ, RZ, UR5 ;  /* 0x00000005ff917e24 */ /* 0x000fe2000f8e00ff */
[----:B------:R-:W-:Y:S07]  /*15b0*/  @!P0 BRA `(.L_x_1527) ;  /* 0x0000000000408947 */ /* 0x000fee0003800000 */
        /* <DEDUP_REMOVED lines=13> */
[----:B-1----:R-:W-:-:S07]  /*1690*/  IMAD.MOV.U32 R13, RZ, RZ, RZ ;  /* 0x000000ffff0d7224 */ /* 0x002fce00078e00ff */
[----:B------:R-:W-:-:S07]  /*16a0*/  LEPC R20, `(.L_x_1527) ;  /* 0x000000001014794e */ /* 0x000fce0000000000 */
[----:B--2---:R-:W-:Y:S05]  /*16b0*/  CALL.ABS.NOINC R14 ;  /* 0x000000000e007343 */ /* 0x004fea0003c00000 */
.L_x_1527:
[----:B------:R-:W-:Y:S02]  /*16c0*/  LEA.HI R0, R18, R18, RZ, 0x1 ;  /* 0x0000001212007211 */ /* 0x000fe400078f08ff */
[----:B------:R-:W-:Y:S02]  /*16d0*/  ISETP.NE.AND P0, PT, R144, 0x3, PT ;  /* 0x000000039000780c */ /* 0x000fe40003f05270 */
[----:B------:R-:W-:-:S04]  /*16e0*/  LOP3.LUT R3, R0, 0xfffffffe, RZ, 0xc0, !PT ;  /* 0xfffffffe00037812 */ /* 0x000fc800078ec0ff */
[----:B------:R-:W-:-:S04]  /*16f0*/  IADD3 R0, R18, -R3, RZ ;  /* 0x8000000312007210 */ /* 0x000fc80007ffe0ff */
[----:B------:R-:W-:-:S04]  /*1700*/  SHF.L.U32 R0, R0, 0x1f, RZ ;  /* 0x0000001f00007819 */ /* 0x000fc800000006ff */
[----:B------:R-:W1:Y:S02]  /*1710*/  SYNCS.PHASECHK.TRANS64.TRYWAIT P1, [UR47+0x31c00], R0 ;  /* 0x031c0000ff0075a7 */ /* 0x000e64000802016f */
[----:B-1----:R-:W-:Y:S05]  /*1720*/  @!P1 BRA `(.L_x_1528) ;  /* 0x0000011800d89947 */ /* 0x002fea0003800000 */
.L_x_1625:
[----:B------:R-:W-:Y:S05]  /*1730*/  @!P0 BRA `(.L_x_1529) ;  /* 0x0000000000048947 */ /* 0x000fea0003800000 */
[----:B------:R-:W-:Y:S01]  /*1740*/  BPT.TRAP 0x1 ;  /* 0x000000040000795c */ /* 0x000fe20000300000 */
.L_x_1529:
[----:B------:R-:W-:Y:S01]  /*1750*/  R2UR UR4, R148 ;  /* 0x00000000940472ca */ /* 0x000fe200000e0000 */
[----:B-1----:R-:W-:-:S05]  /*1760*/  IMAD.U32 R0, RZ, RZ, UR46 ;  /* 0x0000002eff007e24 */ /* 0x002fca000f8e00ff */
[----:B------:R-:W-:-:S07]  /*1770*/  LEA R0, R0, UR47, 0x3 ;  /* 0x0000002f00007c11 */ /* 0x000fce000f8e18ff */
[----:B------:R-:W-:-:S05]  /*1780*/  IMAD.U32 R3, RZ, RZ, UR4 ;  /* 0x00000004ff037e24 */ /* 0x000fca000f8e00ff */
[----:B------:R-:W-:-:S04]  /*1790*/  SHF.L.U32 R3, R3, 0x1f, RZ ;  /* 0x0000001f03037819 */ /* 0x000fc800000006ff */
[----:B------:R1:W2:Y:S01]  /*17a0*/  SYNCS.PHASECHK.TRANS64.TRYWAIT P2, [R0+URZ+0x31c30], R3 ;  /* 0x031c3003000075a7 */ /* 0x0002a2000804017f */
[----:B------:R-:W-:Y:S05]  /*17b0*/  @!P0 BRA `(.L_x_1530) ;  /* 0x0000000000048947 */ /* 0x000fea0003800000 */
[----:B------:R-:W-:Y:S01]  /*17c0*/  BPT.TRAP 0x1 ;  /* 0x000000040000795c */ /* 0x000fe20000300000 */
.L_x_1530:
[----:B------:R-:W-:Y:S01]  /*17d0*/  LOP3.LUT P1, RZ, R2, 0x7f, RZ, 0xc0, !PT ;  /* 0x0000007f02ff7812 */ /* 0x000fe2000782c0ff */
[----:B------:R-:W-:Y:S01]  /*17e0*/  IMAD.MOV.U32 R71, RZ, RZ, RZ ;  /* 0x000000ffff477224 */ /* 0x000fe200078e00ff */
[----:B--2---:R-:W-:Y:S11]  /*17f0*/  @P2 BRA `(.L_x_1531) ;  /* 0x0000000000082947 */ /* 0x004ff60003800000 */
[----:B------:R-:W2:Y:S02]  /*1800*/  SYNCS.PHASECHK.TRANS64.TRYWAIT P2, [R0+URZ+0x31c30], R3 ;  /* 0x031c3003000075a7 */ /* 0x000ea4000804017f */
[----:B--2---:R-:W-:Y:S05]  /*1810*/  @!P2 BRA `(.L_x_1532) ;  /* 0x0000011800b4a947 */ /* 0x004fea0003800000 */
.L_x_1531:
[----:B------:R-:W-:Y:S05]  /*1820*/  WARPSYNC.ALL ;  /* 0x0000000000007948 */ /* 0x000fea0003800000 */
[----:B------:R-:W-:Y:S01]  /*1830*/  UIADD3 UR4, UR47, 0x16a00, URZ ;  /* 0x00016a002f047890 */ /* 0x000fe2000fffe03f */
[----:B------:R-:W-:Y:S01]  /*1840*/  WARPGROUP.ARRIVE ;  /* 0x00000000000079c5 */ /* 0x000fe20000000000 */
[----:B------:R-:W-:Y:S01]  /*1850*/  UMOV UR5, 0x80000020 ;  /* 0x8000002000057882 */ /* 0x000fe20000000000 */
[----:B------:R-:W-:Y:S01]  /*1860*/  UMOV UR7, 0x80000020 ;  /* 0x8000002000077882 */ /* 0x000fe20000000000 */
[----:B------:R-:W-:Y:S01]  /*1870*/  USHF.R.U32.HI UR4, URZ, 0x4, UR4 ;  /* 0x000000043f047899 */ /* 0x000fe20008011604 */
[----:B------:R-:W3:Y:S01]  /*1880*/  LDC R14, c[0x0][0x288] ;  /* 0x0000a200ff0e7b82 */ /* 0x000ee20000000800 */
[----:B------:R-:W-:Y:S01]  /*1890*/  UMOV UR9, UR5 ;  /* 0x0000000500097c82 */ /* 0x000fe20008000000 */
[----:B------:R-:W-:Y:S01]  /*18a0*/  UMOV UR11, 0x80000020 ;  /* 0x80000020000b7882 */ /* 0x000fe20000000000 */
[----:B------:R-:W-:Y:S01]  /*18b0*/  ULOP3.LUT UR4, UR4, 0x3fff, URZ, 0xc0, !UPT ;  /* 0x00003fff04047892 */ /* 0x000fe2000f8ec03f */
[----:B------:R-:W-:Y:S01]  /*18c0*/  UMOV UR13, UR5 ;  /* 0x00000005000d7c82 */ /* 0x000fe20008000000 */
[----:B------:R-:W-:-:S02]  /*18d0*/  UMOV UR15, 0x80000020 ;  /* 0x80000020000f7882 */ /* 0x000fc40000000000 */
[----:B------:R-:W-:Y:S02]  /*18e0*/  ULOP3.LUT UR41, UR4, 0x10000, URZ, 0xfc, !UPT ;  /* 0x0001000004297892 */ /* 0x000fe4000f8efc3f */
[----:B------:R-:W-:Y:S02]  /*18f0*/  ULOP3.LUT UR4, UR36, 0x10000, URZ, 0xfc, !UPT ;  /* 0x0001000024047892 */ /* 0x000fe4000f8efc3f */
[----:B------:R-:W-:Y:S01]  /*1900*/  UIMAD UR6, UR46, 0x6c0, UR41 ;  /* 0x000006c02e0678a4 */ /* 0x000fe2000f8e0229 */
[----:B------:R-:W-:Y:S01]  /*1910*/  UMOV UR17, UR5 ;  /* 0x0000000500117c82 */ /* 0x000fe20008000000 */
[----:B------:R-:W-:Y:S02]  /*1920*/  UMOV UR19, 0x80000020 ;  /* 0x8000002000137882 */ /* 0x000fe40000000000 */
[----:B------:R-:W-:Y:S01]  /*1930*/  UIADD3 UR10, UR6, 0x40, URZ ;  /* 0x00000040060a7890 */ /* 0x000fe2000fffe03f */
[----:B------:R-:W-:Y:S01]  /*1940*/  UMOV UR8, UR4 ;  /* 0x0000000400087c82 */ /* 0x000fe20008000000 */
[----:B------:R-:W-:-:S03]  /*1950*/  UIADD3 UR14, UR6, 0x80, URZ ;  /* 0x00000080060e7890 */ /* 0x000fc6000fffe03f */
[----:B------:R-:W-:Y:S01]  /*1960*/  HGMMA.64x16x16.F32 R96, gdesc[UR4], RZ, !UPT, gsb0 ;  /* 0x00200000046079f0 */ /* 0x000fe2000c0008ff */
[----:B------:R-:W-:Y:S01]  /*1970*/  UMOV UR12, UR4 ;  /* 0x00000004000c7c82 */ /* 0x000fe20008000000 */
[----:B------:R-:W-:Y:S01]  /*1980*/  UIADD3 UR18, UR6, 0xc0, URZ ;  /* 0x000000c006127890 */ /* 0x000fe2000fffe03f */
[----:B------:R-:W-:Y:S01]  /*1990*/  UMOV UR16, UR4 ;  /* 0x0000000400107c82 */ /* 0x000fe20008000000 */
        /* <DEDUP_REMOVED lines=16> */
[----:B------:R-:W-:-:S02]  /*1aa0*/  UIADD3 UR7, UR4, 0x2, URZ ;  /* 0x0000000204077890 */ /* 0x000fc4000fffe03f */
[----:B------:R-:W-:Y:S01]  /*1ab0*/  UIADD3 UR38, UR6, 0x280, URZ ;  /* 0x0000028006267890 */ /* 0x000fe2000fffe03f */
[----:B------:R-:W-:Y:S01]  /*1ac0*/  UMOV UR39, 0x80000020 ;  /* 0x8000002000277882 */ /* 0x000fe20000000000 */
[----:B------:R-:W-:Y:S01]  /*1ad0*/  UIADD3 UR50, UR6, 0x282, URZ ;  /* 0x0000028206327890 */ /* 0x000fe2000fffe03f */
[----:B------:R-:W-:Y:S01]  /*1ae0*/  UMOV UR51, 0x80000020 ;  /* 0x8000002000337882 */ /* 0x000fe20000000000 */
        /* <DEDUP_REMOVED lines=12> */
[----:B------:R-:W-:Y:S02]  /*1bb0*/  UIADD3 UR12, UR6, 0x2, URZ ;  /* 0x00000002060c7890 */ /* 0x000fe4000fffe03f */
[----:B------:R-:W-:Y:S01]  /*1bc0*/  UIADD3 UR14, UR6, 0x82, URZ ;  /* 0x00000082060e7890 */ /* 0x000fe2000fffe03f */
[----:B------:R-:W-:Y:S01]  /*1bd0*/  UMOV UR15, 0x80000020 ;  /* 0x80000020000f7882 */ /* 0x000fe20000000000 */
[----:B------:R-:W-:Y:S02]  /*1be0*/  WARPGROUP.DEPBAR.LE gsb0, 0x0 ;  /* 0x00008000000079c5 */ /* 0x000fe40000010000 */
        /* <DEDUP_REMOVED lines=27> */
[----:B------:R-:W-:Y:S01]  /*1da0*/  UMOV UR8, UR7 ;  /* 0x0000000700087c82 */ /* 0x000fe20008000000 */
[----:B------:R-:W-:Y:S01]  /*1db0*/  UMOV UR9, 0x80000020 ;  /* 0x8000002000097882 */ /* 0x000fe20000000000 */
[----:B------:R-:W-:Y:S01]  /*1dc0*/  UMOV UR10, UR12 ;  /* 0x0000000c000a7c82 */ /* 0x000fe20008000000 */
[----:B------:R-:W-:Y:S01]  /*1dd0*/  UMOV UR11, 0x80000020 ;  /* 0x80000020000b7882 */ /* 0x000fe20000000000 */
[----:B------:R-:W-:Y:S01]  /*1de0*/  UMOV UR12, UR8 ;  /* 0x00000008000c7c82 */ /* 0x000fe20008000000 */
        /* <DEDUP_REMOVED lines=11> */
[----:B------:R-:W-:Y:S01]  /*1ea0*/  UIADD3 UR7, UR4, 0x300, URZ ;  /* 0x0000030004077890 */ /* 0x000fe2000fffe03f */
[----:B------:R-:W-:-:S02]  /*1eb0*/  WARPGROUP.DEPBAR.LE gsb0, 0x0 ;  /* 0x00008000000079c5 */ /* 0x000fc40000010000 */
        /* <DEDUP_REMOVED lines=14> */
[----:B------:R-:W-:Y:S01]  /*1fa0*/  UMOV UR13, 0x80000020 ;  /* 0x80000020000d7882 */ /* 0x000fe20000000000 */
[----:B------:R-:W-:Y:S01]  /*1fb0*/  UMOV UR15, 0x80000020 ;  /* 0x80000020000f7882 */ /* 0x000fe20000000000 */
[----:B------:R-:W-:Y:S01]  /*1fc0*/  UMOV UR36, UR12 ;  /* 0x0000000c00247c82 */ /* 0x000fe20008000000 */
[----:B------:R-:W-:Y:S01]  /*1fd0*/  UMOV UR37, UR13 ;  /* 0x0000000d00257c82 */ /* 0x000fe20008000000 */
[----:B------:R-:W-:Y:S01]  /*1fe0*/  UIADD3 UR7, UR4, 0x302, URZ ;  /* 0x0000030204077890 */ /* 0x000fe2000fffe03f */
        /* <DEDUP_REMOVED lines=177> */
[----:B------:R-:W-:Y:S01]  /*2b00*/  ULDC UR7, c[0x0][0x9d8] ;  /* 0x0002760000077ab9 */ /* 0x000fe20000000800 */
        /* <DEDUP_REMOVED lines=32> */
[----:B-12---:R-:W-:Y:S01]  /*2d10*/  FMUL.FTZ R3, R99, UR7 ;  /* 0x0000000763037c20 */ /* 0x006fe20008410000 */
[----:B------:R-:W-:Y:S01]  /*2d20*/  FMUL.FTZ R4, R98, UR7 ;  /* 0x0000000762047c20 */ /* 0x000fe20008410000 */
[----:B------:R-:W-:-:S04]  /*2d30*/  FMUL.FTZ R5, R102, UR7 ;  /* 0x0000000766057c20 */ /* 0x000fc80008410000 */
[----:B------:R-:W1:Y:S08]  /*2d40*/  MUFU.TANH R69, R69 ;  /* 0x0000004500457308 */ /* 0x000e700000002400 */
[----:B------:R-:W2:Y:S08]  /*2d50*/  MUFU.TANH R70, R70 ;  /* 0x0000004600467308 */ /* 0x000eb00000002400 */
[----:B------:R-:W5:Y:S08]  /*2d60*/  MUFU.TANH R96, R96 ;  /* 0x0000006000607308 */ /* 0x000f700000002400 */
        /* <DEDUP_REMOVED lines=57> */
[----:B------:R-:W-:Y:S08]  /*3100*/  MUFU.TANH R75, R75 ;  /* 0x0000004b004b7308 */ /* 0x000ff00000002400 */
[----:B------:R-:W5:Y:S08]  /*3110*/  MUFU.TANH R74, R74 ;  /* 0x0000004a004a7308 */ /* 0x000f700000002400 */
[----:B------:R-:W-:Y:S08]  /*3120*/  MUFU.TANH R11, R11 ;  /* 0x0000000b000b7308 */ /* 0x000ff00000002400 */
[----:B------:R-:W-:Y:S01]  /*3130*/  MUFU.TANH R12, R12 ;  /* 0x0000000c000c7308 */ /* 0x000fe20000002400 */
[----:B------:R-:W-:-:S02]  /*3140*/  WARPGROUP.DEPBAR.LE gsb0, 0x0 ;  /* 0x00008000000079c5 */ /* 0x000fc40000010000 */
[----:B------:R-:W-:Y:S01]  /*3150*/  WARPGROUP.ARRIVE ;  /* 0x00000000000079c5 */ /* 0x000fe20000000000 */
[----:B------:R-:W-:Y:S01]  /*3160*/  FMUL.FTZ R78, R61, UR7 ;  /* 0x000000073d4e7c20 */ /* 0x000fe20008410000 */
[----:B------:R-:W-:Y:S02]  /*3170*/  IMAD R61, R64, -0x90, R65 ;  /* 0xffffff70403d7824 */ /* 0x000fe400078e0241 */
[----:B------:R-:W-:Y:S01]  /*3180*/  FMUL.FTZ R77, R56, UR7 ;  /* 0x00000007384d7c20 */ /* 0x000fe20008410000 */
[----:B------:R-:W-:Y:S01]  /*3190*/  FMUL.FTZ R56, R58, UR7 ;  /* 0x000000073a387c20 */ /* 0x000fe20008410000 */
[----:B------:R-:W-:Y:S01]  /*31a0*/  FMUL.FTZ R58, R62, UR7 ;  /* 0x000000073e3a7c20 */ /* 0x000fe20008410000 */
[----:B------:R-:W-:Y:S01]  /*31b0*/  HGMMA.64x16x16.F32 R48, gdesc[UR24], R48, gsb0 ;  /* 0x00200000183079f0 */ /* 0x000fe20008000830 */
[----:B------:R-:W-:Y:S01]  /*31c0*/  UIADD3 UR26, UR6, 0x602, URZ ;  /* 0x00000602061a7890 */ /* 0x000fe2000fffe03f */
[----:B---3--:R-:W-:Y:S01]  /*31d0*/  IADD3 R62, -R14, 0x91, R61 ;  /* 0x000000910e3e7810 */ /* 0x008fe20007ffe13d */
[----:B------:R-:W-:Y:S01]  /*31e0*/  UMOV UR27, 0x80000020 ;  /* 0x80000020001b7882 */ /* 0x000fe20000000000 */
[----:B------:R-:W-:Y:S01]  /*31f0*/  FMUL.FTZ R79, R60, UR7 ;  /* 0x000000073c4f7c20 */ /* 0x000fe20008410000 */
[----:B------:R-:W-:-:S02]  /*3200*/  VIADD R60, R61, 0x90 ;  /* 0x000000903d3c7836 */ /* 0x000fc40000000000 */
[----:B------:R-:W-:Y:S01]  /*3210*/  FMUL.FTZ R76, R57, UR7 ;  /* 0x00000007394c7c20 */ /* 0x000fe20008410000 */
[C---:B------:R-:W-:Y:S01]  /*3220*/  IMAD R101, R19.reuse, -0x2, R62 ;  /* 0xfffffffe13657824 */ /* 0x040fe200078e023e */
[----:B------:R-:W3:Y:S01]  /*3230*/  MUFU.TANH R77, R77 ;  /* 0x0000004d004d7308 */ /* 0x000ee20000002400 */
[----:B------:R-:W-:Y:S02]  /*3240*/  IMAD R60, R19, -0x2, R60 ;  /* 0xfffffffe133c7824 */ /* 0x000fe400078e023c */
[----:B------:R-:W-:Y:S01]  /*3250*/  FMUL.FTZ R57, R59, UR7 ;  /* 0x000000073b397c20 */ /* 0x000fe20008410000 */
[----:B------:R-:W-:Y:S02]  /*3260*/  VIADD R62, R23, UR42 ;  /* 0x0000002a173e7c36 */ /* 0x000fe40008000000 */
[----:B------:R-:W-:Y:S01]  /*3270*/  FMUL.FTZ R59, R63, UR7 ;  /* 0x000000073f3b7c20 */ /* 0x000fe20008410000 */
[----:B------:R-:W-:Y:S01]  /*3280*/  IADD3 R14, -R14, UR42, R65 ;  /* 0x0000002a0e0e7c10 */ /* 0x000fe2000fffe141 */
[----:B------:R-:W-:Y:S01]  /*3290*/  IMAD.MOV.U32 R65, RZ, RZ, R71 ;  /* 0x000000ffff417224 */ /* 0x000fe200078e0047 */
[----:B------:R-:W-:Y:S01]  /*32a0*/  VIADDMNMX R72, R62, R101, R60, PT ;  /* 0x000000653e487246 */ /* 0x000fe2000380013c */
[----:B------:R-:W3:Y:S01]  /*32b0*/  MUFU.TANH R76, R76 ;  /* 0x0000004c004c7308 */ /* 0x000ee20000002400 */
[----:B------:R-:W-:Y:S01]  /*32c0*/  IADD3 R101, R101, 0x8, R62 ;  /* 0x0000000865657810 */ /* 0x000fe20007ffe03e */
[----:B------:R-:W-:Y:S01]  /*32d0*/  IMAD.HI R14, R14, 0x38e38e39, RZ ;  /* 0x38e38e390e0e7827 */ /* 0x000fe200078e02ff */
[----:B------:R-:W-:-:S02]  /*32e0*/  ISETP.GT.AND P3, PT, R72, RZ, PT ;  /* 0x000000ff4800720c */ /* 0x000fc40003f64270 */
[C---:B------:R-:W-:Y:S02]  /*32f0*/  ISETP.GT.AND P4, PT, R72.reuse, 0x1, PT ;  /* 0x000000014800780c */ /* 0x040fe40003f84270 */
[----:B------:R-:W-:Y:S01]  /*3300*/  ISETP.GT.AND P5, PT, R72, 0x8, PT ;  /* 0x000000084800780c */ /* 0x000fe20003fa4270 */
[----:B------:R-:W3:Y:S01]  /*3310*/  MUFU.TANH R79, R79 ;  /* 0x0000004f004f7308 */ /* 0x000ee20000002400 */
[----:B----4-:R-:W-:Y:S02]  /*3320*/  FSEL R109, R68, -INF , P3 ;  /* 0xff800000446d7808 */ /* 0x010fe40001800000 */
[----:B-1----:R-:W-:Y:S02]  /*3330*/  FSEL R115, R69, -INF , P4 ;  /* 0xff80000045737808 */ /* 0x002fe40002000000 */
[----:B------:R-:W-:Y:S02]  /*3340*/  ISETP.GT.AND P6, PT, R72, 0x9, PT ;  /* 0x000000094800780c */ /* 0x000fe40003fc4270 */
[----:B--2---:R-:W-:Y:S01]  /*3350*/  FSEL R117, R70, -INF , P5 ;  /* 0xff80000046757808 */ /* 0x004fe20002800000 */
[----:B------:R-:W1:Y:S01]  /*3360*/  MUFU.TANH R78, R78 ;  /* 0x0000004e004e7308 */ /* 0x000e620000002400 */
[----:B------:R-:W-:-:S02]  /*3370*/  ISETP.GT.AND P2, PT, R72, 0x10, PT ;  /* 0x000000104800780c */ /* 0x000fc40003f44270 */
[----:B-----5:R-:W-:Y:S02]  /*3380*/  FSEL R123, R96, -INF , P6 ;  /* 0xff800000607b7808 */ /* 0x020fe40003000000 */
[----:B------:R-:W-:Y:S02]  /*3390*/  ISETP.GT.AND P3, PT, R72, 0x11, PT ;  /* 0x000000114800780c */ /* 0x000fe40003f64270 */
[----:B------:R-:W-:Y:S01]  /*33a0*/  FSEL R121, R88, -INF , P2 ;  /* 0xff80000058797808 */ /* 0x000fe20001000000 */
[----:B------:R-:W-:Y:S01]  /*33b0*/  MUFU.TANH R13, R13 ;  /* 0x0000000d000d7308 */ /* 0x000fe20000002400 */
[C---:B------:R-:W-:Y:S02]  /*33c0*/  ISETP.GT.AND P4, PT, R72.reuse, 0x18, PT ;  /* 0x000000184800780c */ /* 0x040fe40003f84270 */
[----:B------:R-:W-:Y:S02]  /*33d0*/  FSEL R119, R89, -INF , P3 ;  /* 0xff80000059777808 */ /* 0x000fe40001800000 */
[----:B------:R-:W-:-:S02]  /*33e0*/  ISETP.GT.AND P5, PT, R72, 0x19, PT ;  /* 0x000000194800780c */ /* 0x000fc40003fa4270 */
[----:B------:R-:W-:Y:S01]  /*33f0*/  FSEL R113, R90, -INF , P4 ;  /* 0xff8000005a717808 */ /* 0x000fe20002000000 */
[----:B------:R-:W-:Y:S01]  /*3400*/  MUFU.TANH R15, R15 ;  /* 0x0000000f000f7308 */ /* 0x000fe20000002400 */
[----:B------:R-:W-:Y:S01]  /*3410*/  ISETP.GT.AND P6, PT, R72, 0x20, PT ;  /* 0x000000204800780c */ /* 0x000fe20003fc4270 */
[----:B------:R-:W-:Y:S02]  /*3420*/  WARPGROUP.DEPBAR.LE gsb0, 0x0 ;  /* 0x00008000000079c5 */ /* 0x000fe40000010000 */
[----:B------:R-:W-:Y:S01]  /*3430*/  WARPGROUP.ARRIVE ;  /* 0x00000000000079c5 */ /* 0x000fe20000000000 */
[----:B------:R-:W-:Y:S01]  /*3440*/  FMUL.FTZ R48, R48, UR7 ;  /* 0x0000000730307c20 */ /* 0x000fe20008410000 */
[----:B------:R-:W-:Y:S01]  /*3450*/  FSEL R111, R91, -INF , P5 ;  /* 0xff8000005b6f7808 */ /* 0x000fe20002800000 */
[----:B------:R-:W-:Y:S01]  /*3460*/  FMUL.FTZ R49, R49, UR7 ;  /* 0x0000000731317c20 */ /* 0x000fe20008410000 */
[----:B------:R-:W-:Y:S01]  /*3470*/  ISETP.GT.AND P2, PT, R72, 0x21, PT ;  /* 0x000000214800780c */ /* 0x000fe20003f44270 */
[----:B------:R2:W4:Y:S01]  /*3480*/  MUFU.TANH R83, R48 ;  /* 0x0000003000537308 */ /* 0x0005220000002400 */
[----:B------:R-:W-:Y:S01]  /*3490*/  HGMMA.64x16x16.F32 R40, gdesc[UR24], R40, gsb0 ;  /* 0x00200000182879f0 */ /* 0x000fe20008000828 */
[----:B------:R-:W-:Y:S01]  /*34a0*/  UIADD3 UR26, UR6, 0x642, URZ ;  /* 0x00000642061a7890 */ /* 0x000fe2000fffe03f */
[----:B------:R-:W-:Y:S01]  /*34b0*/  FSEL R107, R80, -INF , P6 ;  /* 0xff800000506b7808 */ /* 0x000fe20003000000 */
[----:B------:R-:W-:Y:S01]  /*34c0*/  UMOV UR27, 0x80000020 ;  /* 0x80000020001b7882 */ /* 0x000fe20000000000 */
[----:B------:R-:W-:Y:S01]  /*34d0*/  ISETP.GT.AND P3, PT, R72, 0x28, PT ;  /* 0x000000284800780c */ /* 0x000fe20003f64270 */
[----:B------:R-:W-:Y:S01]  /*34e0*/  FMUL.FTZ R53, R53, UR7 ;  /* 0x0000000735357c20 */ /* 0x000fe20008410000 */
[----:B------:R-:W-:Y:S01]  /*34f0*/  FSEL R105, R81, -INF , P2 ;  /* 0xff80000051697808 */ /* 0x000fe20001000000 */
[----:B------:R5:W4:Y:S01]  /*3500*/  MUFU.TANH R84, R49 ;  /* 0x0000003100547308 */ /* 0x000b220000002400 */
[----:B--2---:R-:W-:Y:S01]  /*3510*/  FMUL.FTZ R48, R50, UR7 ;  /* 0x0000000732307c20 */ /* 0x004fe20008410000 */
[----:B------:R-:W-:Y:S01]  /*3520*/  FMNMX.FTZ R50, R109, R115, !PT ;  /* 0x000000736d327209 */ /* 0x000fe20007810000 */
[----:B------:R-:W-:Y:S01]  /*3530*/  FMUL.FTZ R52, R52, UR7 ;  /* 0x0000000734347c20 */ /* 0x000fe20008410000 */
[----:B------:R-:W-:Y:S01]  /*3540*/  ISETP.GT.AND P4, PT, R72, 0x29, PT ;  /* 0x000000294800780c */ /* 0x000fe20003f84270 */
[----:B------:R-:W-:Y:S01]  /*3550*/  ULDC UR6, c[0x0][0x988] ;  /* 0x0002620000067ab9 */ /* 0x000fe20000000800 */
[----:B------:R-:W-:-:S02]  /*3560*/  FMNMX.FTZ R50, R117, R50, !PT ;  /* 0x0000003275327209 */ /* 0x000fc40007810000 */
[----:B------:R-:W-:Y:S01]  /*3570*/  FSEL R103, R103, -INF , P3 ;  /* 0xff80000067677808 */ /* 0x000fe20001800000 */
[----:B-----5:R-:W-:Y:S01]  /*3580*/  FMUL.FTZ R49, R51, UR7 ;  /* 0x0000000733317c20 */ /* 0x020fe20008410000 */
[----:B------:R-:W-:Y:S01]  /*3590*/  FMNMX.FTZ R50, R123, R50, !PT ;  /* 0x000000327b327209 */ /* 0x000fe20007810000 */
[----:B------:R-:W2:Y:S01]  /*35a0*/  MUFU.TANH R52, R52 ;  /* 0x0000003400347308 */ /* 0x000ea20000002400 */
[C---:B------:R-:W-:Y:S02]  /*35b0*/  ISETP.GT.AND P5, PT, R72.reuse, 0x30, PT ;  /* 0x000000304800780c */ /* 0x040fe40003fa4270 */
[----:B------:R-:W-:Y:S02]  /*35c0*/  FMNMX.FTZ R50, R121, R50, !PT ;  /* 0x0000003279327209 */ /* 0x000fe40007810000 */
[----:B------:R-:W-:Y:S02]  /*35d0*/  FSEL R99, R99, -INF , P4 ;  /* 0xff80000063637808 */ /* 0x000fe40002000000 */
[----:B------:R-:W-:Y:S01]  /*35e0*/  FMNMX.FTZ R68, R119, R50, !PT ;  /* 0x0000003277447209 */ /* 0x000fe20007810000 */
[----:B------:R-:W-:Y:S01]  /*35f0*/  MUFU.TANH R20, R20 ;  /* 0x0000001400147308 */ /* 0x000fe20000002400 */
[----:B------:R-:W-:-:S02]  /*3600*/  ISETP.GT.AND P2, PT, R72, 0x31, PT ;  /* 0x000000314800780c */ /* 0x000fc40003f44270 */
[----:B------:R-:W-:Y:S02]  /*3610*/  FMNMX.FTZ R68, R113, R68, !PT ;  /* 0x0000004471447209 */ /* 0x000fe40007810000 */
[----:B------:R-:W-:Y:S02]  /*3620*/  FSEL R51, R82, -INF , P5 ;  /* 0xff80000052337808 */ /* 0x000fe40002800000 */
[----:B------:R-:W-:Y:S01]  /*3630*/  FMNMX.FTZ R68, R111, R68, !PT ;  /* 0x000000446f447209 */ /* 0x000fe20007810000 */
[----:B------:R5:W2:Y:S01]  /*3640*/  MUFU.TANH R50, R53 ;  /* 0x0000003500327308 */ /* 0x000aa20000002400 */
[----:B------:R-:W-:Y:S02]  /*3650*/  ISETP.GT.AND P3, PT, R72, 0x38, PT ;  /* 0x000000384800780c */ /* 0x000fe40003f64270 */
[----:B------:R-:W-:Y:S02]  /*3660*/  FMNMX.FTZ R68, R107, R68, !PT ;  /* 0x000000446b447209 */ /* 0x000fe40007810000 */
[----:B------:R-:W-:-:S02]  /*3670*/  MOV R82, UR6 ;  /* 0x0000000600527c02 */ /* 0x000fc40008000f00 */
[----:B------:R-:W-:Y:S01]  /*3680*/  FMNMX.FTZ R70, R105, R68, !PT ;  /* 0x0000004469467209 */ /* 0x000fe20007810000 */
[----:B------:R-:W-:Y:S01]  /*3690*/  MUFU.TANH R21, R21 ;  /* 0x0000001500157308 */ /* 0x000fe20000002400 */
[----:B------:R-:W-:Y:S02]  /*36a0*/  VIMNMX R60, R60, R101, PT ;  /* 0x000000653c3c7248 */ /* 0x000fe40003fe0100 */
[----:B------:R-:W-:Y:S02]  /*36b0*/  FMNMX.FTZ R70, R103, R70, !PT ;  /* 0x0000004667467209 */ /* 0x000fe40007810000 */
[----:B------:R-:W-:Y:S02]  /*36c0*/  ISETP.GT.AND P4, PT, R60, 0x8, PT ;  /* 0x000000083c00780c */ /* 0x000fe40003f84270 */
[----:B------:R-:W-:Y:S01]  /*36d0*/  FMNMX.FTZ R70, R99, R70, !PT ;  /* 0x0000004663467209 */ /* 0x000fe20007810000 */
[----:B------:R-:W-:Y:S01]  /*36e0*/  MUFU.TANH R66, R66 ;  /* 0x0000004200427308 */ /* 0x000fe20000002400 */
[----:B------:R-:W-:-:S02]  /*36f0*/  WARPGROUP.DEPBAR.LE gsb0, 0x0 ;  /* 0x00008000000079c5 */ /* 0x000fc40000010000 */
[----:B------:R-:W-:Y:S01]  /*3700*/  WARPGROUP.ARRIVE ;  /* 0x00000000000079c5 */ /* 0x000fe20000000000 */
[----:B-----5:R-:W-:Y:S01]  /*3710*/  FMUL.FTZ R53, R41, UR7 ;  /* 0x0000000729357c20 */ /* 0x020fe20008410000 */
[----:B------:R-:W-:Y:S01]  /*3720*/  FSEL R41, R73, -INF , P2 ;  /* 0xff80000049297808 */ /* 0x000fe20001000000 */
[----:B------:R-:W-:Y:S01]  /*3730*/  FMUL.FTZ R69, R45, UR7 ;  /* 0x000000072d457c20 */ /* 0x000fe20008410000 */
[----:B------:R-:W-:Y:S01]  /*3740*/  FMNMX.FTZ R70, R51, R70, !PT ;  /* 0x0000004633467209 */ /* 0x000fe20007810000 */
[----:B------:R5:W-:Y:S01]  /*3750*/  MUFU.TANH R68, R53 ;  /* 0x0000003500447308 */ /* 0x000be20000002400 */
[----:B------:R-:W-:Y:S01]  /*3760*/  HGMMA.64x16x16.F32 R32, gdesc[UR24], R32, gsb0 ;  /* 0x00200000182079f0 */ /* 0x000fe20008000820 */
        /* <DEDUP_REMOVED lines=10> */
[----:B------:R-:W-:-:S02]  /*3810*/  ISETP.GT.AND P3, PT, R72, 0x40, PT ;  /* 0x000000404800780c */ /* 0x000fc40003f64270 */
[----:B------:R-:W-:Y:S02]  /*3820*/  FMNMX.FTZ R70, R53, R70, !PT ;  /* 0x0000004635467209 */ /* 0x000fe40007810000 */
[----:B---3--:R-:W-:Y:S01]  /*3830*/  FSEL R63, R77, -INF , P3 ;  /* 0xff8000004d3f7808 */ /* 0x008fe20001800000 */
[----:B------:R-:W3:Y:S01]  /*3840*/  MUFU.TANH R40, R40 ;  /* 0x0000002800287308 */ /* 0x000ee20000002400 */
[----:B------:R-:W-:Y:S02]  /*3850*/  FMNMX.FTZ R70, R45, R70, !PT ;  /* 0x000000462d467209 */ /* 0x000fe40007810000 */
[----:B------:R-:W-:Y:S02]  /*3860*/  ISETP.GT.AND P3, PT, R72, 0x48, PT ;  /* 0x000000484800780c */ /* 0x000fe40003f64270 */
[----:B------:R-:W-:Y:S02]  /*3870*/  FSEL R61, R76, -INF , P2 ;  /* 0xff8000004c3d7808 */ /* 0x000fe40001000000 */
[----:B------:R-:W-:Y:S01]  /*3880*/  FMNMX.FTZ R74, R63, R70, !PT ;  /* 0x000000463f4a7209 */ /* 0x000fe20007810000 */
[----:B------:R-:W-:Y:S01]  /*3890*/  MUFU.TANH R44, R44 ;  /* 0x0000002c002c7308 */ /* 0x000fe20000002400 */
[----:B------:R-:W-:-:S02]  /*38a0*/  ISETP.GT.AND P2, PT, R72, 0x49, PT ;  /* 0x000000494800780c */ /* 0x000fc40003f44270 */
[----:B------:R-:W-:Y:S02]  /*38b0*/  FSEL R79, R79, -INF , P3 ;  /* 0xff8000004f4f7808 */ /* 0x000fe40001800000 */
[----:B------:R-:W-:Y:S02]  /*38c0*/  FMNMX.FTZ R74, R61, R74, !PT ;  /* 0x0000004a3d4a7209 */ /* 0x000fe40007810000 */
[----:B------:R-:W-:Y:S01]  /*38d0*/  ISETP.GT.AND P3, PT, R72, 0x50, PT ;  /* 0x000000504800780c */ /* 0x000fe20003f64270 */
[----:B------:R-:W-:Y:S01]  /*38e0*/  MUFU.TANH R67, R67 ;  /* 0x0000004300437308 */ /* 0x000fe20000002400 */
[----:B-1----:R-:W-:Y:S02]  /*38f0*/  FSEL R69, R78, -INF , P2 ;  /* 0xff8000004e457808 */ /* 0x002fe40001000000 */
[----:B------:R-:W-:Y:S02]  /*3900*/  FMNMX.FTZ R74, R79, R74, !PT ;  /* 0x0000004a4f4a7209 */ /* 0x000fe40007810000 */
[----:B------:R-:W-:-:S02]  /*3910*/  ISETP.GT.AND P2, PT, R72, 0x51, PT ;  /* 0x000000514800780c */ /* 0x000fc40003f44270 */
[----:B----4-:R-:W-:Y:S01]  /*3920*/  FSEL R73, R83, -INF , P3 ;  /* 0xff80000053497808 */ /* 0x010fe20001800000 */
[----:B------:R-:W-:Y:S01]  /*3930*/  MUFU.TANH R56, R56 ;  /* 0x0000003800387308 */ /* 0x000fe20000002400 */
[----:B------:R-:W-:Y:S02]  /*3940*/  FMNMX.FTZ R74, R69, R74, !PT ;  /* 0x0000004a454a7209 */ /* 0x000fe40007810000 */
[----:B------:R-:W-:Y:S02]  /*3950*/  ISETP.GT.AND P3, PT, R72, 0x58, PT ;  /* 0x000000584800780c */ /* 0x000fe40003f64270 */
[----:B------:R-:W-:-:S03]  /*3960*/  FMNMX.FTZ R76, R73, R74, !PT ;  /* 0x0000004a494c7209 */ /* 0x000fc60007810000 */
[----:B------:R-:W-:Y:S01]  /*3970*/  MUFU.TANH R57, R57 ;  /* 0x0000003900397308 */ /* 0x000fe20000002400 */
[----:B------:R-:W-:Y:S02]  /*3980*/  WARPGROUP.DEPBAR.LE gsb0, 0x0 ;  /* 0x00008000000079c5 */ /* 0x000fe40000010000 */
[----:B------:R-:W-:Y:S01]  /*3990*/  WARPGROUP.ARRIVE ;  /* 0x00000000000079c5 */ /* 0x000fe20000000000 */
[----:B------:R-:W-:Y:S01]  /*39a0*/  FMUL.FTZ R70, R33, UR7 ;  /* 0x0000000721467c20 */ /* 0x000fe20008410000 */
[----:B------:R-:W-:Y:S01]  /*39b0*/  FSEL R33, R84, -INF , P2 ;  /* 0xff80000054217808 */ /* 0x000fe20001000000 */
[----:B------:R-:W-:Y:S01]  /*39c0*/  FMUL.FTZ R74, R37, UR7 ;  /* 0x00000007254a7c20 */ /* 0x000fe20008410000 */
[----:B------:R-:W-:Y:S01]  /*39d0*/  ISETP.GT.AND P2, PT, R72, 0x59, PT ;  /* 0x000000594800780c */ /* 0x000fe20003f44270 */
[----:B------:R-:W-:Y:S01]  /*39e0*/  FMUL.FTZ R32, R32, UR7 ;  /* 0x0000000720207c20 */ /* 0x000fe20008410000 */
[----:B------:R-:W-:Y:S01]  /*39f0*/  HGMMA.64x16x16.F32 R24, gdesc[UR28], R24, gsb0 ;  /* 0x002000001c1879f0 */ /* 0x000fe20008000818 */
[----:B--2---:R-:W-:Y:S01]  /*3a00*/  FSEL R37, R52, -INF , P3 ;  /* 0xff80000034257808 */ /* 0x004fe20001800000 */
[----:B------:R-:W-:Y:S01]  /*3a10*/  FMUL.FTZ R36, R36, UR7 ;  /* 0x0000000724247c20 */ /* 0x000fe20008410000 */
[----:B------:R-:W-:Y:S01]  /*3a20*/  FMNMX.FTZ R76, R33, R76, !PT ;  /* 0x0000004c214c7209 */ /* 0x000fe20007810000 */
[----:B------:R-:W1:Y:S01]  /*3a30*/  MUFU.TANH R70, R70 ;  /* 0x0000004600467308 */ /* 0x000e620000002400 */
[----:B------:R-:W-:Y:S01]  /*3a40*/  ISETP.GT.AND P3, PT, R72, 0x60, PT ;  /* 0x000000604800780c */ /* 0x000fe20003f64270 */
[----:B------:R-:W-:Y:S01]  /*3a50*/  FMUL.FTZ R52, R47, UR7 ;  /* 0x000000072f347c20 */ /* 0x000fe20008410000 */
[----:B------:R-:W-:Y:S01]  /*3a60*/  FSEL R77, R50, -INF , P2 ;  /* 0xff800000324d7808 */ /* 0x000fe20001000000 */
[----:B------:R-:W-:Y:S01]  /*3a70*/  FMUL.FTZ R50, R43, UR7 ;  /* 0x000000072b327c20 */ /* 0x000fe20008410000 */
[----:B------:R-:W-:-:S02]  /*3a80*/  FMNMX.FTZ R76, R37, R76, !PT ;  /* 0x0000004c254c7209 */ /* 0x000fc40007810000 */
[----:B------:R-:W-:Y:S01]  /*3a90*/  ISETP.GT.AND P2, PT, R72, 0x61, PT ;  /* 0x000000614800780c */ /* 0x000fe20003f44270 */
[----:B------:R-:W-:Y:S01]  /*3aa0*/  MUFU.TANH R32, R32 ;  /* 0x0000002000207308 */ /* 0x000fe20000002400 */
[----:B---3--:R-:W-:Y:S02]  /*3ab0*/  FSEL R81, R40, -INF , P3 ;  /* 0xff80000028517808 */ /* 0x008fe40001800000 */
[----:B------:R-:W-:Y:S02]  /*3ac0*/  FMNMX.FTZ R76, R77, R76, !PT ;  /* 0x0000004c4d4c7209 */ /* 0x000fe40007810000 */
[----:B------:R-:W-:Y:S02]  /*3ad0*/  ISETP.GT.AND P3, PT, R72, 0x68, PT ;  /* 0x000000684800780c */ /* 0x000fe40003f64270 */
[----:B------:R-:W-:Y:S01]  /*3ae0*/  FSEL R83, R68, -INF , P2 ;  /* 0xff80000044537808 */ /* 0x000fe20001000000 */
[----:B------:R-:W-:Y:S01]  /*3af0*/  MUFU.TANH R36, R36 ;  /* 0x0000002400247308 */ /* 0x000fe20000002400 */
[----:B------:R-:W-:Y:S01]  /*3b00*/  FMNMX.FTZ R76, R81, R76, !PT ;  /* 0x0000004c514c7209 */ /* 0x000fe20007810000 */
[----:B------:R-:W-:Y:S01]  /*3b10*/  FMUL.FTZ R68, R38, UR7 ;  /* 0x0000000726447c20 */ /* 0x000fe20008410000 */
[----:B------:R-:W-:-:S02]  /*3b20*/  ISETP.GT.AND P2, PT, R72, 0x69, PT ;  /* 0x000000694800780c */ /* 0x000fc40003f44270 */
[----:B------:R-:W-:Y:S02]  /*3b30*/  FMNMX.FTZ R76, R83, R76, !PT ;  /* 0x0000004c534c7209 */ /* 0x000fe40007810000 */
[----:B------:R-:W-:Y:S01]  /*3b40*/  FSEL R85, R85, -INF , P2 ;  /* 0xff80000055557808 */ /* 0x000fe20001000000 */
[----:B------:R-:W2:Y:S01]  /*3b50*/  MUFU.TANH R74, R74 ;  /* 0x0000004a004a7308 */ /* 0x000ea20000002400 */
[----:B------:R-:W-:-:S04]  /*3b60*/  ISETP.GT.AND P2, PT, R72, 0x71, PT ;  /* 0x000000714800780c */ /* 0x000fc80003f44270 */
[----:B-1----:R-:W-:Y:S01]  /*3b70*/  FSEL R87, R70, -INF , P2 ;  /* 0xff80000046577808 */ /* 0x002fe20001000000 */
[----:B------:R-:W-:Y:S01]  /*3b80*/  FMUL.FTZ R70, R35, UR7 ;  /* 0x0000000723467c20 */ /* 0x000fe20008410000 */
[----:B------:R-:W-:Y:S01]  /*3b90*/  ISETP.GT.AND P2, PT, R72, 0x79, PT ;  /* 0x000000794800780c */ /* 0x000fe20003f44270 */
[----:B------:R-:W-:Y:S08]  /*3ba0*/  MUFU.TANH R58, R58 ;  /* 0x0000003a003a7308 */ /* 0x000ff00000002400 */
[----:B------:R-:W-:Y:S01]  /*3bb0*/  MUFU.TANH R59, R59 ;  /* 0x0000003b003b7308 */ /* 0x000fe20000002400 */
[----:B--2---:R-:W-:Y:S01]  /*3bc0*/  FSEL R91, R74, -INF , P2 ;  /* 0xff8000004a5b7808 */ /* 0x004fe20001000000 */
[----:B------:R-:W-:Y:S01]  /*3bd0*/  FMUL.FTZ R74, R39, UR7 ;  /* 0x00000007274a7c20 */ /* 0x000fe20008410000 */
[----:B------:R-:W-:-:S02]  /*3be0*/  ISETP.GT.AND P2, PT, R72, 0x81, PT ;  /* 0x000000814800780c */ /* 0x000fc40003f44270 */
[----:B------:R-:W-:Y:S01]  /*3bf0*/  FSEL R39, R5, -INF , P4 ;  /* 0xff80000005277808 */ /* 0x000fe20002000000 */
[----:B------:R-:W-:Y:S02]  /*3c00*/  WARPGROUP.DEPBAR.LE gsb0, 0x0 ;  /* 0x00008000000079c5 */ /* 0x000fe40000010000 */
[----:B------:R-:W-:Y:S01]  /*3c10*/  FMUL.FTZ R40, R25, UR7 ;  /* 0x0000000719287c20 */ /* 0x000fe20008410000 */
[----:B------:R-:W-:Y:S01]  /*3c20*/  FSEL R25, R44, -INF , P3 ;  /* 0xff8000002c197808 */ /* 0x000fe20001800000 */
[----:B------:R-:W-:Y:S01]  /*3c30*/  FMUL.FTZ R24, R24, UR7 ;  /* 0x0000000718187c20 */ /* 0x000fe20008410000 */
[----:B------:R-:W-:Y:S01]  /*3c40*/  ISETP.GT.AND P3, PT, R72, 0x70, PT ;  /* 0x000000704800780c */ /* 0x000fe20003f64270 */
[----:B------:R-:W-:Y:S01]  /*3c50*/  FMUL.FTZ R28, R28, UR7 ;  /* 0x000000071c1c7c20 */ /* 0x000fe20008410000 */
[----:B------:R-:W-:Y:S01]  /*3c60*/  FMNMX.FTZ R76, R25, R76, !PT ;  /* 0x0000004c194c7209 */ /* 0x000fe20007810000 */
[----:B------:R1:W2:Y:S01]  /*3c70*/  MUFU.TANH R95, R40 ;  /* 0x00000028005f7308 */ /* 0x0002a20000002400 */
[----:B------:R-:W-:Y:S01]  /*3c80*/  FSEL R89, R32, -INF , P3 ;  /* 0xff80000020597808 */ /* 0x000fe20001800000 */
[----:B------:R-:W-:Y:S01]  /*3c90*/  FMUL.FTZ R32, R29, UR7 ;  /* 0x000000071d207c20 */ /* 0x000fe20008410000 */
[----:B------:R-:W-:Y:S01]  /*3ca0*/  FMNMX.FTZ R76, R85, R76, !PT ;  /* 0x0000004c554c7209 */ /* 0x000fe20007810000 */
[----:B------:R-:W-:Y:S01]  /*3cb0*/  FMUL.FTZ R44, R55, UR7 ;  /* 0x00000007372c7c20 */ /* 0x000fe20008410000 */
[----:B------:R-:W-:Y:S01]  /*3cc0*/  ISETP.GT.AND P3, PT, R72, 0x78, PT ;  /* 0x000000784800780c */ /* 0x000fe20003f64270 */
[----:B------:R-:W-:Y:S01]  /*3cd0*/  FMUL.FTZ R78, R30, UR7 ;  /* 0x000000071e4e7c20 */ /* 0x000fe20008410000 */
[----:B------:R-:W-:Y:S01]  /*3ce0*/  FMNMX.FTZ R76, R89, R76, !PT ;  /* 0x0000004c594c7209 */ /* 0x000fe20007810000 */
[----:B------:R-:W3:Y:S01]  /*3cf0*/  MUFU.TANH R24, R24 ;  /* 0x0000001800187308 */ /* 0x000ee20000002400 */
[----:B------:R-:W-:Y:S01]  /*3d00*/  FSEL R29, R36, -INF , P3 ;  /* 0xff800000241d7808 */ /* 0x000fe20001800000 */
[----:B-1----:R-:W-:Y:S01]  /*3d10*/  FMUL.FTZ R40, R54, UR7 ;  /* 0x0000000736287c20 */ /* 0x002fe20008410000 */
[----:B------:R-:W-:Y:S01]  /*3d20*/  FMNMX.FTZ R76, R87, R76, !PT ;  /* 0x0000004c574c7209 */ /* 0x000fe20007810000 */
[----:B------:R-:W-:Y:S01]  /*3d30*/  FMUL.FTZ R54, R34, UR7 ;  /* 0x0000000722367c20 */ /* 0x000fe20008410000 */
[----:B------:R-:W-:Y:S01]  /*3d40*/  ISETP.GT.AND P3, PT, R72, 0x80, PT ;  /* 0x000000804800780c */ /* 0x000fe20003f64270 */
[----:B------:R-:W-:Y:S01]  /*3d50*/  FMUL.FTZ R80, R31, UR7 ;  /* 0x000000071f507c20 */ /* 0x000fe20008410000 */
[----:B------:R-:W-:Y:S01]  /*3d60*/  FMNMX.FTZ R76, R29, R76, !PT ;  /* 0x0000004c1d4c7209 */ /* 0x000fe20007810000 */
[----:B------:R-:W1:Y:S01]  /*3d70*/  MUFU.TANH R28, R28 ;  /* 0x0000001c001c7308 */ /* 0x000e620000002400 */
[----:B--2---:R-:W-:-:S02]  /*3d80*/  FSEL R95, R95, -INF , P2 ;  /* 0xff8000005f5f7808 */ /* 0x004fc40001000000 */
[----:B------:R-:W-:Y:S02]  /*3d90*/  FMNMX.FTZ R76, R91, R76, !PT ;  /* 0x0000004c5b4c7209 */ /* 0x000fe40007810000 */
[----:B------:R-:W-:-:S03]  /*3da0*/  ISETP.GT.AND P2, PT, R72, 0x89, PT ;  /* 0x000000894800780c */ /* 0x000fc60003f44270 */
[----:B------:R-:W2:Y:S01]  /*3db0*/  MUFU.TANH R32, R32 ;  /* 0x0000002000207308 */ /* 0x000ea20000002400 */
[----:B---3--:R-:W-:Y:S02]  /*3dc0*/  FSEL R93, R24, -INF , P3 ;  /* 0xff800000185d7808 */ /* 0x008fe40001800000 */
[----:B------:R-:W-:Y:S01]  /*3dd0*/  ISETP.GT.AND P3, PT, R72, 0x88, PT ;  /* 0x000000884800780c */ /* 0x000fe20003f64270 */
[----:B------:R-:W-:Y:S01]  /*3de0*/  FMUL.FTZ R72, R26, UR7 ;  /* 0x000000071a487c20 */ /* 0x000fe20008410000 */
[----:B------:R-:W-:-:S03]  /*3df0*/  FMNMX.FTZ R76, R93, R76, !PT ;  /* 0x0000004c5d4c7209 */ /* 0x000fc60007810000 */
[----:B------:R-:W3:Y:S01]  /*3e00*/  MUFU.TANH R48, R48 ;  /* 0x0000003000307308 */ /* 0x000ee20000002400 */
[----:B-1----:R-:W-:Y:S02]  /*3e10*/  FSEL R55, R28, -INF , P3 ;  /* 0xff8000001c377808 */ /* 0x002fe40001800000 */
[----:B------:R-:W-:Y:S02]  /*3e20*/  FMNMX.FTZ R76, R95, R76, !PT ;  /* 0x0000004c5f4c7209 */ /* 0x000fe40007810000 */
[----:B------:R-:W-:Y:S02]  /*3e30*/  ISETP.GT.AND P3, PT, R60, 0x1, PT ;  /* 0x000000013c00780c */ /* 0x000fe40003f64270 */
[----:B------:R-:W-:Y:S01]  /*3e40*/  FMNMX.FTZ R76, R55, R76, !PT ;  /* 0x0000004c374c7209 */ /* 0x000fe20007810000 */
[----:B------:R-:W1:Y:S01]  /*3e50*/  MUFU.TANH R49, R49 ;  /* 0x0000003100317308 */ /* 0x000e620000002400 */
[----:B--2---:R-:W-:-:S04]  /*3e60*/  FSEL R97, R32, -INF , P2 ;  /* 0xff80000020617808 */ /* 0x004fc80001000000 */
[----:B------:R-:W-:-:S03]  /*3e70*/  FMNMX.FTZ R76, R97, R76, !PT ;  /* 0x0000004c614c7209 */ /* 0x000fc60007810000 */
[----:B------:R-:W2:Y:S02]  /*3e80*/  MUFU.TANH R40, R40 ;  /* 0x0000002800287308 */ /* 0x000ea40000002400 */
[----:B------:R-:W4:Y:S06]  /*3e90*/  SHFL.BFLY PT, R75, R76, 0x2, 0x1f ;  /* 0x0c401f004c4b7f89 */ /* 0x000f2c00000e0000 */
[----:B------:R-:W5:Y:S08]  /*3ea0*/  MUFU.TANH R44, R44 ;  /* 0x0000002c002c7308 */ /* 0x000f700000002400 */
[----:B------:R-:W5:Y:S08]  /*3eb0*/  MUFU.TANH R42, R42 ;  /* 0x0000002a002a7308 */ /* 0x000f700000002400 */
[----:B------:R-:W5:Y:S01]  /*3ec0*/  MUFU.TANH R50, R50 ;  /* 0x0000003200327308 */ /* 0x000f620000002400 */
[----:B----4-:R-:W-:Y:S01]  /*3ed0*/  FMNMX.FTZ R24, R76, R75, !PT ;  /* 0x0000004b4c187209 */ /* 0x010fe20007810000 */
[----:B------:R-:W-:-:S04]  /*3ee0*/  FMUL.FTZ R76, R27, UR7 ;  /* 0x000000071b4c7c20 */ /* 0x000fc80008410000 */
[----:B------:R-:W4:Y:S02]  /*3ef0*/  SHFL.BFLY PT, R75, R24, 0x1, 0x1f ;  /* 0x0c201f00184b7f89 */ /* 0x000f2400000e0000 */
[----:B------:R-:W5:Y:S08]  /*3f00*/  MUFU.TANH R46, R46 ;  /* 0x0000002e002e7308 */ /* 0x000f700000002400 */
[----:B------:R-:W5:Y:S08]  /*3f10*/  MUFU.TANH R52, R52 ;  /* 0x0000003400347308 */ /* 0x000f700000002400 */
[----:B------:R-:W5:Y:S01]  /*3f20*/  MUFU.TANH R54, R54 ;  /* 0x0000003600367308 */ /* 0x000f620000002400 */
[----:B----4-:R-:W-:-:S07]  /*3f30*/  FMNMX.FTZ R75, R24, R75, !PT ;  /* 0x0000004b184b7209 */ /* 0x010fce0007810000 */
[----:B------:R-:W4:Y:S01]  /*3f40*/  MUFU.TANH R70, R70 ;  /* 0x0000004600467308 */ /* 0x000f220000002400 */
[C---:B------:R-:W-:Y:S01]  /*3f50*/  FSETP.NEU.FTZ.AND P2, PT, R75.reuse, -INF , PT ;  /* 0xff8000004b00780b */ /* 0x040fe20003f5d000 */
[----:B------:R-:W-:-:S06]  /*3f60*/  FMUL.FTZ R24, R75, R82 ;  /* 0x000000524b187220 */ /* 0x000fcc0000410000 */
[----:B------:R-:W4:Y:S01]  /*3f70*/  MUFU.TANH R68, R68 ;  /* 0x0000004400447308 */ /* 0x000f220000002400 */
[----:B------:R-:W-:Y:S02]  /*3f80*/  FSEL R24, R24, RZ, P2 ;  /* 0x000000ff18187208 */ /* 0x000fe40001000000 */
[----:B------:R-:W-:-:S03]  /*3f90*/  ISETP.GT.AND P2, PT, R60, RZ, PT ;  /* 0x000000ff3c00720c */ /* 0x000fc60003f44270 */
[-CC-:B------:R-:W-:Y:S01]  /*3fa0*/  FFMA.FTZ R26, R109, R82.reuse, -R24.reuse ;  /* 0x000000526d1a7223 */ /* 0x180fe20000010818 */
[----:B------:R-:W-:Y:S01]  /*3fb0*/  FSEL R35, R4, -INF , P2 ;  /* 0xff80000004237808 */ /* 0x000fe20001000000 */
[-CC-:B------:R-:W-:Y:S01]  /*3fc0*/  FFMA.FTZ R5, R113, R82.reuse, -R24.reuse ;  /* 0x0000005271057223 */ /* 0x180fe20000010818 */
[----:B------:R-:W-:Y:S01]  /*3fd0*/  FSEL R4, R3, -INF , P3 ;  /* 0xff80000003047808 */ /* 0x000fe20001800000 */
[-CC-:B------:R-:W-:Y:S01]  /*3fe0*/  FFMA.FTZ R28, R117, R82.reuse, -R24.reuse ;  /* 0x00000052751c7223 */ /* 0x180fe20000010818 */
[C---:B------:R-:W-:Y:S01]  /*3ff0*/  ISETP.GT.AND P2, PT, R60.reuse, 0x9, PT ;  /* 0x000000093c00780c */ /* 0x040fe20003f44270 */
[--C-:B------:R-:W-:Y:S01]  /*4000*/  FFMA.FTZ R3, R119, R82, -R24.reuse ;  /* 0x0000005277037223 */ /* 0x100fe20000010818 */
[----:B------:R-:W-:Y:S01]  /*4010*/  FMNMX.FTZ R32, R35, R4, !PT ;  /* 0x0000000423207209 */ /* 0x000fe20007810000 */
[-CC-:B------:R-:W-:Y:S01]  /*4020*/  FFMA.FTZ R36, R53, R82.reuse, -R24.reuse ;  /* 0x0000005235247223 */ /* 0x180fe20000010818 */
[----:B------:R-:W-:Y:S01]  /*4030*/  ISETP.GT.AND P3, PT, R60, 0x10, PT ;  /* 0x000000103c00780c */ /* 0x000fe20003f64270 */
[-CC-:B------:R-:W-:Y:S01]  /*4040*/  FFMA.FTZ R27, R115, R82.reuse, -R24.reuse ;  /* 0x00000052731b7223 */ /* 0x180fe20000010818 */
[----:B------:R-:W-:Y:S01]  /*4050*/  FSEL R43, R6, -INF , P2 ;  /* 0xff800000062b7808 */ /* 0x000fe20001000000 */
        /* <DEDUP_REMOVED lines=8> */
[----:B------:R-:W4:Y:S01]  /*40e0*/  MUFU.TANH R74, R74 ;  /* 0x0000004a004a7308 */ /* 0x000f220000002400 */
[C---:B------:R-:W-:Y:S01]  /*40f0*/  ISETP.GT.AND P3, PT, R60.reuse, 0x18, PT ;  /* 0x000000183c00780c */ /* 0x040fe20003f64270 */
[-CC-:B------:R-:W-:Y:S01]  /*4100*/  FFMA.FTZ R34, R51, R82.reuse, -R24.reuse ;  /* 0x0000005233227223 */ /* 0x180fe20000010818 */
[----:B------:R-:W-:Y:S01]  /*4110*/  FSEL R101, R7, -INF , P2 ;  /* 0xff80000007657808 */ /* 0x000fe20001000000 */
[--C-:B------:R-:W-:Y:S01]  /*4120*/  FFMA.FTZ R7, R107, R82, -R24.reuse ;  /* 0x000000526b077223 */ /* 0x100fe20000010818 */
[----:B------:R-:W-:Y:S01]  /*4130*/  FMNMX.FTZ R32, R47, R32, !PT ;  /* 0x000000202f207209 */ /* 0x000fe20007810000 */
[-CC-:B------:R-:W-:Y:S01]  /*4140*/  FFMA.FTZ R51, R69, R82.reuse, -R24.reuse ;  /* 0x0000005245337223 */ /* 0x180fe20000010818 */
[C---:B------:R-:W-:Y:S01]  /*4150*/  ISETP.GT.AND P2, PT, R60.reuse, 0x19, PT ;  /* 0x000000193c00780c */ /* 0x040fe20003f44270 */
[----:B------:R-:W4:Y:S01]  /*4160*/  MUFU.TANH R72, R72 ;  /* 0x0000004800487308 */ /* 0x000f220000002400 */
        /* <DEDUP_REMOVED lines=16> */
[----:B------:R-:W-:Y:S01]  /*4270*/  ISETP.GT.AND P3, PT, R60, 0x28, PT ;  /* 0x000000283c00780c */ /* 0x000fe20003f64270 */
[----:B------:R-:W4:Y:S01]  /*4280*/  MUFU.TANH R78, R78 ;  /* 0x0000004e004e7308 */ /* 0x000f220000002400 */
[----:B------:R-:W-:Y:S01]  /*4290*/  FSEL R107, R12, -INF , P2 ;  /* 0xff8000000c6b7808 */ /* 0x000fe20001000000 */
[----:B------:R-:W-:Y:S01]  /*42a0*/  FFMA.FTZ R55, R55, R82, -R24 ;  /* 0x0000005237377223 */ /* 0x000fe20000010818 */
[----:B------:R-:W-:-:S02]  /*42b0*/  FMNMX.FTZ R32, R11, R32, !PT ;  /* 0x000000200b207209 */ /* 0x000fc40007810000 */
[C---:B------:R-:W-:Y:S02]  /*42c0*/  ISETP.GT.AND P2, PT, R60.reuse, 0x29, PT ;  /* 0x000000293c00780c */ /* 0x040fe40003f44270 */
[----:B------:R-:W-:Y:S01]  /*42d0*/  FSEL R13, R13, -INF , P3 ;  /* 0xff8000000d0d7808 */ /* 0x000fe20001800000 */
[----:B------:R-:W4:Y:S01]  /*42e0*/  MUFU.TANH R80, R80 ;  /* 0x0000005000507308 */ /* 0x000f220000002400 */
[----:B------:R-:W-:Y:S02]  /*42f0*/  FMNMX.FTZ R8, R107, R32, !PT ;  /* 0x000000206b087209 */ /* 0x000fe40007810000 */
[C---:B------:R-:W-:Y:S02]  /*4300*/  ISETP.GT.AND P3, PT, R60.reuse, 0x30, PT ;  /* 0x000000303c00780c */ /* 0x040fe40003f64270 */
[----:B------:R-:W-:Y:S02]  /*4310*/  FSEL R15, R15, -INF , P2 ;  /* 0xff8000000f0f7808 */ /* 0x000fe40001000000 */
[----:B------:R-:W-:Y:S01]  /*4320*/  FMNMX.FTZ R8, R13, R8, !PT ;  /* 0x000000080d087209 */ /* 0x000fe20007810000 */
[----:B------:R4:W-:Y:S01]  /*4330*/  MUFU.EX2 R32, R10 ;  /* 0x0000000a00207308 */ /* 0x0009e20000000800 */
[----:B------:R-:W-:-:S02]  /*4340*/  ISETP.GT.AND P2, PT, R60, 0x31, PT ;  /* 0x000000313c00780c */ /* 0x000fc40003f44270 */
[----:B------:R-:W-:Y:S01]  /*4350*/  FSEL R105, R20, -INF , P3 ;  /* 0xff80000014697808 */ /* 0x000fe20001800000 */
[--C-:B------:R-:W-:Y:S01]  /*4360*/  FFMA.FTZ R20, R103, R82, -R24.reuse ;  /* 0x0000005267147223 */ /* 0x100fe20000010818 */
[----:B------:R-:W-:Y:S02]  /*4370*/  FMNMX.FTZ R8, R15, R8, !PT ;  /* 0x000000080f087209 */ /* 0x000fe40007810000 */
[C---:B------:R-:W-:Y:S01]  /*4380*/  ISETP.GT.AND P3, PT, R60.reuse, 0x38, PT ;  /* 0x000000383c00780c */ /* 0x040fe20003f64270 */
[----:B------:R-:W-:Y:S01]  /*4390*/  MUFU.EX2 R26, R26 ;  /* 0x0000001a001a7308 */ /* 0x000fe20000000800 */
[----:B------:R-:W-:Y:S01]  /*43a0*/  FSEL R103, R21, -INF , P2 ;  /* 0xff80000015677808 */ /* 0x000fe20001000000 */
[----:B------:R-:W-:Y:S01]  /*43b0*/  FFMA.FTZ R21, R99, R82, -R24 ;  /* 0x0000005263157223 */ /* 0x000fe20000010818 */
[----:B------:R-:W-:Y:S02]  /*43c0*/  FMNMX.FTZ R8, R105, R8, !PT ;  /* 0x0000000869087209 */ /* 0x000fe40007810000 */
[----:B------:R-:W-:-:S02]  /*43d0*/  ISETP.GT.AND P2, PT, R60, 0x39, PT ;  /* 0x000000393c00780c */ /* 0x000fc40003f44270 */
[----:B------:R-:W-:Y:S01]  /*43e0*/  FSEL R111, R66, -INF , P3 ;  /* 0xff800000426f7808 */ /* 0x000fe20001800000 */
[----:B------:R-:W4:Y:S01]  /*43f0*/  MUFU.EX2 R27, R27 ;  /* 0x0000001b001b7308 */ /* 0x000f220000000800 */
[----:B------:R-:W-:Y:S02]  /*4400*/  FMNMX.FTZ R8, R103, R8, !PT ;  /* 0x0000000867087209 */ /* 0x000fe40007810000 */
[C---:B------:R-:W-:Y:S02]  /*4410*/  ISETP.GT.AND P3, PT, R60.reuse, 0x40, PT ;  /* 0x000000403c00780c */ /* 0x040fe40003f64270 */
[----:B------:R-:W-:Y:S02]  /*4420*/  FSEL R67, R67, -INF , P2 ;  /* 0xff80000043437808 */ /* 0x000fe40001000000 */
[----:B------:R-:W-:Y:S01]  /*4430*/  FMNMX.FTZ R8, R111, R8, !PT ;  /* 0x000000086f087209 */ /* 0x000fe20007810000 */
[----:B------:R-:W-:Y:S01]  /*4440*/  MUFU.EX2 R28, R28 ;  /* 0x0000001c001c7308 */ /* 0x000fe20000000800 */
[----:B------:R-:W-:-:S02]  /*4450*/  ISETP.GT.AND P2, PT, R60, 0x41, PT ;  /* 0x000000413c00780c */ /* 0x000fc40003f44270 */
[----:B------:R-:W-:Y:S01]  /*4460*/  FSEL R99, R56, -INF , P3 ;  /* 0xff80000038637808 */ /* 0x000fe20001800000 */
[----:B------:R-:W-:Y:S01]  /*4470*/  FFMA.FTZ R56, R97, R82, -R24 ;  /* 0x0000005261387223 */ /* 0x000fe20000010818 */
[----:B------:R-:W-:Y:S02]  /*4480*/  FMNMX.FTZ R8, R67, R8, !PT ;  /* 0x0000000843087209 */ /* 0x000fe40007810000 */
[C---:B------:R-:W-:Y:S01]  /*4490*/  ISETP.GT.AND P3, PT, R60.reuse, 0x48, PT ;  /* 0x000000483c00780c */ /* 0x040fe20003f64270 */
[----:B------:R-:W-:Y:S01]  /*44a0*/  MUFU.EX2 R31, R31 ;  /* 0x0000001f001f7308 */ /* 0x000fe20000000800 */
[----:B------:R-:W-:Y:S02]  /*44b0*/  FSEL R57, R57, -INF , P2 ;  /* 0xff80000039397808 */ /* 0x000fe40001000000 */
[----:B------:R-:W-:Y:S02]  /*44c0*/  FMNMX.FTZ R8, R99, R8, !PT ;  /* 0x0000000863087209 */ /* 0x000fe40007810000 */
[----:B------:R-:W-:-:S02]  /*44d0*/  ISETP.GT.AND P2, PT, R60, 0x49, PT ;  /* 0x000000493c00780c */ /* 0x000fc40003f44270 */
[----:B------:R-:W-:Y:S01]  /*44e0*/  FSEL R113, R58, -INF , P3 ;  /* 0xff8000003a717808 */ /* 0x000fe20001800000 */
[----:B------:R-:W-:Y:S01]  /*44f0*/  MUFU.EX2 R30, R30 ;  /* 0x0000001e001e7308 */ /* 0x000fe20000000800 */
[----:B------:R-:W-:Y:S02]  /*4500*/  FMNMX.FTZ R8, R57, R8, !PT ;  /* 0x0000000839087209 */ /* 0x000fe40007810000 */
[C---:B------:R-:W-:Y:S02]  /*4510*/  ISETP.GT.AND P3, PT, R60.reuse, 0x50, PT ;  /* 0x000000503c00780c */ /* 0x040fe40003f64270 */
[----:B------:R-:W-:Y:S02]  /*4520*/  FSEL R117, R59, -INF , P2 ;  /* 0xff8000003b757808 */ /* 0x000fe40001000000 */
[----:B------:R-:W-:Y:S01]  /*4530*/  FMNMX.FTZ R8, R113, R8, !PT ;  /* 0x0000000871087209 */ /* 0x000fe20007810000 */
[----:B------:R-:W-:Y:S01]  /*4540*/  MUFU.EX2 R3, R3 ;  /* 0x0000000300037308 */ /* 0x000fe20000000800 */
[----:B------:R-:W-:-:S02]  /*4550*/  ISETP.GT.AND P2, PT, R60, 0x51, PT ;  /* 0x000000513c00780c */ /* 0x000fc40003f44270 */
[----:B---3--:R-:W-:Y:S01]  /*4560*/  FSEL R59, R48, -INF , P3 ;  /* 0xff800000303b7808 */ /* 0x008fe20001800000 */
[--C-:B------:R-:W-:Y:S01]  /*4570*/  FFMA.FTZ R48, R77, R82, -R24.reuse ;  /* 0x000000524d307223 */ /* 0x100fe20000010818 */
[----:B------:R-:W-:Y:S02]  /*4580*/  FMNMX.FTZ R8, R117, R8, !PT ;  /* 0x0000000875087209 */ /* 0x000fe40007810000 */
[C---:B------:R-:W-:Y:S01]  /*4590*/  ISETP.GT.AND P3, PT, R60.reuse, 0x58, PT ;  /* 0x000000583c00780c */ /* 0x040fe20003f64270 */
[----:B------:R-:W-:Y:S01]  /*45a0*/  MUFU.EX2 R5, R5 ;  /* 0x0000000500057308 */ /* 0x000fe20000000800 */
[----:B-1----:R-:W-:Y:S01]  /*45b0*/  FSEL R119, R49, -INF , P2 ;  /* 0xff80000031777808 */ /* 0x002fe20001000000 */
[----:B------:R-:W-:Y:S01]  /*45c0*/  FFMA.FTZ R49, R61, R82, -R24 ;  /* 0x000000523d317223 */ /* 0x000fe20000010818 */
[----:B------:R-:W-:Y:S02]  /*45d0*/  FMNMX.FTZ R8, R59, R8, !PT ;  /* 0x000000083b087209 */ /* 0x000fe40007810000 */
[----:B------:R-:W-:-:S02]  /*45e0*/  ISETP.GT.AND P2, PT, R60, 0x59, PT ;  /* 0x000000593c00780c */ /* 0x000fc40003f44270 */
[----:B--2---:R-:W-:Y:S01]  /*45f0*/  FSEL R53, R40, -INF , P3 ;  /* 0xff80000028357808 */ /* 0x004fe20001800000 */
[--C-:B------:R-:W-:Y:S01]  /*4600*/  FFMA.FTZ R40, R79, R82, -R24.reuse ;  /* 0x000000524f287223 */ /* 0x100fe20000010818 */
[----:B------:R-:W-:Y:S01]  /*4610*/  FMNMX.FTZ R8, R119, R8, !PT ;  /* 0x0000000877087209 */ /* 0x000fe20007810000 */
[----:B------:R-:W-:Y:S01]  /*4620*/  MUFU.EX2 R6, R6 ;  /* 0x0000000600067308 */ /* 0x000fe20000000800 */
[----:B------:R-:W-:Y:S02]  /*4630*/  ISETP.GT.AND P3, PT, R60, 0x60, PT ;  /* 0x000000603c00780c */ /* 0x000fe40003f64270 */
[----:B-----5:R-:W-:Y:S01]  /*4640*/  FSEL R115, R44, -INF , P2 ;  /* 0xff8000002c737808 */ /* 0x020fe20001000000 */
[--C-:B------:R-:W-:Y:S01]  /*4650*/  FFMA.FTZ R44, R81, R82, -R24.reuse ;  /* 0x00000052512c7223 */ /* 0x100fe20000010818 */
[----:B------:R-:W-:Y:S01]  /*4660*/  FMNMX.FTZ R8, R53, R8, !PT ;  /* 0x0000000835087209 */ /* 0x000fe20007810000 */
[-CC-:B------:R-:W-:Y:S01]  /*4670*/  FFMA.FTZ R81, R91, R82.reuse, -R24.reuse ;  /* 0x000000525b517223 */ /* 0x180fe20000010818 */
[----:B------:R-:W-:Y:S01]  /*4680*/  ISETP.GT.AND P2, PT, R60, 0x61, PT ;  /* 0x000000613c00780c */ /* 0x000fe20003f44270 */
[----:B------:R-:W-:Y:S01]  /*4690*/  MUFU.EX2 R7, R7 ;  /* 0x0000000700077308 */ /* 0x000fe20000000800 */
[----:B------:R-:W-:Y:S01]  /*46a0*/  FSEL R121, R42, -INF , P3 ;  /* 0xff8000002a797808 */ /* 0x000fe20001800000 */
[--C-:B------:R-:W-:Y:S01]  /*46b0*/  FFMA.FTZ R42, R73, R82, -R24.reuse ;  /* 0x00000052492a7223 */ /* 0x100fe20000010818 */
[----:B------:R-:W-:Y:S01]  /*46c0*/  FMNMX.FTZ R8, R115, R8, !PT ;  /* 0x0000000873087209 */ /* 0x000fe20007810000 */
[----:B------:R-:W-:Y:S01]  /*46d0*/  FFMA.FTZ R73, R85, R82, -R24 ;  /* 0x0000005255497223 */ /* 0x000fe20000010818 */
[----:B------:R-:W-:-:S02]  /*46e0*/  ISETP.GT.AND P3, PT, R60, 0x68, PT ;  /* 0x000000683c00780c */ /* 0x000fc40003f64270 */
[----:B------:R-:W-:Y:S01]  /*46f0*/  FSEL R63, R50, -INF , P2 ;  /* 0xff800000323f7808 */ /* 0x000fe20001000000 */
[--C-:B------:R-:W-:Y:S01]  /*4700*/  FFMA.FTZ R50, R89, R82, -R24.reuse ;  /* 0x0000005259327223 */ /* 0x100fe20000010818 */
[----:B------:R-:W-:Y:S01]  /*4710*/  FMNMX.FTZ R8, R121, R8, !PT ;  /* 0x0000000879087209 */ /* 0x000fe20007810000 */
[----:B------:R-:W-:Y:S01]  /*4720*/  MUFU.EX2 R20, R20 ;  /* 0x0000001400147308 */ /* 0x000fe20000000800 */
[----:B------:R-:W-:Y:S02]  /*4730*/  ISETP.GT.AND P2, PT, R60, 0x69, PT ;  /* 0x000000693c00780c */ /* 0x000fe40003f44270 */
[----:B------:R-:W-:Y:S01]  /*4740*/  FSEL R123, R46, -INF , P3 ;  /* 0xff8000002e7b7808 */ /* 0x000fe20001800000 */
[--C-:B------:R-:W-:Y:S01]  /*4750*/  FFMA.FTZ R46, R25, R82, -R24.reuse ;  /* 0x00000052192e7223 */ /* 0x100fe20000010818 */
[----:B------:R-:W-:Y:S02]  /*4760*/  FMNMX.FTZ R8, R63, R8, !PT ;  /* 0x000000083f087209 */ /* 0x000fe40007810000 */
[----:B------:R-:W-:Y:S01]  /*4770*/  ISETP.GT.AND P3, PT, R60, 0x70, PT ;  /* 0x000000703c00780c */ /* 0x000fe20003f64270 */
[----:B------:R-:W-:Y:S01]  /*4780*/  MUFU.EX2 R21, R21 ;  /* 0x0000001500157308 */ /* 0x000fe20000000800 */
[----:B------:R-:W-:Y:S01]  /*4790*/  FSEL R61, R52, -INF , P2 ;  /* 0xff800000343d7808 */ /* 0x000fe20001000000 */
[----:B------:R-:W-:Y:S01]  /*47a0*/  FFMA.FTZ R52, R29, R82, -R24 ;  /* 0x000000521d347223 */ /* 0x000fe20000010818 */
[----:B------:R-:W-:-:S02]  /*47b0*/  FMNMX.FTZ R8, R123, R8, !PT ;  /* 0x000000087b087209 */ /* 0x000fc40007810000 */
[----:B------:R-:W-:Y:S02]  /*47c0*/  ISETP.GT.AND P2, PT, R60, 0x71, PT ;  /* 0x000000713c00780c */ /* 0x000fe40003f44270 */
[----:B------:R-:W-:Y:S01]  /*47d0*/  FSEL R125, R54, -INF , P3 ;  /* 0xff800000367d7808 */ /* 0x000fe20001800000 */
[----:B------:R-:W-:Y:S01]  /*47e0*/  FFMA.FTZ R54, R93, R82, -R24 ;  /* 0x000000525d367223 */ /* 0x000fe20000010818 */
[----:B------:R-:W-:Y:S01]  /*47f0*/  FMNMX.FTZ R8, R61, R8, !PT ;  /* 0x000000083d087209 */ /* 0x000fe20007810000 */
[----:B------:R-:W-:Y:S01]  /*4800*/  MUFU.EX2 R34, R34 ;  /* 0x0000002200227308 */ /* 0x000fe20000000800 */
[----:B------:R-:W-:Y:S02]  /*4810*/  ISETP.GT.AND P3, PT, R60, 0x78, PT ;  /* 0x000000783c00780c */ /* 0x000fe40003f64270 */
[----:B----4-:R-:W-:Y:S02]  /*4820*/  FSEL R79, R70, -INF , P2 ;  /* 0xff800000464f7808 */ /* 0x010fe40001000000 */
[----:B------:R-:W-:-:S02]  /*4830*/  FMNMX.FTZ R8, R125, R8, !PT ;  /* 0x000000087d087209 */ /* 0x000fc40007810000 */
[----:B------:R-:W-:Y:S01]  /*4840*/  ISETP.GT.AND P2, PT, R60, 0x79, PT ;  /* 0x000000793c00780c */ /* 0x000fe20003f44270 */
[----:B------:R-:W-:Y:S01]  /*4850*/  MUFU.EX2 R41, R41 ;  /* 0x0000002900297308 */ /* 0x000fe20000000800 */
[----:B------:R-:W-:Y:S02]  /*4860*/  FSEL R127, R68, -INF , P3 ;  /* 0xff800000447f7808 */ /* 0x000fe40001800000 */
[----:B------:R-:W-:Y:S02]  /*4870*/  FMNMX.FTZ R8, R79, R8, !PT ;  /* 0x000000084f087209 */ /* 0x000fe40007810000 */
[----:B------:R-:W-:Y:S02]  /*4880*/  ISETP.GT.AND P3, PT, R60, 0x80, PT ;  /* 0x000000803c00780c */ /* 0x000fe40003f64270 */
[----:B------:R-:W-:Y:S01]  /*4890*/  FSEL R129, R74, -INF , P2 ;  /* 0xff8000004a817808 */ /* 0x000fe20001000000 */
[----:B------:R-:W-:Y:S01]  /*48a0*/  MUFU.EX2 R36, R36 ;  /* 0x0000002400247308 */ /* 0x000fe20000000800 */
[----:B------:R-:W-:-:S02]  /*48b0*/  FMNMX.FTZ R8, R127, R8, !PT ;  /* 0x000000087f087209 */ /* 0x000fc40007810000 */
[----:B------:R-:W-:Y:S02]  /*48c0*/  ISETP.GT.AND P2, PT, R60, 0x81, PT ;  /* 0x000000813c00780c */ /* 0x000fe40003f44270 */
[----:B------:R-:W-:Y:S02]  /*48d0*/  FSEL R131, R72, -INF , P3 ;  /* 0xff80000048837808 */ /* 0x000fe40001800000 */
[----:B------:R-:W-:Y:S01]  /*48e0*/  FMNMX.FTZ R8, R129, R8, !PT ;  /* 0x0000000881087209 */ /* 0x000fe20007810000 */
[----:B------:R-:W-:Y:S01]  /*48f0*/  MUFU.EX2 R45, R45 ;  /* 0x0000002d002d7308 */ /* 0x000fe20000000800 */
[----:B------:R-:W-:Y:S02]  /*4900*/  ISETP.GT.AND P3, PT, R60, 0x88, PT ;  /* 0x000000883c00780c */ /* 0x000fe40003f64270 */
[----:B------:R-:W-:Y:S02]  /*4910*/  FSEL R133, R76, -INF , P2 ;  /* 0xff8000004c857808 */ /* 0x000fe40001000000 */
[----:B------:R-:W-:-:S02]  /*4920*/  FMNMX.FTZ R8, R131, R8, !PT ;  /* 0x0000000883087209 */ /* 0x000fc40007810000 */
[----:B------:R-:W-:Y:S01]  /*4930*/  ISETP.GT.AND P2, PT, R60, 0x89, PT ;  /* 0x000000893c00780c */ /* 0x000fe20003f44270 */
[----:B------:R-:W-:Y:S01]  /*4940*/  MUFU.EX2 R38, R38 ;  /* 0x0000002600267308 */ /* 0x000fe20000000800 */
[----:B------:R-:W-:Y:S02]  /*4950*/  FSEL R135, R78, -INF , P3 ;  /* 0xff8000004e877808 */ /* 0x000fe40001800000 */
[----:B------:R-:W-:Y:S02]  /*4960*/  FMNMX.FTZ R8, R133, R8, !PT ;  /* 0x0000000885087209 */ /* 0x000fe40007810000 */
[----:B------:R-:W-:Y:S02]  /*4970*/  FSEL R137, R80, -INF , P2 ;  /* 0xff80000050897808 */ /* 0x000fe40001000000 */
[----:B------:R-:W-:Y:S01]  /*4980*/  FMNMX.FTZ R8, R135, R8, !PT ;  /* 0x0000000887087209 */ /* 0x000fe20007810000 */
[----:B------:R-:W-:Y:S03]  /*4990*/  MUFU.EX2 R49, R49 ;  /* 0x0000003100317308 */ /* 0x000fe60000000800 */
[----:B------:R-:W-:-:S05]  /*49a0*/  FMNMX.FTZ R8, R137, R8, !PT ;  /* 0x0000000889087209 */ /* 0x000fca0007810000 */
[----:B------:R-:W1:Y:S01]  /*49b0*/  SHFL.BFLY PT, R77, R8, 0x2, 0x1f ;  /* 0x0c401f00084d7f89 */ /* 0x000e6200000e0000 */
[----:B------:R-:W-:Y:S08]  /*49c0*/  MUFU.EX2 R40, R40 ;  /* 0x0000002800287308 */ /* 0x000ff00000000800 */
[----:B------:R-:W-:Y:S08]  /*49d0*/  MUFU.EX2 R51, R51 ;  /* 0x0000003300337308 */ /* 0x000ff00000000800 */
[----:B------:R-:W-:Y:S01]  /*49e0*/  MUFU.EX2 R42, R42 ;  /* 0x0000002a002a7308 */ /* 0x000fe20000000800 */
[----:B-1----:R-:W-:Y:S01]  /*49f0*/  FMNMX.FTZ R10, R8, R77, !PT ;  /* 0x0000004d080a7209 */ /* 0x002fe20007810000 */
[----:B------:R-:W-:Y:S01]  /*4a00*/  FFMA.FTZ R77, R87, R82, -R24 ;  /* 0x00000052574d7223 */ /* 0x000fe20000010818 */
[----:B------:R-:W-:-:S05]  /*4a10*/  F2FP.F16.F32.PACK_AB R8, R27, R26 ;  /* 0x0000001a1b08723e */ /* 0x000fca00000000ff */
[----:B------:R-:W-:Y:S01]  /*4a20*/  MUFU.EX2 R33, R33 ;  /* 0x0000002100217308 */ /* 0x000fe20000000800 */
[----:B------:R-:W1:Y:S07]  /*4a30*/  SHFL.BFLY PT, R155, R10, 0x1, 0x1f ;  /* 0x0c201f000a9b7f89 */ /* 0x000e6e00000e0000 */
[----:B------:R-:W-:Y:S08]  /*4a40*/  MUFU.EX2 R37, R37 ;  /* 0x0000002500257308 */ /* 0x000ff00000000800 */
[----:B------:R-:W-:Y:S08]  /*4a50*/  MUFU.EX2 R48, R48 ;  /* 0x0000003000307308 */ /* 0x000ff00000000800 */
[----:B------:R-:W-:Y:S01]  /*4a60*/  MUFU.EX2 R44, R44 ;  /* 0x0000002c002c7308 */ /* 0x000fe20000000800 */
[----:B-1----:R-:W-:-:S04]  /*4a70*/  FMNMX.FTZ R155, R10, R155, !PT ;  /* 0x0000009b0a9b7209 */ /* 0x002fc80007810000 */
[C---:B------:R-:W-:Y:S01]  /*4a80*/  FSETP.NEU.FTZ.AND P2, PT, R155.reuse, -INF , PT ;  /* 0xff8000009b00780b */ /* 0x040fe20003f5d000 */
[----:B------:R-:W-:Y:S02]  /*4a90*/  FMUL.FTZ R12, R155, R82 ;  /* 0x000000529b0c7220 */ /* 0x000fe40000410000 */
[----:B------:R-:W-:Y:S03]  /*4aa0*/  MUFU.EX2 R69, R69 ;  /* 0x0000004500457308 */ /* 0x000fe60000000800 */
[----:B------:R-:W-:-:S05]  /*4ab0*/  FSEL R12, R12, RZ, P2 ;  /* 0x000000ff0c0c7208 */ /* 0x000fca0001000000 */
[----:B------:R-:W-:Y:S01]  /*4ac0*/  MUFU.EX2 R46, R46 ;  /* 0x0000002e002e7308 */ /* 0x000fe20000000800 */
[-CC-:B------:R-:W-:Y:S01]  /*4ad0*/  FFMA.FTZ R35, R35, R82.reuse, -R12.reuse ;  /* 0x0000005223237223 */ /* 0x180fe2000001080c */
[-CC-:B------:R-:W-:Y:S01]  /*4ae0*/  FFMA.FTZ R4, R4, R82.reuse, -R12.reuse ;  /* 0x0000005204047223 */ /* 0x180fe2000001080c */
[-CC-:B------:R-:W-:Y:S01]  /*4af0*/  FFMA.FTZ R39, R39, R82.reuse, -R12.reuse ;  /* 0x0000005227277223 */ /* 0x180fe2000001080c */
[-CC-:B------:R-:W-:Y:S01]  /*4b00*/  FFMA.FTZ R25, R9, R82.reuse, -R12.reuse ;  /* 0x0000005209197223 */ /* 0x180fe2000001080c */
[-C--:B------:R-:W-:Y:S01]  /*4b10*/  FFMA.FTZ R43, R43, R82.reuse, -R12 ;  /* 0x000000522b2b7223 */ /* 0x080fe2000001080c */
[----:B------:R-:W-:Y:S01]  /*4b20*/  SHF.R.U32.HI R9, RZ, 0x1f, R14 ;  /* 0x0000001fff097819 */ /* 0x000fe2000001160e */
[-CC-:B------:R-:W-:Y:S01]  /*4b30*/  FFMA.FTZ R24, R47, R82.reuse, -R12.reuse ;  /* 0x000000522f187223 */ /* 0x180fe2000001080c */
[----:B------:R1:W-:Y:S01]  /*4b40*/  MUFU.EX2 R72, R35 ;  /* 0x0000002300487308 */ /* 0x0003e20000000800 */
[-CC-:B------:R-:W-:Y:S01]  /*4b50*/  FFMA.FTZ R29, R101, R82.reuse, -R12.reuse ;  /* 0x00000052651d7223 */ /* 0x180fe2000001080c */
[----:B------:R-:W-:Y:S01]  /*4b60*/  LEA.HI.SX32 R9, R14, R9, 0x1b ;  /* 0x000000090e097211 */ /* 0x000fe200078fdaff */
[-CC-:B------:R-:W-:Y:S01]  /*4b70*/  FFMA.FTZ R58, R109, R82.reuse, -R12.reuse ;  /* 0x000000526d3a7223 */ /* 0x180fe2000001080c */
[-CC-:B------:R-:W-:Y:S01]  /*4b80*/  FFMA.FTZ R62, R15, R82.reuse, -R12.reuse ;  /* 0x000000520f3e7223 */ /* 0x180fe2000001080c */
[-CC-:B------:R-:W-:Y:S01]  /*4b90*/  FFMA.FTZ R60, R107, R82.reuse, -R12.reuse ;  /* 0x000000526b3c7223 */ /* 0x180fe2000001080c */
[-CC-:B------:R-:W-:Y:S01]  /*4ba0*/  FFMA.FTZ R66, R103, R82.reuse, -R12.reuse ;  /* 0x0000005267427223 */ /* 0x180fe2000001080c */
[-CC-:B------:R-:W-:Y:S01]  /*4bb0*/  FFMA.FTZ R68, R111, R82.reuse, -R12.reuse ;  /* 0x000000526f447223 */ /* 0x180fe2000001080c */
[----:B------:R2:W3:Y:S01]  /*4bc0*/  MUFU.EX2 R85, R4 ;  /* 0x0000000400557308 */ /* 0x0004e20000000800 */
[----:B-1----:R-:W-:Y:S01]  /*4bd0*/  FFMA.FTZ R35, R11, R82, -R12 ;  /* 0x000000520b237223 */ /* 0x002fe2000001080c */
[----:B------:R-:W-:-:S02]  /*4be0*/  VIADD R11, R64, 0xfffffffe ;  /* 0xfffffffe400b7836 */ /* 0x000fc40000000000 */
[-CC-:B------:R-:W-:Y:S01]  /*4bf0*/  FFMA.FTZ R67, R67, R82.reuse, -R12.reuse ;  /* 0x0000005243437223 */ /* 0x180fe2000001080c */
[-CC-:B------:R-:W-:Y:S01]  /*4c00*/  FFMA.FTZ R47, R99, R82.reuse, -R12.reuse ;  /* 0x00000052632f7223 */ /* 0x180fe2000001080c */
[-CC-:B------:R-:W-:Y:S01]  /*4c10*/  FFMA.FTZ R70, R57, R82.reuse, -R12.reuse ;  /* 0x0000005239467223 */ /* 0x180fe2000001080c */
[-CC-:B------:R-:W-:Y:S01]  /*4c20*/  FFMA.FTZ R57, R113, R82.reuse, -R12.reuse ;  /* 0x0000005271397223 */ /* 0x180fe2000001080c */
[----:B------:R-:W-:Y:S01]  /*4c30*/  R2UR UR61, R11 ;  /* 0x000000000b3d72ca */ /* 0x000fe200000e0000 */
[----:B------:R1:W4:Y:S01]  /*4c40*/  MUFU.EX2 R74, R39 ;  /* 0x00000027004a7308 */ /* 0x0003220000000800 */
[----:B--2---:R-:W-:Y:S02]  /*4c50*/  @!P1 VIADD R4, R0, 0x31c40 ;  /* 0x00031c4000049836 */ /* 0x004fe40000000000 */
[-CC-:B------:R-:W-:Y:S01]  /*4c60*/  FFMA.FTZ R117, R117, R82.reuse, -R12.reuse ;  /* 0x0000005275757223 */ /* 0x180fe2000001080c */
[-CC-:B------:R-:W-:Y:S01]  /*4c70*/  FFMA.FTZ R59, R59, R82.reuse, -R12.reuse ;  /* 0x000000523b3b7223 */ /* 0x180fe2000001080c */
[-CC-:B------:R-:W-:Y:S01]  /*4c80*/  FFMA.FTZ R64, R119, R82.reuse, -R12.reuse ;  /* 0x0000005277407223 */ /* 0x180fe2000001080c */
[-C--:B------:R-:W-:Y:S01]  /*4c90*/  FFMA.FTZ R53, R53, R82.reuse, -R12 ;  /* 0x0000005235357223 */ /* 0x080fe2000001080c */
[----:B------:R-:W-:Y:S01]  /*4ca0*/  @!P1 PRMT R4, RZ, 0x654, R4 ;  /* 0x00000654ff049816 */ /* 0x000fe20000000004 */
[-CC-:B------:R-:W-:Y:S01]  /*4cb0*/  FFMA.FTZ R121, R121, R82.reuse, -R12.reuse ;  /* 0x0000005279797223 */ /* 0x180fe2000001080c */
[----:B------:R2:W5:Y:S01]  /*4cc0*/  MUFU.EX2 R87, R43 ;  /* 0x0000002b00577308 */ /* 0x0005620000000800 */
[-CC-:B-1----:R-:W-:Y:S01]  /*4cd0*/  FFMA.FTZ R39, R13, R82.reuse, -R12.reuse ;  /* 0x000000520d277223 */ /* 0x182fe2000001080c */
[----:B------:R1:W-:Y:S01]  /*4ce0*/  @!P1 SYNCS.ARRIVE.TRANS64.RED.A1T0 RZ, [R4+URZ], RZ ;  /* 0x000000ff04ff99a7 */ /* 0x0003e2000810043f */
[-CC-:B------:R-:W-:Y:S01]  /*4cf0*/  FFMA.FTZ R123, R123, R82.reuse, -R12.reuse ;  /* 0x000000527b7b7223 */ /* 0x180fe2000001080c */
[-CC-:B------:R-:W-:Y:S01]  /*4d00*/  FFMA.FTZ R125, R125, R82.reuse, -R12.reuse ;  /* 0x000000527d7d7223 */ /* 0x180fe2000001080c */
[-CC-:B------:R-:W-:Y:S01]  /*4d10*/  FFMA.FTZ R79, R79, R82.reuse, -R12.reuse ;  /* 0x000000524f4f7223 */ /* 0x180fe2000001080c */
[-CC-:B------:R-:W-:Y:S01]  /*4d20*/  FFMA.FTZ R127, R127, R82.reuse, -R12.reuse ;  /* 0x000000527f7f7223 */ /* 0x180fe2000001080c */
[-CC-:B------:R-:W-:Y:S01]  /*4d30*/  FFMA.FTZ R129, R129, R82.reuse, -R12.reuse ;  /* 0x0000005281817223 */ /* 0x180fe2000001080c */
[----:B------:R-:W5:Y:S01]  /*4d40*/  MUFU.EX2 R24, R24 ;  /* 0x0000001800187308 */ /* 0x000f620000000800 */
[-CC-:B--2---:R-:W-:Y:S01]  /*4d50*/  FFMA.FTZ R43, R105, R82.reuse, -R12.reuse ;  /* 0x00000052692b7223 */ /* 0x184fe2000001080c */
[----:B-1----:R-:W-:Y:S01]  /*4d60*/  VIMNMX R4, RZ, R9, !PT ;  /* 0x00000009ff047248 */ /* 0x002fe20007fe0100 */
[----:B------:R-:W-:Y:S01]  /*4d70*/  FADD.FTZ R9, R26, R27 ;  /* 0x0000001b1a097221 */ /* 0x000fe20000010000 */
[-CC-:B------:R-:W-:Y:S01]  /*4d80*/  FFMA.FTZ R26, R61, R82.reuse, -R12.reuse ;  /* 0x000000523d1a7223 */ /* 0x180fe2000001080c */
[----:B------:R-:W-:Y:S01]  /*4d90*/  FFMA.FTZ R131, R131, R82, -R12 ;  /* 0x0000005283837223 */ /* 0x000fe2000001080c */
[----:B------:R-:W-:Y:S01]  /*4da0*/  ISETP.GE.AND P2, PT, R11, R4, PT ;  /* 0x000000040b00720c */ /* 0x000fe20003f46270 */
[----:B---3--:R-:W-:Y:S01]  /*4db0*/  FADD.FTZ R11, R72, R85 ;  /* 0x00000055480b7221 */ /* 0x008fe20000010000 */
[----:B------:R-:W1:Y:S01]  /*4dc0*/  MUFU.EX2 R29, R29 ;  /* 0x0000001d001d7308 */ /* 0x000e620000000800 */
[----:B------:R-:W-:Y:S01]  /*4dd0*/  FADD.FTZ R10, R28, R9 ;  /* 0x000000091c0a7221 */ /* 0x000fe20000010000 */
[----:B------:R-:W-:Y:S01]  /*4de0*/  F2FP.F16.F32.PACK_AB R9, R85, R72 ;  /* 0x000000485509723e */ /* 0x000fe200000000ff */
[----:B----4-:R-:W-:Y:S01]  /*4df0*/  FADD.FTZ R14, R74, R11 ;  /* 0x0000000b4a0e7221 */ /* 0x010fe20000010000 */
[----:B-----5:R-:W-:Y:S01]  /*4e00*/  F2FP.F16.F32.PACK_AB R11, R87, R74 ;  /* 0x0000004a570b723e */ /* 0x020fe200000000ff */
[C---:B------:R-:W-:Y:S01]  /*4e10*/  FADD.FTZ R13, R31.reuse, R10 ;  /* 0x0000000a1f0d7221 */ /* 0x040fe20000010000 */
[----:B------:R-:W-:Y:S01]  /*4e20*/  F2FP.F16.F32.PACK_AB R10, R31, R28 ;  /* 0x0000001c1f0a723e */ /* 0x000fe200000000ff */
[----:B------:R-:W-:Y:S01]  /*4e30*/  FADD.FTZ R15, R87, R14 ;  /* 0x0000000e570f7221 */ /* 0x000fe20000010000 */
[----:B------:R-:W2:Y:S01]  /*4e40*/  MUFU.EX2 R25, R25 ;  /* 0x0000001900197308 */ /* 0x000ea20000000800 */
[----:B------:R-:W-:Y:S01]  /*4e50*/  FADD.FTZ R14, R30, R13 ;  /* 0x0000000d1e0e7221 */ /* 0x000fe20000010000 */
[-CC-:B------:R-:W-:Y:S01]  /*4e60*/  FFMA.FTZ R72, R115, R82.reuse, -R12.reuse ;  /* 0x0000005273487223 */ /* 0x180fe2000001080c */
[----:B------:R-:W-:Y:S01]  /*4e70*/  FADD.FTZ R28, R24, R15 ;  /* 0x0000000f181c7221 */ /* 0x000fe20000010000 */
[-C--:B------:R-:W-:Y:S01]  /*4e80*/  FFMA.FTZ R74, R63, R82.reuse, -R12 ;  /* 0x000000523f4a7223 */ /* 0x080fe2000001080c */
[----:B------:R-:W-:Y:S01]  /*4e90*/  FADD.FTZ R14, R3, R14 ;  /* 0x0000000e030e7221 */ /* 0x000fe20000010000 */
[-CC-:B------:R-:W-:Y:S01]  /*4ea0*/  FFMA.FTZ R133, R133, R82.reuse, -R12.reuse ;  /* 0x0000005285857223 */ /* 0x180fe2000001080c */
[-C--:B------:R-:W-:Y:S01]  /*4eb0*/  FFMA.FTZ R135, R135, R82.reuse, -R12 ;  /* 0x0000005287877223 */ /* 0x080fe2000001080c */
[----:B------:R-:W3:Y:S01]  /*4ec0*/  MUFU.EX2 R58, R58 ;  /* 0x0000003a003a7308 */ /* 0x000ee20000000800 */
[----:B-1----:R-:W-:Y:S01]  /*4ed0*/  FADD.FTZ R28, R29, R28 ;  /* 0x0000001c1d1c7221 */ /* 0x002fe20000010000 */
[----:B------:R-:W-:Y:S01]  /*4ee0*/  FADD.FTZ R13, R5, R14 ;  /* 0x0000000e050d7221 */ /* 0x000fe20000010000 */
[----:B------:R-:W-:Y:S01]  /*4ef0*/  FFMA.FTZ R137, R137, R82, -R12 ;  /* 0x0000005289897223 */ /* 0x000fe2000001080c */
[----:B------:R-:W-:Y:S01]  /*4f00*/  F2FP.F16.F32.PACK_AB R12, R3, R30 ;  /* 0x0000001e030c723e */ /* 0x000fe200000000ff */
[----:B------:R1:W-:Y:S01]  /*4f10*/  STSM.16.M88.4 [R22+0x24300], R8 ;  /* 0x0243000816007844 */ /* 0x0003e20000000200 */
[----:B------:R-:W-:Y:S01]  /*4f20*/  FADD.FTZ R14, R6, R13 ;  /* 0x0000000d060e7221 */ /* 0x000fe20000010000 */
[----:B------:R-:W-:Y:S01]  /*4f30*/  IMAD.MOV.U32 R63, RZ, RZ, R71 ;  /* 0x000000ffff3f7224 */ /* 0x000fe200078e0047 */
[----:B------:R-:W4:Y:S01]  /*4f40*/  MUFU.EX2 R35, R35 ;  /* 0x0000002300237308 */ /* 0x000f220000000800 */
[----:B--2---:R-:W-:Y:S01]  /*4f50*/  FADD.FTZ R15, R25, R28 ;  /* 0x0000001c190f7221 */ /* 0x004fe20000010000 */
[----:B------:R-:W-:-:S04]  /*4f60*/  FADD.FTZ R13, R7, R14 ;  /* 0x0000000e070d7221 */ /* 0x000fc80000010000 */
[----:B------:R-:W-:Y:S02]  /*4f70*/  FADD.FTZ R13, R32, R13 ;  /* 0x0000000d200d7221 */ /* 0x000fe40000010000 */
[----:B------:R-:W2:Y:S01]  /*4f80*/  MUFU.EX2 R60, R60 ;  /* 0x0000003c003c7308 */ /* 0x000ea20000000800 */
[----:B---3--:R-:W-:Y:S01]  /*4f90*/  FADD.FTZ R28, R58, R15 ;  /* 0x0000000f3a1c7221 */ /* 0x008fe20000010000 */
[----:B-1----:R-:W-:-:S06]  /*4fa0*/  F2FP.F16.F32.PACK_AB R8, R32, R7 ;  /* 0x000000072008723e */ /* 0x002fcc00000000ff */
[----:B------:R-:W1:Y:S01]  /*4fb0*/  MUFU.EX2 R39, R39 ;  /* 0x0000002700277308 */ /* 0x000e620000000800 */
[----:B----4-:R-:W-:Y:S01]  /*4fc0*/  FADD.FTZ R15, R35, R28 ;  /* 0x0000001c230f7221 */ /* 0x010fe20000010000 */
[----:B------:R-:W-:-:S06]  /*4fd0*/  FADD.FTZ R28, R20, R13 ;  /* 0x0000000d141c7221 */ /* 0x000fcc0000010000 */
[----:B------:R-:W3:Y:S01]  /*4fe0*/  MUFU.EX2 R62, R62 ;  /* 0x0000003e003e7308 */ /* 0x000ee20000000800 */
[C---:B--2---:R-:W-:Y:S01]  /*4ff0*/  FADD.FTZ R14, R60.reuse, R15 ;  /* 0x0000000f3c0e7221 */ /* 0x044fe20000010000 */
[----:B------:R-:W-:Y:S01]  /*5000*/  FADD.FTZ R15, R21, R28 ;  /* 0x0000001c150f7221 */ /* 0x000fe20000010000 */
[----:B------:R-:W-:Y:S01]  /*5010*/  F2FP.F16.F32.PACK_AB R9, R60, R35 ;  /* 0x000000233c09723e */ /* 0x000fe200000000ff */
[----:B------:R-:W-:Y:S02]  /*5020*/  IMAD.MOV.U32 R60, RZ, RZ, R71 ;  /* 0x000000ffff3c7224 */ /* 0x000fe400078e0047 */
[----:B------:R-:W-:Y:S01]  /*5030*/  FADD.FTZ R28, R34, R15 ;  /* 0x0000000f221c7221 */ /* 0x000fe20000010000 */
[----:B------:R-:W-:Y:S01]  /*5040*/  IMAD.MOV.U32 R35, RZ, RZ, R71 ;  /* 0x000000ffff237224 */ /* 0x000fe200078e0047 */
[----:B------:R-:W2:Y:S01]  /*5050*/  MUFU.EX2 R43, R43 ;  /* 0x0000002b002b7308 */ /* 0x000ea20000000800 */
[----:B-1----:R-:W-:Y:S01]  /*5060*/  FADD.FTZ R13, R39, R14 ;  /* 0x0000000e270d7221 */ /* 0x002fe20000010000 */
[----:B------:R-:W-:-:S04]  /*5070*/  FADD.FTZ R15, R41, R28 ;  /* 0x0000001c290f7221 */ /* 0x000fc80000010000 */
[----:B------:R-:W-:Y:S01]  /*5080*/  FADD.FTZ R10, R36, R15 ;  /* 0x0000000f240a7221 */ /* 0x000fe20000010000 */
[----:B------:R-:W-:Y:S01]  /*5090*/  F2FP.F16.F32.PACK_AB R15, R58, R25 ;  /* 0x000000193a0f723e */ /* 0x000fe200000000ff */
[----:B------:R-:W1:Y:S01]  /*50a0*/  MUFU.EX2 R66, R66 ;  /* 0x0000004200427308 */ /* 0x000e620000000800 */
[C---:B---3--:R-:W-:Y:S01]  /*50b0*/  FADD.FTZ R14, R62.reuse, R13 ;  /* 0x0000000d3e0e7221 */ /* 0x048fe20000010000 */
[----:B------:R-:W-:Y:S01]  /*50c0*/  F2FP.F16.F32.PACK_AB R13, R29, R24 ;  /* 0x000000181d0d723e */ /* 0x000fe200000000ff */
[--C-:B------:R-:W-:Y:S01]  /*50d0*/  IMAD.MOV.U32 R58, RZ, RZ, R71.reuse ;  /* 0x000000ffff3a7224 */ /* 0x100fe200078e0047 */
[----:B------:R-:W-:Y:S01]  /*50e0*/  F2FP.F16.F32.PACK_AB R11, R62, R39 ;  /* 0x000000273e0b723e */ /* 0x000fe200000000ff */
[--C-:B------:R-:W-:Y:S02]  /*50f0*/  IMAD.MOV.U32 R62, RZ, RZ, R71.reuse ;  /* 0x000000ffff3e7224 */ /* 0x100fe400078e0047 */
[----:B------:R-:W-:Y:S01]  /*5100*/  IMAD.MOV.U32 R39, RZ, RZ, R71 ;  /* 0x000000ffff277224 */ /* 0x000fe200078e0047 */
[----:B------:R-:W3:Y:S01]  /*5110*/  MUFU.EX2 R68, R68 ;  /* 0x0000004400447308 */ /* 0x000ee20000000800 */
[----:B--2---:R-:W-:Y:S01]  /*5120*/  FADD.FTZ R3, R43, R14 ;  /* 0x0000000e2b037221 */ /* 0x004fe20000010000 */
[----:B------:R-:W-:-:S05]  /*5130*/  F2FP.F16.F32.PACK_AB R14, R6, R5 ;  /* 0x00000005060e723e */ /* 0x000fca00000000ff */
[----:B------:R-:W-:Y:S01]  /*5140*/  STSM.16.M88.4 [R22+0x25b00], R12 ;  /* 0x025b000c16007844 */ /* 0x000fe20000000200 */
[----:B------:R-:W2:Y:S01]  /*5150*/  MUFU.EX2 R67, R67 ;  /* 0x0000004300437308 */ /* 0x000ea20000000800 */
[C---:B-1----:R-:W-:Y:S01]  /*5160*/  FADD.FTZ R3, R66.reuse, R3 ;  /* 0x0000000342037221 */ /* 0x042fe20000010000 */
[----:B------:R-:W-:Y:S01]  /*5170*/  F2FP.F16.F32.PACK_AB R25, R66, R43 ;  /* 0x0000002b4219723e */ /* 0x000fe200000000ff */
[----:B------:R-:W-:Y:S01]  /*5180*/  IMAD.MOV.U32 R66, RZ, RZ, R71 ;  /* 0x000000ffff427224 */ /* 0x000fe200078e0047 */
[----:B------:R-:W-:-:S04]  /*5190*/  MOV R43, R71 ;  /* 0x00000047002b7202 */ /* 0x000fc80000000f00 */
[----:B------:R-:W1:Y:S01]  /*51a0*/  MUFU.EX2 R47, R47 ;  /* 0x0000002f002f7308 */ /* 0x000e620000000800 */
[----:B---3--:R-:W-:Y:S01]  /*51b0*/  FADD.FTZ R24, R68, R3 ;  /* 0x0000000344187221 */ /* 0x008fe20000010000 */
[----:B------:R-:W-:Y:S01]  /*51c0*/  FADD.FTZ R3, R45, R10 ;  /* 0x0000000a2d037221 */ /* 0x000fe20000010000 */
[----:B------:R-:W-:-:S03]  /*51d0*/  F2FP.F16.F32.PACK_AB R10, R21, R20 ;  /* 0x00000014150a723e */ /* 0x000fc600000000ff */
[----:B------:R-:W-:Y:S02]  /*51e0*/  FADD.FTZ R28, R38, R3 ;  /* 0x00000003261c7221 */ /* 0x000fe40000010000 */
[----:B------:R-:W3:Y:S01]  /*51f0*/  MUFU.EX2 R70, R70 ;  /* 0x0000004600467308 */ /* 0x000ee20000000800 */
[----:B--2---:R-:W-:Y:S01]  /*5200*/  FADD.FTZ R24, R67, R24 ;  /* 0x0000001843187221 */ /* 0x004fe20000010000 */
[----:B------:R-:W-:Y:S01]  /*5210*/  FADD.FTZ R5, R49, R28 ;  /* 0x0000001c31057221 */ /* 0x000fe20000010000 */
[----:B------:R2:W-:Y:S01]  /*5220*/  STSM.16.M88.4 [R22+0x27300], R8 ;  /* 0x0273000816007844 */ /* 0x0005e20000000200 */
[----:B------:R-:W-:Y:S01]  /*5230*/  F2FP.F16.F32.PACK_AB R27, R67, R68 ;  /* 0x00000044431b723e */ /* 0x000fe200000000ff */
[----:B------:R-:W-:Y:S02]  /*5240*/  IMAD.MOV.U32 R68, RZ, RZ, R71 ;  /* 0x000000ffff447224 */ /* 0x000fe400078e0047 */
[----:B------:R-:W-:Y:S01]  /*5250*/  FADD.FTZ R28, R40, R5 ;  /* 0x00000005281c7221 */ /* 0x000fe20000010000 */
[----:B------:R-:W-:Y:S01]  /*5260*/  MOV R67, R71 ;  /* 0x0000004700437202 */ /* 0x000fe20000000f00 */
[----:B------:R-:W-:Y:S01]  /*5270*/  MUFU.EX2 R57, R57 ;  /* 0x0000003900397308 */ /* 0x000fe20000000800 */
[----:B-1----:R-:W-:Y:S01]  /*5280*/  FADD.FTZ R3, R47, R24 ;  /* 0x000000182f037221 */ /* 0x002fe20000010000 */
[----:B------:R-:W-:Y:S01]  /*5290*/  FADD.FTZ R5, R51, R28 ;  /* 0x0000001c33057221 */ /* 0x000fe20000010000 */
[----:B------:R-:W-:Y:S01]  /*52a0*/  F2FP.F16.F32.PACK_AB R24, R41, R34 ;  /* 0x000000222918723e */ /* 0x000fe200000000ff */
[----:B------:R-:W-:-:S02]  /*52b0*/  IMAD.MOV.U32 R41, RZ, RZ, R71 ;  /* 0x000000ffff297224 */ /* 0x000fc400078e0047 */
[----:B------:R-:W-:Y:S02]  /*52c0*/  FADD.FTZ R30, R42, R5 ;  /* 0x000000052a1e7221 */ /* 0x000fe40000010000 */
[----:B------:R-:W1:Y:S01]  /*52d0*/  MUFU.EX2 R0, R117 ;  /* 0x0000007500007308 */ /* 0x000e620000000800 */
[----:B---3--:R-:W-:Y:S01]  /*52e0*/  F2FP.F16.F32.PACK_AB R29, R70, R47 ;  /* 0x0000002f461d723e */ /* 0x008fe200000000ff */
[----:B------:R-:W-:-:S06]  /*52f0*/  FADD.FTZ R30, R33, R30 ;  /* 0x0000001e211e7221 */ /* 0x000fcc0000010000 */
[----:B------:R-:W-:Y:S08]  /*5300*/  MUFU.EX2 R59, R59 ;  /* 0x0000003b003b7308 */ /* 0x000ff00000000800 */
[----:B------:R-:W2:Y:S01]  /*5310*/  MUFU.EX2 R64, R64 ;  /* 0x0000004000407308 */ /* 0x000ea20000000800 */
[----:B-1----:R-:W-:-:S07]  /*5320*/  F2FP.F16.F32.PACK_AB R31, R0, R57 ;  /* 0x00000039001f723e */ /* 0x002fce00000000ff */
[----:B------:R1:W-:Y:S08]  /*5330*/  MUFU.EX2 R6, R26 ;  /* 0x0000001a00067308 */ /* 0x0003f00000000800 */
[----:B------:R-:W3:Y:S01]  /*5340*/  MUFU.EX2 R53, R53 ;  /* 0x0000003500357308 */ /* 0x000ee20000000800 */
[----:B-1----:R-:W-:Y:S01]  /*5350*/  FADD.FTZ R26, R70, R3 ;  /* 0x00000003461a7221 */ /* 0x002fe20000010000 */
[----:B--2---:R-:W-:Y:S01]  /*5360*/  F2FP.F16.F32.PACK_AB R9, R64, R59 ;  /* 0x0000003b4009723e */ /* 0x004fe200000000ff */
[----:B------:R-:W-:-:S02]  /*5370*/  IMAD.MOV.U32 R70, RZ, RZ, R71 ;  /* 0x000000ffff467224 */ /* 0x000fc400078e0047 */
[----:B------:R-:W-:Y:S01]  /*5380*/  FADD.FTZ R3, R57, R26 ;  /* 0x0000001a39037221 */ /* 0x000fe20000010000 */
[----:B------:R-:W-:Y:S01]  /*5390*/  F2FP.F16.F32.PACK_AB R26, R45, R36 ;  /* 0x000000242d1a723e */ /* 0x000fe200000000ff */
[----:B------:R-:W-:Y:S01]  /*53a0*/  IMAD.MOV.U32 R57, RZ, RZ, R71 ;  /* 0x000000ffff397224 */ /* 0x000fe200078e0047 */
[----:B------:R-:W1:Y:S01]  /*53b0*/  MUFU.EX2 R72, R72 ;  /* 0x0000004800487308 */ /* 0x000e620000000800 */
[----:B------:R-:W-:Y:S01]  /*53c0*/  FADD.FTZ R28, R0, R3 ;  /* 0x00000003001c7221 */ /* 0x000fe20000010000 */
[--C-:B------:R-:W-:Y:S01]  /*53d0*/  IMAD.MOV.U32 R36, RZ, RZ, R71.reuse ;  /* 0x000000ffff247224 */ /* 0x100fe200078e0047 */
[----:B------:R-:W-:Y:S02]  /*53e0*/  STSM.16.M88.4 [R22+0x28b00], R24 ;  /* 0x028b001816007844 */ /* 0x000fe40000000200 */
[----:B------:R-:W-:Y:S01]  /*53f0*/  FADD.FTZ R3, R59, R28 ;  /* 0x0000001c3b037221 */ /* 0x000fe20000010000 */
[----:B------:R-:W-:Y:S01]  /*5400*/  F2FP.F16.F32.PACK_AB R28, R49, R38 ;  /* 0x00000026311c723e */ /* 0x000fe200000000ff */
[----:B------:R-:W-:Y:S01]  /*5410*/  IMAD.MOV.U32 R59, RZ, RZ, R71 ;  /* 0x000000ffff3b7224 */ /* 0x000fe200078e0047 */
[----:B------:R-:W2:Y:S01]  /*5420*/  MUFU.EX2 R61, R121 ;  /* 0x00000079003d7308 */ /* 0x000ea20000000800 */
[----:B------:R-:W-:Y:S01]  /*5430*/  FADD.FTZ R34, R64, R3 ;  /* 0x0000000340227221 */ /* 0x000fe20000010000 */
[----:B------:R-:W-:Y:S01]  /*5440*/  FADD.FTZ R3, R37, R30 ;  /* 0x0000001e25037221 */ /* 0x000fe20000010000 */
[----:B------:R-:W-:Y:S01]  /*5450*/  F2FP.F16.F32.PACK_AB R30, R51, R40 ;  /* 0x00000028331e723e */ /* 0x000fe200000000ff */
[----:B------:R-:W-:-:S02]  /*5460*/  IMAD.MOV.U32 R64, RZ, RZ, R71 ;  /* 0x000000ffff407224 */ /* 0x000fc400078e0047 */
[----:B---3--:R-:W-:Y:S01]  /*5470*/  FADD.FTZ R5, R53, R34 ;  /* 0x0000002235057221 */ /* 0x008fe20000010000 */
[----:B------:R-:W-:Y:S01]  /*5480*/  FADD.FTZ R3, R48, R3 ;  /* 0x0000000330037221 */ /* 0x000fe20000010000 */
[----:B------:R-:W-:Y:S01]  /*5490*/  IMAD.MOV.U32 R51, RZ, RZ, R71 ;  /* 0x000000ffff337224 */ /* 0x000fe200078e0047 */
[----:B------:R-:W3:Y:S01]  /*54a0*/  MUFU.EX2 R74, R74 ;  /* 0x0000004a004a7308 */ /* 0x000ee20000000800 */
[----:B-1----:R-:W-:Y:S01]  /*54b0*/  FADD.FTZ R8, R72, R5 ;  /* 0x0000000548087221 */ /* 0x002fe20000010000 */
[----:B------:R-:W-:Y:S01]  /*54c0*/  FADD.FTZ R10, R44, R3 ;  /* 0x000000032c0a7221 */ /* 0x000fe20000010000 */
[----:B------:R-:W-:Y:S01]  /*54d0*/  F2FP.F16.F32.PACK_AB R11, R72, R53 ;  /* 0x00000035480b723e */ /* 0x000fe200000000ff */
[----:B------:R1:W-:Y:S01]  /*54e0*/  STSM.16.M88.4 [R22+0x2a300], R28 ;  /* 0x02a3001c16007844 */ /* 0x0003e20000000200 */
[C---:B------:R-:W-:Y:S01]  /*54f0*/  F2FP.F16.F32.PACK_AB R44, R69.reuse, R44 ;  /* 0x0000002c452c723e */ /* 0x040fe200000000ff */
[----:B------:R-:W-:Y:S01]  /*5500*/  FADD.FTZ R5, R69, R10 ;  /* 0x0000000a45057221 */ /* 0x000fe20000010000 */
[----:B------:R-:W-:Y:S01]  /*5510*/  F2FP.F16.F32.PACK_AB R10, R48, R37 ;  /* 0x00000025300a723e */ /* 0x000fe200000000ff */
[----:B------:R-:W4:Y:S01]  /*5520*/  MUFU.EX2 R123, R123 ;  /* 0x0000007b007b7308 */ /* 0x000f220000000800 */
[----:B--2---:R-:W-:Y:S01]  /*5530*/  FADD.FTZ R3, R61, R8 ;  /* 0x000000083d037221 */ /* 0x004fe20000010000 */
[----:B------:R-:W-:Y:S01]  /*5540*/  FADD.FTZ R14, R46, R5 ;  /* 0x000000052e0e7221 */ /* 0x000fe20000010000 */
[----:B------:R-:W-:Y:S01]  /*5550*/  F2FP.F16.F32.PACK_AB R8, R33, R42 ;  /* 0x0000002a2108723e */ /* 0x000fe200000000ff */
[--C-:B------:R-:W-:Y:S01]  /*5560*/  IMAD.MOV.U32 R69, RZ, RZ, R71.reuse ;  /* 0x000000ffff457224 */ /* 0x100fe200078e0047 */
[-C--:B------:R-:W-:Y:S01]  /*5570*/  MOV R49, R71.reuse ;  /* 0x0000004700317202 */ /* 0x080fe20000000f00 */
[----:B------:R-:W-:Y:S01]  /*5580*/  IMAD.MOV.U32 R53, RZ, RZ, R71 ;  /* 0x000000ffff357224 */ /* 0x000fe200078e0047 */
[----:B------:R-:W-:Y:S01]  /*5590*/  MOV R37, R71 ;  /* 0x0000004700257202 */ /* 0x000fe20000000f00 */
[----:B------:R-:W2:Y:S01]  /*55a0*/  MUFU.EX2 R125, R125 ;  /* 0x0000007d007d7308 */ /* 0x000ea20000000800 */
[C---:B---3--:R-:W-:Y:S01]  /*55b0*/  FADD.FTZ R12, R74.reuse, R3 ;  /* 0x000000034a0c7221 */ /* 0x048fe20000010000 */
[----:B------:R3:W-:Y:S01]  /*55c0*/  STSM.16.M88.4 [R22+0x2bb00], R8 ;  /* 0x02bb000816007844 */ /* 0x0007e20000000200 */
[----:B------:R-:W-:Y:S01]  /*55d0*/  F2FP.F16.F32.PACK_AB R45, R74, R61 ;  /* 0x0000003d4a2d723e */ /* 0x000fe200000000ff */
[--C-:B------:R-:W-:Y:S01]  /*55e0*/  IMAD.MOV.U32 R48, RZ, RZ, R71.reuse ;  /* 0x000000ffff307224 */ /* 0x100fe200078e0047 */
[-C--:B------:R-:W-:Y:S01]  /*55f0*/  MOV R61, R71.reuse ;  /* 0x00000047003d7202 */ /* 0x080fe20000000f00 */
[--C-:B------:R-:W-:Y:S01]  /*5600*/  IMAD.MOV.U32 R42, RZ, RZ, R71.reuse ;  /* 0x000000ffff2a7224 */ /* 0x100fe200078e0047 */
[----:B-1----:R-:W-:Y:S01]  /*5610*/  MOV R31, R71 ;  /* 0x00000047001f7202 */ /* 0x002fe20000000f00 */
[----:B------:R-:W1:Y:S01]  /*5620*/  MUFU.EX2 R73, R73 ;  /* 0x0000004900497308 */ /* 0x000e620000000800 */
[----:B----4-:R-:W-:Y:S01]  /*5630*/  FADD.FTZ R3, R123, R12 ;  /* 0x0000000c7b037221 */ /* 0x010fe20000010000 */
[----:B------:R-:W-:Y:S01]  /*5640*/  F2FP.F16.F32.PACK_AB R47, R6, R123 ;  /* 0x0000007b062f723e */ /* 0x000fe200000000ff */
[----:B------:R-:W-:-:S02]  /*5650*/  IMAD.MOV.U32 R40, RZ, RZ, R71 ;  /* 0x000000ffff287224 */ /* 0x000fc400078e0047 */
[----:B------:R-:W-:Y:S01]  /*5660*/  FADD.FTZ R12, R6, R3 ;  /* 0x00000003060c7221 */ /* 0x000fe20000010000 */
[--C-:B------:R-:W-:Y:S02]  /*5670*/  IMAD.MOV.U32 R38, RZ, RZ, R71.reuse ;  /* 0x000000ffff267224 */ /* 0x100fe400078e0047 */
[----:B------:R-:W4:Y:S01]  /*5680*/  MUFU.EX2 R50, R50 ;  /* 0x0000003200327308 */ /* 0x000f220000000800 */
[----:B--2---:R-:W-:Y:S01]  /*5690*/  FADD.FTZ R3, R125, R12 ;  /* 0x0000000c7d037221 */ /* 0x004fe20000010000 */
[--C-:B------:R-:W-:Y:S02]  /*56a0*/  IMAD.MOV.U32 R34, RZ, RZ, R71.reuse ;  /* 0x000000ffff227224 */ /* 0x100fe400078e0047 */
[--C-:B------:R-:W-:Y:S02]  /*56b0*/  IMAD.MOV.U32 R33, RZ, RZ, R71.reuse ;  /* 0x000000ffff217224 */ /* 0x100fe400078e0047 */
[--C-:B------:R-:W-:Y:S02]  /*56c0*/  IMAD.MOV.U32 R30, RZ, RZ, R71.reuse ;  /* 0x000000ffff1e7224 */ /* 0x100fe400078e0047 */
[----:B------:R-:W2:Y:S01]  /*56d0*/  MUFU.EX2 R77, R77 ;  /* 0x0000004d004d7308 */ /* 0x000ea20000000800 */
[C---:B-1----:R-:W-:Y:S01]  /*56e0*/  FADD.FTZ R5, R73.reuse, R14 ;  /* 0x0000000e49057221 */ /* 0x042fe20000010000 */
[----:B------:R-:W-:Y:S01]  /*56f0*/  F2FP.F16.F32.PACK_AB R46, R73, R46 ;  /* 0x0000002e492e723e */ /* 0x000fe200000000ff */
[----:B------:R-:W-:-:S02]  /*5700*/  IMAD.MOV.U32 R29, RZ, RZ, R71 ;  /* 0x000000ffff1d7224 */ /* 0x000fc400078e0047 */
[----:B------:R-:W-:Y:S02]  /*5710*/  IMAD.MOV.U32 R28, RZ, RZ, R71 ;  /* 0x000000ffff1c7224 */ /* 0x000fe400078e0047 */
[----:B------:R1:W-:Y:S01]  /*5720*/  STSM.16.M88.4 [R22+0x2d300], R44 ;  /* 0x02d3002c16007844 */ /* 0x0003e20000000200 */
[----:B------:R-:W5:Y:S01]  /*5730*/  MUFU.EX2 R52, R52 ;  /* 0x0000003400347308 */ /* 0x000f620000000800 */
[----:B----4-:R-:W-:-:S07]  /*5740*/  FADD.FTZ R14, R50, R5 ;  /* 0x00000005320e7221 */ /* 0x010fce0000010000 */
[----:B------:R-:W4:Y:S01]  /*5750*/  MUFU.EX2 R81, R81 ;  /* 0x0000005100517308 */ /* 0x000f220000000800 */
[C---:B--2---:R-:W-:Y:S01]  /*5760*/  FADD.FTZ R5, R77.reuse, R14 ;  /* 0x0000000e4d057221 */ /* 0x044fe20000010000 */
[----:B---3--:R-:W-:Y:S01]  /*5770*/  F2FP.F16.F32.PACK_AB R8, R77, R50 ;  /* 0x000000324d08723e */ /* 0x008fe200000000ff */
[--C-:B------:R-:W-:Y:S02]  /*5780*/  IMAD.MOV.U32 R50, RZ, RZ, R71.reuse ;  /* 0x000000ffff327224 */ /* 0x100fe400078e0047 */
[----:B-1----:R-:W-:-:S03]  /*5790*/  IMAD.MOV.U32 R47, RZ, RZ, R71 ;  /* 0x000000ffff2f7224 */ /* 0x002fc600078e0047 */
[----:B------:R-:W1:Y:S01]  /*57a0*/  MUFU.EX2 R20, R79 ;  /* 0x0000004f00147308 */ /* 0x000e620000000800 */
[----:B-----5:R-:W-:Y:S01]  /*57b0*/  FADD.FTZ R24, R52, R5 ;  /* 0x0000000534187221 */ /* 0x020fe20000010000 */
[--C-:B------:R-:W-:Y:S02]  /*57c0*/  IMAD.MOV.U32 R46, RZ, RZ, R71.reuse ;  /* 0x000000ffff2e7224 */ /* 0x100fe400078e0047 */
[--C-:B------:R-:W-:Y:S02]  /*57d0*/  IMAD.MOV.U32 R45, RZ, RZ, R71.reuse ;  /* 0x000000ffff2d7224 */ /* 0x100fe400078e0047 */
[--C-:B------:R-:W-:Y:S02]  /*57e0*/  IMAD.MOV.U32 R44, RZ, RZ, R71.reuse ;  /* 0x000000ffff2c7224 */ /* 0x100fe400078e0047 */
[----:B------:R-:W2:Y:S01]  /*57f0*/  MUFU.EX2 R127, R127 ;  /* 0x0000007f007f7308 */ /* 0x000ea20000000800 */
[C---:B----4-:R-:W-:Y:S01]  /*5800*/  FADD.FTZ R5, R81.reuse, R24 ;  /* 0x0000001851057221 */ /* 0x050fe20000010000 */
[----:B------:R-:W-:Y:S01]  /*5810*/  F2FP.F16.F32.PACK_AB R10, R81, R52 ;  /* 0x00000034510a723e */ /* 0x000fe200000000ff */
[----:B------:R-:W-:-:S05]  /*5820*/  IMAD.MOV.U32 R52, RZ, RZ, R71 ;  /* 0x000000ffff347224 */ /* 0x000fca00078e0047 */
[----:B------:R-:W3:Y:S01]  /*5830*/  MUFU.EX2 R32, R129 ;  /* 0x0000008100207308 */ /* 0x000ee20000000800 */
[C---:B-1----:R-:W-:Y:S01]  /*5840*/  F2FP.F16.F32.PACK_AB R9, R20.reuse, R125 ;  /* 0x0000007d1409723e */ /* 0x042fe200000000ff */
[----:B------:R-:W-:-:S06]  /*5850*/  FADD.FTZ R14, R20, R3 ;  /* 0x00000003140e7221 */ /* 0x000fcc0000010000 */
[----:B------:R-:W1:Y:S01]  /*5860*/  MUFU.EX2 R54, R54 ;  /* 0x0000003600367308 */ /* 0x000e620000000800 */
[----:B--2---:R-:W-:-:S07]  /*5870*/  FADD.FTZ R3, R127, R14 ;  /* 0x0000000e7f037221 */ /* 0x004fce0000010000 */
[----:B------:R-:W2:Y:S01]  /*5880*/  MUFU.EX2 R83, R83 ;  /* 0x0000005300537308 */ /* 0x000ea20000000800 */
[C---:B---3--:R-:W-:Y:S01]  /*5890*/  F2FP.F16.F32.PACK_AB R11, R32.reuse, R127 ;  /* 0x0000007f200b723e */ /* 0x048fe200000000ff */
[----:B------:R-:W-:Y:S01]  /*58a0*/  FADD.FTZ R6, R32, R3 ;  /* 0x0000000320067221 */ /* 0x000fe20000010000 */
[----:B------:R-:W-:-:S03]  /*58b0*/  IMAD.MOV.U32 R32, RZ, RZ, R71 ;  /* 0x000000ffff207224 */ /* 0x000fc600078e0047 */
[----:B------:R-:W-:Y:S02]  /*58c0*/  STSM.16.M88.4 [R22+0x2eb00], R8 ;  /* 0x02eb000816007844 */ /* 0x000fe40000000200 */
[----:B------:R-:W-:Y:S01]  /*58d0*/  MUFU.EX2 R55, R55 ;  /* 0x0000003700377308 */ /* 0x000fe20000000800 */
[----:B-1----:R-:W-:-:S07]  /*58e0*/  FADD.FTZ R14, R54, R5 ;  /* 0x00000005360e7221 */ /* 0x002fce0000010000 */
[----:B------:R-:W1:Y:S01]  /*58f0*/  MUFU.EX2 R56, R56 ;  /* 0x0000003800387308 */ /* 0x000e620000000800 */
[C---:B--2---:R-:W-:Y:S01]  /*5900*/  F2FP.F16.F32.PACK_AB R24, R83.reuse, R54 ;  /* 0x000000365318723e */ /* 0x044fe200000000ff */
[----:B------:R-:W-:Y:S01]  /*5910*/  FADD.FTZ R14, R83, R14 ;  /* 0x0000000e530e7221 */ /* 0x000fe20000010000 */
[----:B------:R-:W-:-:S05]  /*5920*/  IMAD.MOV.U32 R54, RZ, RZ, R71 ;  /* 0x000000ffff367224 */ /* 0x000fca00078e0047 */
[----:B------:R-:W2:Y:S08]  /*5930*/  MUFU.EX2 R131, R131 ;  /* 0x0000008300837308 */ /* 0x000eb00000000800 */
[----:B------:R-:W3:Y:S01]  /*5940*/  MUFU.EX2 R0, R133 ;  /* 0x0000008500007308 */ /* 0x000ee20000000800 */
[----:B-1----:R-:W-:-:S07]  /*5950*/  F2FP.F16.F32.PACK_AB R26, R56, R55 ;  /* 0x00000037381a723e */ /* 0x002fce00000000ff */
[----:B------:R-:W-:Y:S01]  /*5960*/  MUFU.EX2 R135, R135 ;  /* 0x0000008700877308 */ /* 0x000fe20000000800 */
[----:B--2---:R-:W-:-:S07]  /*5970*/  FADD.FTZ R3, R131, R6 ;  /* 0x0000000683037221 */ /* 0x004fce0000010000 */
[----:B------:R-:W1:Y:S01]  /*5980*/  MUFU.EX2 R12, R137 ;  /* 0x00000089000c7308 */ /* 0x000e620000000800 */
[C---:B---3--:R-:W-:Y:S01]  /*5990*/  F2FP.F16.F32.PACK_AB R25, R0.reuse, R131 ;  /* 0x000000830019723e */ /* 0x048fe200000000ff */
[----:B------:R-:W-:Y:S01]  /*59a0*/  FADD.FTZ R6, R0, R3 ;  /* 0x0000000300067221 */ /* 0x000fe20000010000 */
[----:B------:R-:W-:Y:S01]  /*59b0*/  FADD.FTZ R3, R55, R14 ;  /* 0x0000000e37037221 */ /* 0x000fe20000010000 */
[----:B------:R-:W-:-:S03]  /*59c0*/  MOV R55, R71 ;  /* 0x0000004700377202 */ /* 0x000fc60000000f00 */
[----:B------:R-:W-:Y:S01]  /*59d0*/  FADD.FTZ R3, R56, R3 ;  /* 0x0000000338037221 */ /* 0x000fe20000010000 */
[----:B------:R-:W-:Y:S01]  /*59e0*/  IMAD.MOV.U32 R56, RZ, RZ, R71 ;  /* 0x000000ffff387224 */ /* 0x000fe200078e0047 */
[----:B-1----:R-:W-:Y:S01]  /*59f0*/  F2FP.F16.F32.PACK_AB R27, R12, R135 ;  /* 0x000000870c1b723e */ /* 0x002fe200000000ff */
[----:B------:R-:W-:-:S04]  /*5a00*/  FADD.FTZ R135, R135, R6 ;  /* 0x0000000687877221 */ /* 0x000fc80000010000 */
[----:B------:R1:W-:Y:S01]  /*5a10*/  STSM.16.M88.4 [R22+0x30300], R24 ;  /* 0x0303001816007844 */ /* 0x0003e20000000200 */
[----:B------:R-:W-:Y:S01]  /*5a20*/  FADD.FTZ R0, R12, R135 ;  /* 0x000000870c007221 */ /* 0x000fe20000010000 */
[----:B------:R2:W-:Y:S06]  /*5a30*/  MEMBAR.ALL.CTA ;  /* 0x0000000000007992 */ /* 0x0005ec0000008000 */
[----:B--2---:R-:W2:Y:S01]  /*5a40*/  FENCE.VIEW.ASYNC.S ;  /* 0x00000000000073c6 */ /* 0x004ea20000000000 */
[--C-:B-1----:R-:W-:Y:S01]  /*5a50*/  IMAD.MOV.U32 R27, RZ, RZ, R71.reuse ;  /* 0x000000ffff1b7224 */ /* 0x102fe200078e0047 */
[----:B------:R-:W-:Y:S01]  /*5a60*/  MOV R25, R71 ;  /* 0x0000004700197202 */ /* 0x000fe20000000f00 */
[----:B------:R-:W-:-:S02]  /*5a70*/  IMAD.MOV.U32 R26, RZ, RZ, R71 ;  /* 0x000000ffff1a7224 */ /* 0x000fc400078e0047 */
[----:B------:R-:W-:Y:S01]  /*5a80*/  IMAD.MOV.U32 R24, RZ, RZ, R71 ;  /* 0x000000ffff187224 */ /* 0x000fe200078e0047 */
[----:B--2---:R-:W-:Y:S01]  /*5a90*/  NOP ;  /* 0x0000000000007918 */ /* 0x004fe20000000000 */
[----:B------:R-:W-:Y:S05]  /*5aa0*/  @!P2 BRA `(.L_x_1533) ;  /* 0x0000004c0030a947 */ /* 0x000fea0003800000 */
[----:B------:R-:W-:Y:S01]  /*5ab0*/  UMOV UR60, UR61 ;  /* 0x0000003d003c7c82 */ /* 0x000fe20008000000 */
[----:B------:R-:W-:Y:S01]  /*5ac0*/  R2UR UR61, R148 ;  /* 0x00000000943d72ca */ /* 0x000fe200000e0000 */
[----:B------:R-:W-:Y:S01]  /*5ad0*/  ULDC.64 UR6, c[0x0][0x3f8] ;  /* 0x0000fe0000067ab9 */ /* 0x000fe20000000a00 */
        /* <DEDUP_REMOVED lines=26> */
[----:B------:R-:W-:Y:S01]  /*5c80*/  IMAD.U32 R7, RZ, RZ, UR6 ;  /* 0x00000006ff077e24 */ /* 0x000fe2000f8e00ff */
[----:B------:R-:W-:Y:S01]  /*5c90*/  MOV R6, UR7 ;  /* 0x0000000700067c02 */ /* 0x000fe20008000f00 */
[----:B------:R-:W-:Y:S01]  /*5ca0*/  UMOV UR45, UR46 ;  /* 0x0000002e002d7c82 */ /* 0x000fe20008000000 */
[----:B------:R-:W-:-:S05]  /*5cb0*/  ULDC UR40, c[0x0][0x9d8] ;  /* 0x0002760000287ab9 */ /* 0x000fca0000000800 */
.L_x_1542:
[----:B------:R-:W-:Y:S01]  /*5cc0*/  R2UR UR7, R146 ;  /* 0x00000000920772ca */ /* 0x000fe200000e0000 */
[----:B------:R-:W-:-:S04]  /*5cd0*/  UIADD3 UR46, UR45, 0x1, URZ ;  /* 0x000000012d2e7890 */ /* 0x000fc8000fffe03f */
[----:B------:R-:W-:-:S04]  /*5ce0*/  UISETP.NE.AND UP0, UPT, UR46, 0x2, UPT ;  /* 0x000000022e00788c */ /* 0x000fc8000bf05270 */
[----:B------:R-:W-:Y:S02]  /*5cf0*/  USEL UR6, URZ, 0x1, UP0 ;  /* 0x000000013f067887 */ /* 0x000fe40008000000 */
[----:B------:R-:W-:Y:S02]  /*5d00*/  USEL UR46, UR46, URZ, UP0 ;  /* 0x0000003f2e2e7287 */ /* 0x000fe40008000000 */
[----:B------:R-:W-:Y:S01]  /*5d10*/  ISETP.NE.AND P3, PT, RZ, UR7, PT ;  /* 0x00000007ff007c0c */ /* 0x000fe2000bf65270 */
[----:B------:R-:W-:-:S06]  /*5d20*/  ULOP3.LUT UR6, UR61, UR6, URZ, 0x3c, !UPT ;  /* 0x000000063d067292 */ /* 0x000fcc000f8e3c3f */
[----:B------:R-:W-:-:S06]  /*5d30*/  IMAD.U32 R148, RZ, RZ, UR6 ;  /* 0x00000006ff947e24 */ /* 0x000fcc000f8e00ff */
[----:B------:R-:W-:Y:S05]  /*5d40*/  @P3 BRA `(.L_x_1534) ;  /* 0x0000000000303947 */ /* 0x000fea0003800000 */
[----:B------:R-:W-:Y:S05]  /*5d50*/  @!P0 BRA `(.L_x_1535) ;  /* 0x0000000000048947 */ /* 0x000fea0003800000 */
[----:B------:R-:W-:Y:S01]  /*5d60*/  BPT.TRAP 0x1 ;  /* 0x000000040000795c */ /* 0x000fe20000300000 */
.L_x_1535:
[----:B------:R-:W-:Y:S01]  /*5d70*/  R2UR UR7, R148 ;  /* 0x00000000940772ca */ /* 0x000fe200000e0000 */
[----:B------:R-:W-:-:S12]  /*5d80*/  ULEA UR6, UR46, UR47, 0x3 ;  /* 0x0000002f2e067291 */ /* 0x000fd8000f8e183f */
[----:B------:R-:W-:-:S05]  /*5d90*/  IMAD.U32 R9, RZ, RZ, UR7 ;  /* 0x00000007ff097e24 */ /* 0x000fca000f8e00ff */
[----:B------:R-:W-:-:S04]  /*5da0*/  SHF.L.U32 R9, R9, 0x1f, RZ ;  /* 0x0000001f09097819 */ /* 0x000fc800000006ff */
[----:B------:R1:W2:Y:S01]  /*5db0*/  SYNCS.PHASECHK.TRANS64.TRYWAIT P2, [UR6+0x31c30], R9 ;  /* 0x031c3009ff0075a7 */ /* 0x0002a20008040146 */
[----:B------:R-:W-:Y:S05]  /*5dc0*/  @!P0 BRA `(.L_x_1536) ;  /* 0x0000000000048947 */ /* 0x000fea0003800000 */
[----:B------:R-:W-:Y:S01]  /*5dd0*/  BPT.TRAP 0x1 ;  /* 0x000000040000795c */ /* 0x000fe20000300000 */
.L_x_1536:
[----:B--2---:R-:W-:Y:S05]  /*5de0*/  @P2 BRA `(.L_x_1534) ;  /* 0x0000000000082947 */ /* 0x004fea0003800000 */
[----:B------:R-:W2:Y:S02]  /*5df0*/  SYNCS.PHASECHK.TRANS64.TRYWAIT P2, [UR6+0x31c30], R9 ;  /* 0x031c3009ff0075a7 */ /* 0x000ea40008040146 */
[----:B--2---:R-:W-:Y:S05]  /*5e00*/  @!P2 BRA `(.L_x_1537) ;  /* 0x000000d4004ca947 */ /* 0x004fea0003800000 */
.L_x_1534:
[----:B-12---:R-:W-:Y:S01]  /*5e10*/  VIADD R9, R16, 0x8 ;  /* 0x0000000810097836 */ /* 0x006fe20000000000 */
[----:B------:R-:W-:Y:S01]  /*5e20*/  UIMAD UR6, UR46, 0x6c0, UR41 ;  /* 0x000006c02e0678a4 */ /* 0x000fe2000f8e0229 */
[----:B------:R-:W-:Y:S01]  /*5e30*/  UMOV UR7, 0x80000020 ;  /* 0x8000002000077882 */ /* 0x000fe20000000000 */
[----:B------:R-:W-:Y:S02]  /*5e40*/  UMOV UR28, UR4 ;  /* 0x00000004001c7c82 */ /* 0x000fe40008000000 */
[----:B------:R1:W-:Y:S01]  /*5e50*/  BAR.SYNC.DEFER_BLOCKING R9, 0x100 ;  /* 0x000400090000751d */ /* 0x0003e20000010000 */
[----:B------:R-:W-:Y:S02]  /*5e60*/  UIADD3 UR30, UR6, 0x40, URZ ;  /* 0x00000040061e7890 */ /* 0x000fe4000fffe03f */
[----:B------:R-:W-:Y:S02]  /*5e70*/  UIADD3 UR34, UR6, 0x80, URZ ;  /* 0x0000008006227890 */ /* 0x000fe4000fffe03f */
[----:B------:R-:W-:Y:S01]  /*5e80*/  UIADD3 UR38, UR6, 0xc0, URZ ;  /* 0x000000c006267890 */ /* 0x000fe2000fffe03f */
[----:B------:R-:W-:Y:S01]  /*5e90*/  UMOV UR29, UR5 ;  /* 0x00000005001d7c82 */ /* 0x000fe20008000000 */
[----:B------:R-:W-:Y:S01]  /*5ea0*/  UMOV UR31, 0x80000020 ;  /* 0x80000020001f7882 */ /* 0x000fe20000000000 */
[----:B------:R-:W-:Y:S01]  /*5eb0*/  UMOV UR32, UR4 ;  /* 0x0000000400207c82 */ /* 0x000fe20008000000 */
[----:B------:R-:W-:Y:S01]  /*5ec0*/  UMOV UR33, UR5 ;  /* 0x0000000500217c82 */ /* 0x000fe20008000000 */
[----:B------:R-:W-:Y:S01]  /*5ed0*/  UMOV UR35, 0x80000020 ;  /* 0x8000002000237882 */ /* 0x000fe20000000000 */
        /* <DEDUP_REMOVED lines=10> */
[----:B------:R-:W-:Y:S01]  /*5f80*/  WARPGROUP.ARRIVE ;  /* 0x00000000000079c5 */ /* 0x000fe20000000000 */
[----:B------:R-:W-:Y:S01]  /*5f90*/  UMOV UR55, 0x80000020 ;  /* 0x8000002000377882 */ /* 0x000fe20000000000 */
[----:B------:R-:W-:Y:S01]  /*5fa0*/  UIADD3 UR58, UR6, 0x180, URZ ;  /* 0x00000180063a7890 */ /* 0x000fe2000fffe03f */
[----:B------:R-:W-:Y:S01]  /*5fb0*/  UMOV UR56, UR4 ;  /* 0x0000000400387c82 */ /* 0x000fe20008000000 */
[----:B------:R-:W-:-:S02]  /*5fc0*/  UMOV UR57, UR5 ;  /* 0x0000000500397c82 */ /* 0x000fc40008000000 */
[----:B------:R-:W-:Y:S01]  /*5fd0*/  HGMMA.64x16x16.F32 R136, gdesc[UR4], RZ, !UPT, gsb0 ;  /* 0x00200000048879f0 */ /* 0x000fe2000c0008ff */
[----:B------:R-:W-:Y:S01]  /*5fe0*/  UMOV UR59, 0x80000020 ;  /* 0x80000020003b7882 */ /* 0x000fe20000000000 */
        /* <DEDUP_REMOVED lines=11> */
[----:B------:R-:W-:-:S02]  /*60a0*/  WARPGROUP.DEPBAR.LE gsb0, 0x0 ;  /* 0x00008000000079c5 */ /* 0x000fc40000010000 */
        /* <DEDUP_REMOVED lines=276> */
[----:B------:R-:W-:Y:S02]  /*71f0*/  UIADD3 UR7, UR6, 0x642, URZ ;  /* 0x0000064206077890 */ /* 0x000fe4000fffe03f */
        /* <DEDUP_REMOVED lines=36> */
[----:B-1----:R-:W-:Y:S05]  /*7440*/  @P3 BRA `(.L_x_1538) ;  /* 0x00000000002c3947 */ /* 0x002fea0003800000 */
[----:B------:R-:W-:Y:S05]  /*7450*/  @!P0 BRA `(.L_x_1539) ;  /* 0x0000000000048947 */ /* 0x000fea0003800000 */
[----:B------:R-:W-:Y:S01]  /*7460*/  BPT.TRAP 0x1 ;  /* 0x000000040000795c */ /* 0x000fe20000300000 */
.L_x_1539:
[----:B------:R-:W-:Y:S01]  /*7470*/  ULEA UR6, UR45, UR47, 0x3 ;  /* 0x0000002f2d067291 */ /* 0x000fe2000f8e183f */
[----:B------:R-:W-:-:S05]  /*7480*/  IMAD.U32 R9, RZ, RZ, UR61 ;  /* 0x0000003dff097e24 */ /* 0x000fca000f8e00ff */
[----:B------:R-:W-:-:S04]  /*7490*/  SHF.L.U32 R9, R9, 0x1f, RZ ;  /* 0x0000001f09097819 */ /* 0x000fc800000006ff */
[----:B------:R1:W2:Y:S01]  /*74a0*/  SYNCS.PHASECHK.TRANS64.TRYWAIT P2, [UR6+0x31c50], R9 ;  /* 0x031c5009ff0075a7 */ /* 0x0002a20008040146 */
[----:B------:R-:W-:Y:S05]  /*74b0*/  @!P0 BRA `(.L_x_1540) ;  /* 0x0000000000048947 */ /* 0x000fea0003800000 */
[----:B------:R-:W-:Y:S01]  /*74c0*/  BPT.TRAP 0x1 ;  /* 0x000000040000795c */ /* 0x000fe20000300000 */
.L_x_1540:
[----:B--2---:R-:W-:Y:S05]  /*74d0*/  @P2 BRA `(.L_x_1538) ;  /* 0x0000000000082947 */ /* 0x004fea0003800000 */
[----:B------:R-:W2:Y:S02]  /*74e0*/  SYNCS.PHASECHK.TRANS64.TRYWAIT P2, [UR6+0x31c50], R9 ;  /* 0x031c5009ff0075a7 */ /* 0x000ea40008040146 */
[----:B--2---:R-:W-:Y:S05]  /*74f0*/  @!P2 BRA `(.L_x_1541) ;  /* 0x000000bc00a8a947 */ /* 0x004fea0003800000 */
.L_x_1538:
[----:B------:R-:W-:Y:S01]  /*7500*/  UIADD3 UR6, UR47, 0x200, URZ ;  /* 0x000002002f067890 */ /* 0x000fe2000fffe03f */
[----:B------:R-:W-:Y:S01]  /*7510*/  R2UR UR10, R145 ;  /* 0x00000000910a72ca */ /* 0x000fe200000e0000 */
[----:B------:R-:W-:Y:S01]  /*7520*/  WARPGROUP.ARRIVE ;  /* 0x00000000000079c5 */ /* 0x000fe20000000000 */
[----:B------:R-:W-:Y:S01]  /*7530*/  UMOV UR29, 0xc0000010 ;  /* 0xc0000010001d7882 */ /* 0x000fe20000000000 */
[----:B------:R-:W-:Y:S01]  /*7540*/  USHF.R.U32.HI UR6, URZ, 0x4, UR6 ;  /* 0x000000043f067899 */ /* 0x000fe20008011606 */
[----:B------:R-:W-:Y:S01]  /*7550*/  R2UR UR11, R6 ;  /* 0x00000000060b72ca */ /* 0x000fe200000e0000 */
[----:B------:R-:W-:Y:S01]  /*7560*/  UMOV UR31, 0x80000020 ;  /* 0x80000020001f7882 */ /* 0x000fe20000000000 */
[----:B------:R-:W-:Y:S01]  /*7570*/  FMUL.FTZ R153, R108, UR40 ;  /* 0x000000286c997c20 */ /* 0x000fe20008410000 */
[----:B------:R-:W-:Y:S01]  /*7580*/  ULOP3.LUT UR6, UR6, 0x3fff, URZ, 0xc0, !UPT ;  /* 0x00003fff06067892 */ /* 0x000fe2000f8ec03f */
[----:B------:R-:W3:Y:S01]  /*7590*/  LDC R108, c[0x0][0x288] ;  /* 0x0000a200ff6c7b82 */ /* 0x000ee20000000800 */
[----:B------:R-:W-:Y:S01]  /*75a0*/  ULDC UR14, c[0x0][0x2e0] ;  /* 0x0000b800000e7ab9 */ /* 0x000fe20000000800 */
[----:B------:R-:W-:Y:S01]  /*75b0*/  FMUL.FTZ R149, R136, UR40 ;  /* 0x0000002888957c20 */ /* 0x000fe20008410000 */
[----:B------:R-:W-:Y:S01]  /*75c0*/  ULOP3.LUT UR7, UR6, 0x2400000, URZ, 0xfc, !UPT ;  /* 0x0240000006077892 */ /* 0x000fe2000f8efc3f */
[----:B------:R-:W-:Y:S01]  /*75d0*/  FMUL.FTZ R154, R96, UR40 ;  /* 0x00000028609a7c20 */ /* 0x000fe20008410000 */
[----:B------:R-:W-:Y:S01]  /*75e0*/  ULOP3.LUT UR6, UR10, 0x10000, URZ, 0xfc, !UPT ;  /* 0x000100000a067892 */ /* 0x000fe2000f8efc3f */
[----:B------:R-:W-:Y:S01]  /*75f0*/  R2UR UR10, R7 ;  /* 0x00000000070a72ca */ /* 0x000fe200000e0000 */
[----:B------:R-:W-:Y:S01]  /*7600*/  UIMAD UR7, UR45, 0x6c0, UR7 ;  /* 0x000006c02d0778a4 */ /* 0x000fe2000f8e0207 */
[----:B------:R-:W-:Y:S01]  /*7610*/  FMUL.FTZ R136, R137, UR40 ;  /* 0x0000002889887c20 */ /* 0x000fe20008410000 */
[----:B------:R-:W-:Y:S01]  /*7620*/  FMUL.FTZ R96, R98, UR40 ;  /* 0x0000002862607c20 */ /* 0x000fe20008410000 */
[----:B------:R-:W4:Y:S01]  /*7630*/  MUFU.TANH R149, R149 ;  /* 0x0000009500957308 */ /* 0x000f220000002400 */
[----:B-12---:R-:W-:Y:S01]  /*7640*/  FMUL.FTZ R9, R138, UR40 ;  /* 0x000000288a097c20 */ /* 0x006fe20008410000 */
[----:B------:R-:W-:Y:S01]  /*7650*/  UMOV UR28, UR6 ;  /* 0x00000006001c7c82 */ /* 0x000fe20008000000 */
[----:B------:R-:W-:Y:S01]  /*7660*/  FMUL.FTZ R138, R140, UR40 ;  /* 0x000000288c8a7c20 */ /* 0x000fe20008410000 */
[----:B------:R-:W-:Y:S01]  /*7670*/  UMOV UR30, UR7 ;  /* 0x00000007001e7c82 */ /* 0x000fe20008000000 */
[----:B------:R-:W-:Y:S01]  /*7680*/  FMUL.FTZ R21, R122, UR40 ;  /* 0x000000287a157c20 */ /* 0x000fe20008410000 */
[----:B------:R-:W-:Y:S01]  /*7690*/  HGMMA.64x96x16.F32 R24, gdesc[UR28].tnspB, R24, gsb0 ;  /* 0x416000001c1879f0 */ /* 0x000fe20008000818 */
[----:B------:R-:W-:Y:S01]  /*76a0*/  UIADD3 UR28, UR6, 0x180, URZ ;  /* 0x00000180061c7890 */ /* 0x000fe2000fffe03f */
[----:B------:R-:W1:Y:S01]  /*76b0*/  MUFU.TANH R136, R136 ;  /* 0x0000008800887308 */ /* 0x000e620000002400 */
[----:B------:R-:W-:Y:S01]  /*76c0*/  UIADD3 UR30, UR7, 0x40, URZ ;  /* 0x00000040071e7890 */ /* 0x000fe2000fffe03f */
[----:B------:R-:W-:Y:S01]  /*76d0*/  FMUL.FTZ R122, R127, UR40 ;  /* 0x000000287f7a7c20 */ /* 0x000fe20008410000 */
[----:B------:R-:W-:Y:S01]  /*76e0*/  UMOV UR29, 0xc0000010 ;  /* 0xc0000010001d7882 */ /* 0x000fe20000000000 */
[----:B------:R-:W-:Y:S01]  /*76f0*/  UMOV UR31, 0x80000020 ;  /* 0x80000020001f7882 */ /* 0x000fe20000000000 */
[----:B------:R-:W-:Y:S01]  /*7700*/  UISETP.NE.U32.AND UP0, UPT, UR10, URZ, UPT ;  /* 0x0000003f0a00728c */ /* 0x000fe2000bf05070 */
[----:B------:R-:W-:Y:S01]  /*7710*/  FMUL.FTZ R137, R141, UR40 ;  /* 0x000000288d897c20 */ /* 0x000fe20008410000 */
[----:B------:R-:W-:Y:S01]  /*7720*/  UIMAD UR10, UR60, -0x90, UR42 ;  /* 0xffffff703c0a78a4 */ /* 0x000fe2000f8e022a */
[----:B------:R-:W-:Y:S01]  /*7730*/  FMUL.FTZ R127, R112, UR40 ;  /* 0x00000028707f7c20 */ /* 0x000fe20008410000 */
[----:B------:R-:W-:Y:S01]  /*7740*/  UISETP.NE.AND.EX UP0, UPT, UR11, URZ, UPT, UP0 ;  /* 0x0000003f0b00728c */ /* 0x000fe2000bf05300 */
[----:B------:R-:W-:Y:S01]  /*7750*/  FMUL.FTZ R112, R114, UR40 ;  /* 0x0000002872707c20 */ /* 0x000fe20008410000 */
[----:B------:R-:W-:Y:S01]  /*7760*/  UIADD3 UR10, UR10, 0x1, URZ ;  /* 0x000000010a0a7890 */ /* 0x000fe2000fffe03f */
[----:B------:R-:W2:Y:S01]  /*7770*/  MUFU.TANH R138, R138 ;  /* 0x0000008a008a7308 */ /* 0x000ea20000002400 */
[----:B------:R-:W-:Y:S01]  /*7780*/  ULDC UR11, c[0x0][0x404] ;  /* 0x00010100000b7ab9 */ /* 0x000fe20000000800 */
[----:B------:R-:W-:Y:S01]  /*7790*/  FMUL.FTZ R114, R118, UR40 ;  /* 0x0000002876727c20 */ /* 0x000fe20008410000 */
[----:B------:R-:W-:Y:S01]  /*77a0*/  USEL UR11, UR11, 0x1, UP0 ;  /* 0x000000010b0b7887 */ /* 0x000fe20008000000 */
[----:B------:R-:W-:Y:S01]  /*77b0*/  FMUL.FTZ R10, R139, UR40 ;  /* 0x000000288b0a7c20 */ /* 0x000fe20008410000 */
[----:B------:R-:W-:Y:S01]  /*77c0*/  FMUL.FTZ R139, R128, UR40 ;  /* 0x00000028808b7c20 */ /* 0x000fe20008410000 */
[----:B------:R-:W-:Y:S01]  /*77d0*/  FMUL.FTZ R129, R129, UR40 ;  /* 0x0000002881817c20 */ /* 0x000fe20008410000 */
[----:B------:R-:W-:Y:S01]  /*77e0*/  UIMAD UR10, UR11, UR14, UR10 ;  /* 0x0000000e0b0a72a4 */ /* 0x000fe2000f8e020a */
[----:B------:R-:W5:Y:S01]  /*77f0*/  MUFU.TANH R137, R137 ;  /* 0x0000008900897308 */ /* 0x000f620000002400 */
[----:B------:R-:W-:Y:S01]  /*7800*/  FMUL.FTZ R140, R132, UR40 ;  /* 0x00000028848c7c20 */ /* 0x000fe20008410000 */
[----:B------:R-:W-:Y:S01]  /*7810*/  FMUL.FTZ R141, R116, UR40 ;  /* 0x00000028748d7c20 */ /* 0x000fe20008410000 */
[----:B------:R-:W-:Y:S01]  /*7820*/  FMUL.FTZ R116, R117, UR40 ;  /* 0x0000002875747c20 */ /* 0x000fe20008410000 */
[----:B------:R-:W-:Y:S01]  /*7830*/  FMUL.FTZ R13, R130, UR40 ;  /* 0x00000028820d7c20 */ /* 0x000fe20008410000 */
[----:B---3--:R-:W-:Y:S01]  /*7840*/  IADD3 R98, -R108, UR10, RZ ;  /* 0x0000000a6c627c10 */ /* 0x008fe2000fffe1ff */
[----:B------:R-:W-:Y:S01]  /*7850*/  FMUL.FTZ R117, R93, UR40 ;  /* 0x000000285d757c20 */ /* 0x000fe20008410000 */
[----:B------:R-:W-:Y:S01]  /*7860*/  FMUL.FTZ R14, R131, UR40 ;  /* 0x00000028830e7c20 */ /* 0x000fe20008410000 */
[----:B------:R-:W3:Y:S01]  /*7870*/  MUFU.TANH R139, R139 ;  /* 0x0000008b008b7308 */ /* 0x000ee20000002400 */
[----:B------:R-:W-:Y:S01]  /*7880*/  FMUL.FTZ R131, R133, UR40 ;  /* 0x0000002885837c20 */ /* 0x000fe20008410000 */
[----:B------:R-:W-:-:S02]  /*7890*/  IMAD R98, R19, -0x2, R98 ;  /* 0xfffffffe13627824 */ /* 0x000fc400078e0262 */
[----:B------:R-:W-:Y:S01]  /*78a0*/  FMUL.FTZ R15, R134, UR40 ;  /* 0x00000028860f7c20 */ /* 0x000fe20008410000 */
[----:B------:R-:W-:Y:S01]  /*78b0*/  FMUL.FTZ R134, R120, UR40 ;  /* 0x0000002878867c20 */ /* 0x000fe20008410000 */
[----:B------:R-:W-:Y:S01]  /*78c0*/  FMUL.FTZ R133, R121, UR40 ;  /* 0x0000002879857c20 */ /* 0x000fe20008410000 */
[----:B------:R-:W-:Y:S01]  /*78d0*/  FMUL.FTZ R121, R126, UR40 ;  /* 0x000000287e797c20 */ /* 0x000fe20008410000 */
[----:B------:R-:W-:Y:S01]  /*78e0*/  IADD3 R118, R23, R98, RZ ;  /* 0x0000006217767210 */ /* 0x000fe20007ffe0ff */
[----:B------:R-:W3:Y:S01]  /*78f0*/  MUFU.TANH R129, R129 ;  /* 0x0000008100817308 */ /* 0x000ee20000002400 */
[----:B------:R-:W-:Y:S01]  /*7900*/  FMUL.FTZ R20, R135, UR40 ;  /* 0x0000002887147c20 */ /* 0x000fe20008410000 */
[----:B------:R-:W-:Y:S01]  /*7910*/  FMUL.FTZ R135, R124, UR40 ;  /* 0x000000287c877c20 */ /* 0x000fe20008410000 */
[C---:B------:R-:W-:Y:S01]  /*7920*/  ISETP.GT.AND P2, PT, R118.reuse, RZ, PT ;  /* 0x000000ff7600720c */ /* 0x040fe20003f44270 */
[----:B------:R-:W-:Y:S01]  /*7930*/  FMUL.FTZ R89, R89, UR40 ;  /* 0x0000002859597c20 */ /* 0x000fe20008410000 */
[C---:B------:R-:W-:Y:S01]  /*7940*/  ISETP.GT.AND P3, PT, R118.reuse, 0x1, PT ;  /* 0x000000017600780c */ /* 0x040fe20003f64270 */
[----:B------:R-:W-:Y:S01]  /*7950*/  FMUL.FTZ R120, R123, UR40 ;  /* 0x000000287b787c20 */ /* 0x000fe20008410000 */
[----:B----4-:R-:W-:Y:S01]  /*7960*/  FSEL R132, R149, -INF , P2 ;  /* 0xff80000095847808 */ /* 0x010fe20001000000 */
[----:B------:R-:W4:Y:S01]  /*7970*/  MUFU.TANH R140, R140 ;  /* 0x0000008c008c7308 */ /* 0x000f220000002400 */
[----:B------:R-:W-:Y:S01]  /*7980*/  ISETP.GT.AND P2, PT, R118, 0x8, PT ;  /* 0x000000087600780c */ /* 0x000fe20003f44270 */
[----:B------:R-:W-:Y:S01]  /*7990*/  FMUL.FTZ R123, R125, UR40 ;  /* 0x000000287d7b7c20 */ /* 0x000fe20008410000 */
[----:B-1----:R-:W-:Y:S01]  /*79a0*/  FSEL R130, R136, -INF , P3 ;  /* 0xff80000088827808 */ /* 0x002fe20001800000 */
[----:B------:R-:W-:Y:S01]  /*79b0*/  FMUL.FTZ R12, R143, UR40 ;  /* 0x000000288f0c7c20 */ /* 0x000fe20008410000 */
[----:B------:R-:W-:Y:S01]  /*79c0*/  FMNMX.FTZ R93, R132, R8, !PT ;  /* 0x00000008845d7209 */ /* 0x000fe20007810000 */
[----:B------:R-:W-:Y:S01]  /*79d0*/  FMUL.FTZ R143, R104, UR40 ;  /* 0x00000028688f7c20 */ /* 0x000fe20008410000 */
[----:B------:R-:W-:Y:S01]  /*79e0*/  ISETP.GT.AND P3, PT, R118, 0x9, PT ;  /* 0x000000097600780c */ /* 0x000fe20003f64270 */
[----:B------:R-:W1:Y:S01]  /*79f0*/  MUFU.TANH R131, R131 ;  /* 0x0000008300837308 */ /* 0x000e620000002400 */
[----:B--2---:R-:W-:Y:S01]  /*7a00*/  FSEL R98, R138, -INF , P2 ;  /* 0xff8000008a627808 */ /* 0x004fe20001000000 */
[----:B------:R-:W-:Y:S01]  /*7a10*/  FMUL.FTZ R104, R106, UR40 ;  /* 0x000000286a687c20 */ /* 0x000fe20008410000 */
[----:B------:R-:W-:Y:S01]  /*7a20*/  FMNMX.FTZ R93, R130, R93, !PT ;  /* 0x0000005d825d7209 */ /* 0x000fe20007810000 */
[----:B------:R-:W-:Y:S01]  /*7a30*/  FMUL.FTZ R106, R110, UR40 ;  /* 0x000000286e6a7c20 */ /* 0x000fe20008410000 */
[----:B------:R-:W-:Y:S01]  /*7a40*/  ISETP.GT.AND P2, PT, R118, 0x10, PT ;  /* 0x000000107600780c */ /* 0x000fe20003f44270 */
[----:B------:R-:W-:Y:S01]  /*7a50*/  FMUL.FTZ R125, R113, UR40 ;  /* 0x00000028717d7c20 */ /* 0x000fe20008410000 */
[----:B-----5:R-:W-:Y:S01]  /*7a60*/  FSEL R128, R137, -INF , P3 ;  /* 0xff80000089807808 */ /* 0x020fe20001800000 */
[----:B------:R-:W2:Y:S01]  /*7a70*/  MUFU.TANH R134, R134 ;  /* 0x0000008600867308 */ /* 0x000ea20000002400 */
[----:B------:R-:W-:Y:S01]  /*7a80*/  FMNMX.FTZ R93, R98, R93, !PT ;  /* 0x0000005d625d7209 */ /* 0x000fe20007810000 */
[----:B------:R-:W-:Y:S01]  /*7a90*/  FMUL.FTZ R110, R97, UR40 ;  /* 0x00000028616e7c20 */ /* 0x000fe20008410000 */
[----:B------:R-:W-:Y:S01]  /*7aa0*/  ISETP.GT.AND P3, PT, R118, 0x11, PT ;  /* 0x000000117600780c */ /* 0x000fe20003f64270 */
[----:B------:R-:W-:Y:S01]  /*7ab0*/  FMUL.FTZ R11, R142, UR40 ;  /* 0x000000288e0b7c20 */ /* 0x000fe20008410000 */
[----:B---3--:R-:W-:Y:S01]  /*7ac0*/  FSEL R126, R139, -INF , P2 ;  /* 0xff8000008b7e7808 */ /* 0x008fe20001000000 */
[----:B------:R-:W-:Y:S01]  /*7ad0*/  FMUL.FTZ R97, R99, UR40 ;  /* 0x0000002863617c20 */ /* 0x000fe20008410000 */
[----:B------:R-:W-:Y:S01]  /*7ae0*/  FMNMX.FTZ R93, R128, R93, !PT ;  /* 0x0000005d805d7209 */ /* 0x000fe20007810000 */
[----:B------:R-:W3:Y:S01]  /*7af0*/  MUFU.TANH R133, R133 ;  /* 0x0000008500857308 */ /* 0x000ee20000002400 */
[----:B------:R-:W-:Y:S01]  /*7b00*/  ISETP.GT.AND P2, PT, R118, 0x18, PT ;  /* 0x000000187600780c */ /* 0x000fe20003f44270 */
[----:B------:R-:W-:Y:S01]  /*7b10*/  FMUL.FTZ R142, R105, UR40 ;  /* 0x00000028698e7c20 */ /* 0x000fe20008410000 */
[----:B------:R-:W-:Y:S01]  /*7b20*/  FSEL R108, R129, -INF , P3 ;  /* 0xff800000816c7808 */ /* 0x000fe20001800000 */
[----:B------:R-:W-:Y:S01]  /*7b30*/  FMUL.FTZ R99, R88, UR40 ;  /* 0x0000002858637c20 */ /* 0x000fe20008410000 */
[----:B------:R-:W-:Y:S01]  /*7b40*/  FMNMX.FTZ R93, R126, R93, !PT ;  /* 0x0000005d7e5d7209 */ /* 0x000fe20007810000 */
[----:B------:R-:W-:Y:S01]  /*7b50*/  FMUL.FTZ R105, R107, UR40 ;  /* 0x000000286b697c20 */ /* 0x000fe20008410000 */
[----:B------:R-:W-:Y:S01]  /*7b60*/  ISETP.GT.AND P3, PT, R118, 0x19, PT ;  /* 0x000000197600780c */ /* 0x000fe20003f64270 */
[----:B------:R-:W-:Y:S01]  /*7b70*/  MUFU.TANH R135, R135 ;  /* 0x0000008700877308 */ /* 0x000fe20000002400 */
[----:B----4-:R-:W-:Y:S01]  /*7b80*/  FSEL R124, R140, -INF , P2 ;  /* 0xff8000008c7c7808 */ /* 0x010fe20001000000 */
[----:B------:R-:W-:Y:S01]  /*7b90*/  FMUL.FTZ R107, R111, UR40 ;  /* 0x000000286f6b7c20 */ /* 0x000fe20008410000 */
[----:B------:R-:W-:Y:S01]  /*7ba0*/  ISETP.GT.AND P2, PT, R118, 0x20, PT ;  /* 0x000000207600780c */ /* 0x000fe20003f44270 */
[----:B------:R-:W-:Y:S01]  /*7bb0*/  FMUL.FTZ R111, R92, UR40 ;  /* 0x000000285c6f7c20 */ /* 0x000fe20008410000 */
[----:B------:R-:W-:Y:S01]  /*7bc0*/  FMUL.FTZ R101, R101, UR40 ;  /* 0x0000002865657c20 */ /* 0x000fe20008410000 */
[----:B------:R-:W-:Y:S01]  /*7bd0*/  FMUL.FTZ R152, R109, UR40 ;  /* 0x000000286d987c20 */ /* 0x000fe20008410000 */
[----:B------:R-:W-:Y:S01]  /*7be0*/  FMUL.FTZ R139, R81, UR40 ;  /* 0x00000028518b7c20 */ /* 0x000fe20008410000 */
[----:B------:R4:W-:Y:S01]  /*7bf0*/  MUFU.TANH R149, R89 ;  /* 0x0000005900957308 */ /* 0x0009e20000002400 */
[----:B------:R-:W-:Y:S01]  /*7c00*/  FMUL.FTZ R137, R80, UR40 ;  /* 0x0000002850897c20 */ /* 0x000fe20008410000 */
[----:B------:R-:W-:Y:S01]  /*7c10*/  FMUL.FTZ R113, R115, UR40 ;  /* 0x0000002873717c20 */ /* 0x000fe20008410000 */
[----:B------:R-:W-:Y:S01]  /*7c20*/  FMUL.FTZ R115, R119, UR40 ;  /* 0x0000002877737c20 */ /* 0x000fe20008410000 */
[----:B------:R-:W-:Y:S01]  /*7c30*/  FMUL.FTZ R100, R100, UR40 ;  /* 0x0000002864647c20 */ /* 0x000fe20008410000 */
[----:B------:R-:W-:Y:S01]  /*7c40*/  FMUL.FTZ R157, R73, UR40 ;  /* 0x00000028499d7c20 */ /* 0x000fe20008410000 */
[----:B------:R-:W-:Y:S01]  /*7c50*/  FMUL.FTZ R84, R84, UR40 ;  /* 0x0000002854547c20 */ /* 0x000fe20008410000 */
[----:B------:R-:W-:Y:S01]  /*7c60*/  FMUL.FTZ R155, R72, UR40 ;  /* 0x00000028489b7c20 */ /* 0x000fe20008410000 */
[----:B------:R-:W5:Y:S01]  /*7c70*/  MUFU.TANH R123, R123 ;  /* 0x0000007b007b7308 */ /* 0x000f620000002400 */
[----:B----4-:R-:W-:Y:S01]  /*7c80*/  FMNMX.FTZ R89, R108, R93, !PT ;  /* 0x0000005d6c597209 */ /* 0x010fe20007810000 */
[----:B------:R-:W-:Y:S01]  /*7c90*/  FMUL.FTZ R76, R76, UR40 ;  /* 0x000000284c4c7c20 */ /* 0x000fe20008410000 */
[----:B-1----:R-:W-:Y:S01]  /*7ca0*/  FSEL R93, R131, -INF , P3 ;  /* 0xff800000835d7808 */ /* 0x002fe20001800000 */
[----:B------:R-:W-:Y:S01]  /*7cb0*/  FMUL.FTZ R72, R102, UR40 ;  /* 0x0000002866487c20 */ /* 0x000fe20008410000 */
[----:B------:R-:W-:Y:S01]  /*7cc0*/  FMNMX.FTZ R136, R124, R89, !PT ;  /* 0x000000597c887209 */ /* 0x000fe20007810000 */
[----:B------:R-:W-:Y:S01]  /*7cd0*/  FMUL.FTZ R83, R83, UR40 ;  /* 0x0000002853537c20 */ /* 0x000fe20008410000 */
[----:B------:R-:W-:Y:S01]  /*7ce0*/  ISETP.GT.AND P3, PT, R118, 0x21, PT ;  /* 0x000000217600780c */ /* 0x000fe20003f64270 */
[----:B------:R-:W-:-:S02]  /*7cf0*/  WARPGROUP.DEPBAR.LE gsb0, 0x0 ;  /* 0x00008000000079c5 */ /* 0x000fc40000010000 */
[----:B------:R-:W-:Y:S01]  /*7d00*/  WARPGROUP.ARRIVE ;  /* 0x00000000000079c5 */ /* 0x000fe20000000000 */
[----:B------:R-:W-:Y:S01]  /*7d10*/  MUFU.TANH R127, R127 ;  /* 0x0000007f007f7308 */ /* 0x000fe20000002400 */
[----:B--2---:R-:W-:Y:S01]  /*7d20*/  FSEL R89, R134, -INF , P2 ;  /* 0xff80000086597808 */ /* 0x004fe20001000000 */
[----:B------:R-:W-:Y:S01]  /*7d30*/  FMUL.FTZ R86, R86, UR40 ;  /* 0x0000002856567c20 */ /* 0x000fe20008410000 */
[----:B------:R-:W-:Y:S01]  /*7d40*/  FMNMX.FTZ R136, R93, R136, !PT ;  /* 0x000000885d887209 */ /* 0x000fe20007810000 */
[----:B------:R-:W-:Y:S01]  /*7d50*/  FMUL.FTZ R87, R87, UR40 ;  /* 0x0000002857577c20 */ /* 0x000fe20008410000 */
[----:B------:R-:W-:Y:S01]  /*7d60*/  HGMMA.64x96x16.F32 R24, gdesc[UR28].tnspB, R24, gsb0 ;  /* 0x416000001c1879f0 */ /* 0x000fe20008000818 */
[----:B------:R-:W-:Y:S01]  /*7d70*/  UIADD3 UR28, UR6, 0x300, URZ ;  /* 0x00000300061c7890 */ /* 0x000fe2000fffe03f */
[----:B------:R-:W-:Y:S01]  /*7d80*/  ISETP.GT.AND P2, PT, R118, 0x28, PT ;  /* 0x000000287600780c */ /* 0x000fe20003f44270 */
[----:B------:R-:W-:Y:S01]  /*7d90*/  UIADD3 UR30, UR7, 0x80, URZ ;  /* 0x00000080071e7890 */ /* 0x000fe2000fffe03f */
[----:B------:R-:W1:Y:S01]  /*7da0*/  MUFU.TANH R125, R125 ;  /* 0x0000007d007d7308 */ /* 0x000e620000002400 */
[----:B------:R-:W-:Y:S01]  /*7db0*/  UMOV UR29, 0xc0000010 ;  /* 0xc0000010001d7882 */ /* 0x000fe20000000000 */
[----:B------:R-:W-:Y:S01]  /*7dc0*/  UMOV UR31, 0x80000020 ;  /* 0x80000020001f7882 */ /* 0x000fe20000000000 */
[----:B------:R-:W-:Y:S01]  /*7dd0*/  FMNMX.FTZ R136, R89, R136, !PT ;  /* 0x0000008859887209 */ /* 0x000fe20007810000 */
[----:B------:R-:W-:Y:S01]  /*7de0*/  FMUL.FTZ R74, R74, UR40 ;  /* 0x000000284a4a7c20 */ /* 0x000fe20008410000 */
[----:B------:R-:W-:-:S03]  /*7df0*/  R2UR UR61, R148 ;  /* 0x00000000943d72ca */ /* 0x000fc600000e0000 */
[----:B------:R3:W-:Y:S08]  /*7e00*/  MUFU.TANH R92, R99 ;  /* 0x00000063005c7308 */ /* 0x0007f00000002400 */
[----:B------:R-:W-:Y:S01]  /*7e10*/  MUFU.TANH R141, R141 ;  /* 0x0000008d008d7308 */ /* 0x000fe20000002400 */
[----:B---3--:R-:W-:Y:S02]  /*7e20*/  FSEL R99, R133, -INF , P3 ;  /* 0xff80000085637808 */ /* 0x008fe40001800000 */
[----:B------:R-:W-:-:S02]  /*7e30*/  ISETP.GT.AND P3, PT, R118, 0x29, PT ;  /* 0x000000297600780c */ /* 0x000fc40003f64270 */
[----:B------:R-:W-:Y:S02]  /*7e40*/  FMNMX.FTZ R136, R99, R136, !PT ;  /* 0x0000008863887209 */ /* 0x000fe40007810000 */
[----:B-----5:R-:W-:Y:S01]  /*7e50*/  FSEL R109, R123, -INF , P3 ;  /* 0xff8000007b6d7808 */ /* 0x020fe20001800000 */
[----:B------:R2:W-:Y:S01]  /*7e60*/  MUFU.TANH R88, R101 ;  /* 0x0000006500587308 */ /* 0x0005e20000002400 */
[----:B------:R-:W-:-:S04]  /*7e70*/  ISETP.GT.AND P3, PT, R118, 0x31, PT ;  /* 0x000000317600780c */ /* 0x000fc80003f64270 */
[----:B-1----:R-:W-:Y:S02]  /*7e80*/  FSEL R81, R125, -INF , P3 ;  /* 0xff8000007d517808 */ /* 0x002fe40001800000 */
[C---:B------:R-:W-:Y:S01]  /*7e90*/  ISETP.GT.AND P3, PT, R118.reuse, 0x39, PT ;  /* 0x000000397600780c */ /* 0x040fe20003f64270 */
[----:B------:R-:W1:Y:S01]  /*7ea0*/  MUFU.TANH R116, R116 ;  /* 0x0000007400747308 */ /* 0x000e620000002400 */
[----:B--2---:R-:W-:Y:S02]  /*7eb0*/  FSEL R101, R135, -INF , P2 ;  /* 0xff80000087657808 */ /* 0x004fe40001000000 */
[----:B------:R-:W-:Y:S02]  /*7ec0*/  ISETP.GT.AND P2, PT, R118, 0x30, PT ;  /* 0x000000307600780c */ /* 0x000fe40003f44270 */
[----:B------:R-:W-:-:S03]  /*7ed0*/  FMNMX.FTZ R136, R101, R136, !PT ;  /* 0x0000008865887209 */ /* 0x000fc60007810000 */
[----:B------:R-:W2:Y:S01]  /*7ee0*/  MUFU.TANH R143, R143 ;  /* 0x0000008f008f7308 */ /* 0x000ea20000002400 */
[----:B------:R-:W-:-:S07]  /*7ef0*/  FMNMX.FTZ R136, R109, R136, !PT ;  /* 0x000000886d887209 */ /* 0x000fce0007810000 */
[----:B------:R3:W-:Y:S01]  /*7f00*/  MUFU.TANH R134, R111 ;  /* 0x0000006f00867308 */ /* 0x0007e20000002400 */
[----:B-1----:R-:W-:Y:S01]  /*7f10*/  FSEL R119, R116, -INF , P3 ;  /* 0xff80000074777808 */ /* 0x002fe20001800000 */
[----:B------:R-:W-:Y:S01]  /*7f20*/  FMUL.FTZ R116, R78, UR40 ;  /* 0x000000284e747c20 */ /* 0x000fe20008410000 */
[----:B------:R-:W-:-:S05]  /*7f30*/  ISETP.GT.AND P3, PT, R118, 0x41, PT ;  /* 0x000000417600780c */ /* 0x000fca0003f64270 */
[----:B------:R-:W1:Y:S01]  /*7f40*/  MUFU.TANH R142, R142 ;  /* 0x0000008e008e7308 */ /* 0x000e620000002400 */
[----:B---3--:R-:W-:Y:S02]  /*7f50*/  FSEL R111, R127, -INF , P2 ;  /* 0xff8000007f6f7808 */ /* 0x008fe40001000000 */
[----:B------:R-:W-:Y:S02]  /*7f60*/  ISETP.GT.AND P2, PT, R118, 0x38, PT ;  /* 0x000000387600780c */ /* 0x000fe40003f44270 */
[----:B------:R-:W-:-:S03]  /*7f70*/  FMNMX.FTZ R136, R111, R136, !PT ;  /* 0x000000886f887209 */ /* 0x000fc60007810000 */
[----:B------:R-:W3:Y:S01]  /*7f80*/  MUFU.TANH R153, R153 ;  /* 0x0000009900997308 */ /* 0x000ee20000002400 */
[----:B------:R-:W-:-:S07]  /*7f90*/  FMNMX.FTZ R136, R81, R136, !PT ;  /* 0x0000008851887209 */ /* 0x000fce0007810000 */
[----:B------:R4:W-:Y:S08]  /*7fa0*/  MUFU.TANH R80, R117 ;  /* 0x0000007500507308 */ /* 0x0009f00000002400 */
[----:B------:R-:W5:Y:S01]  /*7fb0*/  MUFU.TANH R152, R152 ;  /* 0x0000009800987308 */ /* 0x000f620000002400 */
[----:B----4-:R-:W-:Y:S01]  /*7fc0*/  FSEL R117, R141, -INF , P2 ;  /* 0xff8000008d757808 */ /* 0x010fe20001000000 */
[----:B------:R-:W-:Y:S01]  /*7fd0*/  FMUL.FTZ R141, R85, UR40 ;  /* 0x00000028558d7c20 */ /* 0x000fe20008410000 */
[----:B------:R-:W-:-:S02]  /*7fe0*/  ISETP.GT.AND P2, PT, R118, 0x40, PT ;  /* 0x000000407600780c */ /* 0x000fc40003f44270 */
[----:B------:R-:W-:Y:S02]  /*7ff0*/  FMNMX.FTZ R136, R117, R136, !PT ;  /* 0x0000008875887209 */ /* 0x000fe40007810000 */
[----:B--2---:R-:W-:Y:S01]  /*8000*/  FSEL R123, R143, -INF , P2 ;  /* 0xff8000008f7b7808 */ /* 0x004fe20001000000 */
[----:B------:R-:W2:Y:S01]  /*8010*/  MUFU.TANH R154, R154 ;  /* 0x0000009a009a7308 */ /* 0x000ea20000002400 */
[----:B------:R-:W-:Y:S02]  /*8020*/  FMNMX.FTZ R136, R119, R136, !PT ;  /* 0x0000008877887209 */ /* 0x000fe40007810000 */
[----:B------:R-:W-:Y:S02]  /*8030*/  ISETP.GT.AND P2, PT, R118, 0x48, PT ;  /* 0x000000487600780c */ /* 0x000fe40003f44270 */
[----:B-1----:R-:W-:Y:S02]  /*8040*/  FSEL R85, R142, -INF , P3 ;  /* 0xff8000008e557808 */ /* 0x002fe40001800000 */
[----:B------:R-:W-:Y:S01]  /*8050*/  FMNMX.FTZ R136, R123, R136, !PT ;  /* 0x000000887b887209 */ /* 0x000fe20007810000 */
[----:B------:R-:W1:Y:S01]  /*8060*/  MUFU.TANH R110, R110 ;  /* 0x0000006e006e7308 */ /* 0x000e620000002400 */
[----:B------:R-:W-:Y:S01]  /*8070*/  ISETP.GT.AND P3, PT, R118, 0x49, PT ;  /* 0x000000497600780c */ /* 0x000fe20003f64270 */
[----:B------:R-:W-:-:S02]  /*8080*/  WARPGROUP.DEPBAR.LE gsb0, 0x0 ;  /* 0x00008000000079c5 */ /* 0x000fc40000010000 */
[----:B------:R-:W-:Y:S01]  /*8090*/  WARPGROUP.ARRIVE ;  /* 0x00000000000079c5 */ /* 0x000fe20000000000 */
[----:B---3--:R-:W-:Y:S02]  /*80a0*/  FSEL R127, R153, -INF , P2 ;  /* 0xff800000997f7808 */ /* 0x008fe40001000000 */
[----:B------:R-:W-:Y:S01]  /*80b0*/  FMNMX.FTZ R136, R85, R136, !PT ;  /* 0x0000008855887209 */ /* 0x000fe20007810000 */
[----:B------:R-:W3:Y:S01]  /*80c0*/  MUFU.TANH R100, R100 ;  /* 0x0000006400647308 */ /* 0x000ee20000002400 */
[----:B------:R-:W-:Y:S01]  /*80d0*/  ISETP.GT.AND P2, PT, R118, 0x50, PT ;  /* 0x000000507600780c */ /* 0x000fe20003f44270 */
[----:B------:R-:W-:Y:S01]  /*80e0*/  HGMMA.64x96x16.F32 R24, gdesc[UR28].tnspB, R24, gsb0 ;  /* 0x416000001c1879f0 */ /* 0x000fe20008000818 */
[----:B------:R-:W-:Y:S01]  /*80f0*/  UIADD3 UR28, UR6, 0x480, URZ ;  /* 0x00000480061c7890 */ /* 0x000fe2000fffe03f */
[----:B-----5:R-:W-:Y:S01]  /*8100*/  FSEL R125, R152, -INF , P3 ;  /* 0xff800000987d7808 */ /* 0x020fe20001800000 */
[----:B------:R-:W-:Y:S01]  /*8110*/  UIADD3 UR30, UR7, 0xc0, URZ ;  /* 0x000000c0071e7890 */ /* 0x000fe2000fffe03f */
[----:B------:R-:W-:Y:S01]  /*8120*/  FMNMX.FTZ R136, R127, R136, !PT ;  /* 0x000000887f887209 */ /* 0x000fe20007810000 */
[----:B------:R-:W-:Y:S01]  /*8130*/  UMOV UR29, 0xc0000010 ;  /* 0xc0000010001d7882 */ /* 0x000fe20000000000 */
[----:B------:R-:W-:Y:S01]  /*8140*/  UMOV UR31, 0x80000020 ;  /* 0x80000020001f7882 */ /* 0x000fe20000000000 */
[----:B------:R-:W-:Y:S01]  /*8150*/  ISETP.GT.AND P3, PT, R118, 0x51, PT ;  /* 0x000000517600780c */ /* 0x000fe20003f64270 */
[----:B------:R-:W4:Y:S01]  /*8160*/  MUFU.TANH R137, R137 ;  /* 0x0000008900897308 */ /* 0x000f220000002400 */
[----:B--2---:R-:W-:-:S02]  /*8170*/  FSEL R73, R154, -INF , P2 ;  /* 0xff8000009a497808 */ /* 0x004fc40001000000 */
[----:B------:R-:W-:Y:S02]  /*8180*/  FMNMX.FTZ R136, R125, R136, !PT ;  /* 0x000000887d887209 */ /* 0x000fe40007810000 */
[----:B------:R-:W-:Y:S02]  /*8190*/  ISETP.GT.AND P2, PT, R118, 0x58, PT ;  /* 0x000000587600780c */ /* 0x000fe40003f44270 */
[----:B-1----:R-:W-:Y:S01]  /*81a0*/  FSEL R129, R110, -INF , P3 ;  /* 0xff8000006e817808 */ /* 0x002fe20001800000 */
[----:B------:R-:W1:Y:S01]  /*81b0*/  MUFU.TANH R139, R139 ;  /* 0x0000008b008b7308 */ /* 0x000e620000002400 */
[----:B------:R-:W-:Y:S01]  /*81c0*/  FMNMX.FTZ R136, R73, R136, !PT ;  /* 0x0000008849887209 */ /* 0x000fe20007810000 */
[----:B------:R-:W-:Y:S01]  /*81d0*/  FMUL.FTZ R110, R79, UR40 ;  /* 0x000000284f6e7c20 */ /* 0x000fe20008410000 */
[----:B------:R-:W-:Y:S02]  /*81e0*/  ISETP.GT.AND P3, PT, R118, 0x59, PT ;  /* 0x000000597600780c */ /* 0x000fe40003f64270 */
[----:B---3--:R-:W-:-:S02]  /*81f0*/  FSEL R131, R100, -INF , P2 ;  /* 0xff80000064837808 */ /* 0x008fc40001000000 */
[----:B------:R-:W-:Y:S01]  /*8200*/  FMNMX.FTZ R136, R129, R136, !PT ;  /* 0x0000008881887209 */ /* 0x000fe20007810000 */
[----:B------:R-:W2:Y:S01]  /*8210*/  MUFU.TANH R84, R84 ;  /* 0x0000005400547308 */ /* 0x000ea20000002400 */
[----:B------:R-:W-:Y:S02]  /*8220*/  ISETP.GT.AND P2, PT, R118, 0x60, PT ;  /* 0x000000607600780c */ /* 0x000fe40003f44270 */
[----:B------:R-:W-:Y:S01]  /*8230*/  FSEL R133, R88, -INF , P3 ;  /* 0xff80000058857808 */ /* 0x000fe20001800000 */
[----:B------:R-:W-:Y:S01]  /*8240*/  FMUL.FTZ R88, R77, UR40 ;  /* 0x000000284d587c20 */ /* 0x000fe20008410000 */
[----:B------:R-:W-:Y:S02]  /*8250*/  FMNMX.FTZ R136, R131, R136, !PT ;  /* 0x0000008883887209 */ /* 0x000fe40007810000 */
[----:B------:R-:W-:Y:S01]  /*8260*/  ISETP.GT.AND P3, PT, R118, 0x61, PT ;  /* 0x000000617600780c */ /* 0x000fe20003f64270 */
[----:B------:R-:W3:Y:S01]  /*8270*/  MUFU.TANH R141, R141 ;  /* 0x0000008d008d7308 */ /* 0x000ee20000002400 */
[----:B------:R-:W-:Y:S01]  /*8280*/  FSEL R135, R92, -INF , P2 ;  /* 0xff8000005c877808 */ /* 0x000fe20001000000 */
[----:B------:R-:W-:Y:S01]  /*8290*/  FMUL.FTZ R92, R103, UR40 ;  /* 0x00000028675c7c20 */ /* 0x000fe20008410000 */
[----:B------:R-:W-:-:S02]  /*82a0*/  FMNMX.FTZ R136, R133, R136, !PT ;  /* 0x0000008885887209 */ /* 0x000fc40007810000 */
[C---:B------:R-:W-:Y:S02]  /*82b0*/  ISETP.GT.AND P2, PT, R118.reuse, 0x68, PT ;  /* 0x000000687600780c */ /* 0x040fe40003f44270 */
[----:B------:R-:W-:Y:S01]  /*82c0*/  FSEL R149, R149, -INF , P3 ;  /* 0xff80000095957808 */ /* 0x000fe20001800000 */
[----:B------:R-:W5:Y:S01]  /*82d0*/  MUFU.TANH R155, R155 ;  /* 0x0000009b009b7308 */ /* 0x000f620000002400 */
[----:B------:R-:W-:Y:S02]  /*82e0*/  FMNMX.FTZ R136, R135, R136, !PT ;  /* 0x0000008887887209 */ /* 0x000fe40007810000 */
[----:B------:R-:W-:Y:S02]  /*82f0*/  ISETP.GT.AND P3, PT, R118, 0x69, PT ;  /* 0x000000697600780c */ /* 0x000fe40003f64270 */
[----:B------:R-:W-:Y:S02]  /*8300*/  FSEL R153, R134, -INF , P2 ;  /* 0xff80000086997808 */ /* 0x000fe40001000000 */
[----:B------:R-:W-:Y:S01]  /*8310*/  FMNMX.FTZ R136, R149, R136, !PT ;  /* 0x0000008895887209 */ /* 0x000fe20007810000 */
[----:B------:R-:W5:Y:S01]  /*8320*/  MUFU.TANH R157, R157 ;  /* 0x0000009d009d7308 */ /* 0x000f620000002400 */
[----:B------:R-:W-:-:S02]  /*8330*/  ISETP.GT.AND P2, PT, R118, 0x70, PT ;  /* 0x000000707600780c */ /* 0x000fc40003f44270 */
[----:B------:R-:W-:Y:S02]  /*8340*/  FSEL R143, R80, -INF , P3 ;  /* 0xff800000508f7808 */ /* 0x000fe40001800000 */
[----:B------:R-:W-:Y:S02]  /*8350*/  FMNMX.FTZ R136, R153, R136, !PT ;  /* 0x0000008899887209 */ /* 0x000fe40007810000 */
[C---:B------:R-:W-:Y:S01]  /*8360*/  ISETP.GT.AND P3, PT, R118.reuse, 0x71, PT ;  /* 0x000000717600780c */ /* 0x040fe20003f64270 */
[----:B------:R-:W5:Y:S01]  /*8370*/  MUFU.TANH R76, R76 ;  /* 0x0000004c004c7308 */ /* 0x000f620000002400 */
[----:B----4-:R-:W-:Y:S02]  /*8380*/  FSEL R137, R137, -INF , P2 ;  /* 0xff80000089897808 */ /* 0x010fe40001000000 */
[----:B------:R-:W-:Y:S02]  /*8390*/  FMNMX.FTZ R136, R143, R136, !PT ;  /* 0x000000888f887209 */ /* 0x000fe40007810000 */
[----:B------:R-:W-:-:S02]  /*83a0*/  ISETP.GT.AND P2, PT, R118, 0x78, PT ;  /* 0x000000787600780c */ /* 0x000fc40003f44270 */
[----:B-1----:R-:W-:Y:S01]  /*83b0*/  FSEL R139, R139, -INF , P3 ;  /* 0xff8000008b8b7808 */ /* 0x002fe20001800000 */
[----:B------:R-:W1:Y:S01]  /*83c0*/  MUFU.TANH R88, R88 ;  /* 0x0000005800587308 */ /* 0x000e620000002400 */
[----:B------:R-:W-:Y:S02]  /*83d0*/  FMNMX.FTZ R136, R137, R136, !PT ;  /* 0x0000008889887209 */ /* 0x000fe40007810000 */
[----:B------:R-:W-:Y:S02]  /*83e0*/  ISETP.GT.AND P3, PT, R118, 0x79, PT ;  /* 0x000000797600780c */ /* 0x000fe40003f64270 */
[----:B--2---:R-:W-:Y:S01]  /*83f0*/  FSEL R77, R84, -INF , P2 ;  /* 0xff800000544d7808 */ /* 0x004fe20001000000 */
[----:B------:R-:W-:Y:S01]  /*8400*/  FMUL.FTZ R84, R90, UR40 ;  /* 0x000000285a547c20 */ /* 0x000fe20008410000 */
[----:B------:R-:W-:Y:S01]  /*8410*/  FMNMX.FTZ R136, R139, R136, !PT ;  /* 0x000000888b887209 */ /* 0x000fe20007810000 */
[----:B------:R-:W-:Y:S01]  /*8420*/  FMUL.FTZ R90, R94, UR40 ;  /* 0x000000285e5a7c20 */ /* 0x000fe20008410000 */
[----:B------:R-:W-:Y:S01]  /*8430*/  ISETP.GT.AND P2, PT, R118, 0x80, PT ;  /* 0x000000807600780c */ /* 0x000fe20003f44270 */
[----:B------:R-:W-:Y:S01]  /*8440*/  FMUL.FTZ R94, R75, UR40 ;  /* 0x000000284b5e7c20 */ /* 0x000fe20008410000 */
[----:B---3--:R-:W-:Y:S01]  /*8450*/  FSEL R141, R141, -INF , P3 ;  /* 0xff8000008d8d7808 */ /* 0x008fe20001800000 */
[----:B------:R-:W-:Y:S01]  /*8460*/  MUFU.TANH R9, R9 ;  /* 0x0000000900097308 */ /* 0x000fe20000002400 */
[----:B------:R-:W-:-:S02]  /*8470*/  FMNMX.FTZ R136, R77, R136, !PT ;  /* 0x000000884d887209 */ /* 0x000fc40007810000 */
[C---:B------:R-:W-:Y:S02]  /*8480*/  ISETP.GT.AND P3, PT, R118.reuse, 0x81, PT ;  /* 0x000000817600780c */ /* 0x040fe40003f64270 */
[----:B-----5:R-:W-:Y:S02]  /*8490*/  FSEL R155, R155, -INF , P2 ;  /* 0xff8000009b9b7808 */ /* 0x020fe40001000000 */
[----:B------:R-:W-:Y:S01]  /*84a0*/  FMNMX.FTZ R136, R141, R136, !PT ;  /* 0x000000888d887209 */ /* 0x000fe20007810000 */
[----:B------:R-:W2:Y:S01]  /*84b0*/  MUFU.TANH R10, R10 ;  /* 0x0000000a000a7308 */ /* 0x000ea20000002400 */
[----:B------:R-:W-:Y:S02]  /*84c0*/  ISETP.GT.AND P2, PT, R118, 0x88, PT ;  /* 0x000000887600780c */ /* 0x000fe40003f44270 */
[----:B------:R-:W-:Y:S02]  /*84d0*/  FSEL R157, R157, -INF , P3 ;  /* 0xff8000009d9d7808 */ /* 0x000fe40001800000 */
[----:B------:R-:W-:-:S02]  /*84e0*/  FMNMX.FTZ R136, R155, R136, !PT ;  /* 0x000000889b887209 */ /* 0x000fc40007810000 */
[----:B------:R-:W-:Y:S01]  /*84f0*/  ISETP.GT.AND P3, PT, R118, 0x89, PT ;  /* 0x000000897600780c */ /* 0x000fe20003f64270 */
[----:B------:R-:W-:Y:S01]  /*8500*/  MUFU.TANH R11, R11 ;  /* 0x0000000b000b7308 */ /* 0x000fe20000002400 */
[----:B------:R-:W-:Y:S01]  /*8510*/  FSEL R80, R76, -INF , P2 ;  /* 0xff8000004c507808 */ /* 0x000fe20001000000 */
[----:B------:R-:W-:Y:S01]  /*8520*/  VIADD R118, R118, 0x8 ;  /* 0x0000000876767836 */ /* 0x000fe20000000000 */
[----:B------:R-:W-:Y:S02]  /*8530*/  FMNMX.FTZ R136, R157, R136, !PT ;  /* 0x000000889d887209 */ /* 0x000fe40007810000 */
[----:B-1----:R-:W-:Y:S01]  /*8540*/  FSEL R103, R88, -INF , P3 ;  /* 0xff80000058677808 */ /* 0x002fe20001800000 */
[----:B------:R-:W-:Y:S01]  /*8550*/  FMUL.FTZ R88, R91, UR40 ;  /* 0x000000285b587c20 */ /* 0x000fe20008410000 */
[----:B------:R-:W-:Y:S01]  /*8560*/  FMNMX.FTZ R136, R80, R136, !PT ;  /* 0x0000008850887209 */ /* 0x000fe20007810000 */
[----:B------:R-:W-:Y:S01]  /*8570*/  FMUL.FTZ R91, R95, UR40 ;  /* 0x000000285f5b7c20 */ /* 0x000fe20008410000 */
[----:B------:R1:W-:Y:S01]  /*8580*/  MUFU.TANH R76, R92 ;  /* 0x0000005c004c7308 */ /* 0x0003e20000002400 */
[----:B------:R-:W-:-:S02]  /*8590*/  WARPGROUP.DEPBAR.LE gsb0, 0x0 ;  /* 0x00008000000079c5 */ /* 0x000fc40000010000 */
[----:B------:R-:W-:Y:S01]  /*85a0*/  WARPGROUP.ARRIVE ;  /* 0x00000000000079c5 */ /* 0x000fe20000000000 */
[----:B------:R-:W-:Y:S02]  /*85b0*/  FMNMX.FTZ R136, R103, R136, !PT ;  /* 0x0000008867887209 */ /* 0x000fe40007810000 */
[----:B------:R-:W-:Y:S02]  /*85c0*/  ISETP.GT.AND P5, PT, R118, RZ, PT ;  /* 0x000000ff7600720c */ /* 0x000fe40003fa4270 */
[----:B------:R-:W3:Y:S01]  /*85d0*/  MUFU.TANH R12, R12 ;  /* 0x0000000c000c7308 */ /* 0x000ee20000002400 */
[----:B------:R-:W-:Y:S01]  /*85e0*/  HGMMA.64x96x16.F32 R24, gdesc[UR28].tnspB, R24, gsb0 ;  /* 0x416000001c1879f0 */ /* 0x000fe20008000818 */
[----:B------:R-:W-:Y:S01]  /*85f0*/  UIADD3 UR28, UR6, 0x600, URZ ;  /* 0x00000600061c7890 */ /* 0x000fe2000fffe03f */
[----:B------:R-:W4:Y:S01]  /*8600*/  SHFL.BFLY PT, R100, R136, 0x2, 0x1f ;  /* 0x0c401f0088647f89 */ /* 0x000f2200000e0000 */
[----:B------:R-:W-:Y:S01]  /*8610*/  UIADD3 UR30, UR7, 0x100, URZ ;  /* 0x00000100071e7890 */ /* 0x000fe2000fffe03f */
[----:B-1----:R-:W-:Y:S01]  /*8620*/  FMUL.FTZ R92, R82, UR40 ;  /* 0x00000028525c7c20 */ /* 0x002fe20008410000 */
[----:B------:R-:W-:Y:S01]  /*8630*/  UMOV UR29, 0xc0000010 ;  /* 0xc0000010001d7882 */ /* 0x000fe20000000000 */
[----:B------:R-:W-:Y:S01]  /*8640*/  UMOV UR31, 0x80000020 ;  /* 0x80000020001f7882 */ /* 0x000fe20000000000 */
[----:B------:R-:W1:Y:S01]  /*8650*/  LDC R82, c[0x0][0x988] ;  /* 0x00026200ff527b82 */ /* 0x000e620000000800 */
[----:B------:R-:W-:Y:S01]  /*8660*/  MUFU.TANH R13, R13 ;  /* 0x0000000d000d7308 */ /* 0x000fe20000002400 */
[----:B------:R-:W-:-:S02]  /*8670*/  ISETP.GT.AND P3, PT, R118, 0x1, PT ;  /* 0x000000017600780c */ /* 0x000fc40003f64270 */
[----:B------:R-:W-:Y:S02]  /*8680*/  ISETP.GT.AND P4, PT, R118, 0x8, PT ;  /* 0x000000087600780c */ /* 0x000fe40003f84270 */
[----:B--2---:R-:W-:Y:S02]  /*8690*/  FSEL R10, R10, -INF , P3 ;  /* 0xff8000000a0a7808 */ /* 0x004fe40001800000 */
[C---:B------:R-:W-:Y:S01]  /*86a0*/  ISETP.GT.AND P6, PT, R118.reuse, 0x9, PT ;  /* 0x000000097600780c */ /* 0x040fe20003fc4270 */
[----:B------:R-:W2:Y:S01]  /*86b0*/  MUFU.TANH R14, R14 ;  /* 0x0000000e000e7308 */ /* 0x000ea20000002400 */
[----:B------:R-:W-:Y:S02]  /*86c0*/  ISETP.GT.AND P3, PT, R118, 0x11, PT ;  /* 0x000000117600780c */ /* 0x000fe40003f64270 */
[----:B---3--:R-:W-:Y:S02]  /*86d0*/  FSEL R12, R12, -INF , P6 ;  /* 0xff8000000c0c7808 */ /* 0x008fe40003000000 */
[----:B------:R-:W-:-:S03]  /*86e0*/  ISETP.GT.AND P6, PT, R118, 0x19, PT ;  /* 0x000000197600780c */ /* 0x000fc60003fc4270 */
[----:B------:R-:W-:Y:S01]  /*86f0*/  MUFU.TANH R15, R15 ;  /* 0x0000000f000f7308 */ /* 0x000fe20000002400 */
[----:B----4-:R-:W-:-:S05]  /*8700*/  FMNMX.FTZ R100, R136, R100, !PT ;  /* 0x0000006488647209 */ /* 0x010fca0007810000 */
[----:B------:R-:W3:Y:S02]  /*8710*/  SHFL.BFLY PT, R95, R100, 0x1, 0x1f ;  /* 0x0c201f00645f7f89 */ /* 0x000ee400000e0000 */
[----:B------:R-:W-:Y:S01]  /*8720*/  MUFU.TANH R20, R20 ;  /* 0x0000001400147308 */ /* 0x000fe20000002400 */
[----:B--2---:R-:W-:Y:S02]  /*8730*/  FSEL R14, R14, -INF , P3 ;  /* 0xff8000000e0e7808 */ /* 0x004fe40001800000 */
[----:B------:R-:W-:-:S05]  /*8740*/  ISETP.GT.AND P3, PT, R118, 0x21, PT ;  /* 0x000000217600780c */ /* 0x000fca0003f64270 */
[----:B------:R-:W-:Y:S08]  /*8750*/  MUFU.TANH R21, R21 ;  /* 0x0000001500157308 */ /* 0x000ff00000002400 */
[----:B------:R-:W2:Y:S01]  /*8760*/  MUFU.TANH R120, R120 ;  /* 0x0000007800787308 */ /* 0x000ea20000002400 */
[----:B---3--:R-:W-:-:S07]  /*8770*/  FMNMX.FTZ R75, R100, R95, !PT ;  /* 0x0000005f644b7209 */ /* 0x008fce0007810000 */
[----:B------:R-:W3:Y:S01]  /*8780*/  MUFU.TANH R121, R121 ;  /* 0x0000007900797308 */ /* 0x000ee20000002400 */
[C---:B------:R-:W-:Y:S01]  /*8790*/  FSETP.NEU.FTZ.AND P2, PT, R75.reuse, -INF , PT ;  /* 0xff8000004b00780b */ /* 0x040fe20003f5d000 */
[----:B-1----:R-:W-:-:S06]  /*87a0*/  FMUL.FTZ R100, R75, R82 ;  /* 0x000000524b647220 */ /* 0x002fcc0000410000 */
[----:B------:R-:W1:Y:S01]  /*87b0*/  MUFU.TANH R122, R122 ;  /* 0x0000007a007a7308 */ /* 0x000e620000002400 */
[----:B------:R-:W-:Y:S02]  /*87c0*/  FSEL R100, R100, RZ, P2 ;  /* 0x000000ff64647208 */ /* 0x000fe40001000000 */
[----:B--2---:R-:W-:Y:S02]  /*87d0*/  FSEL R120, R120, -INF , P3 ;  /* 0xff80000078787808 */ /* 0x004fe40001800000 */
[----:B------:R-:W-:Y:S01]  /*87e0*/  ISETP.GT.AND P3, PT, R118, 0x31, PT ;  /* 0x000000317600780c */ /* 0x000fe20003f64270 */
[-CC-:B------:R-:W-:Y:S01]  /*87f0*/  FFMA.FTZ R79, R128, R82.reuse, -R100.reuse ;  /* 0x00000052804f7223 */ /* 0x180fe20000010864 */
[-CC-:B------:R-:W-:Y:S01]  /*8800*/  FFMA.FTZ R128, R108, R82.reuse, -R100.reuse ;  /* 0x000000526c807223 */ /* 0x180fe20000010864 */
[----:B------:R-:W-:Y:S01]  /*8810*/  FSEL R108, R9, -INF , P5 ;  /* 0xff800000096c7808 */ /* 0x000fe20002800000 */
[-CC-:B------:R-:W-:Y:S01]  /*8820*/  FFMA.FTZ R78, R126, R82.reuse, -R100.reuse ;  /* 0x000000527e4e7223 */ /* 0x180fe20000010864 */
[-CC-:B------:R-:W-:Y:S01]  /*8830*/  FFMA.FTZ R95, R130, R82.reuse, -R100.reuse ;  /* 0x00000052825f7223 */ /* 0x180fe20000010864 */
[-CC-:B------:R-:W-:Y:S01]  /*8840*/  FFMA.FTZ R130, R124, R82.reuse, -R100.reuse ;  /* 0x000000527c827223 */ /* 0x180fe20000010864 */
[----:B------:R-:W-:Y:S01]  /*8850*/  FMNMX.FTZ R126, R108, R5, !PT ;  /* 0x000000056c7e7209 */ /* 0x000fe20007810000 */
[--C-:B------:R-:W-:Y:S01]  /*8860*/  FFMA.FTZ R102, R132, R82, -R100.reuse ;  /* 0x0000005284667223 */ /* 0x100fe20000010864 */
[----:B------:R-:W-:Y:S01]  /*8870*/  FSEL R124, R11, -INF , P4 ;  /* 0xff8000000b7c7808 */ /* 0x000fe20002000000 */
[----:B------:R2:W-:Y:S01]  /*8880*/  MUFU.EX2 R9, R128 ;  /* 0x0000008000097308 */ /* 0x0005e20000000800 */
[----:B------:R-:W-:Y:S01]  /*8890*/  FMNMX.FTZ R126, R10, R126, !PT ;  /* 0x0000007e0a7e7209 */ /* 0x000fe20007810000 */
[-CC-:B------:R-:W-:Y:S01]  /*88a0*/  FFMA.FTZ R132, R93, R82.reuse, -R100.reuse ;  /* 0x000000525d847223 */ /* 0x180fe20000010864 */
[----:B------:R-:W-:Y:S01]  /*88b0*/  ISETP.GT.AND P5, PT, R118, 0x10, PT ;  /* 0x000000107600780c */ /* 0x000fe20003fa4270 */
[--C-:B------:R-:W-:Y:S01]  /*88c0*/  FFMA.FTZ R129, R129, R82, -R100.reuse ;  /* 0x0000005281817223 */ /* 0x100fe20000010864 */
[----:B------:R-:W-:Y:S01]  /*88d0*/  FMNMX.FTZ R126, R124, R126, !PT ;  /* 0x0000007e7c7e7209 */ /* 0x000fe20007810000 */
[--C-:B------:R-:W-:Y:S01]  /*88e0*/  FFMA.FTZ R98, R98, R82, -R100.reuse ;  /* 0x0000005262627223 */ /* 0x100fe20000010864 */
[----:B------:R-:W-:Y:S01]  /*88f0*/  FSEL R93, R13, -INF , P5 ;  /* 0xff8000000d5d7808 */ /* 0x000fe20002800000 */
[----:B------:R4:W-:Y:S01]  /*8900*/  MUFU.EX2 R11, R130 ;  /* 0x00000082000b7308 */ /* 0x0009e20000000800 */
[----:B--2---:R-:W-:Y:S01]  /*8910*/  FMNMX.FTZ R128, R12, R126, !PT ;  /* 0x0000007e0c807209 */ /* 0x004fe20007810000 */
[-CC-:B------:R-:W-:Y:S01]  /*8920*/  FFMA.FTZ R85, R85, R82.reuse, -R100.reuse ;  /* 0x0000005255557223 */ /* 0x180fe20000010864 */
[----:B------:R-:W-:Y:S01]  /*8930*/  ISETP.GT.AND P4, PT, R118, 0x18, PT ;  /* 0x000000187600780c */ /* 0x000fe20003f84270 */
[--C-:B------:R-:W-:Y:S01]  /*8940*/  FFMA.FTZ R73, R73, R82, -R100.reuse ;  /* 0x0000005249497223 */ /* 0x100fe20000010864 */
[----:B------:R-:W-:Y:S01]  /*8950*/  FMNMX.FTZ R13, R93, R128, !PT ;  /* 0x000000805d0d7209 */ /* 0x000fe20007810000 */
[-CC-:B------:R-:W-:Y:S01]  /*8960*/  FFMA.FTZ R77, R77, R82.reuse, -R100.reuse ;  /* 0x000000524d4d7223 */ /* 0x180fe20000010864 */
[----:B------:R-:W-:Y:S01]  /*8970*/  FSEL R15, R15, -INF , P4 ;  /* 0xff8000000f0f7808 */ /* 0x000fe20002000000 */
[----:B------:R-:W-:Y:S01]  /*8980*/  MUFU.TANH R112, R112 ;  /* 0x0000007000707308 */ /* 0x000fe20000002400 */
[----:B------:R-:W-:Y:S01]  /*8990*/  FMNMX.FTZ R128, R14, R13, !PT ;  /* 0x0000000d0e807209 */ /* 0x000fe20007810000 */
[-CC-:B----4-:R-:W-:Y:S01]  /*89a0*/  FFMA.FTZ R130, R89, R82.reuse, -R100.reuse ;  /* 0x0000005259827223 */ /* 0x190fe20000010864 */
[----:B------:R-:W-:Y:S01]  /*89b0*/  ISETP.GT.AND P5, PT, R118, 0x20, PT ;  /* 0x000000207600780c */ /* 0x000fe20003fa4270 */
[-CC-:B------:R-:W-:Y:S01]  /*89c0*/  FFMA.FTZ R80, R80, R82.reuse, -R100.reuse ;  /* 0x0000005250507223 */ /* 0x180fe20000010864 */
[----:B------:R-:W-:Y:S01]  /*89d0*/  FSEL R89, R20, -INF , P6 ;  /* 0xff80000014597808 */ /* 0x000fe20003000000 */
[----:B------:R-:W-:Y:S01]  /*89e0*/  FFMA.FTZ R20, R99, R82, -R100 ;  /* 0x0000005263147223 */ /* 0x000fe20000010864 */
[----:B------:R-:W-:-:S02]  /*89f0*/  WARPGROUP.DEPBAR.LE gsb0, 0x0 ;  /* 0x00008000000079c5 */ /* 0x000fc40000010000 */
[----:B------:R-:W-:Y:S01]  /*8a00*/  WARPGROUP.ARRIVE ;  /* 0x00000000000079c5 */ /* 0x000fe20000000000 */
[----:B------:R-:W-:Y:S01]  /*8a10*/  FMNMX.FTZ R128, R15, R128, !PT ;  /* 0x000000800f807209 */ /* 0x000fe20007810000 */
[----:B------:R-:W2:Y:S01]  /*8a20*/  MUFU.TANH R113, R113 ;  /* 0x0000007100717308 */ /* 0x000ea20000002400 */
[----:B------:R-:W-:Y:S01]  /*8a30*/  FSEL R99, R21, -INF , P5 ;  /* 0xff80000015637808 */ /* 0x000fe20002800000 */
[----:B------:R-:W-:Y:S01]  /*8a40*/  FFMA.FTZ R103, R103, R82, -R100 ;  /* 0x0000005267677223 */ /* 0x000fe20000010864 */
[----:B------:R-:W-:Y:S01]  /*8a50*/  FMNMX.FTZ R128, R89, R128, !PT ;  /* 0x0000008059807209 */ /* 0x000fe20007810000 */
[----:B------:R-:W-:Y:S01]  /*8a60*/  HGMMA.64x96x16.F32 R24, gdesc[UR28].tnspB, R24, gsb0 ;  /* 0x416000001c1879f0 */ /* 0x000fe20008000818 */
[----:B------:R-:W-:Y:S01]  /*8a70*/  UIADD3 UR28, UR6, 0x780, URZ ;  /* 0x00000780061c7890 */ /* 0x000fe2000fffe03f */
[C---:B------:R-:W-:Y:S01]  /*8a80*/  ISETP.GT.AND P4, PT, R118.reuse, 0x28, PT ;  /* 0x000000287600780c */ /* 0x040fe20003f84270 */
[----:B------:R-:W-:Y:S01]  /*8a90*/  UIADD3 UR30, UR7, 0x140, URZ ;  /* 0x00000140071e7890 */ /* 0x000fe2000fffe03f */
[----:B------:R-:W-:Y:S01]  /*8aa0*/  FMNMX.FTZ R21, R99, R128, !PT ;  /* 0x0000008063157209 */ /* 0x000fe20007810000 */
[----:B------:R-:W-:Y:S01]  /*8ab0*/  UMOV UR29, 0xc0000010 ;  /* 0xc0000010001d7882 */ /* 0x000fe20000000000 */
[----:B------:R-:W-:Y:S01]  /*8ac0*/  UMOV UR31, 0x80000020 ;  /* 0x80000020001f7882 */ /* 0x000fe20000000000 */
[----:B------:R-:W4:Y:S01]  /*8ad0*/  MUFU.TANH R114, R114 ;  /* 0x0000007200727308 */ /* 0x000f220000002400 */
[----:B------:R-:W-:-:S02]  /*8ae0*/  ISETP.GT.AND P6, PT, R118, 0x29, PT ;  /* 0x000000297600780c */ /* 0x000fc40003fc4270 */
[----:B---3--:R-:W-:Y:S02]  /*8af0*/  FSEL R121, R121, -INF , P4 ;  /* 0xff80000079797808 */ /* 0x008fe40002000000 */
[----:B------:R-:W-:Y:S02]  /*8b00*/  FMNMX.FTZ R128, R120, R21, !PT ;  /* 0x0000001578807209 */ /* 0x000fe40007810000 */
[----:B------:R-:W-:Y:S01]  /*8b10*/  ISETP.GT.AND P5, PT, R118, 0x30, PT ;  /* 0x000000307600780c */ /* 0x000fe20003fa4270 */
[----:B------:R3:W-:Y:S01]  /*8b20*/  MUFU.EX2 R13, R130 ;  /* 0x00000082000d7308 */ /* 0x0007e20000000800 */
[----:B-1----:R-:W-:Y:S02]  /*8b30*/  FSEL R122, R122, -INF , P6 ;  /* 0xff8000007a7a7808 */ /* 0x002fe40003000000 */
[----:B------:R-:W-:Y:S02]  /*8b40*/  ISETP.GT.AND P4, PT, R118, 0x38, PT ;  /* 0x000000387600780c */ /* 0x000fe40003f84270 */
[----:B--2---:R-:W-:-:S02]  /*8b50*/  FSEL R113, R113, -INF , P3 ;  /* 0xff80000071717808 */ /* 0x004fc40001800000 */
[C---:B------:R-:W-:Y:S01]  /*8b60*/  ISETP.GT.AND P6, PT, R118.reuse, 0x39, PT ;  /* 0x000000397600780c */ /* 0x040fe20003fc4270 */
[----:B------:R-:W1:Y:S01]  /*8b70*/  MUFU.TANH R115, R115 ;  /* 0x0000007300737308 */ /* 0x000e620000002400 */
[--C-:B---3--:R-:W-:Y:S01]  /*8b80*/  FFMA.FTZ R130, R101, R82, -R100.reuse ;  /* 0x0000005265827223 */ /* 0x108fe20000010864 */
[----:B------:R-:W-:Y:S02]  /*8b90*/  FMNMX.FTZ R101, R121, R128, !PT ;  /* 0x0000008079657209 */ /* 0x000fe40007810000 */
[----:B------:R-:W-:Y:S02]  /*8ba0*/  ISETP.GT.AND P3, PT, R118, 0x41, PT ;  /* 0x000000417600780c */ /* 0x000fe40003f64270 */
[----:B------:R-:W-:Y:S01]  /*8bb0*/  FMNMX.FTZ R128, R122, R101, !PT ;  /* 0x000000657a807209 */ /* 0x000fe20007810000 */
[----:B------:R-:W-:Y:S01]  /*8bc0*/  FFMA.FTZ R101, R111, R82, -R100 ;  /* 0x000000526f657223 */ /* 0x000fe20000010864 */
[----:B------:R2:W-:Y:S01]  /*8bd0*/  MUFU.EX2 R126, R132 ;  /* 0x00000084007e7308 */ /* 0x0005e20000000800 */
[----:B----4-:R-:W-:-:S02]  /*8be0*/  FSEL R111, R114, -INF , P4 ;  /* 0xff800000726f7808 */ /* 0x010fc40002000000 */
[----:B------:R-:W-:-:S05]  /*8bf0*/  ISETP.GT.AND P4, PT, R118, 0x48, PT ;  /* 0x000000487600780c */ /* 0x000fca0003f84270 */
[----:B------:R-:W3:Y:S01]  /*8c00*/  MUFU.TANH R104, R104 ;  /* 0x0000006800687308 */ /* 0x000ee20000002400 */
[----:B--2---:R-:W-:Y:S01]  /*8c10*/  FFMA.FTZ R132, R109, R82, -R100 ;  /* 0x000000526d847223 */ /* 0x004fe20000010864 */
[----:B------:R-:W-:Y:S02]  /*8c20*/  FSEL R109, R112, -INF , P5 ;  /* 0xff800000706d7808 */ /* 0x000fe40002800000 */
[----:B------:R-:W-:Y:S02]  /*8c30*/  ISETP.GT.AND P5, PT, R118, 0x40, PT ;  /* 0x000000407600780c */ /* 0x000fe40003fa4270 */
[----:B------:R-:W-:Y:S02]  /*8c40*/  FMNMX.FTZ R128, R109, R128, !PT ;  /* 0x000000806d807209 */ /* 0x000fe40007810000 */
[----:B------:R-:W2:Y:S01]  /*8c50*/  MUFU.TANH R105, R105 ;  /* 0x0000006900697308 */ /* 0x000ea20000002400 */
[----:B-1----:R-:W-:Y:S02]  /*8c60*/  FSEL R115, R115, -INF , P6 ;  /* 0xff80000073737808 */ /* 0x002fe40003000000 */
[----:B------:R-:W-:-:S04]  /*8c70*/  FMNMX.FTZ R128, R113, R128, !PT ;  /* 0x0000008071807209 */ /* 0x000fc80007810000 */
[----:B------:R-:W-:Y:S01]  /*8c80*/  FMNMX.FTZ R128, R111, R128, !PT ;  /* 0x000000806f807209 */ /* 0x000fe20007810000 */
[----:B------:R-:W-:Y:S01]  /*8c90*/  MUFU.TANH R106, R106 ;  /* 0x0000006a006a7308 */ /* 0x000fe20000002400 */
[----:B---3--:R-:W-:Y:S02]  /*8ca0*/  FSEL R114, R104, -INF , P5 ;  /* 0xff80000068727808 */ /* 0x008fe40002800000 */
[----:B------:R-:W-:-:S05]  /*8cb0*/  ISETP.GT.AND P5, PT, R118, 0x49, PT ;  /* 0x000000497600780c */ /* 0x000fca0003fa4270 */
[----:B------:R-:W1:Y:S01]  /*8cc0*/  MUFU.TANH R107, R107 ;  /* 0x0000006b006b7308 */ /* 0x000e620000002400 */
[----:B--2---:R-:W-:Y:S02]  /*8cd0*/  FSEL R105, R105, -INF , P3 ;  /* 0xff80000069697808 */ /* 0x004fe40001800000 */
[----:B------:R-:W-:-:S05]  /*8ce0*/  ISETP.GT.AND P3, PT, R118, 0x50, PT ;  /* 0x000000507600780c */ /* 0x000fca0003f64270 */
[----:B------:R2:W-:Y:S08]  /*8cf0*/  MUFU.EX2 R21, R130 ;  /* 0x0000008200157308 */ /* 0x0005f00000000800 */
[----:B------:R-:W3:Y:S01]  /*8d00*/  MUFU.TANH R96, R96 ;  /* 0x0000006000607308 */ /* 0x000ee20000002400 */
[----:B--2---:R-:W-:Y:S01]  /*8d10*/  FFMA.FTZ R130, R81, R82, -R100 ;  /* 0x0000005251827223 */ /* 0x004fe20000010864 */
[----:B------:R-:W-:-:S02]  /*8d20*/  FMNMX.FTZ R81, R115, R128, !PT ;  /* 0x0000008073517209 */ /* 0x000fc40007810000 */
[----:B-1----:R-:W-:Y:S02]  /*8d30*/  FSEL R107, R107, -INF , P5 ;  /* 0xff8000006b6b7808 */ /* 0x002fe40002800000 */
[----:B------:R-:W-:Y:S01]  /*8d40*/  FMNMX.FTZ R128, R114, R81, !PT ;  /* 0x0000005172807209 */ /* 0x000fe20007810000 */
[-CC-:B------:R-:W-:Y:S01]  /*8d50*/  FFMA.FTZ R81, R117, R82.reuse, -R100.reuse ;  /* 0x0000005275517223 */ /* 0x180fe20000010864 */
[----:B------:R-:W1:Y:S01]  /*8d60*/  MUFU.TANH R97, R97 ;  /* 0x0000006100617308 */ /* 0x000e620000002400 */
[----:B------:R-:W-:Y:S01]  /*8d70*/  FSEL R117, R106, -INF , P4 ;  /* 0xff8000006a757808 */ /* 0x000fe20002000000 */
[----:B------:R-:W-:Y:S01]  /*8d80*/  FFMA.FTZ R106, R119, R82, -R100 ;  /* 0x00000052776a7223 */ /* 0x000fe20000010864 */
[----:B------:R-:W-:Y:S02]  /*8d90*/  FMNMX.FTZ R128, R105, R128, !PT ;  /* 0x0000008069807209 */ /* 0x000fe40007810000 */
[----:B------:R-:W-:Y:S02]  /*8da0*/  ISETP.GT.AND P4, PT, R118, 0x51, PT ;  /* 0x000000517600780c */ /* 0x000fe40003f84270 */
[----:B------:R-:W-:Y:S01]  /*8db0*/  FMNMX.FTZ R128, R117, R128, !PT ;  /* 0x0000008075807209 */ /* 0x000fe20007810000 */
[----:B------:R-:W2:Y:S01]  /*8dc0*/  MUFU.TANH R72, R72 ;  /* 0x0000004800487308 */ /* 0x000ea20000002400 */
[----:B---3--:R-:W-:-:S02]  /*8dd0*/  FSEL R96, R96, -INF , P3 ;  /* 0xff80000060607808 */ /* 0x008fc40001800000 */
[----:B------:R-:W-:Y:S02]  /*8de0*/  FMNMX.FTZ R119, R107, R128, !PT ;  /* 0x000000806b777209 */ /* 0x000fe40007810000 */
[----:B------:R-:W-:Y:S01]  /*8df0*/  ISETP.GT.AND P5, PT, R118, 0x58, PT ;  /* 0x000000587600780c */ /* 0x000fe20003fa4270 */
[----:B------:R-:W-:Y:S02]  /*8e00*/  WARPGROUP.DEPBAR.LE gsb0, 0x0 ;  /* 0x00008000000079c5 */ /* 0x000fe40000010000 */
[----:B------:R-:W-:Y:S01]  /*8e10*/  WARPGROUP.ARRIVE ;  /* 0x00000000000079c5 */ /* 0x000fe20000000000 */
[----:B------:R-:W3:Y:S01]  /*8e20*/  MUFU.TANH R84, R84 ;  /* 0x0000005400547308 */ /* 0x000ee20000002400 */
[----:B-1----:R-:W-:Y:S02]  /*8e30*/  FSEL R128, R97, -INF , P4 ;  /* 0xff80000061807808 */ /* 0x002fe40002000000 */
[----:B------:R-:W-:Y:S02]  /*8e40*/  FMNMX.FTZ R119, R96, R119, !PT ;  /* 0x0000007760777209 */ /* 0x000fe40007810000 */
[----:B------:R-:W-:Y:S01]  /*8e50*/  HGMMA.64x96x16.F32 R24, gdesc[UR28].tnspB, R24, gsb0 ;  /* 0x416000001c1879f0 */ /* 0x000fe20008000818 */
[----:B------:R-:W-:Y:S01]  /*8e60*/  UIADD3 UR28, UR6, 0x900, URZ ;  /* 0x00000900061c7890 */ /* 0x000fe2000fffe03f */
[----:B------:R-:W-:Y:S01]  /*8e70*/  ISETP.GT.AND P3, PT, R118, 0x59, PT ;  /* 0x000000597600780c */ /* 0x000fe20003f64270 */
[----:B------:R-:W-:Y:S01]  /*8e80*/  UIADD3 UR30, UR7, 0x180, URZ ;  /* 0x00000180071e7890 */ /* 0x000fe2000fffe03f */
[----:B------:R-:W-:Y:S01]  /*8e90*/  MUFU.TANH R88, R88 ;  /* 0x0000005800587308 */ /* 0x000fe20000002400 */
[----:B------:R-:W-:Y:S01]  /*8ea0*/  UMOV UR29, 0xc0000010 ;  /* 0xc0000010001d7882 */ /* 0x000fe20000000000 */
[----:B------:R-:W-:Y:S01]  /*8eb0*/  UMOV UR31, 0x80000020 ;  /* 0x80000020001f7882 */ /* 0x000fe20000000000 */
[----:B------:R-:W-:-:S02]  /*8ec0*/  FMNMX.FTZ R119, R128, R119, !PT ;  /* 0x0000007780777209 */ /* 0x000fc40007810000 */
[----:B------:R-:W-:Y:S02]  /*8ed0*/  FSEL R97, R76, -INF , P3 ;  /* 0xff8000004c617808 */ /* 0x000fe40001800000 */
[C---:B------:R-:W-:Y:S01]  /*8ee0*/  ISETP.GT.AND P4, PT, R118.reuse, 0x60, PT ;  /* 0x000000607600780c */ /* 0x040fe20003f84270 */
[----:B------:R-:W1:Y:S01]  /*8ef0*/  MUFU.TANH R90, R90 ;  /* 0x0000005a005a7308 */ /* 0x000e620000002400 */
[----:B------:R-:W-:-:S07]  /*8f00*/  ISETP.GT.AND P3, PT, R118, 0x68, PT ;  /* 0x000000687600780c */ /* 0x000fce0003f64270 */
[----:B------:R2:W-:Y:S08]  /*8f10*/  MUFU.EX2 R104, R130 ;  /* 0x0000008200687308 */ /* 0x0005f00000000800 */
[----:B------:R-:W4:Y:S01]  /*8f20*/  MUFU.TANH R91, R91 ;  /* 0x0000005b005b7308 */ /* 0x000f220000002400 */
[----:B--2---:R-:W-:Y:S02]  /*8f30*/  FSEL R130, R72, -INF , P5 ;  /* 0xff80000048827808 */ /* 0x004fe40002800000 */
[----:B------:R-:W-:-:S02]  /*8f40*/  ISETP.GT.AND P5, PT, R118, 0x61, PT ;  /* 0x000000617600780c */ /* 0x000fc40003fa4270 */
[----:B------:R-:W-:Y:S02]  /*8f50*/  FMNMX.FTZ R76, R130, R119, !PT ;  /* 0x00000077824c7209 */ /* 0x000fe40007810000 */
[----:B---3--:R-:W-:Y:S01]  /*8f60*/  FSEL R119, R84, -INF , P4 ;  /* 0xff80000054777808 */ /* 0x008fe20002000000 */
[----:B------:R-:W2:Y:S01]  /*8f70*/  MUFU.TANH R92, R92 ;  /* 0x0000005c005c7308 */ /* 0x000ea20000002400 */
[----:B------:R-:W-:Y:S02]  /*8f80*/  FMNMX.FTZ R76, R97, R76, !PT ;  /* 0x0000004c614c7209 */ /* 0x000fe40007810000 */
[----:B------:R-:W-:Y:S02]  /*8f90*/  ISETP.GT.AND P4, PT, R118, 0x69, PT ;  /* 0x000000697600780c */ /* 0x000fe40003f84270 */
[----:B------:R-:W-:Y:S02]  /*8fa0*/  FMNMX.FTZ R76, R119, R76, !PT ;  /* 0x0000004c774c7209 */ /* 0x000fe40007810000 */
[----:B-1----:R-:W-:Y:S01]  /*8fb0*/  FSEL R90, R90, -INF , P3 ;  /* 0xff8000005a5a7808 */ /* 0x002fe20001800000 */
[----:B------:R1:W-:Y:S01]  /*8fc0*/  MUFU.EX2 R112, R132 ;  /* 0x0000008400707308 */ /* 0x0003e20000000800 */
[----:B----4-:R-:W-:Y:S01]  /*8fd0*/  FSEL R84, R91, -INF , P4 ;  /* 0xff8000005b547808 */ /* 0x010fe20002000000 */
[----:B------:R-:W-:Y:S01]  /*8fe0*/  FFMA.FTZ R91, R125, R82, -R100 ;  /* 0x000000527d5b7223 */ /* 0x000fe20000010864 */
[----:B------:R-:W-:-:S02]  /*8ff0*/  ISETP.GT.AND P3, PT, R118, 0x71, PT ;  /* 0x000000717600780c */ /* 0x000fc40003f64270 */
[----:B------:R-:W-:-:S03]  /*9000*/  ISETP.GT.AND P4, PT, R118, 0x78, PT ;  /* 0x000000787600780c */ /* 0x000fc60003f84270 */
[----:B------:R-:W-:Y:S01]  /*9010*/  MUFU.TANH R83, R83 ;  /* 0x0000005300537308 */ /* 0x000fe20000002400 */
[-CC-:B-1----:R-:W-:Y:S01]  /*9020*/  FFMA.FTZ R132, R123, R82.reuse, -R100.reuse ;  /* 0x000000527b847223 */ /* 0x182fe20000010864 */
[----:B------:R-:W-:Y:S01]  /*9030*/  FSEL R123, R88, -INF , P5 ;  /* 0xff800000587b7808 */ /* 0x000fe20002800000 */
[----:B------:R-:W-:Y:S01]  /*9040*/  FFMA.FTZ R88, R127, R82, -R100 ;  /* 0x000000527f587223 */ /* 0x000fe20000010864 */
[----:B------:R-:W-:Y:S02]  /*9050*/  ISETP.GT.AND P5, PT, R118, 0x70, PT ;  /* 0x000000707600780c */ /* 0x000fe40003fa4270 */
[----:B------:R-:W-:Y:S02]  /*9060*/  FMNMX.FTZ R127, R123, R76, !PT ;  /* 0x0000004c7b7f7209 */ /* 0x000fe40007810000 */
[----:B------:R-:W1:Y:S01]  /*9070*/  MUFU.TANH R86, R86 ;  /* 0x0000005600567308 */ /* 0x000e620000002400 */
[----:B--2---:R-:W-:Y:S02]  /*9080*/  FSEL R92, R92, -INF , P5 ;  /* 0xff8000005c5c7808 */ /* 0x004fe40002800000 */
[----:B------:R-:W-:-:S02]  /*9090*/  FMNMX.FTZ R127, R90, R127, !PT ;  /* 0x0000007f5a7f7209 */ /* 0x000fc40007810000 */
[----:B------:R-:W-:Y:S02]  /*90a0*/  ISETP.GT.AND P5, PT, R118, 0x79, PT ;  /* 0x000000797600780c */ /* 0x000fe40003fa4270 */
[----:B------:R-:W-:Y:S01]  /*90b0*/  FMNMX.FTZ R127, R84, R127, !PT ;  /* 0x0000007f547f7209 */ /* 0x000fe20007810000 */
[----:B------:R-:W2:Y:S03]  /*90c0*/  MUFU.TANH R87, R87 ;  /* 0x0000005700577308 */ /* 0x000ea60000002400 */
[----:B------:R-:W-:-:S05]  /*90d0*/  FMNMX.FTZ R127, R92, R127, !PT ;  /* 0x0000007f5c7f7209 */ /* 0x000fca0007810000 */
[----:B------:R-:W3:Y:S01]  /*90e0*/  MUFU.TANH R74, R74 ;  /* 0x0000004a004a7308 */ /* 0x000ee20000002400 */
[----:B-1----:R-:W-:Y:S01]  /*90f0*/  FSEL R134, R86, -INF , P4 ;  /* 0xff80000056867808 */ /* 0x002fe20002000000 */
[----:B------:R-:W-:Y:S01]  /*9100*/  FFMA.FTZ R86, R135, R82, -R100 ;  /* 0x0000005287567223 */ /* 0x000fe20000010864 */
[----:B------:R-:W-:-:S05]  /*9110*/  ISETP.GT.AND P4, PT, R118, 0x81, PT ;  /* 0x000000817600780c */ /* 0x000fca0003f84270 */
[----:B------:R-:W1:Y:S01]  /*9120*/  MUFU.TANH R94, R94 ;  /* 0x0000005e005e7308 */ /* 0x000e620000002400 */
[----:B--2---:R-:W-:Y:S01]  /*9130*/  FSEL R136, R87, -INF , P5 ;  /* 0xff80000057887808 */ /* 0x004fe20002800000 */
[----:B------:R-:W-:Y:S01]  /*9140*/  FFMA.FTZ R87, R149, R82, -R100 ;  /* 0x0000005295577223 */ /* 0x000fe20000010864 */
[----:B------:R-:W-:-:S05]  /*9150*/  ISETP.GT.AND P5, PT, R118, 0x88, PT ;  /* 0x000000887600780c */ /* 0x000fca0003fa4270 */
[----:B------:R2:W-:Y:S08]  /*9160*/  MUFU.EX2 R72, R132 ;  /* 0x0000008400487308 */ /* 0x0005f00000000800 */
[----:B------:R-:W4:Y:S01]  /*9170*/  MUFU.TANH R116, R116 ;  /* 0x0000007400747308 */ /* 0x000f220000002400 */
[----:B--2---:R-:W-:Y:S01]  /*9180*/  FSEL R132, R83, -INF , P3 ;  /* 0xff80000053847808 */ /* 0x004fe20001800000 */
[----:B------:R-:W-:-:S02]  /*9190*/  WARPGROUP.DEPBAR.LE gsb0, 0x0 ;  /* 0x00008000000079c5 */ /* 0x000fc40000010000 */
[----:B------:R-:W-:Y:S01]  /*91a0*/  WARPGROUP.ARRIVE ;  /* 0x00000000000079c5 */ /* 0x000fe20000000000 */
[----:B------:R-:W-:Y:S01]  /*91b0*/  FMNMX.FTZ R127, R132, R127, !PT ;  /* 0x0000007f847f7209 */ /* 0x000fe20007810000 */
[-CC-:B------:R-:W-:Y:S01]  /*91c0*/  FFMA.FTZ R83, R131, R82.reuse, -R100.reuse ;  /* 0x0000005283537223 */ /* 0x180fe20000010864 */
[----:B------:R-:W-:Y:S01]  /*91d0*/  ISETP.GT.AND P3, PT, R118, 0x80, PT ;  /* 0x000000807600780c */ /* 0x000fe20003f64270 */
[----:B------:R-:W2:Y:S01]  /*91e0*/  MUFU.TANH R110, R110 ;  /* 0x0000006e006e7308 */ /* 0x000ea20000002400 */
[----:B------:R-:W-:Y:S01]  /*91f0*/  FMNMX.FTZ R127, R134, R127, !PT ;  /* 0x0000007f867f7209 */ /* 0x000fe20007810000 */
[----:B------:R-:W-:Y:S01]  /*9200*/  HGMMA.64x96x16.F32 R24, gdesc[UR28].tnspB, R24, gsb0 ;  /* 0x416000001c1879f0 */ /* 0x000fe20008000818 */
[----:B------:R-:W-:Y:S01]  /*9210*/  UIADD3 UR28, UR6, 0xa80, URZ ;  /* 0x00000a80061c7890 */ /* 0x000fe2000fffe03f */
[----:B---3--:R-:W-:Y:S01]  /*9220*/  FSEL R138, R74, -INF , P3 ;  /* 0xff8000004a8a7808 */ /* 0x008fe20001800000 */
[----:B------:R-:W-:Y:S01]  /*9230*/  UIADD3 UR30, UR7, 0x1c0, URZ ;  /* 0x000001c0071e7890 */ /* 0x000fe2000fffe03f */
[----:B------:R-:W-:Y:S01]  /*9240*/  FMNMX.FTZ R127, R136, R127, !PT ;  /* 0x0000007f887f7209 */ /* 0x000fe20007810000 */
[----:B------:R-:W-:Y:S01]  /*9250*/  UMOV UR29, 0xc0000010 ;  /* 0xc0000010001d7882 */ /* 0x000fe20000000000 */
[----:B------:R-:W-:Y:S01]  /*9260*/  UMOV UR31, 0x80000020 ;  /* 0x80000020001f7882 */ /* 0x000fe20000000000 */
[----:B-1----:R-:W-:Y:S01]  /*9270*/  FSEL R140, R94, -INF , P4 ;  /* 0xff8000005e8c7808 */ /* 0x002fe20002000000 */
[-CC-:B------:R-:W-:Y:S01]  /*9280*/  FFMA.FTZ R94, R137, R82.reuse, -R100.reuse ;  /* 0x00000052895e7223 */ /* 0x180fe20000010864 */
[----:B------:R-:W-:Y:S01]  /*9290*/  FMNMX.FTZ R127, R138, R127, !PT ;  /* 0x0000007f8a7f7209 */ /* 0x000fe20007810000 */
[----:B------:R1:W-:Y:S01]  /*92a0*/  MUFU.EX2 R76, R88 ;  /* 0x00000058004c7308 */ /* 0x0003e20000000800 */
[----:B------:R-:W-:Y:S01]  /*92b0*/  ISETP.GT.AND P3, PT, R118, 0x89, PT ;  /* 0x000000897600780c */ /* 0x000fe20003f64270 */
[-CC-:B------:R-:W-:Y:S01]  /*92c0*/  FFMA.FTZ R118, R155, R82.reuse, -R100.reuse ;  /* 0x000000529b767223 */ /* 0x180fe20000010864 */
[----:B----4-:R-:W-:Y:S01]  /*92d0*/  FSEL R142, R116, -INF , P5 ;  /* 0xff800000748e7808 */ /* 0x010fe20002800000 */
[----:B------:R-:W-:Y:S01]  /*92e0*/  FFMA.FTZ R131, R139, R82, -R100 ;  /* 0x000000528b837223 */ /* 0x000fe20000010864 */
[----:B------:R-:W-:-:S02]  /*92f0*/  FMNMX.FTZ R127, R140, R127, !PT ;  /* 0x0000007f8c7f7209 */ /* 0x000fc40007810000 */
[----:B--2---:R-:W-:Y:S01]  /*9300*/  FSEL R152, R110, -INF , P3 ;  /* 0xff8000006e987808 */ /* 0x004fe20001800000 */
[----:B------:R2:W-:Y:S01]  /*9310*/  MUFU.EX2 R74, R129 ;  /* 0x00000081004a7308 */ /* 0x0005e20000000800 */
[----:B------:R-:W-:Y:S01]  /*9320*/  FMNMX.FTZ R127, R142, R127, !PT ;  /* 0x0000007f8e7f7209 */ /* 0x000fe20007810000 */
[-CC-:B------:R-:W-:Y:S01]  /*9330*/  FFMA.FTZ R110, R133, R82.reuse, -R100.reuse ;  /* 0x00000052856e7223 */ /* 0x180fe20000010864 */
[-CC-:B-1----:R-:W-:Y:S01]  /*9340*/  FFMA.FTZ R88, R153, R82.reuse, -R100.reuse ;  /* 0x0000005299587223 */ /* 0x182fe20000010864 */
[----:B------:R-:W-:Y:S01]  /*9350*/  FFMA.FTZ R133, R157, R82, -R100 ;  /* 0x000000529d857223 */ /* 0x000fe20000010864 */
[----:B------:R-:W-:-:S03]  /*9360*/  FMNMX.FTZ R127, R152, R127, !PT ;  /* 0x0000007f987f7209 */ /* 0x000fc60007810000 */
[----:B------:R-:W-:Y:S01]  /*9370*/  MUFU.EX2 R102, R102 ;  /* 0x0000006600667308 */ /* 0x000fe20000000800 */
[--C-:B--2---:R-:W-:Y:S01]  /*9380*/  FFMA.FTZ R129, R143, R82, -R100.reuse ;  /* 0x000000528f817223 */ /* 0x104fe20000010864 */
[----:B------:R-:W1:Y:S06]  /*9390*/  SHFL.BFLY PT, R116, R127, 0x2, 0x1f ;  /* 0x0c401f007f747f89 */ /* 0x000e6c00000e0000 */
        /* <DEDUP_REMOVED lines=9> */
[----:B-1----:R-:W-:-:S07]  /*9430*/  FMNMX.FTZ R155, R125, R154, !PT ;  /* 0x0000009a7d9b7209 */ /* 0x002fce0007810000 */
[----:B------:R-:W-:Y:S01]  /*9440*/  MUFU.EX2 R81, R81 ;  /* 0x0000005100517308 */ /* 0x000fe20000000800 */
[----:B------:R-:W-:Y:S02]  /*9450*/  FSEL R125, R75, RZ, P2 ;  /* 0x000000ff4b7d7208 */ /* 0x000fe40001000000 */
[C---:B------:R-:W-:Y:S01]  /*9460*/  FSETP.NEU.FTZ.AND P2, PT, R155.reuse, -INF , PT ;  /* 0xff8000009b00780b */ /* 0x040fe20003f5d000 */
[-C--:B------:R-:W-:Y:S02]  /*9470*/  FMUL.FTZ R137, R155, R82.reuse ;  /* 0x000000529b897220 */ /* 0x080fe40000410000 */
[----:B------:R-:W-:Y:S02]  /*9480*/  FADD.FTZ R125, -R125, R8 ;  /* 0x000000087d7d7221 */ /* 0x000fe40000010100 */
[----:B------:R-:W-:Y:S01]  /*9490*/  MUFU.EX2 R106, R106 ;  /* 0x0000006a006a7308 */ /* 0x000fe20000000800 */
[----:B------:R-:W-:Y:S01]  /*94a0*/  FSEL R137, R137, RZ, P2 ;  /* 0x000000ff89897208 */ /* 0x000fe20001000000 */
[----:B------:R-:W-:-:S04]  /*94b0*/  FMUL.FTZ R135, R125, R82 ;  /* 0x000000527d877220 */ /* 0x000fc80000410000 */
[-CC-:B------:R-:W-:Y:S01]  /*94c0*/  FFMA.FTZ R8, R108, R82.reuse, -R137.reuse ;  /* 0x000000526c087223 */ /* 0x180fe20000010889 */
[----:B------:R-:W-:Y:S01]  /*94d0*/  FSEL R108, R155, RZ, P2 ;  /* 0x000000ff9b6c7208 */ /* 0x000fe20001000000 */
[-CC-:B------:R-:W-:Y:S01]  /*94e0*/  FFMA.FTZ R100, R105, R82.reuse, -R137.reuse ;  /* 0x0000005269647223 */ /* 0x180fe20000010889 */
[----:B------:R-:W-:Y:S01]  /*94f0*/  ISETP.GE.U32.AND P2, PT, R2, 0x180, PT ;  /* 0x000001800200780c */ /* 0x000fe20003f46070 */
[-CC-:B------:R-:W-:Y:S01]  /*9500*/  FFMA.FTZ R139, R12, R82.reuse, -R137.reuse ;  /* 0x000000520c8b7223 */ /* 0x180fe20000010889 */
[-C--:B------:R-:W-:Y:S01]  /*9510*/  FFMA.FTZ R12, R99, R82.reuse, -R137 ;  /* 0x00000052630c7223 */ /* 0x080fe20000010889 */
[----:B------:R-:W-:Y:S02]  /*9520*/  WARPGROUP.DEPBAR.LE gsb0, 0x0 ;  /* 0x00008000000079c5 */ /* 0x000fe40000010000 */
[----:B------:R-:W-:Y:S01]  /*9530*/  WARPGROUP.ARRIVE ;  /* 0x00000000000079c5 */ /* 0x000fe20000000000 */
[----:B------:R-:W-:Y:S01]  /*9540*/  FADD.FTZ R105, -R108, R5 ;  /* 0x000000056c697221 */ /* 0x000fe20000010100 */
[----:B------:R-:W-:Y:S01]  /*9550*/  VIADD R5, R16, 0x9 ;  /* 0x0000000910057836 */ /* 0x000fe20000000000 */
[----:B------:R-:W1:Y:S01]  /*9560*/  MUFU.EX2 R135, R135 ;  /* 0x0000008700877308 */ /* 0x000e620000000800 */
[-CC-:B------:R-:W-:Y:S01]  /*9570*/  FFMA.FTZ R125, R10, R82.reuse, -R137.reuse ;  /* 0x000000520a7d7223 */ /* 0x180fe20000010889 */
[-CC-:B------:R-:W-:Y:S01]  /*9580*/  FFMA.FTZ R156, R89, R82.reuse, -R137.reuse ;  /* 0x00000052599c7223 */ /* 0x180fe20000010889 */
[----:B------:R-:W-:Y:S01]  /*9590*/  HGMMA.64x96x16.F32 R24, gdesc[UR28].tnspB, R24, gsb0 ;  /* 0x416000001c1879f0 */ /* 0x000fe20008000818 */
[----:B------:R-:W-:Y:S01]  /*95a0*/  UIADD3 UR28, UR6, 0xc00, URZ ;  /* 0x00000c00061c7890 */ /* 0x000fe2000fffe03f */
[----:B------:R-:W-:Y:S01]  /*95b0*/  SEL R99, R5, 0x9, !P2 ;  /* 0x0000000905637807 */ /* 0x000fe20005000000 */
[----:B------:R-:W-:Y:S01]  /*95c0*/  UIADD3 UR30, UR7, 0x200, URZ ;  /* 0x00000200071e7890 */ /* 0x000fe2000fffe03f */
[-C--:B------:R-:W-:Y:S01]  /*95d0*/  FMUL.FTZ R5, R105, R82.reuse ;  /* 0x0000005269057220 */ /* 0x080fe20000410000 */
[----:B------:R-:W-:Y:S01]  /*95e0*/  UMOV UR29, 0xc0000010 ;  /* 0xc0000010001d7882 */ /* 0x000fe20000000000 */
[----:B------:R-:W-:Y:S01]  /*95f0*/  UMOV UR31, 0x80000020 ;  /* 0x80000020001f7882 */ /* 0x000fe20000000000 */
[----:B------:R-:W-:Y:S01]  /*9600*/  MUFU.EX2 R8, R8 ;  /* 0x0000000800087308 */ /* 0x000fe20000000800 */
[-CC-:B------:R-:W-:Y:S01]  /*9610*/  FFMA.FTZ R10, R124, R82.reuse, -R137.reuse ;  /* 0x000000527c0a7223 */ /* 0x180fe20000010889 */
[-CC-:B------:R-:W-:Y:S01]  /*9620*/  FFMA.FTZ R89, R120, R82.reuse, -R137.reuse ;  /* 0x0000005278597223 */ /* 0x180fe20000010889 */
[----:B------:R-:W-:Y:S01]  /*9630*/  FFMA.FTZ R120, R113, R82, -R137 ;  /* 0x0000005271787223 */ /* 0x000fe20000010889 */
[----:B------:R-:W-:-:S02]  /*9640*/  IMAD.U32 R113, RZ, RZ, UR46 ;  /* 0x0000002eff717e24 */ /* 0x000fc4000f8e00ff */
[-CC-:B------:R-:W-:Y:S01]  /*9650*/  FFMA.FTZ R141, R15, R82.reuse, -R137.reuse ;  /* 0x000000520f8d7223 */ /* 0x180fe20000010889 */
[-CC-:B------:R-:W-:Y:S01]  /*9660*/  FFMA.FTZ R15, R114, R82.reuse, -R137.reuse ;  /* 0x00000052720f7223 */ /* 0x180fe20000010889 */
[-CC-:B------:R-:W-:Y:S01]  /*9670*/  FFMA.FTZ R127, R93, R82.reuse, -R137.reuse ;  /* 0x000000525d7f7223 */ /* 0x180fe20000010889 */
[----:B------:R-:W2:Y:S01]  /*9680*/  MUFU.EX2 R5, R5 ;  /* 0x0000000500057308 */ /* 0x000ea20000000800 */
[----:B------:R-:W-:Y:S01]  /*9690*/  @!P1 LEA R113, R113, UR47, 0x3 ;  /* 0x0000002f71719c11 */ /* 0x000fe2000f8e18ff */
[----:B-1----:R-:W-:Y:S01]  /*96a0*/  FFMA.FTZ R114, R135, R3, R102 ;  /* 0x0000000387727223 */ /* 0x002fe20000010066 */
[-CC-:B------:R-:W-:Y:S01]  /*96b0*/  FFMA.FTZ R93, R109, R82.reuse, -R137.reuse ;  /* 0x000000526d5d7223 */ /* 0x180fe20000010889 */
[-CC-:B------:R-:W-:Y:S01]  /*96c0*/  FFMA.FTZ R109, R111, R82.reuse, -R137.reuse ;  /* 0x000000526f6d7223 */ /* 0x180fe20000010889 */
[-CC-:B------:R-:W-:Y:S01]  /*96d0*/  FFMA.FTZ R111, R107, R82.reuse, -R137.reuse ;  /* 0x000000526b6f7223 */ /* 0x180fe20000010889 */
[----:B------:R-:W-:Y:S01]  /*96e0*/  @!P1 IADD3 R105, R113, 0x31c40, RZ ;  /* 0x00031c4071699810 */ /* 0x000fe20007ffe0ff */
[-CC-:B------:R-:W-:Y:S01]  /*96f0*/  FFMA.FTZ R154, R14, R82.reuse, -R137.reuse ;  /* 0x000000520e9a7223 */ /* 0x180fe20000010889 */
[----:B------:R-:W-:Y:S01]  /*9700*/  MUFU.EX2 R125, R125 ;  /* 0x0000007d007d7308 */ /* 0x000fe20000000800 */
[----:B------:R-:W-:Y:S01]  /*9710*/  FADD.FTZ R107, R95, R114 ;  /* 0x000000725f6b7221 */ /* 0x000fe20000010000 */
[-C--:B------:R-:W-:Y:S01]  /*9720*/  FFMA.FTZ R3, R96, R82.reuse, -R137 ;  /* 0x0000005260037223 */ /* 0x080fe20000010889 */
[----:B------:R-:W-:Y:S01]  /*9730*/  @!P1 PRMT R105, RZ, 0x654, R105 ;  /* 0x00000654ff699816 */ /* 0x000fe20000000069 */
[----:B------:R-:W-:Y:S01]  /*9740*/  FFMA.FTZ R14, R121, R82, -R137 ;  /* 0x00000052790e7223 */ /* 0x000fe20000010889 */
[----:B------:R-:W-:Y:S01]  /*9750*/  FADD.FTZ R114, R98, R107 ;  /* 0x0000006b62727221 */ /* 0x000fe20000010000 */
[----:B------:R-:W-:Y:S01]  /*9760*/  F2FP.F16.F32.PACK_AB R124, R9, R78 ;  /* 0x0000004e097c723e */ /* 0x000fe200000000ff */
[--C-:B------:R-:W-:Y:S01]  /*9770*/  FFMA.FTZ R121, R122, R82, -R137.reuse ;  /* 0x000000527a797223 */ /* 0x100fe20000010889 */
[----:B------:R-:W-:Y:S01]  /*9780*/  MUFU.EX2 R10, R10 ;  /* 0x0000000a000a7308 */ /* 0x000fe20000000800 */
[----:B--2---:R-:W-:Y:S01]  /*9790*/  FFMA.FTZ R96, R5, R0, R8 ;  /* 0x0000000005607223 */ /* 0x004fe20000010008 */
[----:B------:R-:W-:Y:S01]  /*97a0*/  F2FP.F16.F32.PACK_AB R98, R79, R98 ;  /* 0x000000624f62723e */ /* 0x000fe200000000ff */
[----:B------:R-:W-:Y:S01]  /*97b0*/  FFMA.FTZ R122, R115, R82, -R137 ;  /* 0x00000052737a7223 */ /* 0x000fe20000010889 */
[----:B------:R-:W-:-:S02]  /*97c0*/  IMAD.U32 R115, RZ, RZ, UR45 ;  /* 0x0000002dff737e24 */ /* 0x000fc4000f8e00ff */
[-CC-:B------:R-:W-:Y:S01]  /*97d0*/  FFMA.FTZ R108, R117, R82.reuse, -R137.reuse ;  /* 0x00000052756c7223 */ /* 0x180fe20000010889 */
[-CC-:B------:R-:W-:Y:S01]  /*97e0*/  FFMA.FTZ R0, R128, R82.reuse, -R137.reuse ;  /* 0x0000005280007223 */ /* 0x180fe20000010889 */
[-CC-:B------:R-:W-:Y:S01]  /*97f0*/  FFMA.FTZ R130, R130, R82.reuse, -R137.reuse ;  /* 0x0000005282827223 */ /* 0x180fe20000010889 */
[----:B------:R-:W-:Y:S01]  /*9800*/  MUFU.EX2 R139, R139 ;  /* 0x0000008b008b7308 */ /* 0x000fe20000000800 */
[----:B------:R-:W-:Y:S01]  /*9810*/  @!P1 LEA R113, R115, UR47, 0x3 ;  /* 0x0000002f73719c11 */ /* 0x000fe2000f8e18ff */
[-CC-:B------:R-:W-:Y:S01]  /*9820*/  FFMA.FTZ R123, R123, R82.reuse, -R137.reuse ;  /* 0x000000527b7b7223 */ /* 0x180fe20000010889 */
[-CC-:B------:R-:W-:Y:S01]  /*9830*/  FFMA.FTZ R90, R90, R82.reuse, -R137.reuse ;  /* 0x000000525a5a7223 */ /* 0x180fe20000010889 */
[-CC-:B------:R-:W-:Y:S01]  /*9840*/  FFMA.FTZ R92, R92, R82.reuse, -R137.reuse ;  /* 0x000000525c5c7223 */ /* 0x180fe20000010889 */
[-CC-:B------:R-:W-:Y:S01]  /*9850*/  FFMA.FTZ R132, R132, R82.reuse, -R137.reuse ;  /* 0x0000005284847223 */ /* 0x180fe20000010889 */
[----:B------:R-:W-:Y:S02]  /*9860*/  @!P1 VIADD R113, R113, 0x31c60 ;  /* 0x00031c6071719836 */ /* 0x000fe40000000000 */
[-CC-:B------:R-:W-:Y:S01]  /*9870*/  FFMA.FTZ R134, R134, R82.reuse, -R137.reuse ;  /* 0x0000005286867223 */ /* 0x180fe20000010889 */
[----:B------:R-:W-:Y:S01]  /*9880*/  MUFU.EX2 R127, R127 ;  /* 0x0000007f007f7308 */ /* 0x000fe20000000800 */
[-CC-:B------:R-:W-:Y:S01]  /*9890*/  FFMA.FTZ R136, R136, R82.reuse, -R137.reuse ;  /* 0x0000005288887223 */ /* 0x180fe20000010889 */
[-C--:B------:R-:W-:Y:S01]  /*98a0*/  FFMA.FTZ R138, R138, R82.reuse, -R137 ;  /* 0x000000528a8a7223 */ /* 0x080fe20000010889 */
[----:B------:R-:W-:Y:S01]  /*98b0*/  @!P1 PRMT R113, RZ, 0x654, R113 ;  /* 0x00000654ff719816 */ /* 0x000fe20000000071 */
[-CC-:B------:R-:W-:Y:S01]  /*98c0*/  FFMA.FTZ R140, R140, R82.reuse, -R137.reuse ;  /* 0x000000528c8c7223 */ /* 0x180fe20000010889 */
[----:B------:R-:W-:Y:S01]  /*98d0*/  FFMA.FTZ R142, R142, R82, -R137 ;  /* 0x000000528e8e7223 */ /* 0x000fe20000010889 */
[----:B------:R-:W-:Y:S01]  /*98e0*/  ISETP.LT.AND P2, PT, R4, UR60, PT ;  /* 0x0000003c04007c0c */ /* 0x000fe2000bf41270 */
[----:B------:R-:W-:Y:S01]  /*98f0*/  UIADD3 UR6, UR60, -0x1, URZ ;  /* 0xffffffff3c067890 */ /* 0x000fe2000fffe03f */
[----:B------:R-:W-:Y:S01]  /*9900*/  MUFU.EX2 R154, R154 ;  /* 0x0000009a009a7308 */ /* 0x000fe20000000800 */
[----:B------:R-:W-:-:S05]  /*9910*/  UMOV UR45, UR46 ;  /* 0x0000002e002d7c82 */ /* 0x000fca0008000000 */
[----:B------:R-:W-:Y:S02]  /*9920*/  UMOV UR60, UR6 ;  /* 0x00000006003c7c82 */ /* 0x000fe40008000000 */
        /* <DEDUP_REMOVED lines=8> */
[----:B------:R-:W-:Y:S07]  /*99b0*/  HGMMA.64x96x16.F32 R24, gdesc[UR28].tnspB, R24, gsb0 ;  /* 0x416000001c1879f0 */ /* 0x000fee0008000818 */
[----:B------:R-:W-:Y:S08]  /*99c0*/  MUFU.EX2 R93, R93 ;  /* 0x0000005d005d7308 */ /* 0x000ff00000000800 */
[----:B------:R-:W-:Y:S08]  /*99d0*/  MUFU.EX2 R120, R120 ;  /* 0x0000007800787308 */ /* 0x000ff00000000800 */
[----:B------:R-:W-:Y:S08]  /*99e0*/  MUFU.EX2 R109, R109 ;  /* 0x0000006d006d7308 */ /* 0x000ff00000000800 */
[----:B------:R-:W1:Y:S08]  /*99f0*/  MUFU.EX2 R122, R122 ;  /* 0x0000007a007a7308 */ /* 0x000e700000000800 */
[----:B------:R-:W2:Y:S08]  /*9a00*/  MUFU.EX2 R85, R85 ;  /* 0x0000005500557308 */ /* 0x000eb00000000800 */
[----:B------:R-:W3:Y:S01]  /*9a10*/  MUFU.EX2 R15, R15 ;  /* 0x0000000f000f7308 */ /* 0x000ee20000000800 */
[----:B-1----:R-:W-:-:S07]  /*9a20*/  F2FP.F16.F32.PACK_AB R107, R122, R109 ;  /* 0x0000006d7a6b723e */ /* 0x002fce00000000ff */
[----:B------:R-:W1:Y:S08]  /*9a30*/  MUFU.EX2 R100, R100 ;  /* 0x0000006400647308 */ /* 0x000e700000000800 */
[----:B------:R-:W4:Y:S08]  /*9a40*/  MUFU.EX2 R91, R91 ;  /* 0x0000005b005b7308 */ /* 0x000f300000000800 */
[----:B------:R-:W5:Y:S08]  /*9a50*/  MUFU.EX2 R108, R108 ;  /* 0x0000006c006c7308 */ /* 0x000f700000000800 */
[----:B------:R-:W5:Y:S08]  /*9a60*/  MUFU.EX2 R73, R73 ;  /* 0x0000004900497308 */ /* 0x000f700000000800 */
[----:B------:R-:W5:Y:S08]  /*9a70*/  MUFU.EX2 R111, R111 ;  /* 0x0000006f006f7308 */ /* 0x000f700000000800 */
[----:B------:R-:W-:Y:S08]  /*9a80*/  MUFU.EX2 R3, R3 ;  /* 0x0000000300037308 */ /* 0x000ff00000000800 */
[----:B------:R-:W-:Y:S01]  /*9a90*/  MUFU.EX2 R83, R83 ;  /* 0x0000005300537308 */ /* 0x000fe20000000800 */
[----:B------:R-:W-:-:S02]  /*9aa0*/  WARPGROUP.DEPBAR.LE gsb0, 0x0 ;  /* 0x00008000000079c5 */ /* 0x000fc40000010000 */
[----:B------:R2:W-:Y:S06]  /*9ab0*/  BAR.ARV R99, 0x100 ;  /* 0x000400630000751d */ /* 0x0005ec0000002000 */
[----:B------:R3:W-:Y:S01]  /*9ac0*/  @!P1 SYNCS.ARRIVE.TRANS64.RED.A1T0 RZ, [R105+URZ], RZ ;  /* 0x000000ff69ff99a7 */ /* 0x0007e2000810043f */
[----:B------:R-:W-:Y:S01]  /*9ad0*/  MUFU.EX2 R0, R0 ;  /* 0x0000000000007308 */ /* 0x000fe20000000800 */
[----:B--2---:R-:W-:Y:S01]  /*9ae0*/  FADD.FTZ R99, R125, R96 ;  /* 0x000000607d637221 */ /* 0x004fe20000010000 */
[----:B------:R-:W-:Y:S01]  /*9af0*/  F2FP.F16.F32.PACK_AB R96, R95, R102 ;  /* 0x000000665f60723e */ /* 0x000fe200000000ff */
[----:B------:R-:W-:Y:S01]  /*9b00*/  FFMA.FTZ R95, R97, R82, -R137 ;  /* 0x00000052615f7223 */ /* 0x000fe20000010889 */
[----:B------:R-:W-:Y:S01]  /*9b10*/  F2FP.F16.F32.PACK_AB R97, R125, R8 ;  /* 0x000000087d61723e */ /* 0x000fe200000000ff */
[----:B------:R-:W-:Y:S01]  /*9b20*/  FADD.FTZ R102, R10, R99 ;  /* 0x000000630a667221 */ /* 0x000fe20000010000 */
[----:B------:R-:W-:Y:S01]  /*9b30*/  F2FP.F16.F32.PACK_AB R99, R139, R10 ;  /* 0x0000000a8b63723e */ /* 0x000fe200000000ff */
[----:B---3--:R-:W-:Y:S01]  /*9b40*/  FADD.FTZ R105, R79, R114 ;  /* 0x000000724f697221 */ /* 0x008fe20000010000 */
[----:B------:R2:W-:Y:S01]  /*9b50*/  @!P1 SYNCS.ARRIVE.TRANS64.RED.A1T0 RZ, [R113+URZ], RZ ;  /* 0x000000ff71ff99a7 */ /* 0x0005e2000810043f */
[----:B------:R-:W-:Y:S01]  /*9b60*/  FADD.FTZ R102, R139, R102 ;  /* 0x000000668b667221 */ /* 0x000fe20000010000 */
[----:B------:R-:W-:Y:S01]  /*9b70*/  MUFU.EX2 R110, R110 ;  /* 0x0000006e006e7308 */ /* 0x000fe20000000800 */
[----:B------:R-:W-:Y:S01]  /*9b80*/  FADD.FTZ R114, R78, R105 ;  /* 0x000000694e727221 */ /* 0x000fe20000010000 */
[----:B------:R4:W-:Y:S01]  /*9b90*/  STSM.16.M88.4 [R22+0x24300], R96 ;  /* 0x0243006016007844 */ /* 0x0009e20000000200 */
[----:B------:R-:W-:Y:S01]  /*9ba0*/  F2FP.F16.F32.PACK_AB R125, R154, R127 ;  /* 0x0000007f9a7d723e */ /* 0x000fe200000000ff */
[----:B------:R-:W-:Y:S01]  /*9bb0*/  FMUL.FTZ R26, R26, R5 ;  /* 0x000000051a1a7220 */ /* 0x000fe20000410000 */
[----:B------:R-:W-:Y:S01]  /*9bc0*/  FADD.FTZ R114, R9, R114 ;  /* 0x0000007209727221 */ /* 0x000fe20000010000 */
[----:B------:R-:W-:Y:S01]  /*9bd0*/  FADD.FTZ R9, R127, R102 ;  /* 0x000000667f097221 */ /* 0x000fe20000010000 */
[-C--:B--2---:R-:W-:Y:S01]  /*9be0*/  FFMA.FTZ R113, R84, R82.reuse, -R137 ;  /* 0x0000005254717223 */ /* 0x084fe20000010889 */
[----:B------:R-:W-:Y:S01]  /*9bf0*/  MUFU.EX2 R78, R130 ;  /* 0x00000082004e7308 */ /* 0x000fe20000000800 */
[----:B------:R-:W-:Y:S01]  /*9c00*/  FADD.FTZ R79, R11, R114 ;  /* 0x000000720b4f7221 */ /* 0x000fe20000010000 */
[----:B------:R-:W-:Y:S01]  /*9c10*/  FADD.FTZ R102, R154, R9 ;  /* 0x000000099a667221 */ /* 0x000fe20000010000 */
[----:B------:R-:W-:Y:S01]  /*9c20*/  F2FP.F16.F32.PACK_AB R127, R156, R141 ;  /* 0x0000008d9c7f723e */ /* 0x000fe200000000ff */
[----:B------:R-:W-:Y:S01]  /*9c30*/  FMUL.FTZ R27, R27, R5 ;  /* 0x000000051b1b7220 */ /* 0x000fe20000410000 */
[C---:B------:R-:W-:Y:S01]  /*9c40*/  FADD.FTZ R114, R126.reuse, R79 ;  /* 0x0000004f7e727221 */ /* 0x040fe20000010000 */
[----:B------:R-:W-:Y:S01]  /*9c50*/  F2FP.F16.F32.PACK_AB R126, R126, R11 ;  /* 0x0000000b7e7e723e */ /* 0x000fe200000000ff */
[----:B------:R-:W-:Y:S01]  /*9c60*/  FADD.FTZ R9, R141, R102 ;  /* 0x000000668d097221 */ /* 0x000fe20000010000 */
[----:B------:R-:W-:Y:S01]  /*9c70*/  MUFU.EX2 R86, R86 ;  /* 0x0000005600567308 */ /* 0x000fe20000000800 */
[----:B------:R-:W-:Y:S01]  /*9c80*/  FADD.FTZ R11, R13, R114 ;  /* 0x000000720d0b7221 */ /* 0x000fe20000010000 */
[-C--:B------:R-:W-:Y:S01]  /*9c90*/  FFMA.FTZ R79, R119, R82.reuse, -R137 ;  /* 0x00000052774f7223 */ /* 0x080fe20000010889 */
[----:B------:R-:W-:Y:S01]  /*9ca0*/  FADD.FTZ R9, R156, R9 ;  /* 0x000000099c097221 */ /* 0x000fe20000010000 */
[----:B------:R-:W-:Y:S01]  /*9cb0*/  FFMA.FTZ R137, R152, R82, -R137 ;  /* 0x0000005298897223 */ /* 0x000fe20000010889 */
[----:B------:R-:W-:Y:S01]  /*9cc0*/  FADD.FTZ R10, R20, R11 ;  /* 0x0000000b140a7221 */ /* 0x000fe20000010000 */
[----:B------:R-:W-:Y:S01]  /*9cd0*/  STSM.16.M88.4 [R22+0x25b00], R124 ;  /* 0x025b007c16007844 */ /* 0x000fe20000000200 */
[----:B------:R-:W-:Y:S01]  /*9ce0*/  FADD.FTZ R8, R12, R9 ;  /* 0x000000090c087221 */ /* 0x000fe20000010000 */
[----:B------:R-:W-:Y:S01]  /*9cf0*/  MUFU.EX2 R95, R95 ;  /* 0x0000005f005f7308 */ /* 0x000fe20000000800 */
[----:B------:R-:W-:Y:S01]  /*9d00*/  FADD.FTZ R11, R21, R10 ;  /* 0x0000000a150b7221 */ /* 0x000fe20000010000 */
[----:B------:R-:W-:Y:S01]  /*9d10*/  F2FP.F16.F32.PACK_AB R105, R120, R93 ;  /* 0x0000005d7869723e */ /* 0x000fe200000000ff */
[----:B------:R-:W-:Y:S01]  /*9d20*/  FADD.FTZ R9, R89, R8 ;  /* 0x0000000859097221 */ /* 0x000fe20000010000 */
[-C--:B------:R-:W-:Y:S01]  /*9d30*/  FMUL.FTZ R30, R30, R5.reuse ;  /* 0x000000051e1e7220 */ /* 0x080fe20000410000 */
[----:B------:R-:W-:Y:S01]  /*9d40*/  FADD.FTZ R10, R112, R11 ;  /* 0x0000000b700a7221 */ /* 0x000fe20000010000 */
[-C--:B------:R-:W-:Y:S01]  /*9d50*/  FMUL.FTZ R31, R31, R5.reuse ;  /* 0x000000051f1f7220 */ /* 0x080fe20000410000 */
[----:B------:R-:W-:Y:S01]  /*9d60*/  FADD.FTZ R8, R14, R9 ;  /* 0x000000090e087221 */ /* 0x000fe20000010000 */
[----:B------:R-:W2:Y:S01]  /*9d70*/  MUFU.EX2 R87, R87 ;  /* 0x0000005700577308 */ /* 0x000ea20000000800 */
[----:B------:R-:W-:Y:S01]  /*9d80*/  FADD.FTZ R9, R101, R10 ;  /* 0x0000000a65097221 */ /* 0x000fe20000010000 */
[-C--:B------:R-:W-:Y:S01]  /*9d90*/  FMUL.FTZ R34, R34, R5.reuse ;  /* 0x0000000522227220 */ /* 0x080fe20000410000 */
[----:B------:R-:W-:Y:S01]  /*9da0*/  FADD.FTZ R8, R121, R8 ;  /* 0x0000000879087221 */ /* 0x000fe20000010000 */
[----:B------:R-:W-:Y:S01]  /*9db0*/  FMUL.FTZ R35, R35, R5 ;  /* 0x0000000523237220 */ /* 0x000fe20000410000 */
[C---:B------:R-:W-:Y:S01]  /*9dc0*/  FADD.FTZ R10, R104.reuse, R9 ;  /* 0x00000009680a7221 */ /* 0x040fe20000010000 */
[----:B------:R-:W-:Y:S01]  /*9dd0*/  F2FP.F16.F32.PACK_AB R104, R104, R101 ;  /* 0x000000656868723e */ /* 0x000fe200000000ff */
[----:B------:R-:W-:Y:S01]  /*9de0*/  FADD.FTZ R9, R93, R8 ;  /* 0x000000085d097221 */ /* 0x000fe20000010000 */
[----:B------:R-:W3:Y:S01]  /*9df0*/  MUFU.EX2 R79, R79 ;  /* 0x0000004f004f7308 */ /* 0x000ee20000000800 */
        /* <DEDUP_REMOVED lines=12> */
[----:B------:R-:W-:Y:S01]  /*9ec0*/  FADD.FTZ R11, R85, R8 ;  /* 0x00000008550b7221 */ /* 0x000fe20000010000 */
[----:B------:R-:W-:Y:S01]  /*9ed0*/  F2FP.F16.F32.PACK_AB R8, R20, R13 ;  /* 0x0000000d1408723e */ /* 0x000fe200000000ff */
[----:B------:R-:W-:Y:S01]  /*9ee0*/  FADD.FTZ R9, R15, R10 ;  /* 0x0000000a0f097221 */ /* 0x000fe20000010000 */
[----:B------:R-:W-:Y:S01]  /*9ef0*/  MUFU.EX2 R129, R129 ;  /* 0x0000008100817308 */ /* 0x000fe20000000800 */
[----:B------:R-:W-:Y:S01]  /*9f00*/  FADD.FTZ R20, R76, R11 ;  /* 0x0000000b4c147221 */ /* 0x000fe20000010000 */
[----:B------:R-:W-:Y:S01]  /*9f10*/  F2FP.F16.F32.PACK_AB R10, R112, R21 ;  /* 0x00000015700a723e */ /* 0x000fe200000000ff */
[----:B-1----:R-:W-:Y:S01]  /*9f20*/  FADD.FTZ R9, R100, R9 ;  /* 0x0000000964097221 */ /* 0x002fe20000010000 */
[----:B------:R-:W-:Y:S01]  /*9f30*/  F2FP.F16.F32.PACK_AB R11, R121, R14 ;  /* 0x0000000e790b723e */ /* 0x000fe200000000ff */
[C---:B----4-:R-:W-:Y:S01]  /*9f40*/  FADD.FTZ R96, R91.reuse, R20 ;  /* 0x000000145b607221 */ /* 0x050fe20000010000 */
[----:B------:R-:W-:Y:S01]  /*9f50*/  F2FP.F16.F32.PACK_AB R14, R91, R76 ;  /* 0x0000004c5b0e723e */ /* 0x000fe200000000ff */
[----:B-----5:R-:W-:Y:S01]  /*9f60*/  FADD.FTZ R20, R108, R9 ;  /* 0x000000096c147221 */ /* 0x020fe20000010000 */
[----:B------:R-:W-:Y:S01]  /*9f70*/  F2FP.F16.F32.PACK_AB R9, R89, R12 ;  /* 0x0000000c5909723e */ /* 0x000fe200000000ff */
[----:B------:R-:W-:Y:S01]  /*9f80*/  FADD.FTZ R13, R73, R96 ;  /* 0x00000060490d7221 */ /* 0x000fe20000010000 */
[----:B------:R-:W-:Y:S01]  /*9f90*/  MUFU.EX2 R94, R94 ;  /* 0x0000005e005e7308 */ /* 0x000fe20000000800 */
[----:B------:R-:W-:Y:S01]  /*9fa0*/  FADD.FTZ R20, R111, R20 ;  /* 0x000000146f147221 */ /* 0x000fe20000010000 */
[----:B--2---:R-:W-:Y:S01]  /*9fb0*/  F2FP.F16.F32.PACK_AB R76, R87, R86 ;  /* 0x00000056574c723e */ /* 0x004fe200000000ff */
[----:B------:R-:W-:Y:S01]  /*9fc0*/  FADD.FTZ R12, R74, R13 ;  /* 0x0000000d4a0c7221 */ /* 0x000fe20000010000 */
[----:B------:R1:W-:Y:S01]  /*9fd0*/  STSM.16.M88.4 [R22+0x27300], R8 ;  /* 0x0273000816007844 */ /* 0x0003e20000000200 */
[----:B------:R-:W-:Y:S01]  /*9fe0*/  FADD.FTZ R13, R3, R20 ;  /* 0x00000014030d7221 */ /* 0x000fe20000010000 */
[-C--:B------:R-:W-:Y:S01]  /*9ff0*/  FMUL.FTZ R46, R46, R5.reuse ;  /* 0x000000052e2e7220 */ /* 0x080fe20000410000 */
[----:B------:R-:W-:Y:S01]  /*a000*/  FADD.FTZ R81, R83, R12 ;  /* 0x0000000c53517221 */ /* 0x000fe20000010000 */
[----:B------:R-:W2:Y:S01]  /*a010*/  MUFU.EX2 R84, R123 ;  /* 0x0000007b00547308 */ /* 0x000ea20000000800 */
[----:B------:R-:W-:Y:S01]  /*a020*/  FADD.FTZ R13, R0, R13 ;  /* 0x0000000d000d7221 */ /* 0x000fe20000010000 */
[----:B------:R-:W-:Y:S01]  /*a030*/  F2FP.F16.F32.PACK_AB R12, R85, R72 ;  /* 0x00000048550c723e */ /* 0x000fe200000000ff */
[----:B------:R-:W-:Y:S01]  /*a040*/  FADD.FTZ R81, R110, R81 ;  /* 0x000000516e517221 */ /* 0x000fe20000010000 */
[----:B------:R-:W-:Y:S01]  /*a050*/  STSM.16.M88.4 [R22+0x28b00], R104 ;  /* 0x028b006816007844 */ /* 0x000fe20000000200 */
[----:B------:R-:W-:Y:S01]  /*a060*/  FADD.FTZ R20, R78, R13 ;  /* 0x0000000d4e147221 */ /* 0x000fe20000010000 */
[-C--:B------:R-:W-:Y:S01]  /*a070*/  FMUL.FTZ R47, R47, R5.reuse ;  /* 0x000000052f2f7220 */ /* 0x080fe20000410000 */
[----:B------:R-:W-:Y:S01]  /*a080*/  FADD.FTZ R96, R86, R81 ;  /* 0x0000005156607221 */ /* 0x000fe20000010000 */
[----:B------:R-:W4:Y:S01]  /*a090*/  MUFU.EX2 R131, R131 ;  /* 0x0000008300837308 */ /* 0x000f220000000800 */
[----:B------:R-:W-:Y:S01]  /*a0a0*/  FADD.FTZ R20, R95, R20 ;  /* 0x000000145f147221 */ /* 0x000fe20000010000 */
[----:B------:R-:W-:Y:S01]  /*a0b0*/  FMUL.FTZ R50, R50, R5 ;  /* 0x0000000532327220 */ /* 0x000fe20000410000 */
[----:B------:R-:W-:Y:S01]  /*a0c0*/  FADD.FTZ R13, R87, R96 ;  /* 0x00000060570d7221 */ /* 0x000fe20000010000 */
[----:B-1----:R-:W-:Y:S01]  /*a0d0*/  F2FP.F16.F32.PACK_AB R8, R74, R73 ;  /* 0x000000494a08723e */ /* 0x002fe200000000ff */
[----:B---3--:R-:W-:Y:S01]  /*a0e0*/  FADD.FTZ R9, R79, R20 ;  /* 0x000000144f097221 */ /* 0x008fe20000010000 */
[----:B------:R-:W-:Y:S01]  /*a0f0*/  F2FP.F16.F32.PACK_AB R10, R110, R83 ;  /* 0x000000536e0a723e */ /* 0x000fe200000000ff */
[----:B------:R-:W-:Y:S01]  /*a100*/  FADD.FTZ R20, R88, R13 ;  /* 0x0000000d58147221 */ /* 0x000fe20000010000 */
[----:B------:R-:W1:Y:S01]  /*a110*/  MUFU.EX2 R90, R90 ;  /* 0x0000005a005a7308 */ /* 0x000e620000000800 */
[----:B------:R-:W-:Y:S01]  /*a120*/  F2FP.F16.F32.PACK_AB R13, R100, R15 ;  /* 0x0000000f640d723e */ /* 0x000fe200000000ff */
[----:B--2---:R-:W-:Y:S01]  /*a130*/  FADD.FTZ R9, R84, R9 ;  /* 0x0000000954097221 */ /* 0x004fe20000010000 */
[----:B------:R-:W-:Y:S01]  /*a140*/  FADD.FTZ R11, R129, R20 ;  /* 0x00000014810b7221 */ /* 0x000fe20000010000 */
[----:B------:R-:W-:Y:S01]  /*a150*/  F2FP.F16.F32.PACK_AB R15, R111, R108 ;  /* 0x0000006c6f0f723e */ /* 0x000fe200000000ff */
[-C--:B------:R-:W-:Y:S01]  /*a160*/  FMUL.FTZ R51, R51, R5.reuse ;  /* 0x0000000533337220 */ /* 0x080fe20000410000 */
[-C--:B------:R-:W-:Y:S01]  /*a170*/  FMUL.FTZ R54, R54, R5.reuse ;  /* 0x0000000536367220 */ /* 0x080fe20000410000 */
[----:B------:R-:W-:Y:S01]  /*a180*/  FADD.FTZ R72, R94, R11 ;  /* 0x0000000b5e487221 */ /* 0x000fe20000010000 */
[----:B------:R-:W2:Y:S01]  /*a190*/  MUFU.EX2 R77, R77 ;  /* 0x0000004d004d7308 */ /* 0x000ea20000000800 */
[----:B------:R-:W-:Y:S01]  /*a1a0*/  F2FP.F16.F32.PACK_AB R11, R95, R78 ;  /* 0x0000004e5f0b723e */ /* 0x000fe200000000ff */
[----:B------:R3:W-:Y:S01]  /*a1b0*/  STSM.16.M88.4 [R22+0x2a300], R12 ;  /* 0x02a3000c16007844 */ /* 0x0007e20000000200 */
[----:B----4-:R-:W-:Y:S01]  /*a1c0*/  FADD.FTZ R72, R131, R72 ;  /* 0x0000004883487221 */ /* 0x010fe20000010000 */
[----:B------:R-:W-:Y:S01]  /*a1d0*/  F2FP.F16.F32.PACK_AB R78, R129, R88 ;  /* 0x00000058814e723e */ /* 0x000fe200000000ff */
[-C--:B------:R-:W-:Y:S01]  /*a1e0*/  FMUL.FTZ R55, R55, R5.reuse ;  /* 0x0000000537377220 */ /* 0x080fe20000410000 */
[-C--:B------:R-:W-:Y:S01]  /*a1f0*/  FMUL.FTZ R58, R58, R5.reuse ;  /* 0x000000053a3a7220 */ /* 0x080fe20000410000 */
[----:B------:R-:W-:Y:S01]  /*a200*/  FMUL.FTZ R59, R59, R5 ;  /* 0x000000053b3b7220 */ /* 0x000fe20000410000 */
[----:B------:R-:W4:Y:S01]  /*a210*/  MUFU.EX2 R116, R116 ;  /* 0x0000007400747308 */ /* 0x000f220000000800 */
[----:B-1----:R-:W-:Y:S01]  /*a220*/  FADD.FTZ R20, R90, R9 ;  /* 0x000000095a147221 */ /* 0x002fe20000010000 */
[----:B------:R-:W-:Y:S01]  /*a230*/  F2FP.F16.F32.PACK_AB R9, R0, R3 ;  /* 0x000000030009723e */ /* 0x000fe200000000ff */
[-C--:B------:R-:W-:Y:S01]  /*a240*/  FMUL.FTZ R62, R62, R5.reuse ;  /* 0x000000053e3e7220 */ /* 0x080fe20000410000 */
[-C--:B------:R-:W-:Y:S01]  /*a250*/  FMUL.FTZ R63, R63, R5.reuse ;  /* 0x000000053f3f7220 */ /* 0x080fe20000410000 */
[-C--:B------:R-:W-:Y:S01]  /*a260*/  FMUL.FTZ R66, R66, R5.reuse ;  /* 0x0000000542427220 */ /* 0x080fe20000410000 */
[-C--:B------:R-:W-:Y:S01]  /*a270*/  FMUL.FTZ R67, R67, R5.reuse ;  /* 0x0000000543437220 */ /* 0x080fe20000410000 */
[----:B------:R1:W-:Y:S01]  /*a280*/  STSM.16.M88.4 [R22+0x2bb00], R8 ;  /* 0x02bb000816007844 */ /* 0x0003e20000000200 */
[----:B------:R-:W5:Y:S01]  /*a290*/  MUFU.EX2 R113, R113 ;  /* 0x0000007100717308 */ /* 0x000f620000000800 */
[----:B--2---:R-:W-:Y:S01]  /*a2a0*/  FADD.FTZ R73, R77, R72 ;  /* 0x000000484d497221 */ /* 0x004fe20000010000 */
[----:B---3--:R-:W-:Y:S01]  /*a2b0*/  F2FP.F16.F32.PACK_AB R12, R131, R94 ;  /* 0x0000005e830c723e */ /* 0x008fe200000000ff */
[-C--:B------:R-:W-:Y:S01]  /*a2c0*/  FMUL.FTZ R70, R70, R5.reuse ;  /* 0x0000000546467220 */ /* 0x080fe20000410000 */
[----:B------:R-:W-:Y:S01]  /*a2d0*/  FMUL.FTZ R71, R71, R5 ;  /* 0x0000000547477220 */ /* 0x000fe20000410000 */
[-C--:B------:R-:W-:Y:S01]  /*a2e0*/  FMUL.FTZ R24, R24, R135.reuse ;  /* 0x0000008718187220 */ /* 0x080fe20000410000 */
[-C--:B------:R-:W-:Y:S01]  /*a2f0*/  FMUL.FTZ R25, R25, R135.reuse ;  /* 0x0000008719197220 */ /* 0x080fe20000410000 */
[----:B------:R-:W-:Y:S01]  /*a300*/  FMUL.FTZ R28, R28, R135 ;  /* 0x000000871c1c7220 */ /* 0x000fe20000410000 */
[----:B------:R-:W2:Y:S01]  /*a310*/  MUFU.EX2 R92, R92 ;  /* 0x0000005c005c7308 */ /* 0x000ea20000000800 */
[C---:B----4-:R-:W-:Y:S01]  /*a320*/  F2FP.F16.F32.PACK_AB R14, R116.reuse, R77 ;  /* 0x0000004d740e723e */ /* 0x050fe200000000ff */
[----:B------:R-:W-:Y:S01]  /*a330*/  FADD.FTZ R73, R116, R73 ;  /* 0x0000004974497221 */ /* 0x000fe20000010000 */
[----:B------:R-:W-:Y:S01]  /*a340*/  F2FP.F16.F32.PACK_AB R77, R84, R79 ;  /* 0x0000004f544d723e */ /* 0x000fe200000000ff */
[-C--:B------:R-:W-:Y:S01]  /*a350*/  FMUL.FTZ R29, R29, R135.reuse ;  /* 0x000000871d1d7220 */ /* 0x080fe20000410000 */
[-C--:B------:R-:W-:Y:S01]  /*a360*/  FMUL.FTZ R32, R32, R135.reuse ;  /* 0x0000008720207220 */ /* 0x080fe20000410000 */
[-C--:B------:R-:W-:Y:S01]  /*a370*/  FMUL.FTZ R33, R33, R135.reuse ;  /* 0x0000008721217220 */ /* 0x080fe20000410000 */
[-C--:B------:R-:W-:Y:S01]  /*a380*/  FMUL.FTZ R36, R36, R135.reuse ;  /* 0x0000008724247220 */ /* 0x080fe20000410000 */
[----:B------:R-:W3:Y:S01]  /*a390*/  MUFU.EX2 R21, R132 ;  /* 0x0000008400157308 */ /* 0x000ee20000000800 */
[C---:B-----5:R-:W-:Y:S01]  /*a3a0*/  F2FP.F16.F32.PACK_AB R79, R113.reuse, R90 ;  /* 0x0000005a714f723e */ /* 0x060fe200000000ff */
[----:B------:R-:W-:Y:S01]  /*a3b0*/  FADD.FTZ R3, R113, R20 ;  /* 0x0000001471037221 */ /* 0x000fe20000010000 */
[-C--:B------:R-:W-:Y:S01]  /*a3c0*/  FMUL.FTZ R37, R37, R135.reuse ;  /* 0x0000008725257220 */ /* 0x080fe20000410000 */
[-C--:B------:R-:W-:Y:S01]  /*a3d0*/  FMUL.FTZ R40, R40, R135.reuse ;  /* 0x0000008728287220 */ /* 0x080fe20000410000 */
[-C--:B------:R-:W-:Y:S01]  /*a3e0*/  FMUL.FTZ R41, R41, R135.reuse ;  /* 0x0000008729297220 */ /* 0x080fe20000410000 */
[----:B------:R-:W-:Y:S01]  /*a3f0*/  STSM.16.M88.4 [R22+0x2d300], R76 ;  /* 0x02d3004c16007844 */ /* 0x000fe20000000200 */
[-C--:B------:R-:W-:Y:S01]  /*a400*/  FMUL.FTZ R44, R44, R135.reuse ;  /* 0x000000872c2c7220 */ /* 0x080fe20000410000 */
[----:B------:R-:W4:Y:S01]  /*a410*/  MUFU.EX2 R134, R134 ;  /* 0x0000008600867308 */ /* 0x000f220000000800 */
        /* <DEDUP_REMOVED lines=8> */
[C---:B---3--:R-:W-:Y:S01]  /*a4a0*/  F2FP.F16.F32.PACK_AB R13, R21.reuse, R92 ;  /* 0x0000005c150d723e */ /* 0x048fe200000000ff */
[----:B------:R-:W-:Y:S01]  /*a4b0*/  FADD.FTZ R3, R21, R0 ;  /* 0x0000000015037221 */ /* 0x000fe20000010000 */
[-C--:B------:R-:W-:Y:S01]  /*a4c0*/  FMUL.FTZ R57, R57, R135.reuse ;  /* 0x0000008739397220 */ /* 0x080fe20000410000 */
[-C--:B------:R-:W-:Y:S01]  /*a4d0*/  FMUL.FTZ R60, R60, R135.reuse ;  /* 0x000000873c3c7220 */ /* 0x080fe20000410000 */
[-C--:B------:R-:W-:Y:S01]  /*a4e0*/  FMUL.FTZ R61, R61, R135.reuse ;  /* 0x000000873d3d7220 */ /* 0x080fe20000410000 */
[-C--:B------:R-:W-:Y:S01]  /*a4f0*/  FMUL.FTZ R64, R64, R135.reuse ;  /* 0x0000008740407220 */ /* 0x080fe20000410000 */
[-C--:B------:R-:W-:Y:S01]  /*a500*/  FMUL.FTZ R65, R65, R135.reuse ;  /* 0x0000008741417220 */ /* 0x080fe20000410000 */
[----:B------:R-:W3:Y:S01]  /*a510*/  MUFU.EX2 R118, R118 ;  /* 0x0000007600767308 */ /* 0x000ee20000000800 */
[----:B----4-:R-:W-:Y:S01]  /*a520*/  FADD.FTZ R3, R134, R3 ;  /* 0x0000000386037221 */ /* 0x010fe20000010000 */
[-C--:B------:R-:W-:Y:S01]  /*a530*/  FMUL.FTZ R68, R68, R135.reuse ;  /* 0x0000008744447220 */ /* 0x080fe20000410000 */
[----:B------:R-:W-:Y:S01]  /*a540*/  FMUL.FTZ R69, R69, R135 ;  /* 0x0000008745457220 */ /* 0x000fe20000410000 */
[----:B------:R-:W-:-:S04]  /*a550*/  IMAD.MOV.U32 R5, RZ, RZ, R155 ;  /* 0x000000ffff057224 */ /* 0x000fc800078e009b */
[----:B------:R-:W1:Y:S01]  /*a560*/  MUFU.EX2 R133, R133 ;  /* 0x0000008500857308 */ /* 0x000e620000000800 */
[C---:B--2---:R-:W-:Y:S01]  /*a570*/  F2FP.F16.F32.PACK_AB R15, R136.reuse, R134 ;  /* 0x00000086880f723e */ /* 0x044fe200000000ff */
[----:B------:R-:W-:-:S04]  /*a580*/  FADD.FTZ R3, R136, R3 ;  /* 0x0000000388037221 */ /* 0x000fc80000010000 */
[----:B------:R-:W-:Y:S02]  /*a590*/  STSM.16.M88.4 [R22+0x2eb00], R12 ;  /* 0x02eb000c16007844 */ /* 0x000fe40000000200 */
[----:B------:R-:W-:Y:S01]  /*a5a0*/  MUFU.EX2 R80, R80 ;  /* 0x0000005000507308 */ /* 0x000fe20000000800 */
[----:B---3--:R-:W-:-:S07]  /*a5b0*/  FADD.FTZ R0, R118, R73 ;  /* 0x0000004976007221 */ /* 0x008fce0000010000 */
[----:B------:R-:W2:Y:S01]  /*a5c0*/  MUFU.EX2 R103, R103 ;  /* 0x0000006700677308 */ /* 0x000ea20000000800 */
[C---:B-1----:R-:W-:Y:S01]  /*a5d0*/  F2FP.F16.F32.PACK_AB R8, R133.reuse, R118 ;  /* 0x000000768508723e */ /* 0x042fe200000000ff */
[----:B------:R-:W-:-:S06]  /*a5e0*/  FADD.FTZ R73, R133, R0 ;  /* 0x0000000085497221 */ /* 0x000fcc0000010000 */
[----:B------:R-:W1:Y:S08]  /*a5f0*/  MUFU.EX2 R138, R138 ;  /* 0x0000008a008a7308 */ /* 0x000e700000000800 */
        /* <DEDUP_REMOVED lines=10> */
[C---:B-1----:R-:W-:Y:S02]  /*a6a0*/  F2FP.F16.F32.PACK_AB R11, R137.reuse, R142 ;  /* 0x0000008e890b723e */ /* 0x042fe400000000ff */
[----:B------:R-:W-:-:S03]  /*a6b0*/  FADD.FTZ R0, R137, R0 ;  /* 0x0000000089007221 */ /* 0x000fc60000010000 */
[----:B------:R1:W-:Y:S01]  /*a6c0*/  STSM.16.M88.4 [R22+0x30300], R8 ;  /* 0x0303000816007844 */ /* 0x0003e20000000200 */
[----:B------:R-:W-:Y:S01]  /*a6d0*/  @!PT LDS RZ, [RZ] ;  /* 0x00000000fffff984 */ /* 0x000fe20000000800 */
[----:B------:R-:W-:Y:S01]  /*a6e0*/  @!PT LDS RZ, [RZ] ;  /* 0x00000000fffff984 */ /* 0x000fe20000000800 */
[----:B------:R-:W-:Y:S01]  /*a6f0*/  @!PT LDS RZ, [RZ] ;  /* 0x00000000fffff984 */ /* 0x000fe20000000800 */
[----:B------:R-:W-:Y:S01]  /*a700*/  @!PT LDS RZ, [RZ] ;  /* 0x00000000fffff984 */ /* 0x000fe20000000800 */
[----:B------:R2:W-:Y:S06]  /*a710*/  MEMBAR.ALL.CTA ;  /* 0x0000000000007992 */ /* 0x0005ec0000008000 */
[----:B--2---:R-:W2:Y:S01]  /*a720*/  FENCE.VIEW.ASYNC.S ;  /* 0x00000000000073c6 */ /* 0x004ea20000000000 */
[----:B-1----:R-:W-:Y:S01]  /*a730*/  IMAD.MOV.U32 R8, RZ, RZ, R75 ;  /* 0x000000ffff087224 */ /* 0x002fe200078e004b */
[----:B--2---:R-:W-:Y:S01]  /*a740*/  NOP ;  /* 0x0000000000007918 */ /* 0x004fe20000000000 */
[----:B------:R-:W-:Y:S05]  /*a750*/  @P2 BRA `(.L_x_1542) ;  /* 0xffffffb400582947 */ /* 0x000fea000383ffff */
[----:B------:R-:W-:-:S05]  /*a760*/  UMOV UR61, UR6 ;  /* 0x00000006003d7c82 */ /* 0x000fca0008000000 */
.L_x_1533:
[----:B------:R-:W-:-:S13]  /*a770*/  ISETP.LE.AND P2, PT, RZ, UR61, PT ;  /* 0x0000003dff007c0c */ /* 0x000fda000bf43270 */
[----:B------:R-:W-:Y:S05]  /*a780*/  @!P2 BRA `(.L_x_1543) ;  /* 0x000000400028a947 */ /* 0x000fea0003800000 */
[----:B------:R-:W-:Y:S01]  /*a790*/  R2UR UR60, R148 ;  /* 0x00000000943c72ca */ /* 0x000fe200000e0000 */
[----:B------:R-:W-:Y:S01]  /*a7a0*/  IMAD.MOV.U32 R5, RZ, RZ, R155 ;  /* 0x000000ffff057224 */ /* 0x000fe200078e009b */
[----:B------:R-:W-:Y:S01]  /*a7b0*/  MOV R4, R75 ;  /* 0x0000004b00047202 */ /* 0x000fe20000000f00 */
[----:B------:R-:W-:Y:S01]  /*a7c0*/  UMOV UR45, UR46 ;  /* 0x0000002e002d7c82 */ /* 0x000fe20008000000 */
[----:B------:R-:W-:-:S11]  /*a7d0*/  ULDC UR40, c[0x0][0x9d8] ;  /* 0x0002760000287ab9 */ /* 0x000fd60000000800 */
.L_x_1552:
        /* <DEDUP_REMOVED lines=8> */
[----:B-1----:R-:W-:Y:S05]  /*a860*/  @P3 BRA `(.L_x_1544) ;  /* 0x0000000000303947 */ /* 0x002fea0003800000 */
[----:B------:R-:W-:Y:S05]  /*a870*/  @!P0 BRA `(.L_x_1545) ;  /* 0x0000000000048947 */ /* 0x000fea0003800000 */
[----:B------:R-:W-:Y:S01]  /*a880*/  BPT.TRAP 0x1 ;  /* 0x000000040000795c */ /* 0x000fe20000300000 */
.L_x_1545:
[----:B------:R-:W-:Y:S01]  /*a890*/  R2UR UR7, R148 ;  /* 0x00000000940772ca */ /* 0x000fe200000e0000 */
[----:B------:R-:W-:-:S12]  /*a8a0*/  ULEA UR6, UR46, UR47, 0x3 ;  /* 0x0000002f2e067291 */ /* 0x000fd8000f8e183f */
[----:B------:R-:W-:-:S05]  /*a8b0*/  IMAD.U32 R6, RZ, RZ, UR7 ;  /* 0x00000007ff067e24 */ /* 0x000fca000f8e00ff */
[----:B------:R-:W-:-:S04]  /*a8c0*/  SHF.L.U32 R6, R6, 0x1f, RZ ;  /* 0x0000001f06067819 */ /* 0x000fc800000006ff */
[----:B------:R1:W2:Y:S01]  /*a8d0*/  SYNCS.PHASECHK.TRANS64.TRYWAIT P2, [UR6+0x31c30], R6 ;  /* 0x031c3006ff0075a7 */ /* 0x0002a20008040146 */
[----:B------:R-:W-:Y:S05]  /*a8e0*/  @!P0 BRA `(.L_x_1546) ;  /* 0x0000000000048947 */ /* 0x000fea0003800000 */
[----:B------:R-:W-:Y:S01]  /*a8f0*/  BPT.TRAP 0x1 ;  /* 0x000000040000795c */ /* 0x000fe20000300000 */
.L_x_1546:
[----:B--2---:R-:W-:Y:S05]  /*a900*/  @P2 BRA `(.L_x_1544) ;  /* 0x0000000000082947 */ /* 0x004fea0003800000 */
[----:B------:R-:W2:Y:S02]  /*a910*/  SYNCS.PHASECHK.TRANS64.TRYWAIT P2, [UR6+0x31c30], R6 ;  /* 0x031c3006ff0075a7 */ /* 0x000ea40008040146 */
[----:B--2---:R-:W-:Y:S05]  /*a920*/  @!P2 BRA `(.L_x_1547) ;  /* 0x0000008800b4a947 */ /* 0x004fea0003800000 */
.L_x_1544:
        /* <DEDUP_REMOVED lines=358> */
.L_x_1549:
[----:B------:R-:W-:Y:S01]  /*bf90*/  ULEA UR6, UR45, UR47, 0x3 ;  /* 0x0000002f2d067291 */ /* 0x000fe2000f8e183f */
[----:B------:R-:W-:-:S05]  /*bfa0*/  IMAD.U32 R6, RZ, RZ, UR60 ;  /* 0x0000003cff067e24 */ /* 0x000fca000f8e00ff */
[----:B------:R-:W-:-:S04]  /*bfb0*/  SHF.L.U32 R6, R6, 0x1f, RZ ;  /* 0x0000001f06067819 */ /* 0x000fc800000006ff */
[----:B------:R1:W2:Y:S01]  /*bfc0*/  SYNCS.PHASECHK.TRANS64.TRYWAIT P2, [UR6+0x31c50], R6 ;  /* 0x031c5006ff0075a7 */ /* 0x0002a20008040146 */
[----:B------:R-:W-:Y:S05]  /*bfd0*/  @!P0 BRA `(.L_x_1550) ;  /* 0x0000000000048947 */ /* 0x000fea0003800000 */
[----:B------:R-:W-:Y:S01]  /*bfe0*/  BPT.TRAP 0x1 ;  /* 0x000000040000795c */ /* 0x000fe20000300000 */
.L_x_1550:
[----:B--2---:R-:W-:Y:S05]  /*bff0*/  @P2 BRA `(.L_x_1548) ;  /* 0x0000000000082947 */ /* 0x004fea0003800000 */
[----:B------:R-:W2:Y:S02]  /*c000*/  SYNCS.PHASECHK.TRANS64.TRYWAIT P2, [UR6+0x31c50], R6 ;  /* 0x031c5006ff0075a7 */ /* 0x000ea40008040146 */
[----:B--2---:R-:W-:Y:S05]  /*c010*/  @!P2 BRA `(.L_x_1551) ;  /* 0x000000740010a947 */ /* 0x004fea0003800000 */
.L_x_1548:
[----:B------:R-:W-:Y:S01]  /*c020*/  UIADD3 UR6, UR47, 0x200, URZ ;  /* 0x000002002f067890 */ /* 0x000fe2000fffe03f */
[----:B------:R-:W-:Y:S01]  /*c030*/  R2UR UR10, R145 ;  /* 0x00000000910a72ca */ /* 0x000fe200000e0000 */
[----:B------:R-:W-:Y:S01]  /*c040*/  WARPGROUP.ARRIVE ;  /* 0x00000000000079c5 */ /* 0x000fe20000000000 */
[----:B------:R-:W-:Y:S01]  /*c050*/  UMOV UR29, 0xc0000010 ;  /* 0xc0000010001d7882 */ /* 0x000fe20000000000 */
[----:B------:R-:W-:Y:S01]  /*c060*/  USHF.R.U32.HI UR6, URZ, 0x4, UR6 ;  /* 0x000000043f067899 */ /* 0x000fe20008011606 */
[----:B--2---:R-:W-:Y:S01]  /*c070*/  FMUL.FTZ R7, R136, UR40 ;  /* 0x0000002888077c20 */ /* 0x004fe20008410000 */
[----:B------:R-:W-:Y:S01]  /*c080*/  UMOV UR31, 0x80000020 ;  /* 0x80000020001f7882 */ /* 0x000fe20000000000 */
[----:B-1----:R-:W-:Y:S01]  /*c090*/  FMUL.FTZ R6, R137, UR40 ;  /* 0x0000002889067c20 */ /* 0x002fe20008410000 */
        /* <DEDUP_REMOVED lines=65> */
[----:B------:R-:W3:Y:S01]  /*c4b0*/  LDC R82, c[0x0][0x988] ;  /* 0x00026200ff527b82 */ /* 0x000ee20000000800 */
[----:B------:R-:W-:Y:S01]  /*c4c0*/  FMUL.FTZ R141, R75, UR40 ;  /* 0x000000284b8d7c20 */ /* 0x000fe20008410000 */
[----:B------:R-:W4:Y:S01]  /*c4d0*/  MUFU.TANH R120, R120 ;  /* 0x0000007800787308 */ /* 0x000f220000002400 */
        /* <DEDUP_REMOVED lines=16> */
[----:B----4-:R-:W-:Y:S01]  /*c5e0*/  FMNMX.FTZ R132, R120, R133, !PT ;  /* 0x0000008578847209 */ /* 0x010fe20007810000 */
[----:B------:R-:W-:Y:S01]  /*c5f0*/  FMUL.FTZ R119, R119, UR40 ;  /* 0x0000002877777c20 */ /* 0x000fe20008410000 */
[----:B------:R-:W-:Y:S01]  /*c600*/  FMUL.FTZ R106, R106, UR40 ;  /* 0x000000286a6a7c20 */ /* 0x000fe20008410000 */
[----:B------:R-:W-:Y:S01]  /*c610*/  FMUL.FTZ R107, R107, UR40 ;  /* 0x000000286b6b7c20 */ /* 0x000fe20008410000 */
[----:B------:R-:W-:Y:S01]  /*c620*/  FMUL.FTZ R110, R110, UR40 ;  /* 0x000000286e6e7c20 */ /* 0x000fe20008410000 */
[----:B------:R-:W-:Y:S01]  /*c630*/  FMUL.FTZ R111, R111, UR40 ;  /* 0x000000286f6f7c20 */ /* 0x000fe20008410000 */
        /* <DEDUP_REMOVED lines=14> */
[----:B------:R-:W-:-:S02]  /*c720*/  ISETP.GE.U32.AND P2, PT, R2, 0x180, PT ;  /* 0x000001800200780c */ /* 0x000fc40003f46070 */
[----:B------:R-:W-:Y:S01]  /*c730*/  R2UR UR60, R148 ;  /* 0x00000000943c72ca */ /* 0x000fe200000e0000 */
[----:B------:R-:W2:Y:S01]  /*c740*/  MUFU.TANH R113, R113 ;  /* 0x0000007100717308 */ /* 0x000ea20000002400 */
[----:B----4-:R-:W-:-:S07]  /*c750*/  FMNMX.FTZ R133, R125, R132, !PT ;  /* 0x000000847d857209 */ /* 0x010fce0007810000 */
[----:B------:R-:W4:Y:S01]  /*c760*/  MUFU.TANH R116, R116 ;  /* 0x0000007400747308 */ /* 0x000f220000002400 */
[----:B-1----:R-:W-:Y:S01]  /*c770*/  FMNMX.FTZ R132, R112, R133, !PT ;  /* 0x0000008570847209 */ /* 0x002fe20007810000 */
[----:B------:R-:W-:Y:S02]  /*c780*/  WARPGROUP.DEPBAR.LE gsb0, 0x0 ;  /* 0x00008000000079c5 */ /* 0x000fe40000010000 */
[----:B------:R-:W-:-:S04]  /*c790*/  WARPGROUP.ARRIVE ;  /* 0x00000000000079c5 */ /* 0x000fc80000000000 */
[----:B------:R-:W1:Y:S01]  /*c7a0*/  MUFU.TANH R117, R117 ;  /* 0x0000007500757308 */ /* 0x000e620000002400 */
[----:B--2---:R-:W-:Y:S01]  /*c7b0*/  FMNMX.FTZ R133, R113, R132, !PT ;  /* 0x0000008471857209 */ /* 0x004fe20007810000 */
[----:B------:R-:W-:Y:S01]  /*c7c0*/  HGMMA.64x96x16.F32 R24, gdesc[UR28].tnspB, R24, gsb0 ;  /* 0x416000001c1879f0 */ /* 0x000fe20008000818 */
[----:B------:R-:W-:Y:S02]  /*c7d0*/  UIADD3 UR28, UR6, 0x300, URZ ;  /* 0x00000300061c7890 */ /* 0x000fe4000fffe03f */
[----:B------:R-:W-:-:S03]  /*c7e0*/  UIADD3 UR30, UR7, 0x80, URZ ;  /* 0x00000080071e7890 */ /* 0x000fc6000fffe03f */
[----:B------:R-:W2:Y:S01]  /*c7f0*/  MUFU.TANH R104, R104 ;  /* 0x0000006800687308 */ /* 0x000ea20000002400 */
[----:B------:R-:W-:Y:S01]  /*c800*/  UMOV UR29, 0xc0000010 ;  /* 0xc0000010001d7882 */ /* 0x000fe20000000000 */
[----:B------:R-:W-:Y:S01]  /*c810*/  UMOV UR31, 0x80000020 ;  /* 0x80000020001f7882 */ /* 0x000fe20000000000 */
[----:B----4-:R-:W-:-:S05]  /*c820*/  FMNMX.FTZ R132, R116, R133, !PT ;  /* 0x0000008574847209 */ /* 0x010fca0007810000 */
[----:B------:R-:W4:Y:S01]  /*c830*/  MUFU.TANH R105, R105 ;  /* 0x0000006900697308 */ /* 0x000f220000002400 */
[----:B-1----:R-:W-:-:S07]  /*c840*/  FMNMX.FTZ R133, R117, R132, !PT ;  /* 0x0000008475857209 */ /* 0x002fce0007810000 */
[----:B------:R-:W1:Y:S01]  /*c850*/  MUFU.TANH R108, R108 ;  /* 0x0000006c006c7308 */ /* 0x000e620000002400 */
[----:B--2---:R-:W-:-:S07]  /*c860*/  FMNMX.FTZ R132, R104, R133, !PT ;  /* 0x0000008568847209 */ /* 0x004fce0007810000 */
[----:B------:R-:W2:Y:S01]  /*c870*/  MUFU.TANH R109, R109 ;  /* 0x0000006d006d7308 */ /* 0x000ea20000002400 */
[----:B----4-:R-:W-:-:S07]  /*c880*/  FMNMX.FTZ R133, R105, R132, !PT ;  /* 0x0000008469857209 */ /* 0x010fce0007810000 */
        /* <DEDUP_REMOVED lines=17> */
[----:B----4-:R-:W-:Y:S01]  /*c9a0*/  FMNMX.FTZ R132, R92, R133, !PT ;  /* 0x000000855c847209 */ /* 0x010fe20007810000 */
[----:B------:R-:W-:Y:S02]  /*c9b0*/  WARPGROUP.DEPBAR.LE gsb0, 0x0 ;  /* 0x00008000000079c5 */ /* 0x000fe40000010000 */
[----:B------:R-:W-:-:S04]  /*c9c0*/  WARPGROUP.ARRIVE ;  /* 0x00000000000079c5 */ /* 0x000fc80000000000 */
[----:B------:R-:W4:Y:S01]  /*c9d0*/  MUFU.TANH R81, R81 ;  /* 0x0000005100517308 */ /* 0x000f220000002400 */
        /* <DEDUP_REMOVED lines=19> */
[----:B--2---:R-:W-:Y:S01]  /*cb10*/  FMNMX.FTZ R132, R76, R133, !PT ;  /* 0x000000854c847209 */ /* 0x004fe20007810000 */
[----:B------:R-:W-:-:S06]  /*cb20*/  FMUL.FTZ R133, R94, UR40 ;  /* 0x000000285e857c20 */ /* 0x000fcc0008410000 */
[----:B------:R-:W2:Y:S01]  /*cb30*/  MUFU.TANH R9, R9 ;  /* 0x0000000900097308 */ /* 0x000ea20000002400 */
[----:B----4-:R-:W-:-:S05]  /*cb40*/  FMNMX.FTZ R132, R77, R132, !PT ;  /* 0x000000844d847209 */ /* 0x010fca0007810000 */
[----:B------:R-:W4:Y:S02]  /*cb50*/  SHFL.BFLY PT, R139, R132, 0x2, 0x1f ;  /* 0x0c401f00848b7f89 */ /* 0x000f2400000e0000 */
[----:B------:R-:W5:Y:S08]  /*cb60*/  MUFU.TANH R12, R12 ;  /* 0x0000000c000c7308 */ /* 0x000f700000002400 */
[----:B------:R-:W5:Y:S08]  /*cb70*/  MUFU.TANH R13, R13 ;  /* 0x0000000d000d7308 */ /* 0x000f700000002400 */
[----:B------:R-:W5:Y:S01]  /*cb80*/  MUFU.TANH R20, R20 ;  /* 0x0000001400147308 */ /* 0x000f620000002400 */
[----:B----4-:R-:W-:Y:S01]  /*cb90*/  FMNMX.FTZ R86, R132, R139, !PT ;  /* 0x0000008b84567209 */ /* 0x010fe20007810000 */
[----:B------:R-:W-:-:S06]  /*cba0*/  FMUL.FTZ R139, R74, UR40 ;  /* 0x000000284a8b7c20 */ /* 0x000fcc0008410000 */
[----:B------:R-:W4:Y:S01]  /*cbb0*/  MUFU.TANH R21, R21 ;  /* 0x0000001500157308 */ /* 0x000f220000002400 */
[----:B------:R-:W3:Y:S01]  /*cbc0*/  SHFL.BFLY PT, R149, R86, 0x1, 0x1f ;  /* 0x0c201f0056957f89 */ /* 0x000ee200000e0000 */
[----:B------:R-:W-:Y:S02]  /*cbd0*/  WARPGROUP.DEPBAR.LE gsb0, 0x0 ;  /* 0x00008000000079c5 */ /* 0x000fe40000010000 */
[----:B------:R-:W-:-:S04]  /*cbe0*/  WARPGROUP.ARRIVE ;  /* 0x00000000000079c5 */ /* 0x000fc80000000000 */
[----:B------:R-:W4:Y:S02]  /*cbf0*/  MUFU.TANH R130, R130 ;  /* 0x0000008200827308 */ /* 0x000f240000002400 */
[----:B------:R-:W-:Y:S01]  /*cc00*/  HGMMA.64x96x16.F32 R24, gdesc[UR28].tnspB, R24, gsb0 ;  /* 0x416000001c1879f0 */ /* 0x000fe20008000818 */
[----:B------:R-:W-:Y:S02]  /*cc10*/  UIADD3 UR28, UR6, 0x600, URZ ;  /* 0x00000600061c7890 */ /* 0x000fe4000fffe03f */
[----:B------:R-:W-:-:S03]  /*cc20*/  UIADD3 UR30, UR7, 0x100, URZ ;  /* 0x00000100071e7890 */ /* 0x000fc6000fffe03f */
[----:B------:R-:W4:Y:S01]  /*cc30*/  MUFU.TANH R131, R131 ;  /* 0x0000008300837308 */ /* 0x000f220000002400 */
[----:B------:R-:W-:Y:S01]  /*cc40*/  UMOV UR29, 0xc0000010 ;  /* 0xc0000010001d7882 */ /* 0x000fe20000000000 */
[----:B------:R-:W-:Y:S01]  /*cc50*/  UMOV UR31, 0x80000020 ;  /* 0x80000020001f7882 */ /* 0x000fe20000000000 */
[----:B---3--:R-:W-:-:S05]  /*cc60*/  FMNMX.FTZ R75, R86, R149, !PT ;  /* 0x00000095564b7209 */ /* 0x008fca0007810000 */
[----:B------:R-:W3:Y:S01]  /*cc70*/  MUFU.TANH R122, R122 ;  /* 0x0000007a007a7308 */ /* 0x000ee20000002400 */
[----:B------:R-:W-:-:S04]  /*cc80*/  FADD.FTZ R149, -R75, R4 ;  /* 0x000000044b957221 */ /* 0x000fc80000010100 */
[-C--:B------:R-:W-:Y:S01]  /*cc90*/  FMUL.FTZ R74, R149, R82.reuse ;  /* 0x00000052954a7220 */ /* 0x080fe20000410000 */
[-C--:B------:R-:W-:Y:S02]  /*cca0*/  FMUL.FTZ R149, R75, R82.reuse ;  /* 0x000000524b957220 */ /* 0x080fe40000410000 */
[----:B------:R-:W3:Y:S02]  /*ccb0*/  MUFU.TANH R123, R123 ;  /* 0x0000007b007b7308 */ /* 0x000ee40000002400 */
[-CC-:B------:R-:W-:Y:S01]  /*ccc0*/  FFMA.FTZ R4, R6, R82.reuse, -R149.reuse ;  /* 0x0000005206047223 */ /* 0x180fe20000010895 */
[-CC-:B------:R-:W-:Y:S01]  /*ccd0*/  FFMA.FTZ R6, R10, R82.reuse, -R149.reuse ;  /* 0x000000520a067223 */ /* 0x180fe20000010895 */
[-CC-:B------:R-:W-:Y:S01]  /*cce0*/  FFMA.FTZ R10, R14, R82.reuse, -R149.reuse ;  /* 0x000000520e0a7223 */ /* 0x180fe20000010895 */
[----:B-1----:R-:W-:Y:S01]  /*ccf0*/  FMNMX.FTZ R14, R8, R5, !PT ;  /* 0x00000005080e7209 */ /* 0x002fe20007810000 */
[-CC-:B------:R-:W-:Y:S01]  /*cd00*/  FFMA.FTZ R153, R11, R82.reuse, -R149.reuse ;  /* 0x000000520b997223 */ /* 0x180fe20000010895 */
[--C-:B------:R-:W-:Y:S01]  /*cd10*/  FFMA.FTZ R11, R15, R82, -R149.reuse ;  /* 0x000000520f0b7223 */ /* 0x100fe20000010895 */
[----:B------:R-:W1:Y:S01]  /*cd20*/  MUFU.TANH R126, R126 ;  /* 0x0000007e007e7308 */ /* 0x000e620000002400 */
[----:B--2---:R-:W-:Y:S01]  /*cd30*/  FMNMX.FTZ R15, R9, R14, !PT ;  /* 0x0000000e090f7209 */ /* 0x004fe20007810000 */
[-CC-:B------:R-:W-:Y:S01]  /*cd40*/  FFMA.FTZ R120, R120, R82.reuse, -R149.reuse ;  /* 0x0000005278787223 */ /* 0x180fe20000010895 */
[-CC-:B------:R-:W-:Y:S01]  /*cd50*/  FFMA.FTZ R124, R124, R82.reuse, -R149.reuse ;  /* 0x000000527c7c7223 */ /* 0x180fe20000010895 */
[-CC-:B------:R-:W-:Y:S01]  /*cd60*/  FFMA.FTZ R128, R128, R82.reuse, -R149.reuse ;  /* 0x0000005280807223 */ /* 0x180fe20000010895 */
[----:B-----5:R-:W-:Y:S01]  /*cd70*/  FMNMX.FTZ R78, R12, R15, !PT ;  /* 0x0000000f0c4e7209 */ /* 0x020fe20007810000 */
[-CC-:B------:R-:W-:Y:S01]  /*cd80*/  FFMA.FTZ R15, R129, R82.reuse, -R149.reuse ;  /* 0x00000052810f7223 */ /* 0x180fe20000010895 */
[--C-:B------:R-:W-:Y:S01]  /*cd90*/  FFMA.FTZ R7, R7, R82, -R149.reuse ;  /* 0x0000005207077223 */ /* 0x100fe20000010895 */
[----:B------:R-:W2:Y:S01]  /*cda0*/  MUFU.TANH R127, R127 ;  /* 0x0000007f007f7308 */ /* 0x000ea20000002400 */
[----:B------:R-:W-:Y:S01]  /*cdb0*/  FMNMX.FTZ R129, R13, R78, !PT ;  /* 0x0000004e0d817209 */ /* 0x000fe20007810000 */
[-CC-:B------:R-:W-:Y:S01]  /*cdc0*/  FFMA.FTZ R121, R121, R82.reuse, -R149.reuse ;  /* 0x0000005279797223 */ /* 0x180fe20000010895 */
[-CC-:B------:R-:W-:Y:S01]  /*cdd0*/  FFMA.FTZ R125, R125, R82.reuse, -R149.reuse ;  /* 0x000000527d7d7223 */ /* 0x180fe20000010895 */
[-CC-:B------:R-:W-:Y:S01]  /*cde0*/  FFMA.FTZ R113, R113, R82.reuse, -R149.reuse ;  /* 0x0000005271717223 */ /* 0x180fe20000010895 */
[----:B------:R-:W-:Y:S01]  /*cdf0*/  FMNMX.FTZ R78, R20, R129, !PT ;  /* 0x00000081144e7209 */ /* 0x000fe20007810000 */
[-CC-:B------:R-:W-:Y:S01]  /*ce00*/  FFMA.FTZ R117, R117, R82.reuse, -R149.reuse ;  /* 0x0000005275757223 */ /* 0x180fe20000010895 */
[--C-:B------:R-:W-:Y:S01]  /*ce10*/  FFMA.FTZ R104, R104, R82, -R149.reuse ;  /* 0x0000005268687223 */ /* 0x100fe20000010895 */
[----:B------:R-:W5:Y:S01]  /*ce20*/  MUFU.TANH R114, R114 ;  /* 0x0000007200727308 */ /* 0x000f620000002400 */
[----:B----4-:R-:W-:Y:S01]  /*ce30*/  FMNMX.FTZ R129, R21, R78, !PT ;  /* 0x0000004e15817209 */ /* 0x010fe20007810000 */
[-CC-:B------:R-:W-:Y:S01]  /*ce40*/  FFMA.FTZ R105, R105, R82.reuse, -R149.reuse ;  /* 0x0000005269697223 */ /* 0x180fe20000010895 */
[-CC-:B------:R-:W-:Y:S01]  /*ce50*/  FFMA.FTZ R108, R108, R82.reuse, -R149.reuse ;  /* 0x000000526c6c7223 */ /* 0x180fe20000010895 */
[-CC-:B------:R-:W-:Y:S01]  /*ce60*/  FFMA.FTZ R109, R109, R82.reuse, -R149.reuse ;  /* 0x000000526d6d7223 */ /* 0x180fe20000010895 */
[----:B------:R-:W-:Y:S01]  /*ce70*/  FMNMX.FTZ R86, R130, R129, !PT ;  /* 0x0000008182567209 */ /* 0x000fe20007810000 */
[-CC-:B------:R-:W-:Y:S01]  /*ce80*/  FFMA.FTZ R96, R96, R82.reuse, -R149.reuse ;  /* 0x0000005260607223 */ /* 0x180fe20000010895 */
[--C-:B------:R-:W-:Y:S01]  /*ce90*/  FFMA.FTZ R97, R97, R82, -R149.reuse ;  /* 0x0000005261617223 */ /* 0x100fe20000010895 */
[----:B------:R-:W4:Y:S01]  /*cea0*/  MUFU.TANH R115, R115 ;  /* 0x0000007300737308 */ /* 0x000f220000002400 */
[----:B------:R-:W-:Y:S01]  /*ceb0*/  FMNMX.FTZ R129, R131, R86, !PT ;  /* 0x0000005683817209 */ /* 0x000fe20007810000 */
[-CC-:B------:R-:W-:Y:S01]  /*cec0*/  FFMA.FTZ R100, R100, R82.reuse, -R149.reuse ;  /* 0x0000005264647223 */ /* 0x180fe20000010895 */
[-CC-:B------:R-:W-:Y:S01]  /*ced0*/  FFMA.FTZ R101, R101, R82.reuse, -R149.reuse ;  /* 0x0000005265657223 */ /* 0x180fe20000010895 */
[-CC-:B------:R-:W-:Y:S01]  /*cee0*/  FFMA.FTZ R88, R88, R82.reuse, -R149.reuse ;  /* 0x0000005258587223 */ /* 0x180fe20000010895 */
[----:B---3--:R-:W-:Y:S01]  /*cef0*/  FMNMX.FTZ R86, R122, R129, !PT ;  /* 0x000000817a567209 */ /* 0x008fe20007810000 */
[-CC-:B------:R-:W-:Y:S01]  /*cf00*/  FFMA.FTZ R89, R89, R82.reuse, -R149.reuse ;  /* 0x0000005259597223 */ /* 0x180fe20000010895 */
[--C-:B------:R-:W-:Y:S01]  /*cf10*/  FFMA.FTZ R92, R92, R82, -R149.reuse ;  /* 0x000000525c5c7223 */ /* 0x100fe20000010895 */
[----:B------:R-:W3:Y:S01]  /*cf20*/  MUFU.TANH R118, R118 ;  /* 0x0000007600767308 */ /* 0x000ee20000002400 */
[----:B------:R-:W-:Y:S01]  /*cf30*/  FMNMX.FTZ R129, R123, R86, !PT ;  /* 0x000000567b817209 */ /* 0x000fe20007810000 */
        /* <DEDUP_REMOVED lines=9> */
[----:B------:R-:W-:-:S02]  /*cfd0*/  FFMA.FTZ R77, R77, R82, -R149 ;  /* 0x000000524d4d7223 */ /* 0x000fc40000010895 */
[----:B-----5:R-:W-:-:S03]  /*cfe0*/  FMNMX.FTZ R94, R114, R129, !PT ;  /* 0x00000081725e7209 */ /* 0x020fc60007810000 */
[----:B------:R-:W2:Y:S01]  /*cff0*/  MUFU.TANH R106, R106 ;  /* 0x0000006a006a7308 */ /* 0x000ea20000002400 */
[----:B----4-:R-:W-:-:S07]  /*d000*/  FMNMX.FTZ R129, R115, R94, !PT ;  /* 0x0000005e73817209 */ /* 0x010fce0007810000 */
[----:B------:R-:W4:Y:S08]  /*d010*/  MUFU.TANH R107, R107 ;  /* 0x0000006b006b7308 */ /* 0x000f300000002400 */
[----:B------:R5:W-:Y:S01]  /*d020*/  MUFU.EX2 R78, R120 ;  /* 0x00000078004e7308 */ /* 0x000be20000000800 */
[----:B------:R-:W-:Y:S02]  /*d030*/  WARPGROUP.DEPBAR.LE gsb0, 0x0 ;  /* 0x00008000000079c5 */ /* 0x000fe40000010000 */
[----:B------:R-:W-:-:S05]  /*d040*/  WARPGROUP.ARRIVE ;  /* 0x00000000000079c5 */ /* 0x000fca0000000000 */
[----:B------:R-:W4:Y:S01]  /*d050*/  MUFU.TANH R110, R110 ;  /* 0x0000006e006e7308 */ /* 0x000f220000002400 */
[----:B-----5:R-:W-:Y:S01]  /*d060*/  FFMA.FTZ R120, R112, R82, -R149 ;  /* 0x0000005270787223 */ /* 0x020fe20000010895 */
[----:B---3--:R-:W-:Y:S01]  /*d070*/  FMNMX.FTZ R112, R118, R129, !PT ;  /* 0x0000008176707209 */ /* 0x008fe20007810000 */
[----:B------:R-:W-:Y:S01]  /*d080*/  HGMMA.64x96x16.F32 R24, gdesc[UR28].tnspB, R24, gsb0 ;  /* 0x416000001c1879f0 */ /* 0x000fe20008000818 */
[----:B------:R-:W-:Y:S02]  /*d090*/  UIADD3 UR28, UR6, 0x780, URZ ;  /* 0x00000780061c7890 */ /* 0x000fe4000fffe03f */
[----:B-1----:R-:W-:Y:S01]  /*d0a0*/  FMNMX.FTZ R129, R119, R112, !PT ;  /* 0x0000007077817209 */ /* 0x002fe20007810000 */
[----:B------:R-:W-:Y:S01]  /*d0b0*/  UIADD3 UR30, UR7, 0x140, URZ ;  /* 0x00000140071e7890 */ /* 0x000fe2000fffe03f */
[----:B------:R-:W1:Y:S01]  /*d0c0*/  MUFU.TANH R111, R111 ;  /* 0x0000006f006f7308 */ /* 0x000e620000002400 */
[----:B------:R-:W-:Y:S01]  /*d0d0*/  UMOV UR29, 0xc0000010 ;  /* 0xc0000010001d7882 */ /* 0x000fe20000000000 */
[----:B------:R-:W-:Y:S01]  /*d0e0*/  UMOV UR31, 0x80000020 ;  /* 0x80000020001f7882 */ /* 0x000fe20000000000 */
[----:B--2---:R-:W-:-:S04]  /*d0f0*/  FMNMX.FTZ R112, R106, R129, !PT ;  /* 0x000000816a707209 */ /* 0x004fc80007810000 */
[----:B----4-:R-:W-:Y:S01]  /*d100*/  FMNMX.FTZ R129, R107, R112, !PT ;  /* 0x000000706b817209 */ /* 0x010fe20007810000 */
[----:B------:R-:W2:Y:S08]  /*d110*/  MUFU.TANH R98, R98 ;  /* 0x0000006200627308 */ /* 0x000eb00000002400 */
[----:B------:R-:W3:Y:S08]  /*d120*/  MUFU.TANH R99, R99 ;  /* 0x0000006300637308 */ /* 0x000ef00000002400 */
[----:B------:R4:W-:Y:S08]  /*d130*/  MUFU.EX2 R86, R124 ;  /* 0x0000007c00567308 */ /* 0x0009f00000000800 */
[----:B------:R-:W5:Y:S01]  /*d140*/  MUFU.TANH R102, R102 ;  /* 0x0000006600667308 */ /* 0x000f620000002400 */
[----:B----4-:R-:W-:Y:S01]  /*d150*/  FFMA.FTZ R124, R116, R82, -R149 ;  /* 0x00000052747c7223 */ /* 0x010fe20000010895 */
[----:B------:R-:W-:-:S04]  /*d160*/  FMNMX.FTZ R116, R110, R129, !PT ;  /* 0x000000816e747209 */ /* 0x000fc80007810000 */
[----:B-1----:R-:W-:Y:S02]  /*d170*/  FMNMX.FTZ R129, R111, R116, !PT ;  /* 0x000000746f817209 */ /* 0x002fe40007810000 */
[----:B------:R-:W1:Y:S02]  /*d180*/  MUFU.TANH R103, R103 ;  /* 0x0000006700677308 */ /* 0x000e640000002400 */
[----:B--2---:R-:W-:-:S04]  /*d190*/  FMNMX.FTZ R116, R98, R129, !PT ;  /* 0x0000008162747209 */ /* 0x004fc80007810000 */
[----:B---3--:R-:W-:Y:S02]  /*d1a0*/  FMNMX.FTZ R129, R99, R116, !PT ;  /* 0x0000007463817209 */ /* 0x008fe40007810000 */
[----:B------:R-:W2:Y:S02]  /*d1b0*/  MUFU.TANH R90, R90 ;  /* 0x0000005a005a7308 */ /* 0x000ea40000002400 */
[----:B-----5:R-:W-:-:S06]  /*d1c0*/  FMNMX.FTZ R116, R102, R129, !PT ;  /* 0x0000008166747209 */ /* 0x020fcc0007810000 */
        /* <DEDUP_REMOVED lines=29> */
[----:B------:R2:W-:Y:S01]  /*d3a0*/  MUFU.EX2 R94, R120 ;  /* 0x00000078005e7308 */ /* 0x0005e20000000800 */
[----:B---3--:R-:W-:-:S07]  /*d3b0*/  FMNMX.FTZ R116, R143, R116, !PT ;  /* 0x000000748f747209 */ /* 0x008fce0007810000 */
[----:B------:R3:W-:Y:S01]  /*d3c0*/  MUFU.EX2 R112, R124 ;  /* 0x0000007c00707308 */ /* 0x0007e20000000800 */
[----:B-1----:R-:W-:-:S05]  /*d3d0*/  FMNMX.FTZ R116, R79, R116, !PT ;  /* 0x000000744f747209 */ /* 0x002fca0007810000 */
[----:B------:R-:W2:Y:S02]  /*d3e0*/  SHFL.BFLY PT, R129, R116, 0x2, 0x1f ;  /* 0x0c401f0074817f89 */ /* 0x000ea400000e0000 */
[----:B------:R1:W-:Y:S08]  /*d3f0*/  MUFU.EX2 R14, R128 ;  /* 0x00000080000e7308 */ /* 0x0003f00000000800 */
[----:B------:R-:W-:Y:S08]  /*d400*/  MUFU.EX2 R74, R74 ;  /* 0x0000004a004a7308 */ /* 0x000ff00000000800 */
[----:B------:R-:W-:Y:S01]  /*d410*/  MUFU.EX2 R7, R7 ;  /* 0x0000000700077308 */ /* 0x000fe20000000800 */
[----:B--2---:R-:W-:Y:S01]  /*d420*/  FMNMX.FTZ R120, R116, R129, !PT ;  /* 0x0000008174787209 */ /* 0x004fe20007810000 */
[-CC-:B------:R-:W-:Y:S01]  /*d430*/  FFMA.FTZ R129, R85, R82.reuse, -R149.reuse ;  /* 0x0000005255817223 */ /* 0x180fe20000010895 */
[----:B------:R-:W-:-:S05]  /*d440*/  FFMA.FTZ R116, R84, R82, -R149 ;  /* 0x0000005254747223 */ /* 0x000fca0000010895 */
[----:B------:R-:W-:Y:S01]  /*d450*/  MUFU.EX2 R4, R4 ;  /* 0x0000000400047308 */ /* 0x000fe20000000800 */
[----:B------:R-:W2:Y:S07]  /*d460*/  SHFL.BFLY PT, R155, R120, 0x1, 0x1f ;  /* 0x0c201f00789b7f89 */ /* 0x000eae00000e0000 */
[----:B------:R-:W-:Y:S08]  /*d470*/  MUFU.EX2 R6, R6 ;  /* 0x0000000600067308 */ /* 0x000ff00000000800 */
[----:B------:R-:W-:Y:S01]  /*d480*/  MUFU.EX2 R153, R153 ;  /* 0x0000009900997308 */ /* 0x000fe20000000800 */
[----:B------:R-:W-:-:S02]  /*d490*/  WARPGROUP.DEPBAR.LE gsb0, 0x0 ;  /* 0x00008000000079c5 */ /* 0x000fc40000010000 */
[----:B------:R-:W-:-:S05]  /*d4a0*/  WARPGROUP.ARRIVE ;  /* 0x00000000000079c5 */ /* 0x000fca0000000000 */
[----:B------:R-:W-:Y:S01]  /*d4b0*/  MUFU.EX2 R10, R10 ;  /* 0x0000000a000a7308 */ /* 0x000fe20000000800 */
[----:B--2---:R-:W-:Y:S01]  /*d4c0*/  FMNMX.FTZ R155, R120, R155, !PT ;  /* 0x0000009b789b7209 */ /* 0x004fe20007810000 */
[----:B------:R-:W-:Y:S01]  /*d4d0*/  HGMMA.64x96x16.F32 R24, gdesc[UR28].tnspB, R24, gsb0 ;  /* 0x416000001c1879f0 */ /* 0x000fe20008000818 */
[----:B------:R-:W-:-:S03]  /*d4e0*/  UIADD3 UR28, UR6, 0xa80, URZ ;  /* 0x00000a80061c7890 */ /* 0x000fc6000fffe03f */
[CC--:B------:R-:W-:Y:S01]  /*d4f0*/  FMUL.FTZ R85, R155.reuse, R82.reuse ;  /* 0x000000529b557220 */ /* 0x0c0fe20000410000 */
[----:B------:R-:W-:Y:S01]  /*d500*/  UIADD3 UR30, UR7, 0x1c0, URZ ;  /* 0x000001c0071e7890 */ /* 0x000fe2000fffe03f */
[----:B------:R-:W-:Y:S01]  /*d510*/  FADD.FTZ R5, -R155, R5 ;  /* 0x000000059b057221 */ /* 0x000fe20000010100 */
[----:B------:R-:W-:Y:S01]  /*d520*/  UMOV UR29, 0xc0000010 ;  /* 0xc0000010001d7882 */ /* 0x000fe20000000000 */
[----:B------:R-:W-:Y:S01]  /*d530*/  UMOV UR31, 0x80000020 ;  /* 0x80000020001f7882 */ /* 0x000fe20000000000 */
[-CC-:B---3--:R-:W-:Y:S01]  /*d540*/  FFMA.FTZ R124, R21, R82.reuse, -R85.reuse ;  /* 0x00000052157c7223 */ /* 0x188fe20000010855 */
[-CC-:B------:R-:W-:Y:S01]  /*d550*/  FFMA.FTZ R21, R114, R82.reuse, -R85.reuse ;  /* 0x0000005272157223 */ /* 0x180fe20000010855 */
[-CC-:B------:R-:W-:Y:S01]  /*d560*/  FFMA.FTZ R114, R115, R82.reuse, -R85.reuse ;  /* 0x0000005273727223 */ /* 0x180fe20000010855 */
[-C--:B------:R-:W-:Y:S01]  /*d570*/  FMUL.FTZ R149, R5, R82.reuse ;  /* 0x0000005205957220 */ /* 0x080fe20000410000 */
[-CC-:B------:R-:W-:Y:S01]  /*d580*/  FFMA.FTZ R8, R8, R82.reuse, -R85.reuse ;  /* 0x0000005208087223 */ /* 0x180fe20000010855 */
[----:B------:R-:W-:Y:S01]  /*d590*/  FFMA.FTZ R115, R119, R82, -R85 ;  /* 0x0000005277737223 */ /* 0x000fe20000010855 */
[----:B------:R-:W-:-:S02]  /*d5a0*/  IMAD.U32 R119, RZ, RZ, UR46 ;  /* 0x0000002eff777e24 */ /* 0x000fc4000f8e00ff */
[-CC-:B------:R-:W-:Y:S01]  /*d5b0*/  FFMA.FTZ R5, R9, R82.reuse, -R85.reuse ;  /* 0x0000005209057223 */ /* 0x180fe20000010855 */
[-CC-:B-1----:R-:W-:Y:S01]  /*d5c0*/  FFMA.FTZ R128, R13, R82.reuse, -R85.reuse ;  /* 0x000000520d807223 */ /* 0x182fe20000010855 */
[-CC-:B------:R-:W-:Y:S01]  /*d5d0*/  FFMA.FTZ R9, R106, R82.reuse, -R85.reuse ;  /* 0x000000526a097223 */ /* 0x180fe20000010855 */
[-CC-:B------:R-:W-:Y:S01]  /*d5e0*/  FFMA.FTZ R13, R20, R82.reuse, -R85.reuse ;  /* 0x00000052140d7223 */ /* 0x180fe20000010855 */
[-CC-:B------:R-:W-:Y:S01]  /*d5f0*/  FFMA.FTZ R157, R131, R82.reuse, -R85.reuse ;  /* 0x00000052839d7223 */ /* 0x180fe20000010855 */
[-CC-:B------:R-:W-:Y:S01]  /*d600*/  FFMA.FTZ R106, R107, R82.reuse, -R85.reuse ;  /* 0x000000526b6a7223 */ /* 0x180fe20000010855 */
[-CC-:B------:R-:W-:Y:S01]  /*d610*/  FFMA.FTZ R131, R123, R82.reuse, -R85.reuse ;  /* 0x000000527b837223 */ /* 0x180fe20000010855 */
[-CC-:B------:R-:W-:Y:S01]  /*d620*/  FFMA.FTZ R20, R118, R82.reuse, -R85.reuse ;  /* 0x0000005276147223 */ /* 0x180fe20000010855 */
[-CC-:B------:R-:W-:Y:S01]  /*d630*/  FFMA.FTZ R107, R110, R82.reuse, -R85.reuse ;  /* 0x000000526e6b7223 */ /* 0x180fe20000010855 */
[----:B------:R-:W-:Y:S01]  /*d640*/  MUFU.EX2 R149, R149 ;  /* 0x0000009500957308 */ /* 0x000fe20000000800 */
[-CC-:B------:R-:W-:Y:S01]  /*d650*/  FFMA.FTZ R123, R127, R82.reuse, -R85.reuse ;  /* 0x000000527f7b7223 */ /* 0x180fe20000010855 */
[----:B------:R-:W-:Y:S01]  /*d660*/  IADD3 R118, R16, 0x9, RZ ;  /* 0x0000000910767810 */ /* 0x000fe20007ffe0ff */
[----:B------:R-:W-:Y:S01]  /*d670*/  IMAD.U32 R127, RZ, RZ, UR45 ;  /* 0x0000002dff7f7e24 */ /* 0x000fe2000f8e00ff */
[----:B------:R-:W-:Y:S01]  /*d680*/  @!P1 LEA R110, R119, UR47, 0x3 ;  /* 0x0000002f776e9c11 */ /* 0x000fe2000f8e18ff */
[-CC-:B------:R-:W-:Y:S01]  /*d690*/  FFMA.FTZ R12, R12, R82.reuse, -R85.reuse ;  /* 0x000000520c0c7223 */ /* 0x180fe20000010855 */
[-CC-:B------:R-:W-:Y:S01]  /*d6a0*/  FFMA.FTZ R120, R126, R82.reuse, -R85.reuse ;  /* 0x000000527e787223 */ /* 0x180fe20000010855 */
[----:B------:R-:W-:Y:S01]  /*d6b0*/  SEL R126, R118, 0x9, !P2 ;  /* 0x00000009767e7807 */ /* 0x000fe20005000000 */
[----:B------:R-:W1:Y:S01]  /*d6c0*/  MUFU.EX2 R8, R8 ;  /* 0x0000000800087308 */ /* 0x000e620000000800 */
[----:B------:R-:W-:Y:S01]  /*d6d0*/  @!P1 VIADD R118, R110, 0x31c40 ;  /* 0x00031c406e769836 */ /* 0x000fe20000000000 */
[----:B------:R-:W-:Y:S01]  /*d6e0*/  @!P1 LEA R119, R127, UR47, 0x3 ;  /* 0x0000002f7f779c11 */ /* 0x000fe2000f8e18ff */
[-CC-:B------:R-:W-:Y:S01]  /*d6f0*/  FFMA.FTZ R110, R111, R82.reuse, -R85.reuse ;  /* 0x000000526f6e7223 */ /* 0x180fe20000010855 */
[-CC-:B------:R-:W-:Y:S01]  /*d700*/  FFMA.FTZ R84, R130, R82.reuse, -R85.reuse ;  /* 0x0000005282547223 */ /* 0x180fe20000010855 */
[-CC-:B------:R-:W-:Y:S01]  /*d710*/  FFMA.FTZ R98, R98, R82.reuse, -R85.reuse ;  /* 0x0000005262627223 */ /* 0x180fe20000010855 */
[----:B------:R-:W-:Y:S01]  /*d720*/  @!P1 PRMT R111, RZ, 0x654, R118 ;  /* 0x00000654ff6f9816 */ /* 0x000fe20000000076 */
[----:B------:R-:W-:Y:S01]  /*d730*/  @!P1 VIADD R118, R119, 0x31c60 ;  /* 0x00031c6077769836 */ /* 0x000fe20000000000 */
[----:B------:R-:W2:Y:S01]  /*d740*/  MUFU.EX2 R5, R5 ;  /* 0x0000000500057308 */ /* 0x000ea20000000800 */
[-CC-:B------:R-:W-:Y:S01]  /*d750*/  FFMA.FTZ R122, R122, R82.reuse, -R85.reuse ;  /* 0x000000527a7a7223 */ /* 0x180fe20000010855 */
[-CC-:B------:R-:W-:Y:S01]  /*d760*/  FFMA.FTZ R135, R135, R82.reuse, -R85.reuse ;  /* 0x0000005287877223 */ /* 0x180fe20000010855 */
[-CC-:B------:R-:W-:Y:S01]  /*d770*/  FFMA.FTZ R137, R137, R82.reuse, -R85.reuse ;  /* 0x0000005289897223 */ /* 0x180fe20000010855 */
[----:B------:R-:W-:Y:S01]  /*d780*/  @!P1 PRMT R119, RZ, 0x654, R118 ;  /* 0x00000654ff779816 */ /* 0x000fe20000000076 */
[-CC-:B------:R-:W-:Y:S01]  /*d790*/  FFMA.FTZ R139, R139, R82.reuse, -R85.reuse ;  /* 0x000000528b8b7223 */ /* 0x180fe20000010855 */
[-CC-:B------:R-:W-:Y:S01]  /*d7a0*/  FFMA.FTZ R141, R141, R82.reuse, -R85.reuse ;  /* 0x000000528d8d7223 */ /* 0x180fe20000010855 */
[--C-:B------:R-:W-:Y:S01]  /*d7b0*/  FFMA.FTZ R143, R143, R82, -R85.reuse ;  /* 0x000000528f8f7223 */ /* 0x100fe20000010855 */
[----:B------:R-:W3:Y:S01]  /*d7c0*/  MUFU.EX2 R12, R12 ;  /* 0x0000000c000c7308 */ /* 0x000ee20000000800 */
[----:B-1----:R-:W-:Y:S01]  /*d7d0*/  FFMA.FTZ R118, R149, R0, R8 ;  /* 0x0000000095767223 */ /* 0x002fe20000010008 */
[-CC-:B------:R-:W-:Y:S01]  /*d7e0*/  FFMA.FTZ R0, R99, R82.reuse, -R85.reuse ;  /* 0x0000005263007223 */ /* 0x180fe20000010855 */
[----:B------:R-:W-:Y:S01]  /*d7f0*/  FFMA.FTZ R79, R79, R82, -R85 ;  /* 0x000000524f4f7223 */ /* 0x000fe20000010855 */
[----:B------:R-:W-:Y:S01]  /*d800*/  ISETP.LT.AND P2, PT, RZ, UR61, PT ;  /* 0x0000003dff007c0c */ /* 0x000fe2000bf41270 */
[----:B------:R-:W-:-:S03]  /*d810*/  UMOV UR45, UR46 ;  /* 0x0000002e002d7c82 */ /* 0x000fc60008000000 */
[----:B------:R-:W1:Y:S01]  /*d820*/  MUFU.EX2 R128, R128 ;  /* 0x0000008000807308 */ /* 0x000e620000000800 */
[C---:B--2---:R-:W-:Y:S01]  /*d830*/  FADD.FTZ R99, R5.reuse, R118 ;  /* 0x0000007605637221 */ /* 0x044fe20000010000 */
[----:B------:R-:W-:Y:S01]  /*d840*/  F2FP.F16.F32.PACK_AB R5, R5, R8 ;  /* 0x000000080505723e */ /* 0x000fe200000000ff */
[----:B------:R-:W-:-:S05]  /*d850*/  FFMA.FTZ R8, R103, R82, -R85 ;  /* 0x0000005267087223 */ /* 0x000fca0000010855 */
[----:B------:R-:W2:Y:S08]  /*d860*/  MUFU.EX2 R13, R13 ;  /* 0x0000000d000d7308 */ /* 0x000eb00000000800 */
[----:B------:R-:W-:Y:S08]  /*d870*/  MUFU.EX2 R11, R11 ;  /* 0x0000000b000b7308 */ /* 0x000ff00000000800 */
[----:B------:R-:W4:Y:S08]  /*d880*/  MUFU.EX2 R124, R124 ;  /* 0x0000007c007c7308 */ /* 0x000f300000000800 */
        /* <DEDUP_REMOVED lines=8> */
[----:B------:R-:W5:Y:S01]  /*d910*/  MUFU.EX2 R122, R122 ;  /* 0x0000007a007a7308 */ /* 0x000f620000000800 */
[----:B------:R-:W-:Y:S01]  /*d920*/  UMOV UR29, 0xc0000010 ;  /* 0xc0000010001d7882 */ /* 0x000fe20000000000 */
[----:B------:R-:W-:Y:S01]  /*d930*/  UMOV UR31, 0x80000020 ;  /* 0x80000020001f7882 */ /* 0x000fe20000000000 */
[----:B------:R-:W-:-:S05]  /*d940*/  UIADD3 UR6, UR61, -0x1, URZ ;  /* 0xffffffff3d067890 */ /* 0x000fca000fffe03f */
[----:B------:R-:W-:Y:S02]  /*d950*/  MUFU.EX2 R121, R121 ;  /* 0x0000007900797308 */ /* 0x000fe40000000800 */
[----:B------:R-:W-:-:S06]  /*d960*/  UMOV UR61, UR6 ;  /* 0x00000006003d7c82 */ /* 0x000fcc0008000000 */
        /* <DEDUP_REMOVED lines=36> */
[-C--:B------:R-:W-:Y:S01]  /*dbb0*/  FMUL.FTZ R33, R33, R74.reuse ;  /* 0x0000004a21217220 */ /* 0x080fe20000410000 */
[----:B---3--:R-:W-:Y:S01]  /*dbc0*/  FFMA.FTZ R111, R74, R3, R7 ;  /* 0x000000034a6f7223 */ /* 0x008fe20000010007 */
[----:B------:R3:W-:Y:S01]  /*dbd0*/  @!P1 SYNCS.ARRIVE.TRANS64.RED.A1T0 RZ, [R119+URZ], RZ ;  /* 0x000000ff77ff99a7 */ /* 0x0007e2000810043f */
[----:B------:R1:W3:Y:S01]  /*dbe0*/  MUFU.EX2 R3, R98 ;  /* 0x0000006200037308 */ /* 0x0002e20000000800 */
        /* <DEDUP_REMOVED lines=8> */
[C---:B-1----:R-:W-:Y:S01]  /*dc70*/  FADD.FTZ R98, R128.reuse, R7 ;  /* 0x0000000780627221 */ /* 0x042fe20000010000 */
[----:B------:R-:W-:Y:S01]  /*dc80*/  FADD.FTZ R111, R153, R118 ;  /* 0x00000076996f7221 */ /* 0x000fe20000010000 */
[----:B------:R-:W-:Y:S01]  /*dc90*/  F2FP.F16.F32.PACK_AB R7, R128, R12 ;  /* 0x0000000c8007723e */ /* 0x000fe200000000ff */
[-C--:B------:R-:W-:Y:S01]  /*dca0*/  FFMA.FTZ R12, R90, R82.reuse, -R85 ;  /* 0x000000525a0c7223 */ /* 0x080fe20000010855 */
[----:B--2---:R-:W-:Y:S01]  /*dcb0*/  FADD.FTZ R103, R13, R98 ;  /* 0x000000620d677221 */ /* 0x004fe20000010000 */
[----:B------:R-:W-:Y:S01]  /*dcc0*/  FADD.FTZ R102, R10, R111 ;  /* 0x0000006f0a667221 */ /* 0x000fe20000010000 */
[-CC-:B------:R-:W-:Y:S01]  /*dcd0*/  FFMA.FTZ R98, R83, R82.reuse, -R85.reuse ;  /* 0x0000005253627223 */ /* 0x180fe20000010855 */
[-C--:B------:R-:W-:Y:S01]  /*dce0*/  FFMA.FTZ R90, R91, R82.reuse, -R85 ;  /* 0x000000525b5a7223 */ /* 0x080fe20000010855 */
[----:B----4-:R-:W-:Y:S01]  /*dcf0*/  FADD.FTZ R103, R124, R103 ;  /* 0x000000677c677221 */ /* 0x010fe20000010000 */
[----:B------:R-:W-:Y:S01]  /*dd00*/  FADD.FTZ R111, R11, R102 ;  /* 0x000000660b6f7221 */ /* 0x000fe20000010000 */
[-C--:B------:R-:W-:Y:S01]  /*dd10*/  FFMA.FTZ R102, R95, R82.reuse, -R85 ;  /* 0x000000525f667223 */ /* 0x080fe20000010855 */
[----:B------:R1:W-:Y:S01]  /*dd20*/  MUFU.EX2 R83, R12 ;  /* 0x0000000c00537308 */ /* 0x0003e20000000800 */
[----:B-----5:R-:W-:Y:S01]  /*dd30*/  FADD.FTZ R126, R84, R103 ;  /* 0x00000067547e7221 */ /* 0x020fe20000010000 */
[----:B------:R-:W-:Y:S01]  /*dd40*/  FADD.FTZ R118, R14, R111 ;  /* 0x0000006f0e767221 */ /* 0x000fe20000010000 */
[----:B------:R-:W-:Y:S01]  /*dd50*/  FFMA.FTZ R91, R133, R82, -R85 ;  /* 0x00000052855b7223 */ /* 0x000fe20000010855 */
[----:B------:R2:W-:Y:S01]  /*dd60*/  STSM.16.M88.4 [R22+0x24300], R4 ;  /* 0x0243000416007844 */ /* 0x0005e20000000200 */
[----:B------:R-:W-:Y:S01]  /*dd70*/  FADD.FTZ R103, R157, R126 ;  /* 0x0000007e9d677221 */ /* 0x000fe20000010000 */
[C---:B------:R-:W-:Y:S01]  /*dd80*/  FADD.FTZ R95, R15.reuse, R118 ;  /* 0x000000760f5f7221 */ /* 0x040fe20000010000 */
[----:B------:R-:W-:Y:S01]  /*dd90*/  F2FP.F16.F32.PACK_AB R14, R15, R14 ;  /* 0x0000000e0f0e723e */ /* 0x000fe200000000ff */
[----:B------:R-:W4:Y:S01]  /*dda0*/  MUFU.EX2 R99, R99 ;  /* 0x0000006300637308 */ /* 0x000f220000000800 */
[----:B------:R-:W-:Y:S01]  /*ddb0*/  FADD.FTZ R126, R122, R103 ;  /* 0x000000677a7e7221 */ /* 0x000fe20000010000 */
[----:B------:R-:W-:Y:S01]  /*ddc0*/  FADD.FTZ R118, R78, R95 ;  /* 0x0000005f4e767221 */ /* 0x000fe20000010000 */
[----:B------:R-:W-:Y:S01]  /*ddd0*/  FFMA.FTZ R95, R87, R82, -R85 ;  /* 0x00000052575f7223 */ /* 0x000fe20000010855 */
[----:B------:R-:W-:Y:S01]  /*dde0*/  F2FP.F16.F32.PACK_AB R15, R157, R84 ;  /* 0x000000549d0f723e */ /* 0x000fe200000000ff */
[----:B------:R-:W-:Y:S01]  /*ddf0*/  FADD.FTZ R103, R131, R126 ;  /* 0x0000007e83677221 */ /* 0x000fe20000010000 */
[C---:B------:R-:W-:Y:S01]  /*de00*/  FADD.FTZ R87, R121.reuse, R118 ;  /* 0x0000007679577221 */ /* 0x040fe20000010000 */
[----:B------:R-:W-:Y:S01]  /*de10*/  F2FP.F16.F32.PACK_AB R84, R121, R78 ;  /* 0x0000004e7954723e */ /* 0x000fe200000000ff */
[----:B------:R-:W5:Y:S01]  /*de20*/  MUFU.EX2 R90, R90 ;  /* 0x0000005a005a7308 */ /* 0x000f620000000800 */
[----:B-1----:R-:W-:Y:S01]  /*de30*/  FADD.FTZ R12, R120, R103 ;  /* 0x00000067780c7221 */ /* 0x002fe20000010000 */
[----:B------:R-:W-:Y:S01]  /*de40*/  FADD.FTZ R118, R86, R87 ;  /* 0x0000005756767221 */ /* 0x000fe20000010000 */
[----:B------:R-:W-:Y:S01]  /*de50*/  F2FP.F16.F32.PACK_AB R13, R124, R13 ;  /* 0x0000000d7c0d723e */ /* 0x000fe200000000ff */
[----:B------:R-:W-:Y:S01]  /*de60*/  FMUL.FTZ R37, R37, R74 ;  /* 0x0000004a25257220 */ /* 0x000fe20000410000 */
[C---:B------:R-:W-:Y:S01]  /*de70*/  F2FP.F16.F32.PACK_AB R86, R125.reuse, R86 ;  /* 0x000000567d56723e */ /* 0x040fe200000000ff */
[----:B------:R-:W-:Y:S01]  /*de80*/  FADD.FTZ R85, R125, R118 ;  /* 0x000000767d557221 */ /* 0x000fe20000010000 */
[----:B------:R-:W-:Y:S01]  /*de90*/  FADD.FTZ R118, R123, R12 ;  /* 0x0000000c7b767221 */ /* 0x000fe20000010000 */
[----:B------:R-:W-:Y:S01]  /*dea0*/  F2FP.F16.F32.PACK_AB R12, R11, R10 ;  /* 0x0000000a0b0c723e */ /* 0x000fe200000000ff */
[----:B------:R-:W1:Y:S01]  /*deb0*/  MUFU.EX2 R92, R92 ;  /* 0x0000005c005c7308 */ /* 0x000e620000000800 */
[----:B------:R-:W-:Y:S01]  /*dec0*/  FADD.FTZ R126, R94, R85 ;  /* 0x000000555e7e7221 */ /* 0x000fe20000010000 */
[----:B------:R-:W-:Y:S01]  /*ded0*/  FADD.FTZ R11, R21, R118 ;  /* 0x00000076150b7221 */ /* 0x000fe20000010000 */
[----:B------:R-:W-:Y:S01]  /*dee0*/  F2FP.F16.F32.PACK_AB R87, R123, R120 ;  /* 0x000000787b57723e */ /* 0x000fe200000000ff */
[----:B------:R5:W-:Y:S01]  /*def0*/  STSM.16.M88.4 [R22+0x25b00], R12 ;  /* 0x025b000c16007844 */ /* 0x000be20000000200 */
[----:B------:R-:W-:Y:S01]  /*df00*/  FADD.FTZ R85, R113, R126 ;  /* 0x0000007e71557221 */ /* 0x000fe20000010000 */
[----:B------:R-:W-:Y:S01]  /*df10*/  FADD.FTZ R11, R114, R11 ;  /* 0x0000000b720b7221 */ /* 0x000fe20000010000 */
[----:B------:R-:W-:Y:S01]  /*df20*/  FMUL.FTZ R40, R40, R74 ;  /* 0x0000004a28287220 */ /* 0x000fe20000410000 */
[----:B------:R-:W1:Y:S01]  /*df30*/  MUFU.EX2 R91, R91 ;  /* 0x0000005b005b7308 */ /* 0x000e620000000800 */
[----:B--2---:R-:W-:Y:S01]  /*df40*/  FADD.FTZ R4, R112, R85 ;  /* 0x0000005570047221 */ /* 0x004fe20000010000 */
[----:B------:R-:W-:Y:S01]  /*df50*/  FADD.FTZ R6, R20, R11 ;  /* 0x0000000b14067221 */ /* 0x000fe20000010000 */
[----:B------:R-:W-:Y:S01]  /*df60*/  F2FP.F16.F32.PACK_AB R85, R131, R122 ;  /* 0x0000007a8355723e */ /* 0x000fe200000000ff */
[-C--:B------:R-:W-:Y:S01]  /*df70*/  FMUL.FTZ R41, R41, R74.reuse ;  /* 0x0000004a29297220 */ /* 0x080fe20000410000 */
[----:B------:R-:W-:Y:S01]  /*df80*/  FADD.FTZ R5, R117, R4 ;  /* 0x0000000475057221 */ /* 0x000fe20000010000 */
[----:B------:R-:W-:Y:S01]  /*df90*/  FADD.FTZ R6, R115, R6 ;  /* 0x0000000673067221 */ /* 0x000fe20000010000 */
[----:B------:R-:W-:Y:S01]  /*dfa0*/  FMUL.FTZ R44, R44, R74 ;  /* 0x0000004a2c2c7220 */ /* 0x000fe20000410000 */
[----:B------:R-:W2:Y:S01]  /*dfb0*/  MUFU.EX2 R93, R93 ;  /* 0x0000005d005d7308 */ /* 0x000ea20000000800 */
[----:B------:R-:W-:Y:S01]  /*dfc0*/  FADD.FTZ R4, R104, R5 ;  /* 0x0000000568047221 */ /* 0x000fe20000010000 */
[----:B------:R-:W-:Y:S01]  /*dfd0*/  FADD.FTZ R5, R9, R6 ;  /* 0x0000000609057221 */ /* 0x000fe20000010000 */
[C---:B------:R-:W-:Y:S01]  /*dfe0*/  F2FP.F16.F32.PACK_AB R104, R105.reuse, R104 ;  /* 0x000000686968723e */ /* 0x040fe200000000ff */
[----:B------:R-:W-:Y:S01]  /*dff0*/  STSM.16.M88.4 [R22+0x27300], R84 ;  /* 0x0273005416007844 */ /* 0x000fe20000000200 */
[----:B------:R-:W-:Y:S01]  /*e000*/  FADD.FTZ R7, R105, R4 ;  /* 0x0000000469077221 */ /* 0x000fe20000010000 */
[----:B------:R-:W-:Y:S01]  /*e010*/  FADD.FTZ R6, R106, R5 ;  /* 0x000000056a067221 */ /* 0x000fe20000010000 */
[----:B------:R-:W-:Y:S01]  /*e020*/  F2FP.F16.F32.PACK_AB R5, R114, R21 ;  /* 0x000000157205723e */ /* 0x000fe200000000ff */
[----:B------:R-:W2:Y:S01]  /*e030*/  MUFU.EX2 R102, R102 ;  /* 0x0000006600667308 */ /* 0x000ea20000000800 */
[----:B------:R-:W-:Y:S01]  /*e040*/  FADD.FTZ R78, R108, R7 ;  /* 0x000000076c4e7221 */ /* 0x000fe20000010000 */
[----:B------:R-:W-:Y:S01]  /*e050*/  FADD.FTZ R11, R107, R6 ;  /* 0x000000066b0b7221 */ /* 0x000fe20000010000 */
[----:B------:R-:W-:Y:S01]  /*e060*/  F2FP.F16.F32.PACK_AB R7, R115, R20 ;  /* 0x000000147307723e */ /* 0x000fe200000000ff */
[----:B------:R-:W-:Y:S01]  /*e070*/  FMUL.FTZ R45, R45, R74 ;  /* 0x0000004a2d2d7220 */ /* 0x000fe20000410000 */
[----:B------:R-:W-:Y:S01]  /*e080*/  FADD.FTZ R21, R109, R78 ;  /* 0x0000004e6d157221 */ /* 0x000fe20000010000 */
[----:B------:R-:W-:Y:S01]  /*e090*/  FADD.FTZ R20, R110, R11 ;  /* 0x0000000b6e147221 */ /* 0x000fe20000010000 */
[----:B------:R-:W-:Y:S01]  /*e0a0*/  F2FP.F16.F32.PACK_AB R4, R113, R94 ;  /* 0x0000005e7104723e */ /* 0x000fe200000000ff */
[----:B------:R-:W2:Y:S01]  /*e0b0*/  MUFU.EX2 R80, R80 ;  /* 0x0000005000507308 */ /* 0x000ea20000000800 */
[----:B------:R-:W-:Y:S01]  /*e0c0*/  FADD.FTZ R78, R96, R21 ;  /* 0x00000015604e7221 */ /* 0x000fe20000010000 */
[----:B---3--:R-:W-:Y:S01]  /*e0d0*/  FADD.FTZ R11, R3, R20 ;  /* 0x00000014030b7221 */ /* 0x008fe20000010000 */
[----:B------:R-:W-:Y:S01]  /*e0e0*/  F2FP.F16.F32.PACK_AB R6, R117, R112 ;  /* 0x000000707506723e */ /* 0x000fe200000000ff */
[----:B------:R-:W-:Y:S01]  /*e0f0*/  FMUL.FTZ R48, R48, R74 ;  /* 0x0000004a30307220 */ /* 0x000fe20000410000 */
[----:B------:R-:W-:Y:S01]  /*e100*/  FADD.FTZ R21, R97, R78 ;  /* 0x0000004e61157221 */ /* 0x000fe20000010000 */
[----:B------:R-:W-:Y:S01]  /*e110*/  FADD.FTZ R20, R0, R11 ;  /* 0x0000000b00147221 */ /* 0x000fe20000010000 */
[----:B------:R-:W-:Y:S01]  /*e120*/  F2FP.F16.F32.PACK_AB R105, R106, R9 ;  /* 0x000000096a69723e */ /* 0x000fe200000000ff */
[----:B------:R-:W3:Y:S01]  /*e130*/  MUFU.EX2 R135, R135 ;  /* 0x0000008700877308 */ /* 0x000ee20000000800 */
[----:B------:R-:W-:Y:S01]  /*e140*/  FADD.FTZ R78, R100, R21 ;  /* 0x00000015644e7221 */ /* 0x000fe20000010000 */
[----:B----4-:R-:W-:Y:S01]  /*e150*/  FADD.FTZ R11, R99, R20 ;  /* 0x00000014630b7221 */ /* 0x010fe20000010000 */
[----:B------:R4:W-:Y:S01]  /*e160*/  STSM.16.M88.4 [R22+0x28b00], R4 ;  /* 0x028b000416007844 */ /* 0x0009e20000000200 */
[----:B------:R-:W-:Y:S01]  /*e170*/  F2FP.F16.F32.PACK_AB R96, R97, R96 ;  /* 0x000000606160723e */ /* 0x000fe200000000ff */
[----:B------:R-:W-:Y:S01]  /*e180*/  FADD.FTZ R9, R101, R78 ;  /* 0x0000004e65097221 */ /* 0x000fe20000010000 */
[----:B-----5:R-:W-:Y:S01]  /*e190*/  FADD.FTZ R12, R8, R11 ;  /* 0x0000000b080c7221 */ /* 0x020fe20000010000 */
[----:B------:R-:W-:Y:S01]  /*e1a0*/  F2FP.F16.F32.PACK_AB R97, R0, R3 ;  /* 0x000000030061723e */ /* 0x000fe200000000ff */
[----:B------:R-:W5:Y:S01]  /*e1b0*/  MUFU.EX2 R81, R81 ;  /* 0x0000005100517308 */ /* 0x000f620000000800 */
[----:B------:R-:W-:Y:S01]  /*e1c0*/  F2FP.F16.F32.PACK_AB R99, R8, R99 ;  /* 0x000000630863723e */ /* 0x000fe200000000ff */
[----:B------:R-:W-:Y:S01]  /*e1d0*/  FMUL.FTZ R49, R49, R74 ;  /* 0x0000004a31317220 */ /* 0x000fe20000410000 */
[----:B------:R-:W-:Y:S01]  /*e1e0*/  F2FP.F16.F32.PACK_AB R106, R109, R108 ;  /* 0x0000006c6d6a723e */ /* 0x000fe200000000ff */
[-C--:B------:R-:W-:Y:S01]  /*e1f0*/  FMUL.FTZ R52, R52, R74.reuse ;  /* 0x0000004a34347220 */ /* 0x080fe20000410000 */
[----:B------:R-:W-:Y:S01]  /*e200*/  F2FP.F16.F32.PACK_AB R107, R110, R107 ;  /* 0x0000006b6e6b723e */ /* 0x000fe200000000ff */
[-C--:B------:R-:W-:Y:S01]  /*e210*/  FMUL.FTZ R53, R53, R74.reuse ;  /* 0x0000004a35357220 */ /* 0x080fe20000410000 */
[-C--:B------:R-:W-:Y:S01]  /*e220*/  FMUL.FTZ R56, R56, R74.reuse ;  /* 0x0000004a38387220 */ /* 0x080fe20000410000 */
[----:B------:R1:W5:Y:S01]  /*e230*/  MUFU.EX2 R10, R98 ;  /* 0x00000062000a7308 */ /* 0x0003620000000800 */
[----:B------:R-:W-:Y:S01]  /*e240*/  FMUL.FTZ R57, R57, R74 ;  /* 0x0000004a39397220 */ /* 0x000fe20000410000 */
[----:B------:R-:W-:Y:S01]  /*e250*/  STSM.16.M88.4 [R22+0x2a300], R104 ;  /* 0x02a3006816007844 */ /* 0x000fe20000000200 */
[----:B----4-:R-:W-:Y:S01]  /*e260*/  FADD.FTZ R4, R88, R9 ;  /* 0x0000000958047221 */ /* 0x010fe20000010000 */
[----:B------:R-:W-:Y:S01]  /*e270*/  FADD.FTZ R5, R83, R12 ;  /* 0x0000000c53057221 */ /* 0x000fe20000010000 */
[C---:B------:R-:W-:Y:S01]  /*e280*/  F2FP.F16.F32.PACK_AB R88, R89.reuse, R88 ;  /* 0x000000585958723e */ /* 0x040fe200000000ff */
[----:B------:R-:W-:Y:S01]  /*e290*/  FMUL.FTZ R60, R60, R74 ;  /* 0x0000004a3c3c7220 */ /* 0x000fe20000410000 */
[----:B------:R-:W-:Y:S01]  /*e2a0*/  FADD.FTZ R7, R89, R4 ;  /* 0x0000000459077221 */ /* 0x000fe20000010000 */
[----:B------:R-:W-:Y:S01]  /*e2b0*/  FADD.FTZ R0, R90, R5 ;  /* 0x000000055a007221 */ /* 0x000fe20000010000 */
[----:B------:R-:W4:Y:S01]  /*e2c0*/  MUFU.EX2 R116, R116 ;  /* 0x0000007400747308 */ /* 0x000f220000000800 */
[----:B-1----:R-:W-:Y:S01]  /*e2d0*/  F2FP.F16.F32.PACK_AB R98, R101, R100 ;  /* 0x000000646562723e */ /* 0x002fe200000000ff */
[----:B------:R-:W-:Y:S01]  /*e2e0*/  FADD.FTZ R4, R92, R7 ;  /* 0x000000075c047221 */ /* 0x000fe20000010000 */
[----:B------:R-:W-:Y:S01]  /*e2f0*/  FADD.FTZ R3, R91, R0 ;  /* 0x000000005b037221 */ /* 0x000fe20000010000 */
[----:B------:R-:W-:Y:S01]  /*e300*/  F2FP.F16.F32.PACK_AB R89, R90, R83 ;  /* 0x000000535a59723e */ /* 0x000fe200000000ff */
[----:B------:R-:W-:Y:S01]  /*e310*/  FMUL.FTZ R61, R61, R74 ;  /* 0x0000004a3d3d7220 */ /* 0x000fe20000410000 */
[C---:B--2---:R-:W-:Y:S01]  /*e320*/  FADD.FTZ R5, R93.reuse, R4 ;  /* 0x000000045d057221 */ /* 0x044fe20000010000 */
[----:B------:R-:W-:Y:S01]  /*e330*/  FADD.FTZ R0, R102, R3 ;  /* 0x0000000366007221 */ /* 0x000fe20000010000 */
[----:B------:R-:W1:Y:S01]  /*e340*/  MUFU.EX2 R137, R137 ;  /* 0x0000008900897308 */ /* 0x000e620000000800 */
[----:B------:R-:W-:Y:S01]  /*e350*/  F2FP.F16.F32.PACK_AB R90, R93, R92 ;  /* 0x0000005c5d5a723e */ /* 0x000fe200000000ff */
[----:B------:R-:W-:Y:S01]  /*e360*/  FADD.FTZ R4, R80, R5 ;  /* 0x0000000550047221 */ /* 0x000fe20000010000 */
[----:B---3--:R-:W-:Y:S01]  /*e370*/  FADD.FTZ R3, R135, R0 ;  /* 0x0000000087037221 */ /* 0x008fe20000010000 */
[----:B------:R-:W-:Y:S01]  /*e380*/  F2FP.F16.F32.PACK_AB R91, R102, R91 ;  /* 0x0000005b665b723e */ /* 0x000fe200000000ff */
[----:B------:R-:W-:Y:S01]  /*e390*/  STSM.16.M88.4 [R22+0x2bb00], R96 ;  /* 0x02bb006016007844 */ /* 0x000fe20000000200 */
[----:B-----5:R-:W-:Y:S01]  /*e3a0*/  FADD.FTZ R5, R81, R4 ;  /* 0x0000000451057221 */ /* 0x020fe20000010000 */
[----:B------:R-:W-:Y:S01]  /*e3b0*/  FADD.FTZ R0, R10, R3 ;  /* 0x000000030a007221 */ /* 0x000fe20000010000 */
[----:B------:R-:W2:Y:S01]  /*e3c0*/  MUFU.EX2 R129, R129 ;  /* 0x0000008100817308 */ /* 0x000ea20000000800 */
[----:B------:R-:W-:Y:S01]  /*e3d0*/  STSM.16.M88.4 [R22+0x2d300], R88 ;  /* 0x02d3005816007844 */ /* 0x000fe20000000200 */
[----:B----4-:R-:W-:Y:S01]  /*e3e0*/  FADD.FTZ R4, R116, R5 ;  /* 0x0000000574047221 */ /* 0x010fe20000010000 */
[----:B------:R-:W-:Y:S01]  /*e3f0*/  F2FP.F16.F32.PACK_AB R5, R10, R135 ;  /* 0x000000870a05723e */ /* 0x000fe200000000ff */
[-C--:B------:R-:W-:Y:S01]  /*e400*/  FMUL.FTZ R64, R64, R74.reuse ;  /* 0x0000004a40407220 */ /* 0x080fe20000410000 */
[-C--:B------:R-:W-:Y:S01]  /*e410*/  FMUL.FTZ R65, R65, R74.reuse ;  /* 0x0000004a41417220 */ /* 0x080fe20000410000 */
[-C--:B------:R-:W-:Y:S01]  /*e420*/  FMUL.FTZ R68, R68, R74.reuse ;  /* 0x0000004a44447220 */ /* 0x080fe20000410000 */
[----:B------:R-:W-:Y:S01]  /*e430*/  FMUL.FTZ R69, R69, R74 ;  /* 0x0000004a45457220 */ /* 0x000fe20000410000 */
        /* <DEDUP_REMOVED lines=10> */
[----:B------:R-:W-:Y:S01]  /*e4e0*/  F2FP.F16.F32.PACK_AB R4, R81, R80 ;  /* 0x000000505104723e */ /* 0x000fe200000000ff */
[-C--:B------:R-:W-:Y:S01]  /*e4f0*/  FMUL.FTZ R38, R38, R149.reuse ;  /* 0x0000009526267220 */ /* 0x080fe20000410000 */
[----:B------:R-:W-:Y:S01]  /*e500*/  F2FP.F16.F32.PACK_AB R6, R129, R116 ;  /* 0x000000748106723e */ /* 0x000fe200000000ff */
        /* <DEDUP_REMOVED lines=24> */
[----:B------:R-:W-:Y:S01]  /*e690*/  FMUL.FTZ R71, R71, R149 ;  /* 0x0000009547477220 */ /* 0x000fe20000410000 */
[----:B---3--:R-:W-:-:S02]  /*e6a0*/  MOV R5, R155 ;  /* 0x0000009b00057202 */ /* 0x008fc40000000f00 */
[----:B------:R-:W-:Y:S01]  /*e6b0*/  MUFU.EX2 R76, R76 ;  /* 0x0000004c004c7308 */ /* 0x000fe20000000800 */
[C---:B----4-:R-:W-:Y:S01]  /*e6c0*/  FADD.FTZ R3, R73.reuse, R8 ;  /* 0x0000000849037221 */ /* 0x050fe20000010000 */
[----:B------:R-:W-:Y:S01]  /*e6d0*/  F2FP.F16.F32.PACK_AB R8, R73, R72 ;  /* 0x000000484908723e */ /* 0x000fe200000000ff */
[----:B------:R-:W-:-:S05]  /*e6e0*/  IMAD.MOV.U32 R4, RZ, RZ, R75 ;  /* 0x000000ffff047224 */ /* 0x000fca00078e004b */
[----:B------:R-:W2:Y:S01]  /*e6f0*/  MUFU.EX2 R77, R77 ;  /* 0x0000004d004d7308 */ /* 0x000ea20000000800 */
[C---:B-1----:R-:W-:Y:S01]  /*e700*/  FADD.FTZ R0, R9.reuse, R0 ;  /* 0x0000000009007221 */ /* 0x042fe20000010000 */
[----:B------:R-:W-:-:S06]  /*e710*/  F2FP.F16.F32.PACK_AB R9, R9, R139 ;  /* 0x0000008b0909723e */ /* 0x000fcc00000000ff */
[----:B------:R-:W1:Y:S08]  /*e720*/  MUFU.EX2 R143, R143 ;  /* 0x0000008f008f7308 */ /* 0x000e700000000800 */
[----:B------:R-:W3:Y:S01]  /*e730*/  MUFU.EX2 R79, R79 ;  /* 0x0000004f004f7308 */ /* 0x000ee20000000800 */
[----:B--2---:R-:W-:Y:S01]  /*e740*/  F2FP.F16.F32.PACK_AB R10, R77, R76 ;  /* 0x0000004c4d0a723e */ /* 0x004fe200000000ff */
[----:B------:R-:W-:-:S04]  /*e750*/  FADD.FTZ R76, R76, R3 ;  /* 0x000000034c4c7221 */ /* 0x000fc80000010000 */
        /* <DEDUP_REMOVED lines=10> */
[----:B--2---:R-:W2:Y:S02]  /*e800*/  FENCE.VIEW.ASYNC.S ;  /* 0x00000000000073c6 */ /* 0x004ea40000000000 */
[----:B--2---:R-:W-:Y:S01]  /*e810*/  NOP ;  /* 0x0000000000007918 */ /* 0x004fe20000000000 */
[----:B------:R-:W-:Y:S05]  /*e820*/  @P2 BRA `(.L_x_1552) ;  /* 0xffffffbc00ec2947 */ /* 0x000fea000383ffff */
.L_x_1543:
[----:B------:R-:W-:Y:S06]  /*e830*/  BAR.ARV 0x8, 0x1a0 ;  /* 0x0206800000007b1d */ /* 0x000fec0000002000 */
[----:B------:R-:W-:Y:S05]  /*e840*/  @!P0 BRA `(.L_x_1553) ;  /* 0x0000000000048947 */ /* 0x000fea0003800000 */
[----:B------:R-:W-:Y:S01]  /*e850*/  BPT.TRAP 0x1 ;  /* 0x000000040000795c */ /* 0x000fe20000300000 */
.L_x_1553:
[----:B------:R-:W-:Y:S01]  /*e860*/  R2UR UR4, R148 ;  /* 0x00000000940472ca */ /* 0x000fe200000e0000 */
[----:B------:R-:W-:-:S12]  /*e870*/  ULEA UR10, UR46, UR47, 0x3 ;  /* 0x0000002f2e0a7291 */ /* 0x000fd8000f8e183f */
[----:B------:R-:W-:-:S05]  /*e880*/  IMAD.U32 R4, RZ, RZ, UR4 ;  /* 0x00000004ff047e24 */ /* 0x000fca000f8e00ff */
[----:B------:R-:W-:-:S04]  /*e890*/  SHF.L.U32 R4, R4, 0x1f, RZ ;  /* 0x0000001f04047819 */ /* 0x000fc800000006ff */
[----:B------:R2:W3:Y:S01]  /*e8a0*/  SYNCS.PHASECHK.TRANS64.TRYWAIT P2, [UR10+0x31c50], R4 ;  /* 0x031c5004ff0075a7 */ /* 0x0004e2000804014a */
[----:B------:R-:W-:Y:S05]  /*e8b0*/  @!P0 BRA `(.L_x_1554) ;  /* 0x0000000000048947 */ /* 0x000fea0003800000 */
[----:B------:R-:W-:Y:S01]  /*e8c0*/  BPT.TRAP 0x1 ;  /* 0x000000040000795c */ /* 0x000fe20000300000 */
.L_x_1554:
[----:B---3--:R-:W-:Y:S05]  /*e8d0*/  @P2 BRA `(.L_x_1555) ;  /* 0x0000000000082947 */ /* 0x008fea0003800000 */
[----:B------:R-:W3:Y:S02]  /*e8e0*/  SYNCS.PHASECHK.TRANS64.TRYWAIT P0, [UR10+0x31c50], R4 ;  /* 0x031c5004ff0075a7 */ /* 0x000ee4000800014a */
[----:B---3--:R-:W-:Y:S05]  /*e8f0*/  @!P0 BRA `(.L_x_1556) ;  /* 0x0000004800f08947 */ /* 0x008fea0003800000 */
.L_x_1555:
[----:B------:R-:W-:Y:S01]  /*e900*/  UIADD3 UR47, UR47, 0x200, URZ ;  /* 0x000002002f2f7890 */ /* 0x000fe2000fffe03f */
[----:B------:R-:W-:Y:S01]  /*e910*/  R2UR UR4, R145 ;  /* 0x00000000910472ca */ /* 0x000fe200000e0000 */
[----:B------:R-:W-:Y:S01]  /*e920*/  WARPGROUP.ARRIVE ;  /* 0x00000000000079c5 */ /* 0x000fe20000000000 */
[----:B------:R-:W-:Y:S01]  /*e930*/  UMOV UR5, 0xc0000010 ;  /* 0xc000001000057882 */ /* 0x000fe20000000000 */
[----:B------:R-:W-:Y:S01]  /*e940*/  USHF.R.U32.HI UR47, URZ, 0x4, UR47 ;  /* 0x000000043f2f7899 */ /* 0x000fe2000801162f */
[----:B---3--:R-:W3:Y:S01]  /*e950*/  SHFL.BFLY PT, R5, R0, 0x2, 0x1f ;  /* 0x0c401f0000057f89 */ /* 0x008ee200000e0000 */
[----:B------:R-:W-:Y:S01]  /*e960*/  UMOV UR7, 0x80000020 ;  /* 0x8000002000077882 */ /* 0x000fe20000000000 */
[----:B------:R-:W-:Y:S01]  /*e970*/  IMAD.MOV.U32 R21, RZ, RZ, RZ ;  /* 0x000000ffff157224 */ /* 0x000fe200078e00ff */
[----:B------:R-:W-:Y:S01]  /*e980*/  ULOP3.LUT UR47, UR47, 0x3fff, URZ, 0xc0, !UPT ;  /* 0x00003fff2f2f7892 */ /* 0x000fe2000f8ec03f */
[----:B--2---:R-:W2:Y:S01]  /*e990*/  SHFL.BFLY PT, R4, R3, 0x2, 0x1f ;  /* 0x0c401f0003047f89 */ /* 0x004ea200000e0000 */
[----:B-1----:R-:W-:Y:S01]  /*e9a0*/  IMAD.MOV.U32 R8, RZ, RZ, RZ ;  /* 0x000000ffff087224 */ /* 0x002fe200078e00ff */
[----:B------:R-:W-:Y:S01]  /*e9b0*/  R2UR UR11, R148 ;  /* 0x00000000940b72ca */ /* 0x000fe200000e0000 */
[----:B------:R-:W-:Y:S01]  /*e9c0*/  ULOP3.LUT UR8, UR47, 0x2400000, URZ, 0xfc, !UPT ;  /* 0x024000002f087892 */ /* 0x000fe2000f8efc3f */
[----:B------:R-:W-:Y:S01]  /*e9d0*/  IMAD.U32 R12, RZ, RZ, UR10 ;  /* 0x0000000aff0c7e24 */ /* 0x000fe2000f8e00ff */
[----:B------:R-:W-:Y:S01]  /*e9e0*/  ULOP3.LUT UR9, UR4, 0x10000, URZ, 0xfc, !UPT ;  /* 0x0001000004097892 */ /* 0x000fe2000f8efc3f */
[----:B------:R-:W-:Y:S01]  /*e9f0*/  IADD3 R18, R18, 0x1, RZ ;  /* 0x0000000112127810 */ /* 0x000fe20007ffe0ff */
[----:B------:R-:W-:-:S02]  /*ea00*/  UIMAD UR8, UR46, 0x6c0, UR8 ;  /* 0x000006c02e0878a4 */ /* 0x000fc4000f8e0208 */
[----:B------:R-:W-:-:S03]  /*ea10*/  UIADD3 UR46, UR46, 0x1, URZ ;  /* 0x000000012e2e7890 */ /* 0x000fc6000fffe03f */
[----:B------:R-:W-:Y:S01]  /*ea20*/  UMOV UR4, UR9 ;  /* 0x0000000900047c82 */ /* 0x000fe20008000000 */
[----:B------:R-:W-:Y:S01]  /*ea30*/  UISETP.NE.AND UP0, UPT, UR46, 0x2, UPT ;  /* 0x000000022e00788c */ /* 0x000fe2000bf05270 */
[----:B------:R-:W-:Y:S02]  /*ea40*/  UMOV UR6, UR8 ;  /* 0x0000000800067c82 */ /* 0x000fe40008000000 */
[----:B------:R-:W-:Y:S01]  /*ea50*/  HGMMA.64x96x16.F32 R24, gdesc[UR4].tnspB, R24, gsb0 ;  /* 0x41600000041879f0 */ /* 0x000fe20008000818 */
[----:B------:R-:W-:Y:S02]  /*ea60*/  UIADD3 UR4, UR9, 0x180, URZ ;  /* 0x0000018009047890 */ /* 0x000fe4000fffe03f */
[----:B------:R-:W-:Y:S01]  /*ea70*/  UIADD3 UR6, UR8, 0x40, URZ ;  /* 0x0000004008067890 */ /* 0x000fe2000fffe03f */
[----:B---3--:R-:W-:Y:S01]  /*ea80*/  FADD.FTZ R6, R5, R0 ;  /* 0x0000000005067221 */ /* 0x008fe20000010000 */
[----:B------:R-:W-:Y:S01]  /*ea90*/  UMOV UR5, 0xc0000010 ;  /* 0xc000001000057882 */ /* 0x000fe20000000000 */
[----:B------:R-:W-:Y:S01]  /*eaa0*/  UMOV UR7, 0x80000020 ;  /* 0x8000002000077882 */ /* 0x000fe20000000000 */
[----:B--2---:R-:W-:Y:S01]  /*eab0*/  FADD.FTZ R4, R4, R3 ;  /* 0x0000000304047221 */ /* 0x004fe20000010000 */
[----:B------:R-:W-:Y:S01]  /*eac0*/  MOV R0, 0xff800000 ;  /* 0xff80000000007802 */ /* 0x000fe20000000f00 */
[----:B------:R-:W1:Y:S01]  /*ead0*/  SHFL.BFLY PT, R7, R6, 0x1, 0x1f ;  /* 0x0c201f0006077f89 */ /* 0x000e6200000e0000 */
[----:B------:R-:W-:Y:S01]  /*eae0*/  IMAD.MOV.U32 R3, RZ, RZ, -0x800000 ;  /* 0xff800000ff037424 */ /* 0x000fe200078e00ff */
[----:B------:R-:W-:-:S02]  /*eaf0*/  USEL UR46, UR46, URZ, UP0 ;  /* 0x0000003f2e2e7287 */ /* 0x000fc40008000000 */
[----:B------:R-:W2:Y:S01]  /*eb00*/  SHFL.BFLY PT, R5, R4, 0x1, 0x1f ;  /* 0x0c201f0004057f89 */ /* 0x000ea200000e0000 */
[----:B-1----:R-:W-:Y:S01]  /*eb10*/  FADD.FTZ R10, R6, R7 ;  /* 0x00000007060a7221 */ /* 0x002fe20000010000 */
[----:B--2---:R-:W-:-:S04]  /*eb20*/  FADD.FTZ R9, R4, R5 ;  /* 0x0000000504097221 */ /* 0x004fc80000010000 */
[----:B------:R-:W-:Y:S02]  /*eb30*/  FSETP.NE.FTZ.AND P2, PT, R10, RZ, PT ;  /* 0x000000ff0a00720b */ /* 0x000fe40003f55000 */
[----:B------:R-:W-:-:S11]  /*eb40*/  FSETP.NE.FTZ.AND P0, PT, R9, RZ, PT ;  /* 0x000000ff0900720b */ /* 0x000fd60003f15000 */
[----:B------:R-:W1:Y:S01]  /*eb50*/  @P2 MUFU.LG2 R7, R10 ;  /* 0x0000000a00072308 */ /* 0x000e620000000c00 */
[C---:B------:R-:W-:Y:S01]  /*eb60*/  @P2 FMUL.FTZ R11, R82.reuse, 0.69314718246459960938 ;  /* 0x3f317218520b2820 */ /* 0x040fe20000410000 */
[----:B------:R-:W-:-:S06]  /*eb70*/  @P0 FMUL.FTZ R4, R82, 0.69314718246459960938 ;  /* 0x3f31721852040820 */ /* 0x000fcc0000410000 */
        /* <DEDUP_REMOVED lines=63> */
[----:B------:R-:W-:-:S06]  /*ef70*/  ULOP3.LUT UR11, UR11, UR4, URZ, 0x3c, !UPT ;  /* 0x000000040b0b7292 */ /* 0x000fcc000f8e3c3f */
[----:B------:R-:W-:Y:S01]  /*ef80*/  IMAD.U32 R148, RZ, RZ, UR11 ;  /* 0x0000000bff947e24 */ /* 0x000fe2000f8e00ff */
[----:B------:R-:W-:Y:S02]  /*ef90*/  WARPGROUP.DEPBAR.LE gsb0, 0x0 ;  /* 0x00008000000079c5 */ /* 0x000fe40000010000 */
[-C--:B---3--:R-:W-:Y:S01]  /*efa0*/  FMUL.FTZ R75, R37, R21.reuse ;  /* 0x00000015254b7220 */ /* 0x088fe20000410000 */
        /* <DEDUP_REMOVED lines=23> */
[----:B------:R2:W-:Y:S01]  /*f120*/  @!P1 SYNCS.ARRIVE.TRANS64.RED.A1T0 RZ, [R7+URZ], RZ ;  /* 0x000000ff07ff99a7 */ /* 0x0005e2000810043f */
        /* <DEDUP_REMOVED lines=24> */
.L_x_1526:
        /* <DEDUP_REMOVED lines=11> */
[----:B------:R-:W-:Y:S01]  /*f360*/  SHF.R.S32.HI R54, RZ, 0x1f, R51 ;  /* 0x0000001fff367819 */ /* 0x000fe20000011433 */
[----:B------:R-:W-:Y:S01]  /*f370*/  USHF.R.S32.HI UR5, URZ, 0x1f, UR43 ;  /* 0x0000001f3f057899 */ /* 0x000fe2000801142b */
[----:B------:R-:W-:Y:S02]  /*f380*/  LOP3.LUT R10, R17, 0x180, RZ, 0xc0, !PT ;  /* 0x00000180110a7812 */ /* 0x000fe400078ec0ff */
[----:B------:R-:W-:Y:S01]  /*f390*/  IADD3 R5, P5, R150, 0x20, RZ ;  /* 0x0000002096057810 */ /* 0x000fe20007fbe0ff */
[----:B------:R-:W-:Y:S01]  /*f3a0*/  ULDC.64 UR6, c[0x0][0xb70] ;  /* 0x0002dc0000067ab9 */ /* 0x000fe20000000a00 */
[----:B------:R-:W-:Y:S01]  /*f3b0*/  SHF.R.U64 R10, R10, 0x3, RZ ;  /* 0x000000030a0a7819 */ /* 0x000fe200000012ff */
[----:B------:R-:W-:Y:S01]  /*f3c0*/  UIMAD UR5, UR5, UR6, URZ ;  /* 0x00000006050572a4 */ /* 0x000fe2000f8e023f */
[----:B------:R-:W-:Y:S01]  /*f3d0*/  LOP3.LUT R8, R5, 0x180, RZ, 0xc0, !PT ;  /* 0x0000018005087812 */ /* 0x000fe200078ec0ff */
[----:B------:R-:W-:Y:S01]  /*f3e0*/  UIMAD.WIDE.U32 UR8, UR43, UR6, URZ ;  /* 0x000000062b0872a5 */ /* 0x000fe2000f8e003f */
[----:B------:R-:W-:Y:S01]  /*f3f0*/  LOP3.LUT R10, R10, R17, RZ, 0x3c, !PT ;  /* 0x000000110a0a7212 */ /* 0x000fe200078e3cff */
[----:B------:R-:W-:Y:S01]  /*f400*/  UIMAD UR5, UR43, UR7, UR5 ;  /* 0x000000072b0572a4 */ /* 0x000fe2000f8e0205 */
[----:B------:R-:W-:Y:S01]  /*f410*/  LEA.HI R17, R54, R51, RZ, 0x7 ;  /* 0x0000003336117211 */ /* 0x000fe200078f38ff */
[----:B------:R-:W-:Y:S01]  /*f420*/  USHF.R.S32.HI UR6, URZ, 0x1f, UR44 ;  /* 0x0000001f3f067899 */ /* 0x000fe2000801142c */
[----:B------:R-:W-:Y:S01]  /*f430*/  SHF.R.U64 R8, R8, 0x3, RZ ;  /* 0x0000000308087819 */ /* 0x000fe200000012ff */
[----:B------:R-:W-:Y:S01]  /*f440*/  UIADD3 UR5, UR9, UR5, URZ ;  /* 0x0000000509057290 */ /* 0x000fe2000fffe03f */
[----:B------:R-:W-:Y:S01]  /*f450*/  LOP3.LUT R58, R17, 0xffffff80, RZ, 0xc0, !PT ;  /* 0xffffff80113a7812 */ /* 0x000fe200078ec0ff */
[----:B------:R-:W-:Y:S01]  /*f460*/  ULDC.64 UR10, c[0x0][0x208] ;  /* 0x00008200000a7ab9 */ /* 0x000fe20000000a00 */
[----:B------:R-:W-:-:S02]  /*f470*/  LOP3.LUT R8, R8, R5, RZ, 0x3c, !PT ;  /* 0x0000000508087212 */ /* 0x000fc400078e3cff */
[C---:B------:R-:W-:Y:S01]  /*f480*/  LOP3.LUT R5, R150.reuse, 0x180, RZ, 0xc0, !PT ;  /* 0x0000018096057812 */ /* 0x040fe200078ec0ff */
[----:B------:R-:W-:Y:S01]  /*f490*/  IMAD.IADD R58, R51, 0x1, -R58 ;  /* 0x00000001333a7824 */ /* 0x000fe200078e0a3a */
[C---:B------:R-:W-:Y:S02]  /*f4a0*/  IADD3 R35, P1, R150.reuse, 0x6020, RZ ;  /* 0x0000602096237810 */ /* 0x040fe40007f3e0ff */
[----:B------:R-:W-:Y:S02]  /*f4b0*/  IADD3 R27, P3, R150, 0x3020, RZ ;  /* 0x00003020961b7810 */ /* 0x000fe40007f7e0ff */
[----:B------:R-:W-:Y:S02]  /*f4c0*/  LOP3.LUT P0, RZ, R58, 0x3, RZ, 0xc0, !PT ;  /* 0x000000033aff7812 */ /* 0x000fe4000780c0ff */
[----:B------:R-:W-:Y:S01]  /*f4d0*/  SHF.R.U64 R5, R5, 0x3, RZ ;  /* 0x0000000305057819 */ /* 0x000fe200000012ff */
[----:B------:R-:W1:Y:S01]  /*f4e0*/  LDC.64 R58, c[0x0][0xb78] ;  /* 0x0002de00ff3a7b82 */ /* 0x000e620000000a00 */
[----:B------:R-:W-:-:S02]  /*f4f0*/  LOP3.LUT R34, R35, 0x180, RZ, 0xc0, !PT ;  /* 0x0000018023227812 */ /* 0x000fc400078ec0ff */
[----:B------:R-:W-:Y:S02]  /*f500*/  LOP3.LUT R26, R27, 0x180, RZ, 0xc0, !PT ;  /* 0x000001801b1a7812 */ /* 0x000fe400078ec0ff */
[----:B------:R-:W-:Y:S01]  /*f510*/  LOP3.LUT R4, R5, R150, RZ, 0x3c, !PT ;  /* 0x0000009605047212 */ /* 0x000fe200078e3cff */
[----:B------:R-:W-:Y:S01]  /*f520*/  IMAD.MOV.U32 R5, RZ, RZ, R151 ;  /* 0x000000ffff057224 */ /* 0x000fe200078e0097 */
[----:B------:R-:W-:Y:S02]  /*f530*/  SHF.R.U64 R34, R34, 0x3, RZ ;  /* 0x0000000322227819 */ /* 0x000fe400000012ff */
[----:B------:R-:W-:Y:S02]  /*f540*/  SHF.R.U64 R26, R26, 0x3, RZ ;  /* 0x000000031a1a7819 */ /* 0x000fe400000012ff */
[----:B------:R-:W-:Y:S02]  /*f550*/  IADD3 R31, P2, R150, 0x6000, RZ ;  /* 0x00006000961f7810 */ /* 0x000fe40007f5e0ff */
[----:B------:R-:W-:-:S02]  /*f560*/  LOP3.LUT R34, R34, R35, RZ, 0x3c, !PT ;  /* 0x0000002322227212 */ /* 0x000fc400078e3cff */
[----:B------:R-:W-:Y:S02]  /*f570*/  MOV R35, R4 ;  /* 0x0000000400237202 */ /* 0x000fe40000000f00 */
[----:B------:R-:W-:Y:S02]  /*f580*/  F2FP.F16.F32.PACK_AB R4, R77, R80 ;  /* 0x000000504d04723e */ /* 0x000fe400000000ff */
[----:B------:R-:W-:Y:S02]  /*f590*/  F2FP.F16.F32.PACK_AB R5, R11, R78 ;  /* 0x0000004e0b05723e */ /* 0x000fe400000000ff */
[----:B------:R-:W-:Y:S01]  /*f5a0*/  F2FP.F16.F32.PACK_AB R6, R6, R9 ;  /* 0x000000090606723e */ /* 0x000fe200000000ff */
[--C-:B------:R-:W-:Y:S01]  /*f5b0*/  IMAD.X R9, RZ, RZ, R151.reuse, P5 ;  /* 0x000000ffff097224 */ /* 0x100fe200028e0697 */
[----:B------:R-:W-:Y:S02]  /*f5c0*/  F2FP.F16.F32.PACK_AB R7, R7, R76 ;  /* 0x0000004c0707723e */ /* 0x000fe400000000ff */
[----:B------:R-:W-:Y:S01]  /*f5d0*/  LOP3.LUT R26, R26, R27, RZ, 0x3c, !PT ;  /* 0x0000001b1a1a7212 */ /* 0x000fe200078e3cff */
[----:B------:R-:W-:Y:S01]  /*f5e0*/  IMAD.X R27, RZ, RZ, R151, P3 ;  /* 0x000000ffff1b7224 */ /* 0x000fe200018e0697 */
[----:B------:R-:W-:Y:S01]  /*f5f0*/  LOP3.LUT R30, R31, 0x180, RZ, 0xc0, !PT ;  /* 0x000001801f1e7812 */ /* 0x000fe200078ec0ff */
[----:B------:R2:W-:Y:S01]  /*f600*/  STSM.16.M88.4 [R35], R4 ;  /* 0x0000000423007844 */ /* 0x0005e20000000200 */
[----:B------:R-:W-:-:S02]  /*f610*/  IADD3.X R11, RZ, R151, RZ, P4, !PT ;  /* 0x00000097ff0b7210 */ /* 0x000fc400027fe4ff */
[----:B------:R-:W-:Y:S02]  /*f620*/  SHF.R.U64 R30, R30, 0x3, RZ ;  /* 0x000000031e1e7819 */ /* 0x000fe400000012ff */
[----:B------:R-:W-:Y:S01]  /*f630*/  MOV R17, R26 ;  /* 0x0000001a00117202 */ /* 0x000fe20000000f00 */
[----:B------:R-:W-:Y:S01]  /*f640*/  IMAD.U32 R26, RZ, RZ, UR8 ;  /* 0x00000008ff1a7e24 */ /* 0x000fe2000f8e00ff */
[----:B------:R-:W-:Y:S01]  /*f650*/  MOV R27, UR9 ;  /* 0x00000009001b7c02 */ /* 0x000fe20008000f00 */
[----:B------:R-:W-:Y:S01]  /*f660*/  IMAD.U32 R27, RZ, RZ, UR5 ;  /* 0x00000005ff1b7e24 */ /* 0x000fe2000f8e00ff */
[----:B------:R-:W-:Y:S01]  /*f670*/  LOP3.LUT R30, R30, R31, RZ, 0x3c, !PT ;  /* 0x0000001f1e1e7212 */ /* 0x000fe200078e3cff */
[----:B------:R-:W-:Y:S01]  /*f680*/  IMAD.X R31, RZ, RZ, R151, P2 ;  /* 0x000000ffff1f7224 */ /* 0x000fe200010e0697 */
[----:B------:R-:W-:Y:S01]  /*f690*/  LEA.HI R62, R54, R51, RZ, 0x5 ;  /* 0x00000033363e7211 */ /* 0x000fe200078f28ff */
[C---:B-1----:R-:W-:Y:S01]  /*f6a0*/  IMAD.WIDE.U32 R26, R58.reuse, UR44, R26 ;  /* 0x0000002c3a1a7c25 */ /* 0x042fe2000f8e001a */
[----:B------:R-:W-:Y:S01]  /*f6b0*/  MOV R54, R10 ;  /* 0x0000000a00367202 */ /* 0x000fe20000000f00 */
[----:B------:R-:W-:Y:S01]  /*f6c0*/  ULDC UR5, c[0x0][0xa88] ;  /* 0x0002a20000057ab9 */ /* 0x000fe20000000800 */
[----:B------:R-:W-:Y:S01]  /*f6d0*/  F2FP.F16.F32.PACK_AB R10, R41, R36 ;  /* 0x00000024290a723e */ /* 0x000fe200000000ff */
[----:B--2---:R-:W-:Y:S01]  /*f6e0*/  IMAD.X R35, RZ, RZ, R151, P1 ;  /* 0x000000ffff237224 */ /* 0x004fe200008e0697 */
[----:B------:R-:W-:Y:S01]  /*f6f0*/  MOV R30, R30 ;  /* 0x0000001e001e7202 */ /* 0x000fe20000000f00 */
[----:B------:R-:W-:Y:S01]  /*f700*/  IMAD R4, R58, UR6, RZ ;  /* 0x000000063a047c24 */ /* 0x000fe2000f8e02ff */
[----:B------:R-:W-:Y:S01]  /*f710*/  MOV R55, R8 ;  /* 0x0000000800377202 */ /* 0x000fe20000000f00 */
[----:B------:R-:W-:Y:S01]  /*f720*/  ULDC.64 UR6, c[0x0][0xb40] ;  /* 0x0002d00000067ab9 */ /* 0x000fe20000000a00 */
[----:B------:R-:W-:Y:S01]  /*f730*/  MOV R34, R34 ;  /* 0x0000002200227202 */ /* 0x000fe20000000f00 */
        /* <DEDUP_REMOVED lines=10> */
[----:B------:R-:W-:Y:S02]  /*f7e0*/  F2FP.F16.F32.PACK_AB R8, R40, R37 ;  /* 0x000000252808723e */ /* 0x000fe400000000ff */
[----:B------:R-:W-:Y:S01]  /*f7f0*/  F2FP.F16.F32.PACK_AB R9, R56, R57 ;  /* 0x000000393809723e */ /* 0x000fe200000000ff */
[----:B------:R1:W-:Y:S01]  /*f800*/  STSM.16.M88.4 [R55], R4 ;  /* 0x0000000437007844 */ /* 0x0003e20000000200 */
[----:B------:R-:W-:-:S02]  /*f810*/  F2FP.F16.F32.PACK_AB R11, R52, R53 ;  /* 0x00000035340b723e */ /* 0x000fc400000000ff */
[----:B------:R-:W-:Y:S02]  /*f820*/  ISETP.GE.OR P0, PT, R36, UR5, P0 ;  /* 0x0000000524007c0c */ /* 0x000fe40008706670 */
[----:B------:R-:W-:Y:S01]  /*f830*/  F2FP.F16.F32.PACK_AB R12, R13, R12 ;  /* 0x0000000c0d0c723e */ /* 0x000fe200000000ff */
[----:B------:R-:W-:Y:S01]  /*f840*/  STSM.16.M88.4 [R54], R8 ;  /* 0x0000000836007844 */ /* 0x000fe20000000200 */
[----:B------:R-:W-:Y:S02]  /*f850*/  F2FP.F16.F32.PACK_AB R14, R15, R14 ;  /* 0x0000000e0f0e723e */ /* 0x000fe400000000ff */
[----:B------:R-:W-:Y:S02]  /*f860*/  IADD3.X R36, R31, R27, R51, P2, !PT ;  /* 0x0000001b1f247210 */ /* 0x000fe400017fe433 */
        /* <DEDUP_REMOVED lines=8> */
[----:B------:R-:W-:Y:S01]  /*f8f0*/  F2FP.F16.F32.PACK_AB R25, R39, R42 ;  /* 0x0000002a2719723e */ /* 0x000fe200000000ff */
[----:B------:R-:W-:Y:S01]  /*f900*/  STSM.16.M88.4 [R30], R48 ;  /* 0x000000301e007844 */ /* 0x000fe20000000200 */
[----:B------:R-:W-:-:S02]  /*f910*/  F2FP.F16.F32.PACK_AB R26, R21, R20 ;  /* 0x00000014151a723e */ /* 0x000fc400000000ff */
[----:B------:R-:W-:Y:S02]  /*f920*/  F2FP.F16.F32.PACK_AB R27, R71, R38 ;  /* 0x00000026471b723e */ /* 0x000fe400000000ff */
[----:B-1----:R-:W-:Y:S02]  /*f930*/  SHF.R.S32.HI R6, RZ, 0x5, R62 ;  /* 0x00000005ff067819 */ /* 0x002fe4000001143e */
[C---:B------:R-:W-:Y:S01]  /*f940*/  LEA R4, P2, R35.reuse, UR6, 0x2 ;  /* 0x0000000623047c11 */ /* 0x040fe2000f8410ff */
[----:B------:R-:W-:Y:S03]  /*f950*/  STSM.16.M88.4 [R34], R24 ;  /* 0x0000001822007844 */ /* 0x000fe60000000200 */
[----:B------:R-:W-:Y:S01]  /*f960*/  LEA.HI.X R5, R35, UR7, R36, 0x2, P2 ;  /* 0x0000000723057c11 */ /* 0x000fe200090f1424 */
[----:B------:R-:W-:Y:S01]  /*f970*/  @!PT LDS RZ, [RZ] ;  /* 0x00000000fffff984 */ /* 0x000fe20000000800 */
[----:B------:R-:W-:Y:S01]  /*f980*/  @!PT LDS RZ, [RZ] ;  /* 0x00000000fffff984 */ /* 0x000fe20000000800 */
[----:B------:R-:W-:Y:S01]  /*f990*/  @!PT LDS RZ, [RZ] ;  /* 0x00000000fffff984 */ /* 0x000fe20000000800 */
[----:B------:R-:W-:Y:S01]  /*f9a0*/  @!PT LDS RZ, [RZ] ;  /* 0x00000000fffff984 */ /* 0x000fe20000000800 */
[----:B------:R1:W-:Y:S06]  /*f9b0*/  MEMBAR.ALL.CTA ;  /* 0x0000000000007992 */ /* 0x0003ec0000008000 */
[----:B-1----:R-:W1:Y:S04]  /*f9c0*/  FENCE.VIEW.ASYNC.S ;  /* 0x00000000000073c6 */ /* 0x002e680000000000 */
[----:B-1----:R-:W1:Y:S01]  /*f9d0*/  SHFL.IDX PT, R6, R6, RZ, 0x1f ;  /* 0x00001fff06067589 */ /* 0x002e6200000e0000 */
        /* <DEDUP_REMOVED lines=31> */
.L_x_1560:
[----:B------:R-:W-:Y:S05]  /*fbd0*/  BSYNC B0 ;  /* 0x0000000000007941 */ /* 0x000fea0003800000 */
.L_x_1559:
[----:B------:R-:W-:Y:S05]  /*fbe0*/  BRA `(.L_x_1558) ;  /* 0x00000004009c7947 */ /* 0x000fea0003800000 */
.L_x_1557:
[----:B------:R-:W1:Y:S01]  /*fbf0*/  LDC R14, c[0x0][0xdac] ;  /* 0x00036b00ff0e7b82 */ /* 0x000e620000000800 */
[----:B------:R-:W-:Y:S01]  /*fc00*/  ISETP.GT.AND P0, PT, R51, 0xbf, PT ;  /* 0x000000bf3300780c */ /* 0x000fe20003f04270 */
[----:B------:R-:W-:Y:S01]  /*fc10*/  USHF.R.S32.HI UR5, URZ, 0x1f, UR43 ;  /* 0x0000001f3f057899 */ /* 0x000fe2000801142b */
[----:B------:R-:W-:Y:S01]  /*fc20*/  SHF.R.S32.HI R0, RZ, 0x1f, R51 ;  /* 0x0000001fff007819 */ /* 0x000fe20000011433 */
[----:B------:R-:W-:Y:S01]  /*fc30*/  USHF.R.S32.HI UR6, URZ, 0x1f, UR44 ;  /* 0x0000001f3f067899 */ /* 0x000fe2000801142c */
[----:B------:R-:W-:Y:S02]  /*fc40*/  BSSY B0, `(.L_x_1561) ;  /* 0x000001d000007945 */ /* 0x000fe40003800000 */
[----:B------:R-:W-:Y:S01]  /*fc50*/  LEA.HI R15, R0, R51, RZ, 0x2 ;  /* 0x00000033000f7211 */ /* 0x000fe200078f10ff */
[----:B------:R-:W2:Y:S03]  /*fc60*/  LDC R20, c[0x0][0xa88] ;  /* 0x0002a200ff147b82 */ /* 0x000ea60000000800 */
[----:B------:R-:W-:-:S05]  /*fc70*/  LOP3.LUT R0, R15, 0x1ffffffc, RZ, 0xc0, !PT ;  /* 0x1ffffffc0f007812 */ /* 0x000fca00078ec0ff */
[----:B------:R-:W3:Y:S01]  /*fc80*/  LDC.64 R10, c[0x0][0xae0] ;  /* 0x0002b800ff0a7b82 */ /* 0x000ee20000000a00 */
[----:B------:R-:W-:-:S07]  /*fc90*/  IMAD.IADD R51, R51, 0x1, -R0 ;  /* 0x0000000133337824 */ /* 0x000fce00078e0a00 */
[----:B------:R-:W4:Y:S01]  /*fca0*/  LDC.64 R12, c[0x0][0xae8] ;  /* 0x0002ba00ff0c7b82 */ /* 0x000f220000000a00 */
[----:B------:R-:W-:Y:S05]  /*fcb0*/  @P0 BRA `(.L_x_1562) ;  /* 0x0000000000540947 */ /* 0x000fea0003800000 */
[----:B------:R-:W-:Y:S01]  /*fcc0*/  IADD3 R4, R17, -0x80, R2 ;  /* 0xffffff8011047810 */ /* 0x000fe20007ffe002 */
[----:B------:R-:W-:-:S03]  /*fcd0*/  ULDC UR7, c[0x0][0xa88] ;  /* 0x0002a20000077ab9 */ /* 0x000fc60000000800 */
[----:B------:R-:W-:-:S13]  /*fce0*/  ISETP.GE.AND P0, PT, R4, UR7, PT ;  /* 0x0000000704007c0c */ /* 0x000fda000bf06270 */
[----:B------:R-:W-:Y:S05]  /*fcf0*/  @P0 BRA `(.L_x_1562) ;  /* 0x0000000000440947 */ /* 0x000fea0003800000 */
[----:B------:R-:W5:Y:S01]  /*fd00*/  LDC.64 R6, c[0x0][0xb70] ;  /* 0x0002dc00ff067b82 */ /* 0x000f620000000a00 */
[----:B------:R-:W-:Y:S01]  /*fd10*/  SHF.R.S32.HI R5, RZ, 0x1f, R4 ;  /* 0x0000001fff057819 */ /* 0x000fe20000011404 */
[----:B------:R-:W-:Y:S01]  /*fd20*/  ULDC.64 UR8, c[0x0][0xb40] ;  /* 0x0002d00000087ab9 */ /* 0x000fe20000000a00 */
[----:B------:R-:W-:-:S05]  /*fd30*/  ULDC.64 UR10, c[0x0][0x208] ;  /* 0x00008200000a7ab9 */ /* 0x000fca0000000a00 */
[----:B------:R-:W1:Y:S01]  /*fd40*/  LDC.64 R8, c[0x0][0xb78] ;  /* 0x0002de00ff087b82 */ /* 0x000e620000000a00 */
[C---:B-----5:R-:W-:Y:S02]  /*fd50*/  IMAD R0, R6.reuse, UR5, RZ ;  /* 0x0000000506007c24 */ /* 0x060fe4000f8e02ff */
[----:B------:R-:W-:-:S04]  /*fd60*/  IMAD.WIDE.U32 R4, R6, UR43, R4 ;  /* 0x0000002b06047c25 */ /* 0x000fc8000f8e0004 */
[----:B------:R-:W-:Y:S02]  /*fd70*/  IMAD R3, R7, UR43, R0 ;  /* 0x0000002b07037c24 */ /* 0x000fe4000f8e0200 */
[----:B-1----:R-:W-:-:S03]  /*fd80*/  IMAD R0, R8, UR6, RZ ;  /* 0x0000000608007c24 */ /* 0x002fc6000f8e02ff */
[----:B------:R-:W-:Y:S01]  /*fd90*/  IADD3 R5, R5, R3, RZ ;  /* 0x0000000305057210 */ /* 0x000fe20007ffe0ff */
[----:B------:R-:W-:Y:S02]  /*fda0*/  IMAD R3, R9, UR44, R0 ;  /* 0x0000002c09037c24 */ /* 0x000fe4000f8e0200 */
[----:B------:R-:W-:-:S04]  /*fdb0*/  IMAD.WIDE.U32 R4, R8, UR44, R4 ;  /* 0x0000002c08047c25 */ /* 0x000fc8000f8e0004 */
[----:B------:R-:W-:Y:S01]  /*fdc0*/  IMAD.IADD R3, R5, 0x1, R3 ;  /* 0x0000000105037824 */ /* 0x000fe200078e0203 */
[----:B------:R-:W-:-:S04]  /*fdd0*/  LEA R6, P0, R4, UR8, 0x2 ;  /* 0x0000000804067c11 */ /* 0x000fc8000f8010ff */
[----:B------:R-:W-:Y:S01]  /*fde0*/  LEA.HI.X R7, R4, UR9, R3, 0x2, P0 ;  /* 0x0000000904077c11 */ /* 0x000fe200080f1403 */
[----:B------:R-:W-:-:S05]  /*fdf0*/  IMAD.MOV.U32 R3, RZ, RZ, -0x800000 ;  /* 0xff800000ff037424 */ /* 0x000fca00078e00ff */
[----:B------:R1:W-:Y:S03]  /*fe00*/  STG.E desc[UR10][R6.64], R3 ;  /* 0x0000000306007986 */ /* 0x0003e6000c10190a */
.L_x_1562:
[----:B------:R-:W-:Y:S05]  /*fe10*/  BSYNC B0 ;  /* 0x0000000000007941 */ /* 0x000fea0003800000 */
.L_x_1561:
[----:B------:R-:W-:Y:S01]  /*fe20*/  R2UR UR7, R147 ;  /* 0x00000000930772ca */ /* 0x000fe200000e0000 */
[----:B---3--:R-:W-:Y:S01]  /*fe30*/  IMAD R0, R10, UR5, RZ ;  /* 0x000000050a007c24 */ /* 0x008fe2000f8e02ff */
[----:B------:R-:W-:Y:S01]  /*fe40*/  SHF.R.S32.HI R4, RZ, 0x2, R15 ;  /* 0x00000002ff047819 */ /* 0x000fe2000001140f */
[----:B------:R-:W-:Y:S01]  /*fe50*/  IMAD.SHL.U32 R8, R51, 0x8, RZ ;  /* 0x0000000833087824 */ /* 0x000fe200078e00ff */
[----:B------:R-:W-:Y:S01]  /*fe60*/  BSSY B0, `(.L_x_1563) ;  /* 0x0000026000007945 */ /* 0x000fe20003800000 */
[----:B-1----:R-:W-:Y:S01]  /*fe70*/  IMAD R3, R11, UR43, R0 ;  /* 0x0000002b0b037c24 */ /* 0x002fe2000f8e0200 */
[----:B------:R-:W-:Y:S02]  /*fe80*/  IADD3 R0, R4, 0x60, RZ ;  /* 0x0000006004007810 */ /* 0x000fe40007ffe0ff */
[----:B------:R-:W-:-:S05]  /*fe90*/  SHF.R.S32.HI R9, RZ, 0x1f, R8 ;  /* 0x0000001fff097819 */ /* 0x000fca0000011408 */
[----:B------:R-:W-:Y:S01]  /*fea0*/  ULOP3.LUT UR5, URZ, UR7, URZ, 0x33, !UPT ;  /* 0x000000073f057292 */ /* 0x000fe2000f8e333f */
[----:B------:R-:W-:-:S04]  /*feb0*/  IMAD.WIDE.U32 R6, R10, UR43, R8 ;  /* 0x0000002b0a067c25 */ /* 0x000fc8000f8e0008 */
[----:B----4-:R-:W-:Y:S02]  /*fec0*/  IMAD R10, R12, UR6, RZ ;  /* 0x000000060c0a7c24 */ /* 0x010fe4000f8e02ff */
[----:B------:R-:W-:Y:S02]  /*fed0*/  VIADD R15, R14, UR5 ;  /* 0x000000050e0f7c36 */ /* 0x000fe40008000000 */
[----:B------:R-:W-:Y:S02]  /*fee0*/  IMAD.IADD R7, R7, 0x1, R3 ;  /* 0x0000000107077824 */ /* 0x000fe400078e0203 */
[----:B--2---:R-:W-:Y:S02]  /*fef0*/  IMAD R5, R15, -0xc0, R20 ;  /* 0xffffff400f057824 */ /* 0x004fe400078e0214 */
[----:B------:R-:W-:Y:S02]  /*ff00*/  IMAD R3, R13, UR44, R10 ;  /* 0x0000002c0d037c24 */ /* 0x000fe4000f8e020a */
[----:B------:R-:W-:Y:S01]  /*ff10*/  IMAD.WIDE.U32 R10, R12, UR44, R6 ;  /* 0x0000002c0c0a7c25 */ /* 0x000fe2000f8e0006 */
[----:B------:R-:W-:-:S02]  /*ff20*/  ISETP.GE.AND P0, PT, R4, R5, PT ;  /* 0x000000050400720c */ /* 0x000fc40003f06270 */
[----:B------:R-:W-:Y:S01]  /*ff30*/  ISETP.GE.AND P3, PT, R0, R5, PT ;  /* 0x000000050000720c */ /* 0x000fe20003f66270 */
[----:B------:R-:W-:Y:S01]  /*ff40*/  IMAD.IADD R13, R11, 0x1, R3 ;  /* 0x000000010b0d7824 */ /* 0x000fe200078e0203 */
[----:B------:R-:W-:-:S03]  /*ff50*/  SHF.R.S32.HI R5, RZ, 0x1f, R4 ;  /* 0x0000001fff057819 */ /* 0x000fc60000011404 */
[----:B------:R-:W-:-:S06]  /*ff60*/  IMAD.WIDE R6, R15, 0xc0, R4 ;  /* 0x000000c00f067825 */ /* 0x000fcc00078e0204 */
[----:B------:R-:W-:Y:S05]  /*ff70*/  @P0 BRA `(.L_x_1564) ;  /* 0x0000000000500947 */ /* 0x000fea0003800000 */
        /* <DEDUP_REMOVED lines=10> */
[C---:B------:R-:W-:Y:S01]  /*10020*/  IMAD R3, R6.reuse, UR7, R3 ;  /* 0x0000000706037c24 */ /* 0x040fe2000f8e0203 */
[----:B------:R-:W-:Y:S01]  /*10030*/  ULDC.64 UR8, c[0x0][0x208] ;  /* 0x0000820000087ab9 */ /* 0x000fe20000000a00 */
        /* <DEDUP_REMOVED lines=8> */
.L_x_1564:
[----:B------:R-:W-:Y:S05]  /*100c0*/  BSYNC B0 ;  /* 0x0000000000007941 */ /* 0x000fea0003800000 */
.L_x_1563:
[----:B------:R-:W-:Y:S04]  /*100d0*/  BSSY B0, `(.L_x_1558) ;  /* 0x0000018000007945 */ /* 0x000fe80003800000 */
[----:B------:R-:W-:Y:S05]  /*100e0*/  @P3 BRA `(.L_x_1565) ;  /* 0x0000000000583947 */ /* 0x000fea0003800000 */
[----:B------:R-:W-:Y:S01]  /*100f0*/  IADD3 R3, P0, R6, 0x60, RZ ;  /* 0x0000006006037810 */ /* 0x000fe20007f1e0ff */
[----:B------:R-:W-:Y:S01]  /*10100*/  ULDC UR5, c[0x0][0xa8c] ;  /* 0x0002a30000057ab9 */ /* 0x000fe20000000800 */
[----:B------:R-:W-:Y:S01]  /*10110*/  MOV R5, R13 ;  /* 0x0000000d00057202 */ /* 0x000fe20000000f00 */
[----:B------:R-:W-:Y:S01]  /*10120*/  ULDC.64 UR6, c[0x0][0xad8] ;  /* 0x0002b60000067ab9 */ /* 0x000fe20000000a00 */
[----:B------:R-:W-:Y:S01]  /*10130*/  IMAD.MOV.U32 R4, RZ, RZ, R10 ;  /* 0x000000ffff047224 */ /* 0x000fe200078e000a */
[C---:B------:R-:W-:Y:S01]  /*10140*/  ISETP.GE.AND P1, PT, R8.reuse, UR5, PT ;  /* 0x0000000508007c0c */ /* 0x040fe2000bf26270 */
[----:B------:R-:W-:Y:S01]  /*10150*/  IMAD.X R6, RZ, RZ, R7, P0 ;  /* 0x000000ffff067224 */ /* 0x000fe200000e0607 */
[----:B------:R-:W-:Y:S01]  /*10160*/  ULDC.64 UR8, c[0x0][0x208] ;  /* 0x0000820000087ab9 */ /* 0x000fe20000000a00 */
        /* <DEDUP_REMOVED lines=14> */
.L_x_1565:
[----:B------:R-:W-:Y:S05]  /*10250*/  BSYNC B0 ;  /* 0x0000000000007941 */ /* 0x000fea0003800000 */
.L_x_1558:
[----:B--2---:R-:W2:Y:S02]  /*10260*/  LDC R0, c[0x0][0xda8] ;  /* 0x00036a00ff007b82 */ /* 0x004ea40000000800 */
[----:B--2---:R-:W-:-:S13]  /*10270*/  ISETP.LE.AND P0, PT, R0, UR4, PT ;  /* 0x0000000400007c0c */ /* 0x004fda000bf03270 */
[----:B------:R-:W-:Y:S05]  /*10280*/  @!P0 BRA `(.L_x_1566) ;  /* 0xffffff0800f08947 */ /* 0x000fea000383ffff */
[----:B------:R-:W-:Y:S05]  /*10290*/  EXIT ;  /* 0x000000000000794d */ /* 0x000fea0003800000 */
.L_x_1522:
[----:B------:R-:W-:-:S08]  /*102a0*/  NOP ;  /* 0x0000000000007918 */ /* 0x000fd00000000000 */
[----:B------:R-:W1:-:S00]  /*102b0*/  USETMAXREG.DEALLOC.CTAPOOL 0x20 ;  /* 0x00000020000079c8 */ /* 0x000e4000080e0500 */
[----:B-1----:R-:W-:-:S05]  /*102c0*/  LOP3.LUT R16, R0, 0x3, RZ, 0xc0, !PT ;  /* 0x0000000300107812 */ /* 0x002fca00078ec0ff */
[----:B------:R-:W1:Y:S02]  /*102d0*/  SHFL.IDX PT, R0, R16, RZ, 0x1f ;  /* 0x00001fff10007589 */ /* 0x000e6400000e0000 */
[----:B-1----:R-:W-:-:S13]  /*102e0*/  ISETP.NE.AND P0, PT, R0, RZ, PT ;  /* 0x000000ff0000720c */ /* 0x002fda0003f05270 */
[----:B------:R-:W-:Y:S05]  /*102f0*/  @P0 EXIT ;  /* 0x000000000000094d */ /* 0x000fea0003800000 */
[----:B------:R-:W1:Y:S01]  /*10300*/  S2UR UR4, SR_CTAID.X ;  /* 0x00000000000479c3 */ /* 0x000e620000002500 */
[----:B------:R-:W-:Y:S01]  /*10310*/  IMAD.MOV.U32 R23, RZ, RZ, RZ ;  /* 0x000000ffff177224 */ /* 0x000fe200078e00ff */
[----:B------:R-:W-:Y:S01]  /*10320*/  MOV R22, 0x1 ;  /* 0x0000000100167802 */ /* 0x000fe20000000f00 */
[----:B------:R-:W-:-:S05]  /*10330*/  IMAD.MOV.U32 R19, RZ, RZ, RZ ;  /* 0x000000ffff137224 */ /* 0x000fca00078e00ff */
[----:B------:R-:W1:Y:S02]  /*10340*/  LDC R0, c[0x0][0xda8] ;  /* 0x00036a00ff007b82 */ /* 0x000e640000000800 */
[----:B-1----:R-:W-:-:S13]  /*10350*/  ISETP.LE.AND P0, PT, R0, UR4, PT ;  /* 0x0000000400007c0c */ /* 0x002fda000bf03270 */
[----:B------:R-:W-:Y:S05]  /*10360*/  @P0 BRA `(.L_x_1567) ;  /* 0x0000002c000c0947 */ /* 0x000fea0003800000 */
[----:B------:R-:W-:Y:S01]  /*10370*/  LOP3.LUT R27, R2, 0x1f, RZ, 0xc0, !PT ;  /* 0x0000001f021b7812 */ /* 0x000fe200078ec0ff */
[----:B------:R-:W-:Y:S01]  /*10380*/  IMAD.U32 R26, RZ, RZ, UR4 ;  /* 0x00000004ff1a7e24 */ /* 0x000fe2000f8e00ff */
[----:B------:R-:W-:Y:S01]  /*10390*/  MOV R23, RZ ;  /* 0x000000ff00177202 */ /* 0x000fe20000000f00 */
[----:B------:R-:W-:Y:S01]  /*103a0*/  IMAD.MOV.U32 R19, RZ, RZ, RZ ;  /* 0x000000ffff137224 */ /* 0x000fe200078e00ff */
[----:B------:R-:W-:Y:S01]  /*103b0*/  ULDC UR44, c[0x0][0xc] ;  /* 0x00000300002c7ab9 */ /* 0x000fe20000000800 */
[----:B------:R-:W-:Y:S01]  /*103c0*/  IMAD.MOV.U32 R22, RZ, RZ, 0x1 ;  /* 0x00000001ff167424 */ /* 0x000fe200078e00ff */
[----:B------:R-:W-:-:S06]  /*103d0*/  ULDC.64 UR38, c[0x0][0x198] ;  /* 0x0000660000267ab9 */ /* 0x000fcc0000000a00 */
.L_x_1615:
        /* <DEDUP_REMOVED lines=21> */
.L_x_1568:
[----:B------:R-:W-:Y:S01]  /*10530*/  ULDC UR9, c[0x0][0xdc4] ;  /* 0x0003710000097ab9 */ /* 0x000fe20000000800 */
[----:B------:R-:W-:Y:S01]  /*10540*/  UMOV UR7, UR8 ;  /* 0x0000000800077c82 */ /* 0x000fe20008000000 */
[----:B------:R-:W-:-:S11]  /*10550*/  UISETP.NE.AND UP0, UPT, UR9, 0x1, UPT ;  /* 0x000000010900788c */ /* 0x000fd6000bf05270 */
[----:B------:R-:W-:Y:S02]  /*10560*/  @UP0 ULDC.64 UR10, c[0x0][0xdc8] ;  /* 0x00037200000a0ab9 */ /* 0x000fe40000000a00 */
[----:B------:R-:W-:-:S04]  /*10570*/  UIMAD.WIDE.U32 UR4, UR8, UR10, URZ ;  /* 0x0000000a080472a5 */ /* 0x000fc8000f8e003f */
[----:B------:R-:W-:-:S04]  /*10580*/  @UP0 USHF.R.U32.HI UR7, URZ, UR11, UR5 ;  /* 0x0000000b3f070299 */ /* 0x000fc80008011605 */
[----:B------:R-:W-:-:S12]  /*10590*/  UIMAD UR4, UR7, UR9, URZ ;  /* 0x00000009070472a4 */ /* 0x000fd8000f8e023f */
.L_x_1569:
[----:B------:R-:W1:Y:S01]  /*105a0*/  LDC R0, c[0x0][0x404] ;  /* 0x00010100ff007b82 */ /* 0x000e620000000800 */
[----:B------:R-:W-:Y:S01]  /*105b0*/  ULOP3.LUT UR5, URZ, UR7, URZ, 0x33, !UPT ;  /* 0x000000073f057292 */ /* 0x000fe2000f8e333f */
[----:B------:R-:W-:Y:S01]  /*105c0*/  BSSY B6, `(.L_x_1570) ;  /* 0x000028e000067945 */ /* 0x000fe20003800000 */
[----:B------:R-:W-:Y:S01]  /*105d0*/  ULDC.64 UR10, c[0x0][0x3f8] ;  /* 0x0000fe00000a7ab9 */ /* 0x000fe20000000a00 */
[----:B------:R-:W-:Y:S01]  /*105e0*/  ULDC UR7, c[0x0][0xdac] ;  /* 0x00036b0000077ab9 */ /* 0x000fe20000000800 */
[----:B------:R-:W-:Y:S01]  /*105f0*/  ISETP.NE.U32.AND P0, PT, RZ, UR10, PT ;  /* 0x0000000aff007c0c */ /* 0x000fe2000bf05070 */
[----:B------:R-:W-:Y:S02]  /*10600*/  UIADD3 UR5, UR5, UR7, URZ ;  /* 0x0000000705057290 */ /* 0x000fe4000fffe03f */
[----:B------:R-:W2:Y:S01]  /*10610*/  LDC R2, c[0x0][0x288] ;  /* 0x0000a200ff027b82 */ /* 0x000ea20000000800 */
[----:B------:R-:W-:Y:S01]  /*10620*/  ISETP.NE.AND.EX P0, PT, RZ, UR11, PT, P0 ;  /* 0x0000000bff007c0c */ /* 0x000fe2000bf05300 */
[----:B------:R-:W-:Y:S01]  /*10630*/  UIMAD UR41, UR5, 0xc0, URZ ;  /* 0x000000c0052978a4 */ /* 0x000fe2000f8e023f */
[----:B------:R-:W-:Y:S01]  /*10640*/  ULDC UR7, c[0x0][0xdb8] ;  /* 0x00036e0000077ab9 */ /* 0x000fe20000000800 */
[----:B------:R-:W-:-:S02]  /*10650*/  UIADD3 UR4, UR8, -UR4, URZ ;  /* 0x8000000408047290 */ /* 0x000fc4000fffe03f */
[----:B------:R-:W-:Y:S02]  /*10660*/  UISETP.NE.AND UP0, UPT, UR7, 0x1, UPT ;  /* 0x000000010700788c */ /* 0x000fe4000bf05270 */
[----:B------:R-:W3:Y:S01]  /*10670*/  LDC R4, c[0x0][0x2e0] ;  /* 0x0000b800ff047b82 */ /* 0x000ee20000000800 */
[----:B------:R-:W-:Y:S01]  /*10680*/  IMAD.U32 R5, RZ, RZ, UR41 ;  /* 0x00000029ff057e24 */ /* 0x000fe2000f8e00ff */
[----:B------:R-:W-:Y:S02]  /*10690*/  ULDC UR5, c[0x0][0xdc4] ;  /* 0x0003710000057ab9 */ /* 0x000fe40000000800 */
[----:B------:R-:W-:Y:S01]  /*106a0*/  UIMAD UR6, UR6, UR5, UR4 ;  /* 0x00000005060672a4 */ /* 0x000fe2000f8e0204 */
[----:B-1----:R-:W-:-:S04]  /*106b0*/  SEL R3, R0, 0x1, P0 ;  /* 0x0000000100037807 */ /* 0x002fc80000000000 */
[----:B------:R-:W-:Y:S01]  /*106c0*/  @UP0 ULDC UR4, c[0x0][0xdbc] ;  /* 0x00036f0000040ab9 */ /* 0x000fe20000000800 */
[----:B------:R-:W-:Y:S01]  /*106d0*/  @UP0 ULDC UR8, c[0x0][0xdc0] ;  /* 0x0003700000080ab9 */ /* 0x000fe20000000800 */
[----:B------:R-:W-:Y:S02]  /*106e0*/  UIMAD.WIDE.U32 UR4, UR6, UR4, URZ ;  /* 0x00000004060472a5 */ /* 0x000fe4000f8e003f */
[----:B------:R-:W-:Y:S01]  /*106f0*/  UMOV UR43, UR6 ;  /* 0x00000006002b7c82 */ /* 0x000fe20008000000 */
[----:B--2---:R-:W-:Y:S01]  /*10700*/  IADD3 R2, R5, 0x14f, -R2 ;  /* 0x0000014f05027810 */ /* 0x004fe20007ffe802 */
[----:B------:R-:W-:-:S04]  /*10710*/  @UP0 USHF.R.U32.HI UR43, URZ, UR8, UR5 ;  /* 0x000000083f2b0299 */ /* 0x000fc80008011605 */
[----:B------:R-:W-:Y:S01]  /*10720*/  UIADD3 UR42, -UR43, URZ, URZ ;  /* 0x0000003f2b2a7290 */ /* 0x000fe2000fffe13f */
[----:B---3--:R-:W-:-:S03]  /*10730*/  IMAD R0, R3, R4, 0x8f ;  /* 0x0000008f03007424 */ /* 0x008fc600078e0204 */
[----:B------:R-:W-:Y:S01]  /*10740*/  UIMAD UR42, UR7, UR42, UR6 ;  /* 0x0000002a072a72a4 */ /* 0x000fe2000f8e0206 */
[----:B------:R-:W-:Y:S02]  /*10750*/  IMAD R2, R3, R4, R2 ;  /* 0x0000000403027224 */ /* 0x000fe400078e0202 */
[----:B------:R-:W-:-:S04]  /*10760*/  IMAD.HI R0, R0, 0x38e38e39, RZ ;  /* 0x38e38e3900007827 */ /* 0x000fc800078e02ff */
[----:B------:R-:W-:Y:S01]  /*10770*/  IMAD.HI R2, R2, 0x38e38e39, RZ ;  /* 0x38e38e3902027827 */ /* 0x000fe200078e02ff */
[----:B------:R-:W-:-:S04]  /*10780*/  SHF.R.U32.HI R3, RZ, 0x1f, R0 ;  /* 0x0000001fff037819 */ /* 0x000fc80000011600 */
[----:B------:R-:W-:Y:S02]  /*10790*/  SHF.R.U32.HI R5, RZ, 0x1f, R2 ;  /* 0x0000001fff057819 */ /* 0x000fe40000011602 */
[----:B------:R-:W-:Y:S02]  /*107a0*/  LEA.HI.SX32 R3, R0, R3, 0x1b ;  /* 0x0000000300037211 */ /* 0x000fe400078fdaff */
[----:B------:R-:W-:-:S04]  /*107b0*/  LEA.HI.SX32 R2, R2, R5, 0x1b ;  /* 0x0000000502027211 */ /* 0x000fc800078fdaff */
[----:B------:R-:W-:-:S04]  /*107c0*/  VIMNMX R25, R3, R2, PT ;  /* 0x0000000203197248 */ /* 0x000fc80003fe0100 */
[----:B------:R-:W-:-:S13]  /*107d0*/  ISETP.GT.AND P0, PT, R25, RZ, PT ;  /* 0x000000ff1900720c */ /* 0x000fda0003f04270 */
[----:B------:R-:W-:Y:S05]  /*107e0*/  @P0 BRA `(.L_x_1571) ;  /* 0x0000000000440947 */ /* 0x000fea0003800000 */
[----:B------:R-:W-:Y:S01]  /*107f0*/  ISETP.NE.AND P0, PT, R27, RZ, PT ;  /* 0x000000ff1b00720c */ /* 0x000fe20003f05270 */
[----:B------:R-:W-:-:S12]  /*10800*/  IMAD.MOV.U32 R13, RZ, RZ, R26 ;  /* 0x000000ffff0d7224 */ /* 0x000fd800078e001a */
[----:B------:R-:W-:Y:S05]  /*10810*/  @P0 BRA `(.L_x_1572) ;  /* 0x0000002400a00947 */ /* 0x000fea0003800000 */
[----:B------:R-:W1:Y:S01]  /*10820*/  S2R R7, SR_LANEID ;  /* 0x0000000000077919 */ /* 0x000e620000000000 */
[----:B------:R-:W-:Y:S01]  /*10830*/  VOTEU.ANY UR4, UPT, PT ;  /* 0x0000000000047886 */ /* 0x000fe200038e0100 */
[----:B------:R-:W2:Y:S01]  /*10840*/  LDC.64 R2, c[0x0][0xdf0] ;  /* 0x00037c00ff027b82 */ /* 0x000ea20000000a00 */
[----:B------:R-:W1:Y:S01]  /*10850*/  FLO.U32 R0, UR4 ;  /* 0x0000000400007d00 */ /* 0x000e6200080e0000 */
[----:B------:R-:W-:-:S07]  /*10860*/  ULDC.64 UR6, c[0x0][0x208] ;  /* 0x0000820000067ab9 */ /* 0x000fce0000000a00 */
        /* <DEDUP_REMOVED lines=9> */
.L_x_1571:
[----:B------:R-:W1:Y:S01]  /*10900*/  S2R R3, SR_CgaCtaId ;  /* 0x0000000000037919 */ /* 0x000e620000008800 */
[----:B------:R-:W-:-:S04]  /*10910*/  MOV R24, 0x400 ;  /* 0x0000040000187802 */ /* 0x000fc80000000f00 */
[----:B-1----:R-:W-:-:S05]  /*10920*/  LEA R24, R3, R24, 0x18 ;  /* 0x0000001803187211 */ /* 0x002fca00078ec0ff */
[----:B------:R-:W-:-:S05]  /*10930*/  VIADD R0, R24, 0x16a00 ;  /* 0x00016a0018007836 */ /* 0x000fca0000000000 */
[----:B------:R-:W-:-:S13]  /*10940*/  LOP3.LUT P0, RZ, R0, 0x1bf, RZ, 0xc0, !PT ;  /* 0x000001bf00ff7812 */ /* 0x000fda000780c0ff */
[----:B------:R-:W-:Y:S05]  /*10950*/  @!P0 BRA `(.L_x_1573) ;  /* 0x0000000000408947 */ /* 0x000fea0003800000 */
[----:B------:R-:W-:Y:S01]  /*10960*/  MOV R2, 0x0 ;  /* 0x0000000000027802 */ /* 0x000fe20000000f00 */
[----:B------:R-:W-:Y:S01]  /*10970*/  ULDC.64 UR4, c[0x4][0xa8] ;  /* 0x01002a0000047ab9 */ /* 0x000fe20000000a00 */
[----:B------:R-:W-:Y:S01]  /*10980*/  ULDC.64 UR6, c[0x4][0xb0] ;  /* 0x01002c0000067ab9 */ /* 0x000fe20000000a00 */
[----:B------:R-:W-:Y:S01]  /*10990*/  IMAD.U32 R4, RZ, RZ, UR4 ;  /* 0x00000004ff047e24 */ /* 0x000fe2000f8e00ff */
[----:B------:R-:W-:Y:S01]  /*109a0*/  MOV R5, UR5 ;  /* 0x0000000500057c02 */ /* 0x000fe20008000f00 */
[----:B------:R-:W-:Y:S01]  /*109b0*/  ULDC.64 UR4, c[0x4][0x8] ;  /* 0x0100020000047ab9 */ /* 0x000fe20000000a00 */
        /* <DEDUP_REMOVED lines=10> */
.L_x_1573:
[----:B------:R-:W-:-:S05]  /*10a60*/  VIADD R0, R24, 0x200 ;  /* 0x0000020018007836 */ /* 0x000fca0000000000 */
[----:B------:R-:W-:-:S13]  /*10a70*/  LOP3.LUT P0, RZ, R0, 0x1bf, RZ, 0xc0, !PT ;  /* 0x000001bf00ff7812 */ /* 0x000fda000780c0ff */
[----:B------:R-:W-:Y:S05]  /*10a80*/  @!P0 BRA `(.L_x_1574) ;  /* 0x00000000007c8947 */ /* 0x000fea0003800000 */
[----:B------:R-:W-:Y:S01]  /*10a90*/  MOV R2, 0x0 ;  /* 0x0000000000027802 */ /* 0x000fe20000000f00 */
[----:B------:R-:W-:Y:S01]  /*10aa0*/  ULDC.64 UR4, c[0x4][0xa8] ;  /* 0x01002a0000047ab9 */ /* 0x000fe20000000a00 */
[----:B------:R-:W-:Y:S01]  /*10ab0*/  ULDC.64 UR6, c[0x4][0xb0] ;  /* 0x01002c0000067ab9 */ /* 0x000fe20000000a00 */
[----:B------:R-:W-:Y:S01]  /*10ac0*/  IMAD.U32 R4, RZ, RZ, UR4 ;  /* 0x00000004ff047e24 */ /* 0x000fe2000f8e00ff */
[----:B------:R1:W2:Y:S01]  /*10ad0*/  LDC.64 R14, c[0x4][R2] ;  /* 0x01000000020e7b82 */ /* 0x0002a20000000a00 */
[----:B------:R-:W-:Y:S01]  /*10ae0*/  MOV R5, UR5 ;  /* 0x0000000500057c02 */ /* 0x000fe20008000f00 */
[----:B------:R-:W-:Y:S01]  /*10af0*/  ULDC.64 UR4, c[0x4][0x10] ;  /* 0x0100040000047ab9 */ /* 0x000fe20000000a00 */
[----:B------:R-:W-:Y:S01]  /*10b00*/  IMAD.U32 R6, RZ, RZ, UR6 ;  /* 0x00000006ff067e24 */ /* 0x000fe2000f8e00ff */
[----:B------:R-:W-:Y:S01]  /*10b10*/  MOV R8, 0x70 ;  /* 0x0000007000087802 */ /* 0x000fe20000000f00 */
[----:B------:R-:W-:Y:S02]  /*10b20*/  IMAD.U32 R7, RZ, RZ, UR7 ;  /* 0x00000007ff077e24 */ /* 0x000fe4000f8e00ff */
[----:B------:R-:W-:-:S02]  /*10b30*/  IMAD.U32 R10, RZ, RZ, UR4 ;  /* 0x00000004ff0a7e24 */ /* 0x000fc4000f8e00ff */
[----:B------:R-:W-:Y:S02]  /*10b40*/  IMAD.U32 R11, RZ, RZ, UR5 ;  /* 0x00000005ff0b7e24 */ /* 0x000fe4000f8e00ff */
[----:B------:R-:W-:Y:S02]  /*10b50*/  IMAD.MOV.U32 R12, RZ, RZ, 0x1 ;  /* 0x00000001ff0c7424 */ /* 0x000fe400078e00ff */
[----:B-1----:R-:W-:-:S07]  /*10b60*/  IMAD.MOV.U32 R13, RZ, RZ, RZ ;  /* 0x000000ffff0d7224 */ /* 0x002fce00078e00ff */
[----:B------:R-:W-:-:S07]  /*10b70*/  LEPC R20, `(.L_x_1575) ;  /* 0x000000001014794e */ /* 0x000fce0000000000 */
[----:B--2---:R-:W-:Y:S05]  /*10b80*/  CALL.ABS.NOINC R14 ;  /* 0x000000000e007343 */ /* 0x004fea0003c00000 */
.L_x_1575:
[----:B------:R-:W1:Y:S01]  /*10b90*/  LDC.64 R2, c[0x4][R2] ;  /* 0x0100000002027b82 */ /* 0x000e620000000a00 */
[----:B------:R-:W-:Y:S01]  /*10ba0*/  ULDC.64 UR4, c[0x4][0xa8] ;  /* 0x01002a0000047ab9 */ /* 0x000fe20000000a00 */
[----:B------:R-:W-:Y:S01]  /*10bb0*/  ULDC.64 UR6, c[0x4][0xb0] ;  /* 0x01002c0000067ab9 */ /* 0x000fe20000000a00 */
[----:B------:R-:W-:Y:S01]  /*10bc0*/  IMAD.U32 R4, RZ, RZ, UR4 ;  /* 0x00000004ff047e24 */ /* 0x000fe2000f8e00ff */
[----:B------:R-:W-:Y:S01]  /*10bd0*/  MOV R6, UR6 ;  /* 0x0000000600067c02 */ /* 0x000fe20008000f00 */
[----:B------:R-:W-:Y:S01]  /*10be0*/  IMAD.U32 R5, RZ, RZ, UR5 ;  /* 0x00000005ff057e24 */ /* 0x000fe2000f8e00ff */
[----:B------:R-:W-:Y:S01]  /*10bf0*/  ULDC.64 UR4, c[0x4][0x18] ;  /* 0x0100060000047ab9 */ /* 0x000fe20000000a00 */
[----:B------:R-:W-:Y:S01]  /*10c00*/  IMAD.U32 R7, RZ, RZ, UR7 ;  /* 0x00000007ff077e24 */ /* 0x000fe2000f8e00ff */
[----:B------:R-:W-:Y:S01]  /*10c10*/  MOV R12, 0x1 ;  /* 0x00000001000c7802 */ /* 0x000fe20000000f00 */
[----:B------:R-:W-:Y:S02]  /*10c20*/  IMAD.U32 R10, RZ, RZ, UR4 ;  /* 0x00000004ff0a7e24 */ /* 0x000fe4000f8e00ff */
[----:B------:R-:W-:-:S02]  /*10c30*/  IMAD.U32 R11, RZ, RZ, UR5 ;  /* 0x00000005ff0b7e24 */ /* 0x000fc4000f8e00ff */
[----:B------:R-:W-:Y:S02]  /*10c40*/  IMAD.MOV.U32 R8, RZ, RZ, 0x70 ;  /* 0x00000070ff087424 */ /* 0x000fe400078e00ff */
[----:B------:R-:W-:-:S07]  /*10c50*/  IMAD.MOV.U32 R13, RZ, RZ, RZ ;  /* 0x000000ffff0d7224 */ /* 0x000fce00078e00ff */
[----:B------:R-:W-:-:S07]  /*10c60*/  LEPC R20, `(.L_x_1574) ;  /* 0x000000001014794e */ /* 0x000fce0000000000 */
[----:B-1----:R-:W-:Y:S05]  /*10c70*/  CALL.ABS.NOINC R2 ;  /* 0x0000000002007343 */ /* 0x002fea0003c00000 */
.L_x_1574:
[----:B------:R-:W-:Y:S01]  /*10c80*/  ULDC.64 UR4, c[0x0][0x9f8] ;  /* 0x00027e0000047ab9 */ /* 0x000fe20000000a00 */
[----:B------:R-:W-:Y:S01]  /*10c90*/  IMAD.U32 R5, RZ, RZ, UR43 ;  /* 0x0000002bff057e24 */ /* 0x000fe2000f8e00ff */
[----:B------:R-:W-:Y:S01]  /*10ca0*/  ISETP.NE.U32.AND P0, PT, RZ, UR4, PT ;  /* 0x00000004ff007c0c */ /* 0x000fe2000bf05070 */
[----:B------:R-:W-:Y:S01]  /*10cb0*/  IMAD.U32 R0, RZ, RZ, UR43 ;  /* 0x0000002bff007e24 */ /* 0x000fe2000f8e00ff */
[----:B------:R-:W-:Y:S02]  /*10cc0*/  ULDC.64 UR6, c[0x0][0x208] ;  /* 0x0000820000067ab9 */ /* 0x000fe40000000a00 */
        /* <DEDUP_REMOVED lines=16> */
[----:B--2---:R-:W-:-:S02]  /*10dd0*/  IMAD.U32 R4, RZ, RZ, UR42 ;  /* 0x0000002aff047e24 */ /* 0x004fc4000f8e00ff */
[----:B------:R-:W-:-:S05]  /*10de0*/  VOTEU.ALL UP1, P1 ;  /* 0x00000000003f7886 */ /* 0x000fca0000820000 */
[----:B------:R-:W-:Y:S01]  /*10df0*/  @!UP1 UIADD3 UR4, UP0, UR38, 0x270, URZ ;  /* 0x0000027026049890 */ /* 0x000fe2000ff1e03f */
[----:B-1----:R-:W-:Y:S02]  /*10e00*/  ISETP.NE.AND P2, PT, R2, 0x1, PT ;  /* 0x000000010200780c */ /* 0x002fe40003f45270 */
[----:B------:R-:W1:Y:S01]  /*10e10*/  LDC.64 R2, c[0x0][0x3f8] ;  /* 0x0000fe00ff027b82 */ /* 0x000e620000000a00 */
[----:B------:R-:W-:-:S09]  /*10e20*/  @!UP1 UIADD3.X UR5, URZ, UR39, URZ, UP0, !UPT ;  /* 0x000000273f059290 */ /* 0x000fd200087fe43f */
[----:B------:R2:W-:Y:S01]  /*10e30*/  @!UP1 UTMAPF.L2.4D [UR40], [UR4] ;  /* 0x00000028040095b8 */ /* 0x0005e20008018000 */
[----:B------:R-:W4:Y:S01]  /*10e40*/  @P2 LDC R6, c[0x0][0x42c] ;  /* 0x00010b00ff062b82 */ /* 0x000f220000000800 */
[----:B------:R2:W-:Y:S07]  /*10e50*/  @!UP1 UTMAPF.L2.4D [UR8], [UR4] ;  /* 0x00000008040095b8 */ /* 0x0005ee0008018000 */
[----:B------:R-:W5:Y:S01]  /*10e60*/  @P2 LDC R8, c[0x0][0x430] ;  /* 0x00010c00ff082b82 */ /* 0x000f620000000800 */
[----:B-1----:R-:W-:Y:S01]  /*10e70*/  ISETP.NE.U32.AND P0, PT, R2, RZ, PT ;  /* 0x000000ff0200720c */ /* 0x002fe20003f05070 */
[----:B------:R2:W-:Y:S03]  /*10e80*/  @!UP1 UTMAPF.L2.4D [UR12], [UR4] ;  /* 0x0000000c040095b8 */ /* 0x0005e60008018000 */
[----:B------:R-:W-:Y:S01]  /*10e90*/  ISETP.NE.AND.EX P0, PT, R3, RZ, PT, P0 ;  /* 0x000000ff0300720c */ /* 0x000fe20003f05300 */
[----:B----4-:R-:W-:Y:S01]  /*10ea0*/  @P2 IMAD.HI.U32 R5, R6, UR42, RZ ;  /* 0x0000002a06052c27 */ /* 0x010fe2000f8e00ff */
[----:B------:R-:W-:-:S04]  /*10eb0*/  IADD3 R6, R25, -0x1, RZ ;  /* 0xffffffff19067810 */ /* 0x000fc80007ffe0ff */
[----:B-----5:R-:W-:Y:S01]  /*10ec0*/  @P2 SHF.R.U32.HI R4, RZ, R8, R5 ;  /* 0x00000008ff042219 */ /* 0x020fe20000011605 */
[----:B------:R-:W-:Y:S01]  /*10ed0*/  IMAD.MOV.U32 R5, RZ, RZ, R6 ;  /* 0x000000ffff057224 */ /* 0x000fe200078e0006 */
[----:B---3--:R-:W-:Y:S01]  /*10ee0*/  SEL R9, R0, RZ, !P0 ;  /* 0x000000ff00097207 */ /* 0x008fe20004000000 */
[----:B--2---:R-:W-:Y:S06]  /*10ef0*/  BRA.DIV UR6, `(.L_x_1576) ;  /* 0x0000002606887947 */ /* 0x004fec000b800000 */
.L_x_1627:
[----:B------:R-:W-:Y:S01]  /*10f00*/  UMOV UR4, 0xffffffff ;  /* 0xffffffff00047882 */ /* 0x000fe20000000000 */
[----:B------:R-:W-:Y:S02]  /*10f10*/  SHF.R.S32.HI R8, RZ, 0x1f, R0 ;  /* 0x0000001fff087819 */ /* 0x000fe40000011400 */
[----:B------:R-:W-:Y:S05]  /*10f20*/  BRA.DIV UR4, `(.L_x_1577) ;  /* 0x00000026049c7947 */ /* 0x000fea000b800000 */
[----:B------:R-:W-:-:S13]  /*10f30*/  ELECT P6, URZ, PT ;  /* 0x00000000003f782f */ /* 0x000fda00038c0000 */
.L_x_1630:
[----:B------:R-:W-:Y:S05]  /*10f40*/  @!P6 BRA `(.L_x_1578) ;  /* 0x0000000000ece947 */ /* 0x000fea0003800000 */
[----:B------:R-:W-:Y:S01]  /*10f50*/  IMAD R13, R19, 0x8, R24 ;  /* 0x00000008130d7824 */ /* 0x000fe200078e0218 */
[----:B------:R-:W-:Y:S01]  /*10f60*/  SHF.L.U32 R12, R22, 0x1f, RZ ;  /* 0x0000001f160c7819 */ /* 0x000fe200000006ff */
        /* <DEDUP_REMOVED lines=21> */
.L_x_1579:
[----:B------:R-:W2:Y:S01]  /*110c0*/  SYNCS.PHASECHK.TRANS64.TRYWAIT P2, [R13+URZ+0x31c40], R12 ;  /* 0x031c400c0d0075a7 */ /* 0x000ea2000804017f */
[----:B------:R-:W-:Y:S01]  /*110d0*/  ISETP.NE.AND P3, PT, R18, RZ, PT ;  /* 0x000000ff1200720c */ /* 0x000fe20003f65270 */
[----:B--2---:R-:W-:-:S12]  /*110e0*/  @!P2 BRA `(.L_x_1580) ;  /* 0x00000024004ca947 */ /* 0x004fd80003800000 */
.L_x_1631:
[----:B------:R-:W-:Y:S05]  /*110f0*/  @P3 BRA `(.L_x_1581) ;  /* 0x0000000000143947 */ /* 0x000fea0003800000 */
[----:B------:R-:W-:Y:S01]  /*11100*/  ISETP.NE.AND P2, PT, R27, RZ, PT ;  /* 0x000000ff1b00720c */ /* 0x000fe20003f45270 */
[----:B-1----:R-:W-:-:S04]  /*11110*/  IMAD.MOV.U32 R6, RZ, RZ, 0x6c00 ;  /* 0x00006c00ff067424 */ /* 0x002fc800078e00ff */
[----:B------:R3:W-:Y:S08]  /*11120*/  SYNCS.ARRIVE.TRANS64 RZ, [R13+URZ+0x31c30], R6 ;  /* 0x031c30060dff79a7 */ /* 0x0007f0000800003f */
[----:B------:R-:W-:Y:S05]  /*11130*/  @!P2 BRA `(.L_x_1581) ;  /* 0x000000000004a947 */ /* 0x000fea0003800000 */
[----:B------:R-:W-:Y:S01]  /*11140*/  BPT.TRAP 0x1 ;  /* 0x000000040000795c */ /* 0x000fe20000300000 */
.L_x_1581:
[----:B-1-3--:R-:W-:Y:S01]  /*11150*/  IMAD R6, R19, 0x6c00, R24 ;  /* 0x00006c0013067824 */ /* 0x00afe200078e0218 */
        /* <DEDUP_REMOVED lines=26> */
.L_x_1578:
[----:B------:R-:W-:Y:S05]  /*11300*/  WARPSYNC.ALL ;  /* 0x0000000000007948 */ /* 0x000fea0003800000 */
[----:B------:R-:W-:Y:S01]  /*11310*/  ELECT P2, URZ, PT ;  /* 0x00000000003f782f */ /* 0x000fe20003840000 */
[----:B------:R-:W-:Y:S01]  /*11320*/  BAR.SYNC.DEFER_BLOCKING 0x8, 0x1a0 ;  /* 0x0206800000007b1d */ /* 0x000fe20000010000 */
[----:B------:R-:W-:Y:S01]  /*11330*/  VIADD R23, R23, 0x1 ;  /* 0x0000000117177836 */ /* 0x000fe20000000000 */
[----:B------:R-:W-:Y:S01]  /*11340*/  UIADD3 UR4, UP0, UR38, 0x270, URZ ;  /* 0x0000027026047890 */ /* 0x000fe2000ff1e03f */
[----:B------:R-:W-:-:S03]  /*11350*/  ISETP.GE.AND P3, PT, R25, 0x2, PT ;  /* 0x000000021900780c */ /* 0x000fc60003f66270 */
[----:B------:R-:W-:Y:S01]  /*11360*/  UIADD3.X UR5, URZ, UR39, URZ, UP0, !UPT ;  /* 0x000000273f057290 */ /* 0x000fe200087fe43f */
[----:B------:R-:W-:Y:S01]  /*11370*/  UMOV UR27, UR41 ;  /* 0x00000029001b7c82 */ /* 0x000fe20008000000 */
[----:B------:R-:W-:Y:S01]  /*11380*/  UMOV UR28, UR42 ;  /* 0x0000002a001c7c82 */ /* 0x000fe20008000000 */
[----:B------:R-:W-:Y:S01]  /*11390*/  UMOV UR29, UR43 ;  /* 0x0000002b001d7c82 */ /* 0x000fe20008000000 */
[----:B------:R-:W-:Y:S02]  /*113a0*/  UMOV UR6, 0x0 ;  /* 0x0000000000067882 */ /* 0x000fe40000000000 */
[----:B------:R-:W-:Y:S01]  /*113b0*/  @P2 IADD3 R6, R24, 0xda00, RZ ;  /* 0x0000da0018062810 */ /* 0x000fe20007ffe0ff */
[----:B------:R-:W-:Y:S01]  /*113c0*/  @P2 IMAD.MOV.U32 R7, RZ, RZ, 0x9000 ;  /* 0x00009000ff072424 */ /* 0x000fe200078e00ff */
[----:B------:R-:W-:Y:S01]  /*113d0*/  UMOV UR7, 0x12f00000 ;  /* 0x12f0000000077882 */ /* 0x000fe20000000000 */
[----:B------:R-:W-:Y:S01]  /*113e0*/  UMOV UR26, URZ ;  /* 0x0000003f001a7c82 */ /* 0x000fe20008000000 */
[----:B------:R-:W-:Y:S01]  /*113f0*/  @P2 R2UR UR24, R6 ;  /* 0x00000000061822ca */ /* 0x000fe200000e0000 */
[----:B------:R-:W-:Y:S01]  /*11400*/  @P2 VIADD R6, R24, 0x31c00 ;  /* 0x00031c0018062836 */ /* 0x000fe20000000000 */
[----:B------:R-:W-:Y:S01]  /*11410*/  UMOV UR19, UR41 ;  /* 0x0000002900137c82 */ /* 0x000fe20008000000 */
[----:B------:R-:W-:Y:S01]  /*11420*/  UMOV UR20, UR42 ;  /* 0x0000002a00147c82 */ /* 0x000fe20008000000 */
[----:B------:R-:W-:Y:S01]  /*11430*/  UMOV UR21, UR43 ;  /* 0x0000002b00157c82 */ /* 0x000fe20008000000 */
[----:B------:R-:W-:Y:S01]  /*11440*/  UMOV UR18, 0x20 ;  /* 0x0000002000127882 */ /* 0x000fe20000000000 */
[----:B------:R-:W-:Y:S01]  /*11450*/  @P2 R2UR UR25, R6 ;  /* 0x00000000061922ca */ /* 0x000fe200000e0000 */
[----:B------:R-:W-:Y:S01]  /*11460*/  @P2 VIADD R6, R24, 0x10a00 ;  /* 0x00010a0018062836 */ /* 0x000fe20000000000 */
[----:B------:R1:W-:Y:S01]  /*11470*/  @P2 SYNCS.ARRIVE.TRANS64 RZ, [R24+URZ+0x31c00], R7 ;  /* 0x031c000718ff29a7 */ /* 0x0003e2000800003f */
[----:B------:R-:W-:Y:S01]  /*11480*/  UMOV UR11, UR41 ;  /* 0x00000029000b7c82 */ /* 0x000fe20008000000 */
[----:B------:R-:W-:Y:S01]  /*11490*/  UMOV UR12, UR42 ;  /* 0x0000002a000c7c82 */ /* 0x000fe20008000000 */
[----:B------:R-:W-:Y:S01]  /*114a0*/  UMOV UR13, UR43 ;  /* 0x0000002b000d7c82 */ /* 0x000fe20008000000 */
[----:B------:R-:W-:Y:S01]  /*114b0*/  @P2 R2UR UR16, R6 ;  /* 0x00000000061022ca */ /* 0x000fe200000e0000 */
[----:B------:R-:W-:Y:S01]  /*114c0*/  @P2 VIADD R6, R24, 0x13a00 ;  /* 0x00013a0018062836 */ /* 0x000fe20000000000 */
[----:B------:R-:W-:-:S04]  /*114d0*/  UMOV UR10, 0x40 ;  /* 0x00000040000a7882 */ /* 0x000fc80000000000 */
[----:B------:R-:W-:Y:S01]  /*114e0*/  @P2 R2UR UR8, R6 ;  /* 0x00000000060822ca */ /* 0x000fe200000e0000 */
[----:B------:R-:W-:Y:S01]  /*114f0*/  UMOV UR17, UR25 ;  /* 0x0000001900117c82 */ /* 0x000fe20008000000 */
[----:B------:R-:W-:Y:S01]  /*11500*/  LEA.HI R6, R23, R23, RZ, 0x1 ;  /* 0x0000001717067211 */ /* 0x000fe200078f08ff */
[----:B------:R3:W-:Y:S01]  /*11510*/  UTMALDG.4D [UR24], [UR4], desc[UR6] ;  /* 0x00000618040075b4 */ /* 0x0007e20008019000 */
[----:B------:R-:W-:Y:S02]  /*11520*/  UMOV UR9, UR25 ;  /* 0x0000001900097c82 */ /* 0x000fe40008000000 */
[----:B------:R-:W-:-:S04]  /*11530*/  LOP3.LUT R6, R6, 0xfffffffe, RZ, 0xc0, !PT ;  /* 0xfffffffe06067812 */ /* 0x000fc800078ec0ff */
[----:B------:R-:W-:Y:S01]  /*11540*/  IADD3 R6, R23, -R6, RZ ;  /* 0x8000000617067210 */ /* 0x000fe20007ffe0ff */
[----:B------:R3:W-:Y:S03]  /*11550*/  UTMALDG.4D [UR16], [UR4], desc[UR6] ;  /* 0x00000610040075b4 */ /* 0x0007e60008019000 */
[----:B-1----:R-:W-:Y:S01]  /*11560*/  SHF.L.U32 R7, R6, 0x1f, RZ ;  /* 0x0000001f06077819 */ /* 0x002fe200000006ff */
[----:B------:R3:W-:Y:S03]  /*11570*/  UTMALDG.4D [UR8], [UR4], desc[UR6] ;  /* 0x00000608040075b4 */ /* 0x0007e60008019000 */
[----:B------:R-:W1:Y:S02]  /*11580*/  SYNCS.PHASECHK.TRANS64.TRYWAIT P2, [R24+URZ+0x31c20], R7 ;  /* 0x031c2007180075a7 */ /* 0x000e64000804017f */
[----:B-1-3--:R-:W-:Y:S05]  /*11590*/  @!P2 BRA `(.L_x_1582) ;  /* 0x000000200034a947 */ /* 0x00afea0003800000 */
.L_x_1632:
[----:B------:R-:W-:Y:S05]  /*115a0*/  @!P3 BRA `(.L_x_1583) ;  /* 0x000000140040b947 */ /* 0x000fea0003800000 */
[C---:B------:R-:W-:Y:S01]  /*115b0*/  LOP3.LUT R6, R25.reuse, 0x1, RZ, 0xc0, !PT ;  /* 0x0000000119067812 */ /* 0x040fe200078ec0ff */
[----:B------:R-:W-:Y:S01]  /*115c0*/  VIADD R11, R25, 0xfffffffe ;  /* 0xfffffffe190b7836 */ /* 0x000fe20000000000 */
[----:B------:R-:W-:Y:S02]  /*115d0*/  ULDC.64 UR36, c[0x0][0x408] ;  /* 0x0001020000247ab9 */ /* 0x000fe40000000a00 */
[----:B------:R-:W-:Y:S01]  /*115e0*/  ISETP.NE.U32.AND P2, PT, R6, 0x1, PT ;  /* 0x000000010600780c */ /* 0x000fe20003f45070 */
[----:B-1----:R-:W-:-:S12]  /*115f0*/  IMAD.MOV.U32 R7, RZ, RZ, R11 ;  /* 0x000000ffff077224 */ /* 0x002fd800078e000b */
[----:B------:R-:W-:Y:S05]  /*11600*/  @!P2 BRA `(.L_x_1584) ;  /* 0x0000000400b8a947 */ /* 0x000fea0003800000 */
        /* <DEDUP_REMOVED lines=8> */
[----:B------:R-:W-:Y:S01]  /*11690*/  MOV R12, R11 ;  /* 0x0000000b000c7202 */ /* 0x000fe20000000f00 */
        /* <DEDUP_REMOVED lines=20> */
.L_x_1587:
[----:B-1----:R-:W-:Y:S02]  /*117e0*/  LEA R3, R13, R24, 0x3 ;  /* 0x000000180d037211 */ /* 0x002fe400078e18ff */
[----:B------:R-:W-:Y:S02]  /*117f0*/  SHF.L.U32 R2, R10, 0x1f, RZ ;  /* 0x0000001f0a027819 */ /* 0x000fe400000006ff */
[----:B------:R-:W-:Y:S02]  /*11800*/  ISETP.NE.AND P2, PT, R18, RZ, PT ;  /* 0x000000ff1200720c */ /* 0x000fe40003f45270 */
[----:B------:R-:W1:Y:S02]  /*11810*/  SYNCS.PHASECHK.TRANS64.TRYWAIT P3, [R3+URZ+0x31c40], R2 ;  /* 0x031c4002030075a7 */ /* 0x000e64000806017f */
[----:B-1----:R-:W-:Y:S09]  /*11820*/  @!P3 BRA `(.L_x_1588) ;  /* 0x0000001c00a4b947 */ /* 0x002ff20003800000 */
.L_x_1633:
[----:B------:R-:W-:Y:S05]  /*11830*/  @P2 BRA `(.L_x_1589) ;  /* 0x0000000000142947 */ /* 0x000fea0003800000 */
[----:B------:R-:W-:Y:S01]  /*11840*/  ISETP.NE.AND P3, PT, R27, RZ, PT ;  /* 0x000000ff1b00720c */ /* 0x000fe20003f65270 */
[----:B-1----:R-:W-:-:S04]  /*11850*/  IMAD.MOV.U32 R2, RZ, RZ, 0x6c00 ;  /* 0x00006c00ff027424 */ /* 0x002fc800078e00ff */
[----:B------:R2:W-:Y:S08]  /*11860*/  SYNCS.ARRIVE.TRANS64 RZ, [R3+URZ+0x31c30], R2 ;  /* 0x031c300203ff79a7 */ /* 0x0005f0000800003f */
[----:B------:R-:W-:Y:S05]  /*11870*/  @!P3 BRA `(.L_x_1589) ;  /* 0x000000000004b947 */ /* 0x000fea0003800000 */
[----:B------:R-:W-:Y:S01]  /*11880*/  BPT.TRAP 0x1 ;  /* 0x000000040000795c */ /* 0x000fe20000300000 */
.L_x_1589:
        /* <DEDUP_REMOVED lines=30> */
.L_x_1634:
[----:B------:R-:W-:Y:S05]  /*11a70*/  @P2 BRA `(.L_x_1591) ;  /* 0x0000000000182947 */ /* 0x000fea0003800000 */
[----:B------:R-:W-:Y:S01]  /*11a80*/  ISETP.NE.AND P2, PT, R27, RZ, PT ;  /* 0x000000ff1b00720c */ /* 0x000fe20003f45270 */
[----:B-1----:R-:W-:Y:S01]  /*11a90*/  IMAD R2, R19, 0x8, R24 ;  /* 0x0000000813027824 */ /* 0x002fe200078e0218 */
[----:B------:R-:W-:-:S04]  /*11aa0*/  MOV R3, 0x6c00 ;  /* 0x00006c0000037802 */ /* 0x000fc80000000f00 */
[----:B------:R2:W-:Y:S07]  /*11ab0*/  SYNCS.ARRIVE.TRANS64 RZ, [R2+URZ+0x31c50], R3 ;  /* 0x031c500302ff79a7 */ /* 0x0005ee000800003f */
[----:B------:R-:W-:Y:S05]  /*11ac0*/  @!P2 BRA `(.L_x_1591) ;  /* 0x000000000004a947 */ /* 0x000fea0003800000 */
[----:B------:R-:W-:Y:S01]  /*11ad0*/  BPT.TRAP 0x1 ;  /* 0x000000040000795c */ /* 0x000fe20000300000 */
.L_x_1591:
[--C-:B-12---:R-:W-:Y:S01]  /*11ae0*/  IMAD R3, R19, 0x6c00, R24.reuse ;  /* 0x00006c0013037824 */ /* 0x106fe200078e0218 */
[----:B------:R-:W-:Y:S01]  /*11af0*/  R2UR UR11, R5 ;  /* 0x00000000050b72ca */ /* 0x000fe200000e0000 */
        /* <DEDUP_REMOVED lines=11> */
[----:B------:R-:W-:Y:S01]  /*11bb0*/  IMAD.MOV.U32 R9, RZ, RZ, R6 ;  /* 0x000000ffff097224 */ /* 0x000fe200078e0006 */
[----:B------:R-:W-:Y:S01]  /*11bc0*/  UIMAD UR11, UR11, 0x90, URZ ;  /* 0x000000900b0b78a4 */ /* 0x000fe2000f8e023f */
[----:B------:R-:W-:-:S03]  /*11bd0*/  IMAD.MOV.U32 R5, RZ, RZ, R12 ;  /* 0x000000ffff057224 */ /* 0x000fc600078e000c */
        /* <DEDUP_REMOVED lines=13> */
.L_x_1586:
[----:B------:R-:W-:Y:S05]  /*11cb0*/  BSYNC B0 ;  /* 0x0000000000007941 */ /* 0x000fea0003800000 */
.L_x_1585:
[----:B------:R-:W-:Y:S01]  /*11cc0*/  VIADD R7, R25, 0xfffffffd ;  /* 0xfffffffd19077836 */ /* 0x000fe20000000000 */
[----:B------:R-:W-:Y:S01]  /*11cd0*/  MOV R19, R13 ;  /* 0x0000000d00137202 */ /* 0x000fe20000000f00 */
[----:B------:R-:W-:-:S07]  /*11ce0*/  IMAD.MOV.U32 R22, RZ, RZ, R10 ;  /* 0x000000ffff167224 */ /* 0x000fce00078e000a */
.L_x_1584:
[----:B------:R-:W-:Y:S01]  /*11cf0*/  ISETP.NE.AND P2, PT, R11, RZ, PT ;  /* 0x000000ff0b00720c */ /* 0x000fe20003f45270 */
[----:B------:R-:W-:-:S12]  /*11d00*/  BSSY B0, `(.L_x_1583) ;  /* 0x00000da000007945 */ /* 0x000fd80003800000 */
[----:B------:R-:W-:Y:S05]  /*11d10*/  @!P2 BRA `(.L_x_1592) ;  /* 0x0000000c0060a947 */ /* 0x000fea0003800000 */
[----:B------:R-:W-:-:S07]  /*11d20*/  IMAD.MOV.U32 R2, RZ, RZ, R9 ;  /* 0x000000ffff027224 */ /* 0x000fce00078e0009 */
.L_x_1607:
[----:B--2---:R-:W-:Y:S01]  /*11d30*/  VIADD R13, R19, 0x1 ;  /* 0x00000001130d7836 */ /* 0x004fe20000000000 */
[----:B------:R-:W-:Y:S05]  /*11d40*/  YIELD ;  /* 0x0000000000007946 */ /* 0x000fea0003800000 */
[----:B------:R-:W-:Y:S01]  /*11d50*/  ISETP.NE.AND P2, PT, R13, 0x2, PT ;  /* 0x000000020d00780c */ /* 0x000fe20003f45270 */
[----:B------:R-:W-:Y:S03]  /*11d60*/  BSSY B1, `(.L_x_1593) ;  /* 0x0000066000017945 */ /* 0x000fe60003800000 */
[----:B-1----:R-:W-:-:S02]  /*11d70*/  SEL R3, RZ, 0x1, P2 ;  /* 0x00000001ff037807 */ /* 0x002fc40001000000 */
[----:B------:R-:W-:Y:S02]  /*11d80*/  SEL R13, R13, RZ, P2 ;  /* 0x000000ff0d0d7207 */ /* 0x000fe40001000000 */
[----:B------:R-:W-:Y:S01]  /*11d90*/  LOP3.LUT R6, R22, R3, RZ, 0x3c, !PT ;  /* 0x0000000316067212 */ /* 0x000fe200078e3cff */
[----:B------:R-:W-:Y:S06]  /*11da0*/  @!P6 BRA `(.L_x_1594) ;  /* 0x000000040084e947 */ /* 0x000fec0003800000 */
[----:B------:R-:W-:Y:S01]  /*11db0*/  IMAD.MOV.U32 R12, RZ, RZ, R7 ;  /* 0x000000ffff0c7224 */ /* 0x000fe200078e0007 */
[----:B------:R-:W-:Y:S06]  /*11dc0*/  @!P0 BRA `(.L_x_1595) ;  /* 0x00000000004c8947 */ /* 0x000fec0003800000 */
[----:B------:R-:W1:Y:S01]  /*11dd0*/  LDC R12, c[0x0][0x41c] ;  /* 0x00010700ff0c7b82 */ /* 0x000e620000000800 */
[----:B------:R-:W-:Y:S01]  /*11de0*/  MOV R15, R7 ;  /* 0x00000007000f7202 */ /* 0x000fe20000000f00 */
[----:B------:R-:W-:Y:S01]  /*11df0*/  IMAD R21, R8, UR36, RZ ;  /* 0x0000002408157c24 */ /* 0x000fe2000f8e02ff */
[----:B------:R-:W-:-:S03]  /*11e00*/  ULDC.64 UR4, c[0x0][0x208] ;  /* 0x0000820000047ab9 */ /* 0x000fc60000000a00 */
        /* <DEDUP_REMOVED lines=15> */
.L_x_1595:
[----:B------:R-:W-:Y:S01]  /*11f00*/  IMAD R10, R13, 0x8, R24 ;  /* 0x000000080d0a7824 */ /* 0x000fe200078e0218 */
[----:B-1----:R-:W-:Y:S02]  /*11f10*/  SHF.L.U32 R3, R6, 0x1f, RZ ;  /* 0x0000001f06037819 */ /* 0x002fe400000006ff */
[----:B------:R-:W-:Y:S02]  /*11f20*/  ISETP.NE.AND P2, PT, R18, RZ, PT ;  /* 0x000000ff1200720c */ /* 0x000fe40003f45270 */
[----:B------:R-:W1:Y:S02]  /*11f30*/  SYNCS.PHASECHK.TRANS64.TRYWAIT P3, [R10+URZ+0x31c40], R3 ;  /* 0x031c40030a0075a7 */ /* 0x000e64000806017f */
[----:B-1----:R-:W-:Y:S09]  /*11f40*/  @!P3 BRA `(.L_x_1596) ;  /* 0x000000180004b947 */ /* 0x002ff20003800000 */
.L_x_1635:
[----:B------:R-:W-:Y:S05]  /*11f50*/  @P2 BRA `(.L_x_1597) ;  /* 0x0000000000142947 */ /* 0x000fea0003800000 */
[----:B------:R-:W-:Y:S02]  /*11f60*/  ISETP.NE.AND P3, PT, R27, RZ, PT ;  /* 0x000000ff1b00720c */ /* 0x000fe40003f65270 */
[----:B-1----:R-:W-:-:S04]  /*11f70*/  MOV R3, 0x6c00 ;  /* 0x00006c0000037802 */ /* 0x002fc80000000f00 */
[----:B------:R2:W-:Y:S07]  /*11f80*/  SYNCS.ARRIVE.TRANS64 RZ, [R10+URZ+0x31c30], R3 ;  /* 0x031c30030aff79a7 */ /* 0x0005ee000800003f */
[----:B------:R-:W-:Y:S05]  /*11f90*/  @!P3 BRA `(.L_x_1597) ;  /* 0x000000000004b947 */ /* 0x000fea0003800000 */
[----:B------:R-:W-:Y:S01]  /*11fa0*/  BPT.TRAP 0x1 ;  /* 0x000000040000795c */ /* 0x000fe20000300000 */
.L_x_1597:
        /* <DEDUP_REMOVED lines=30> */
.L_x_1636:
[----:B------:R-:W-:Y:S05]  /*12190*/  @P2 BRA `(.L_x_1599) ;  /* 0x0000000000142947 */ /* 0x000fea0003800000 */
[----:B------:R-:W-:Y:S01]  /*121a0*/  ISETP.NE.AND P2, PT, R27, RZ, PT ;  /* 0x000000ff1b00720c */ /* 0x000fe20003f45270 */
[----:B------:R-:W-:-:S04]  /*121b0*/  IMAD.MOV.U32 R10, RZ, RZ, 0x6c00 ;  /* 0x00006c00ff0a7424 */ /* 0x000fc800078e00ff */
[----:B------:R2:W-:Y:S08]  /*121c0*/  SYNCS.ARRIVE.TRANS64 RZ, [R3+URZ+0x50], R10 ;  /* 0x0000500a03ff79a7 */ /* 0x0005f0000800003f */
[----:B------:R-:W-:Y:S05]  /*121d0*/  @!P2 BRA `(.L_x_1599) ;  /* 0x000000000004a947 */ /* 0x000fea0003800000 */
[----:B------:R-:W-:Y:S01]  /*121e0*/  BPT.TRAP 0x1 ;  /* 0x000000040000795c */ /* 0x000fe20000300000 */
.L_x_1599:
        /* <DEDUP_REMOVED lines=12> */
[----:B------:R-:W-:Y:S01]  /*122b0*/  IMAD.MOV.U32 R5, RZ, RZ, R12 ;  /* 0x000000ffff057224 */ /* 0x000fe200078e000c */
[----:B------:R-:W-:Y:S01]  /*122c0*/  MOV R9, R2 ;  /* 0x0000000200097202 */ /* 0x000fe20000000f00 */
[----:B------:R-:W-:-:S02]  /*122d0*/  UIMAD UR11, UR11, 0x90, URZ ;  /* 0x000000900b0b78a4 */ /* 0x000fc4000f8e023f */
        /* <DEDUP_REMOVED lines=14> */
.L_x_1594:
[----:B------:R-:W-:Y:S05]  /*123c0*/  BSYNC B1 ;  /* 0x0000000000017941 */ /* 0x000fea0003800000 */
.L_x_1593:
[----:B------:R-:W-:Y:S01]  /*123d0*/  VIADD R19, R13, 0x1 ;  /* 0x000000010d137836 */ /* 0x000fe20000000000 */
[----:B------:R-:W-:Y:S04]  /*123e0*/  BSSY B1, `(.L_x_1600) ;  /* 0x0000068000017945 */ /* 0x000fe80003800000 */
        /* <DEDUP_REMOVED lines=19> */
[----:B------:R-:W-:-:S05]  /*12520*/  IMAD.WIDE.U32 R10, R0, UR36, R10 ;  /* 0x00000024000a7c25 */ /* 0x000fca000f8e000a */
[----:B------:R-:W-:Y:S02]  /*12530*/  IADD3 R11, R25, R11, RZ ;  /* 0x0000000b190b7210 */ /* 0x000fe40007ffe0ff */
[----:B-1----:R-:W-:-:S04]  /*12540*/  LEA R2, P2, R10, R2, 0x2 ;  /* 0x000000020a027211 */ /* 0x002fc800078410ff */
[----:B------:R-:W-:-:S05]  /*12550*/  LEA.HI.X R3, R10, R3, R11, 0x2, P2 ;  /* 0x000000030a037211 */ /* 0x000fca00010f140b */
[----:B------:R1:W5:Y:S01]  /*12560*/  LDG.E R2, desc[UR4][R2.64] ;  /* 0x0000000402027981 */ /* 0x000362000c1e1900 */
[----:B------:R-:W-:-:S04]  /*12570*/  IMAD.MOV R10, RZ, RZ, -R21 ;  /* 0x000000ffff0a7224 */ /* 0x000fc800078e0a15 */
[----:B------:R-:W-:-:S07]  /*12580*/  IMAD R15, R12, R10, R15 ;  /* 0x0000000a0c0f7224 */ /* 0x000fce00078e020f */
.L_x_1602:
[----:B-1----:R-:W-:Y:S01]  /*12590*/  IMAD R3, R19, 0x8, R24 ;  /* 0x0000000813037824 */ /* 0x002fe200078e0218 */
[----:B------:R-:W-:Y:S02]  /*125a0*/  SHF.L.U32 R10, R22, 0x1f, RZ ;  /* 0x0000001f160a7819 */ /* 0x000fe400000006ff */
[----:B------:R-:W-:Y:S02]  /*125b0*/  ISETP.NE.AND P2, PT, R18, RZ, PT ;  /* 0x000000ff1200720c */ /* 0x000fe40003f45270 */
[----:B------:R-:W1:Y:S02]  /*125c0*/  SYNCS.PHASECHK.TRANS64.TRYWAIT P3, [R3+URZ+0x31c40], R10 ;  /* 0x031c400a030075a7 */ /* 0x000e64000806017f */
[----:B-1----:R-:W-:Y:S09]  /*125d0*/  @!P3 BRA `(.L_x_1603) ;  /* 0x000000100088b947 */ /* 0x002ff20003800000 */
.L_x_1637:
[----:B------:R-:W-:Y:S05]  /*125e0*/  @P2 BRA `(.L_x_1604) ;  /* 0x0000000000142947 */ /* 0x000fea0003800000 */
[----:B------:R-:W-:Y:S01]  /*125f0*/  ISETP.NE.AND P3, PT, R27, RZ, PT ;  /* 0x000000ff1b00720c */ /* 0x000fe20003f65270 */
[----:B-1----:R-:W-:-:S04]  /*12600*/  IMAD.MOV.U32 R10, RZ, RZ, 0x6c00 ;  /* 0x00006c00ff0a7424 */ /* 0x002fc800078e00ff */
[----:B------:R2:W-:Y:S08]  /*12610*/  SYNCS.ARRIVE.TRANS64 RZ, [R3+URZ+0x31c30], R10 ;  /* 0x031c300a03ff79a7 */ /* 0x0005f0000800003f */
[----:B------:R-:W-:Y:S05]  /*12620*/  @!P3 BRA `(.L_x_1604) ;  /* 0x000000000004b947 */ /* 0x000fea0003800000 */
[----:B------:R-:W-:Y:S01]  /*12630*/  BPT.TRAP 0x1 ;  /* 0x000000040000795c */ /* 0x000fe20000300000 */
.L_x_1604:
        /* <DEDUP_REMOVED lines=32> */
.L_x_1638:
[----:B------:R-:W-:Y:S05]  /*12840*/  @P2 BRA `(.L_x_1606) ;  /* 0x0000000000142947 */ /* 0x000fea0003800000 */
[----:B------:R-:W-:Y:S01]  /*12850*/  ISETP.NE.AND P2, PT, R27, RZ, PT ;  /* 0x000000ff1b00720c */ /* 0x000fe20003f45270 */
[----:B-1----:R-:W-:-:S04]  /*12860*/  IMAD.MOV.U32 R6, RZ, RZ, 0x6c00 ;  /* 0x00006c00ff067424 */ /* 0x002fc800078e00ff */
[----:B------:R2:W-:Y:S08]  /*12870*/  SYNCS.ARRIVE.TRANS64 RZ, [R3+URZ+0x50], R6 ;  /* 0x0000500603ff79a7 */ /* 0x0005f0000800003f */
[----:B------:R-:W-:Y:S05]  /*12880*/  @!P2 BRA `(.L_x_1606) ;  /* 0x000000000004a947 */ /* 0x000fea0003800000 */
[----:B------:R-:W-:Y:S01]  /*12890*/  BPT.TRAP 0x1 ;  /* 0x000000040000795c */ /* 0x000fe20000300000 */
.L_x_1606:
        /* <DEDUP_REMOVED lines=28> */
.L_x_1601:
[----:B------:R-:W-:Y:S05]  /*12a60*/  BSYNC B1 ;  /* 0x0000000000017941 */ /* 0x000fea0003800000 */
.L_x_1600:
[C---:B------:R-:W-:Y:S02]  /*12a70*/  ISETP.GT.AND P2, PT, R7.reuse, 0x1, PT ;  /* 0x000000010700780c */ /* 0x040fe40003f44270 */
[----:B------:R-:W-:-:S11]  /*12a80*/  IADD3 R7, R7, -0x2, RZ ;  /* 0xfffffffe07077810 */ /* 0x000fd60007ffe0ff */
[----:B------:R-:W-:Y:S05]  /*12a90*/  @P2 BRA `(.L_x_1607) ;  /* 0xfffffff000a42947 */ /* 0x000fea000383ffff */
.L_x_1592:
[----:B------:R-:W-:Y:S05]  /*12aa0*/  BSYNC B0 ;  /* 0x0000000000007941 */ /* 0x000fea0003800000 */
.L_x_1583:
[----:B------:R-:W-:Y:S04]  /*12ab0*/  BSSY B0, `(.L_x_1608) ;  /* 0x000000f000007945 */ /* 0x000fe80003800000 */
[----:B------:R-:W-:Y:S05]  /*12ac0*/  @P1 BRA `(.L_x_1609) ;  /* 0x0000000000341947 */ /* 0x000fea0003800000 */
[----:B------:R-:W3:Y:S01]  /*12ad0*/  S2R R11, SR_LANEID ;  /* 0x00000000000b7919 */ /* 0x000ee20000000000 */
[----:B------:R-:W-:Y:S01]  /*12ae0*/  VOTEU.ANY UR4, UPT, PT ;  /* 0x0000000000047886 */ /* 0x000fe200038e0100 */
[----:B-12---:R-:W1:Y:S01]  /*12af0*/  LDC.64 R2, c[0x0][0xdf0] ;  /* 0x00037c00ff027b82 */ /* 0x006e620000000a00 */
[----:B------:R-:W3:Y:S01]  /*12b00*/  FLO.U32 R0, UR4 ;  /* 0x0000000400007d00 */ /* 0x000ee200080e0000 */
[----:B------:R-:W-:-:S07]  /*12b10*/  ULDC.64 UR6, c[0x0][0x208] ;  /* 0x0000820000067ab9 */ /* 0x000fce0000000a00 */
        /* <DEDUP_REMOVED lines=8> */
.L_x_1609:
[----:B------:R-:W-:Y:S05]  /*12ba0*/  BSYNC B0 ;  /* 0x0000000000007941 */ /* 0x000fea0003800000 */
.L_x_1608:
[----:B------:R-:W-:Y:S04]  /*12bb0*/  BSSY B0, `(.L_x_1610) ;  /* 0x0000028000007945 */ /* 0x000fe80003800000 */
[----:B------:R-:W-:Y:S05]  /*12bc0*/  @!P6 BRA `(.L_x_1611) ;  /* 0x000000000098e947 */ /* 0x000fea0003800000 */
[----:B-12---:R-:W-:Y:S01]  /*12bd0*/  IMAD R3, R19, 0x8, R24 ;  /* 0x0000000813037824 */ /* 0x006fe200078e0218 */
[----:B------:R-:W-:Y:S02]  /*12be0*/  SHF.L.U32 R0, R22, 0x1f, RZ ;  /* 0x0000001f16007819 */ /* 0x000fe400000006ff */
[----:B------:R-:W-:Y:S02]  /*12bf0*/  ISETP.NE.AND P1, PT, R18, RZ, PT ;  /* 0x000000ff1200720c */ /* 0x000fe40003f25270 */
[----:B------:R-:W1:Y:S02]  /*12c00*/  SYNCS.PHASECHK.TRANS64.TRYWAIT P0, [R3+URZ+0x31c60], R0 ;  /* 0x031c6000030075a7 */ /* 0x000e64000800017f */
[----:B-1----:R-:W-:Y:S09]  /*12c10*/  @!P0 BRA `(.L_x_1612) ;  /* 0x0000000c00208947 */ /* 0x002ff20003800000 */
.L_x_1639:
[----:B------:R-:W-:Y:S05]  /*12c20*/  @P1 BRA `(.L_x_1613) ;  /* 0x0000000000141947 */ /* 0x000fea0003800000 */
[----:B------:R-:W-:Y:S01]  /*12c30*/  ISETP.NE.AND P0, PT, R27, RZ, PT ;  /* 0x000000ff1b00720c */ /* 0x000fe20003f05270 */
[----:B-1----:R-:W-:-:S04]  /*12c40*/  IMAD.MOV.U32 R0, RZ, RZ, 0x6c00 ;  /* 0x00006c00ff007424 */ /* 0x002fc800078e00ff */
[----:B------:R2:W-:Y:S08]  /*12c50*/  SYNCS.ARRIVE.TRANS64 RZ, [R3+URZ+0x31c50], R0 ;  /* 0x031c500003ff79a7 */ /* 0x0005f0000800003f */
[----:B------:R-:W-:Y:S05]  /*12c60*/  @!P0 BRA `(.L_x_1613) ;  /* 0x0000000000048947 */ /* 0x000fea0003800000 */
[----:B------:R-:W-:Y:S01]  /*12c70*/  BPT.TRAP 0x1 ;  /* 0x000000040000795c */ /* 0x000fe20000300000 */
.L_x_1613:
        /* <DEDUP_REMOVED lines=27> */
.L_x_1611:
[----:B------:R-:W-:Y:S05]  /*12e30*/  BSYNC B0 ;  /* 0x0000000000007941 */ /* 0x000fea0003800000 */
.L_x_1610:
[----:B------:R-:W-:Y:S02]  /*12e40*/  VIADD R19, R19, 0x1 ;  /* 0x0000000113137836 */ /* 0x000fe40000000000 */
[----:B--2---:R-:W-:-:S03]  /*12e50*/  IMAD.MOV.U32 R13, RZ, RZ, R26 ;  /* 0x000000ffff0d7224 */ /* 0x004fc600078e001a */
[----:B------:R-:W-:-:S04]  /*12e60*/  ISETP.NE.AND P0, PT, R19, 0x2, PT ;  /* 0x000000021300780c */ /* 0x000fc80003f05270 */
[----:B-1----:R-:W-:Y:S02]  /*12e70*/  SEL R3, RZ, 0x1, P0 ;  /* 0x00000001ff037807 */ /* 0x002fe40000000000 */
[----:B------:R-:W-:Y:S02]  /*12e80*/  SEL R19, R19, RZ, P0 ;  /* 0x000000ff13137207 */ /* 0x000fe40000000000 */
[----:B------:R-:W-:-:S07]  /*12e90*/  LOP3.LUT R22, R22, R3, RZ, 0x3c, !PT ;  /* 0x0000000316167212 */ /* 0x000fce00078e3cff */
.L_x_1572:
[----:B------:R-:W-:Y:S05]  /*12ea0*/  BSYNC B6 ;  /* 0x0000000000067941 */ /* 0x000fea0003800000 */
.L_x_1570:
[----:B------:R-:W-:-:S03]  /*12eb0*/  UMOV UR4, 0xffffffff ;  /* 0xffffffff00047882 */ /* 0x000fc60000000000 */
[----:B------:R-:W-:Y:S05]  /*12ec0*/  BRA.DIV UR4, `(.L_x_1614) ;  /* 0x0000000a04887947 */ /* 0x000fea000b800000 */
[----:B------:R1:W2:Y:S02]  /*12ed0*/  SHFL.IDX PT, R14, R13, RZ, 0x1f ;  /* 0x00001fff0d0e7589 */ /* 0x0002a400000e0000 */
.L_x_1642:
[----:B------:R-:W-:Y:S01]  /*12ee0*/  ISETP.NE.AND P0, PT, R27, RZ, PT ;  /* 0x000000ff1b00720c */ /* 0x000fe20003f05270 */
[----:B------:R-:W-:Y:S05]  /*12ef0*/  WARPSYNC.ALL ;  /* 0x0000000000007948 */ /* 0x000fea0003800000 */
[----:B------:R-:W-:Y:S01]  /*12f00*/  BAR.SYNC.DEFER_BLOCKING 0x4, 0x1a0 ;  /* 0x0106800000007b1d */ /* 0x000fe20000010000 */
[----:B--2---:R-:W-:-:S05]  /*12f10*/  MOV R26, R14 ;  /* 0x0000000e001a7202 */ /* 0x004fca0000000f00 */
        /* <DEDUP_REMOVED lines=8> */
.L_x_1567:
[----:B------:R-:W2:Y:S01]  /*12fa0*/  S2R R3, SR_CgaCtaId ;  /* 0x0000000000037919 */ /* 0x000ea20000008800 */
[----:B------:R-:W-:Y:S01]  /*12fb0*/  VIADD R23, R23, 0x1 ;  /* 0x0000000117177836 */ /* 0x000fe20000000000 */
[----:B------:R-:W-:-:S04]  /*12fc0*/  MOV R2, 0x400 ;  /* 0x0000040000027802 */ /* 0x000fc80000000f00 */
[----:B------:R-:W-:-:S04]  /*12fd0*/  LEA.HI R0, R23, R23, RZ, 0x1 ;  /* 0x0000001717007211 */ /* 0x000fc800078f08ff */
[----:B------:R-:W-:-:S05]  /*12fe0*/  LOP3.LUT R0, R0, 0xfffffffe, RZ, 0xc0, !PT ;  /* 0xfffffffe00007812 */ /* 0x000fca00078ec0ff */
[----:B------:R-:W-:-:S05]  /*12ff0*/  IMAD.IADD R0, R23, 0x1, -R0 ;  /* 0x0000000117007824 */ /* 0x000fca00078e0a00 */
[----:B------:R-:W-:Y:S02]  /*13000*/  SHF.L.U32 R0, R0, 0x1f, RZ ;  /* 0x0000001f00007819 */ /* 0x000fe400000006ff */
[----:B--2---:R-:W-:-:S04]  /*13010*/  LEA R9, R3, R2, 0x18 ;  /* 0x0000000203097211 */ /* 0x004fc800078ec0ff */
[----:B------:R-:W2:Y:S02]  /*13020*/  SYNCS.PHASECHK.TRANS64.TRYWAIT P0, [R9+URZ+0x31c20], R0 ;  /* 0x031c2000090075a7 */ /* 0x000ea4000800017f */
[----:B--2---:R-:W-:Y:S05]  /*13030*/  @!P0 BRA `(.L_x_1616) ;  /* 0x0000000800508947 */ /* 0x004fea0003800000 */
.L_x_1643:
[----:B------:R-:W3:Y:S02]  /*13040*/  SHFL.IDX PT, R16, R16, RZ, 0x1f ;  /* 0x00001fff10107589 */ /* 0x000ee400000e0000 */
[----:B---3--:R-:W-:-:S13]  /*13050*/  ISETP.NE.AND P0, PT, R16, RZ, PT ;  /* 0x000000ff1000720c */ /* 0x008fda0003f05270 */
[----:B------:R-:W-:Y:S05]  /*13060*/  @P0 EXIT ;  /* 0x000000000000094d */ /* 0x000fea0003800000 */
[----:B------:R-:W-:Y:S01]  /*13070*/  ELECT P0, URZ, PT ;  /* 0x00000000003f782f */ /* 0x000fe20003800000 */
[----:B------:R-:W-:-:S12]  /*13080*/  BSSY B0, `(.L_x_1617) ;  /* 0x000001f000007945 */ /* 0x000fd80003800000 */
[----:B------:R-:W-:Y:S05]  /*13090*/  @!P0 BRA `(.L_x_1618) ;  /* 0x0000000000748947 */ /* 0x000fea0003800000 */
[----:B------:R-:W-:-:S04]  /*130a0*/  LOP3.LUT R17, R17, 0x2, RZ, 0xfc, !PT ;  /* 0x0000000211117812 */ /* 0x000fc800078efcff */
[----:B------:R-:W-:-:S13]  /*130b0*/  ISETP.NE.AND P2, PT, R17, 0x3, PT ;  /* 0x000000031100780c */ /* 0x000fda0003f45270 */
[----:B------:R-:W-:Y:S05]  /*130c0*/  @!P2 BRA `(.L_x_1619) ;  /* 0x000000000004a947 */ /* 0x000fea0003800000 */
[----:B------:R-:W-:Y:S01]  /*130d0*/  BPT.TRAP 0x1 ;  /* 0x000000040000795c */ /* 0x000fe20000300000 */
.L_x_1619:
[----:B--2---:R-:W-:Y:S01]  /*130e0*/  VIADD R0, R9, 0x31c40 ;  /* 0x00031c4009007836 */ /* 0x004fe20000000000 */
[----:B------:R-:W-:Y:S02]  /*130f0*/  SHF.L.U32 R4, R22, 0x1f, RZ ;  /* 0x0000001f16047819 */ /* 0x000fe400000006ff */
[C---:B------:R-:W-:Y:S01]  /*13100*/  IADD3 R2, R19.reuse, 0x1, RZ ;  /* 0x0000000113027810 */ /* 0x040fe20007ffe0ff */
        /* <DEDUP_REMOVED lines=9> */
.L_x_1644:
[----:B------:R-:W3:Y:S02]  /*131a0*/  SYNCS.PHASECHK.TRANS64.TRYWAIT P0, [R3+URZ], R2 ;  /* 0x00000002030075a7 */ /* 0x000ee4000800017f */
[----:B---3--:R-:W-:Y:S05]  /*131b0*/  @!P0 BRA `(.L_x_1621) ;  /* 0x0000000800188947 */ /* 0x008fea0003800000 */
.L_x_1645:
[----:B------:R-:W-:Y:S05]  /*131c0*/  @!P2 BRA `(.L_x_1622) ;  /* 0x000000000004a947 */ /* 0x000fea0003800000 */
[----:B------:R-:W-:Y:S01]  /*131d0*/  BPT.TRAP 0x1 ;  /* 0x000000040000795c */ /* 0x000fe20000300000 */
.L_x_1622:
[----:B------:R-:W-:-:S04]  /*131e0*/  VIADD R0, R9, 0x31c60 ;  /* 0x00031c6009007836 */ /* 0x000fc80000000000 */
[----:B------:R-:W-:-:S04]  /*131f0*/  IMAD R19, R19, 0x8, R0 ;  /* 0x0000000813137824 */ /* 0x000fc800078e0200 */
[----:B------:R-:W4:Y:S02]  /*13200*/  SYNCS.PHASECHK.TRANS64.TRYWAIT P0, [R19+URZ], R4 ;  /* 0x00000004130075a7 */ /* 0x000f24000800017f */
[----:B----4-:R-:W-:Y:S05]  /*13210*/  @!P0 BRA `(.L_x_1623) ;  /* 0x0000000800148947 */ /* 0x010fea0003800000 */
.L_x_1646:
[----:B------:R-:W-:-:S07]  /*13220*/  IMAD R7, R7, 0x8, R0 ;  /* 0x0000000807077824 */ /* 0x000fce00078e0200 */
.L_x_1624:
[----:B------:R1:W1:Y:S02]  /*13230*/  SYNCS.PHASECHK.TRANS64.TRYWAIT P0, [R7+URZ], R2 ;  /* 0x00000002070075a7 */ /* 0x000264000800017f */
[----:B-1----:R-:W-:Y:S05]  /*13240*/  @!P0 NANOSLEEP.SYNCS 0x989680 ;  /* 0x009896800000895d */ /* 0x002fea0003900000 */
[----:B------:R-:W1:Y:S02]  /*13250*/  @!P0 SYNCS.PHASECHK.TRANS64 P0, [R7+URZ], R2 ;  /* 0x00000002070085a7 */ /* 0x000e64000800007f */
[----:B-1----:R-:W-:Y:S05]  /*13260*/  @!P0 BRA `(.L_x_1624) ;  /* 0xfffffffc00f08947 */ /* 0x002fea000383ffff */
.L_x_1618:
[----:B------:R-:W-:Y:S05]  /*13270*/  BSYNC B0 ;  /* 0x0000000000007941 */ /* 0x000fea0003800000 */
.L_x_1617:
[----:B------:R-:W-:Y:S05]  /*13280*/  EXIT ;  /* 0x000000000000794d */ /* 0x000fea0003800000 */
.L_x_1528:
[----:B-1----:R-:W-:-:S04]  /*13290*/  MOV R3, UR47 ;  /* 0x0000002f00037c02 */ /* 0x002fc80008000f00 */
[----:B------:R1:W2:Y:S03]  /*132a0*/  SYNCS.PHASECHK.TRANS64.TRYWAIT P1, [R3+URZ+0x31c00], R0 ;  /* 0x031c0000030075a7 */ /* 0x0002a6000802017f */
[----:B--2---:R-:W-:Y:S05]  /*132b0*/  @!P1 NANOSLEEP.SYNCS 0x989680 ;  /* 0x009896800000995d */ /* 0x004fea0003900000 */
[----:B------:R-:W2:Y:S02]  /*132c0*/  @!P1 SYNCS.PHASECHK.TRANS64 P1, [R3+URZ+0x31c00], R0 ;  /* 0x031c0000030095a7 */ /* 0x000ea4000802007f */
[----:B--2---:R-:W-:Y:S05]  /*132d0*/  @!P1 BRA `(.L_x_1528) ;  /* 0xfffffffc00ec9947 */ /* 0x004fea000383ffff */
[----:B------:R-:W-:Y:S05]  /*132e0*/  BRA `(.L_x_1625) ;  /* 0xfffffee400107947 */ /* 0x000fea000383ffff */
.L_x_1532:
[----:B--2---:R2:W3:Y:S02]  /*132f0*/  SYNCS.PHASECHK.TRANS64.TRYWAIT P2, [R0+URZ+0x31c30], R3 ;  /* 0x031c3003000075a7 */ /* 0x0044e4000804017f */
[----:B---3--:R-:W-:Y:S05]  /*13300*/  @!P2 NANOSLEEP.SYNCS 0x989680 ;  /* 0x009896800000a95d */ /* 0x008fea0003900000 */
[----:B------:R-:W3:Y:S02]  /*13310*/  @!P2 SYNCS.PHASECHK.TRANS64 P2, [R0+URZ+0x31c30], R3 ;  /* 0x031c30030000a5a7 */ /* 0x000ee4000804007f */
[----:B---3--:R-:W-:Y:S05]  /*13320*/  @!P2 BRA `(.L_x_1532) ;  /* 0xfffffffc00f0a947 */ /* 0x008fea000383ffff */
[----:B------:R-:W-:Y:S05]  /*13330*/  BRA `(.L_x_1531) ;  /* 0xfffffee400387947 */ /* 0x000fea000383ffff */
.L_x_1537:
[----:B--2---:R-:W-:-:S04]  /*13340*/  IMAD.U32 R10, RZ, RZ, UR6 ;  /* 0x00000006ff0a7e24 */ /* 0x004fc8000f8e00ff */
[----:B------:R2:W3:Y:S03]  /*13350*/  SYNCS.PHASECHK.TRANS64.TRYWAIT P2, [R10+URZ+0x31c30], R9 ;  /* 0x031c30090a0075a7 */ /* 0x0004e6000804017f */
[----:B---3--:R-:W-:Y:S05]  /*13360*/  @!P2 NANOSLEEP.SYNCS 0x989680 ;  /* 0x009896800000a95d */ /* 0x008fea0003900000 */
[----:B------:R-:W3:Y:S02]  /*13370*/  @!P2 SYNCS.PHASECHK.TRANS64 P2, [R10+URZ+0x31c30], R9 ;  /* 0x031c30090a00a5a7 */ /* 0x000ee4000804007f */
[----:B---3--:R-:W-:Y:S05]  /*13380*/  @!P2 BRA `(.L_x_1537) ;  /* 0xfffffffc00eca947 */ /* 0x008fea000383ffff */
[----:B------:R-:W-:Y:S05]  /*13390*/  BRA `(.L_x_1534) ;  /* 0xffffff28009c7947 */ /* 0x000fea000383ffff */
.L_x_1541:
[----:B--2---:R-:W-:-:S04]  /*133a0*/  IMAD.U32 R10, RZ, RZ, UR6 ;  /* 0x00000006ff0a7e24 */ /* 0x004fc8000f8e00ff */
[----:B------:R2:W3:Y:S03]  /*133b0*/  SYNCS.PHASECHK.TRANS64.TRYWAIT P2, [R10+URZ+0x31c50], R9 ;  /* 0x031c50090a0075a7 */ /* 0x0004e6000804017f */
[----:B---3--:R-:W-:Y:S05]  /*133c0*/  @!P2 NANOSLEEP.SYNCS 0x989680 ;  /* 0x009896800000a95d */ /* 0x008fea0003900000 */
[----:B------:R-:W3:Y:S02]  /*133d0*/  @!P2 SYNCS.PHASECHK.TRANS64 P2, [R10+URZ+0x31c50], R9 ;  /* 0x031c50090a00a5a7 */ /* 0x000ee4000804007f */
[----:B---3--:R-:W-:Y:S05]  /*133e0*/  @!P2 BRA `(.L_x_1541) ;  /* 0xfffffffc00eca947 */ /* 0x008fea000383ffff */
[----:B------:R-:W-:Y:S05]  /*133f0*/  BRA `(.L_x_1538) ;  /* 0xffffff4000407947 */ /* 0x000fea000383ffff */
.L_x_1547:
[----:B--2---:R-:W-:-:S04]  /*13400*/  IMAD.U32 R7, RZ, RZ, UR6 ;  /* 0x00000006ff077e24 */ /* 0x004fc8000f8e00ff */
[----:B------:R2:W3:Y:S03]  /*13410*/  SYNCS.PHASECHK.TRANS64.TRYWAIT P2, [R7+URZ+0x31c30], R6 ;  /* 0x031c3006070075a7 */ /* 0x0004e6000804017f */
[----:B---3--:R-:W-:Y:S05]  /*13420*/  @!P2 NANOSLEEP.SYNCS 0x989680 ;  /* 0x009896800000a95d */ /* 0x008fea0003900000 */
[----:B------:R-:W3:Y:S02]  /*13430*/  @!P2 SYNCS.PHASECHK.TRANS64 P2, [R7+URZ+0x31c30], R6 ;  /* 0x031c30060700a5a7 */ /* 0x000ee4000804007f */
[----:B---3--:R-:W-:Y:S05]  /*13440*/  @!P2 BRA `(.L_x_1547) ;  /* 0xfffffffc00eca947 */ /* 0x008fea000383ffff */
[----:B------:R-:W-:Y:S05]  /*13450*/  BRA `(.L_x_1544) ;  /* 0xffffff7400347947 */ /* 0x000fea000383ffff */
.L_x_1551:
[----:B--2---:R-:W-:-:S04]  /*13460*/  IMAD.U32 R7, RZ, RZ, UR6 ;  /* 0x00000006ff077e24 */ /* 0x004fc8000f8e00ff */
[----:B------:R2:W3:Y:S03]  /*13470*/  SYNCS.PHASECHK.TRANS64.TRYWAIT P2, [R7+URZ+0x31c50], R6 ;  /* 0x031c5006070075a7 */ /* 0x0004e6000804017f */
[----:B---3--:R-:W-:Y:S05]  /*13480*/  @!P2 NANOSLEEP.SYNCS 0x989680 ;  /* 0x009896800000a95d */ /* 0x008fea0003900000 */
[----:B------:R-:W3:Y:S02]  /*13490*/  @!P2 SYNCS.PHASECHK.TRANS64 P2, [R7+URZ+0x31c50], R6 ;  /* 0x031c50060700a5a7 */ /* 0x000ee4000804007f */
[----:B---3--:R-:W-:Y:S05]  /*134a0*/  @!P2 BRA `(.L_x_1551) ;  /* 0xfffffffc00eca947 */ /* 0x008fea000383ffff */
[----:B------:R-:W-:Y:S05]  /*134b0*/  BRA `(.L_x_1548) ;  /* 0xffffff8800d87947 */ /* 0x000fea000383ffff */
.L_x_1556:
[----:B---3--:R-:W-:-:S04]  /*134c0*/  MOV R5, UR10 ;  /* 0x0000000a00057c02 */ /* 0x008fc80008000f00 */
[----:B------:R3:W4:Y:S03]  /*134d0*/  SYNCS.PHASECHK.TRANS64.TRYWAIT P0, [R5+URZ+0x31c50], R4 ;  /* 0x031c5004050075a7 */ /* 0x000726000800017f */
[----:B----4-:R-:W-:Y:S05]  /*134e0*/  @!P0 NANOSLEEP.SYNCS 0x989680 ;  /* 0x009896800000895d */ /* 0x010fea0003900000 */
[----:B------:R-:W4:Y:S02]  /*134f0*/  @!P0 SYNCS.PHASECHK.TRANS64 P0, [R5+URZ+0x31c50], R4 ;  /* 0x031c5004050085a7 */ /* 0x000f24000800007f */
[----:B----4-:R-:W-:Y:S05]  /*13500*/  @!P0 BRA `(.L_x_1556) ;  /* 0xfffffffc00ec8947 */ /* 0x010fea000383ffff */
[----:B------:R-:W-:Y:S05]  /*13510*/  BRA `(.L_x_1555) ;  /* 0xffffffb000f87947 */ /* 0x000fea000383ffff */
.L_x_1576:
[----:B------:R-:W-:Y:S02]  /*13520*/  IMAD.MOV.U32 R13, RZ, RZ, R16 ;  /* 0x000000ffff0d7224 */ /* 0x000fe400078e0010 */
[----:B------:R-:W-:Y:S02]  /*13530*/  IMAD.MOV.U32 R12, RZ, RZ, RZ ;  /* 0x000000ffff0c7224 */ /* 0x000fe400078e00ff */
[----:B------:R-:W-:Y:S02]  /*13540*/  IMAD.MOV.U32 R11, RZ, RZ, 0x1f ;  /* 0x0000001fff0b7424 */ /* 0x000fe400078e00ff */
[----:B------:R-:W-:-:S07]  /*13550*/  IMAD.MOV.U32 R15, RZ, RZ, -0x1 ;  /* 0xffffffffff0f7424 */ /* 0x000fce00078e00ff */
[----:B------:R-:W-:Y:S05]  /*13560*/  WARPSYNC.COLLECTIVE R15, `(.L_x_1626) ;  /* 0x000000000f087348 */ /* 0x000fea0003c00000 */
[----:B------:R1:W2:Y:S02]  /*13570*/  SHFL.IDX P6, R14, R13, R12, R11 ;  /* 0x0000000c0d0e7389 */ /* 0x0002a400000c000b */
[----:B-12---:R-:W-:Y:S01]  /*13580*/  ENDCOLLECTIVE ;  /* 0x000000000000791b */ /* 0x006fe20003800000 */
.L_x_1626:
[----:B------:R-:W-:Y:S05]  /*13590*/  BRA `(.L_x_1627) ;  /* 0xffffffd800587947 */ /* 0x000fea000383ffff */
.L_x_1577:
[----:B------:R-:W-:Y:S01]  /*135a0*/  BSSY B0, `(.L_x_1628) ;  /* 0x0000006000007945 */ /* 0x000fe20003800000 */
[----:B------:R-:W-:-:S07]  /*135b0*/  MOV R15, 0xffffffff ;  /* 0xffffffff000f7802 */ /* 0x000fce0000000f00 */
[----:B------:R-:W-:Y:S05]  /*135c0*/  WARPSYNC.COLLECTIVE R15, `(.L_x_1629) ;  /* 0x000000000f0c7348 */ /* 0x000fea0003c00000 */
[----:B------:R-:W-:Y:S02]  /*135d0*/  ELECT P6, UR62, PT ;  /* 0x00000000003e782f */ /* 0x000fe400038c0000 */
[----:B------:R-:W-:Y:S01]  /*135e0*/  MOV R14, UR62 ;  /* 0x0000003e000e7c02 */ /* 0x000fe20008000f00 */
[----:B------:R-:W-:Y:S10]  /*135f0*/  ENDCOLLECTIVE ;  /* 0x000000000000791b */ /* 0x000ff40003800000 */
.L_x_1629:
[----:B------:R-:W-:Y:S05]  /*13600*/  BSYNC B0 ;  /* 0x0000000000007941 */ /* 0x000fea0003800000 */
.L_x_1628:
[----:B------:R-:W-:Y:S05]  /*13610*/  BRA `(.L_x_1630) ;  /* 0xffffffd800487947 */ /* 0x000fea000383ffff */
.L_x_1580:
[----:B--2---:R2:W3:Y:S02]  /*13620*/  SYNCS.PHASECHK.TRANS64.TRYWAIT P2, [R13+URZ+0x31c40], R12 ;  /* 0x031c400c0d0075a7 */ /* 0x0044e4000804017f */
[----:B---3--:R-:W-:Y:S05]  /*13630*/  @!P2 NANOSLEEP.SYNCS 0x989680 ;  /* 0x009896800000a95d */ /* 0x008fea0003900000 */
[----:B------:R-:W3:Y:S02]  /*13640*/  @!P2 SYNCS.PHASECHK.TRANS64 P2, [R13+URZ+0x31c40], R12 ;  /* 0x031c400c0d00a5a7 */ /* 0x000ee4000804007f */
[----:B---3--:R-:W-:Y:S05]  /*13650*/  @!P2 BRA `(.L_x_1580) ;  /* 0xfffffffc00f0a947 */ /* 0x008fea000383ffff */
[----:B------:R-:W-:Y:S05]  /*13660*/  BRA `(.L_x_1631) ;  /* 0xffffffd800a07947 */ /* 0x000fea000383ffff */
.L_x_1582:
[----:B-1----:R1:W3:Y:S02]  /*13670*/  SYNCS.PHASECHK.TRANS64.TRYWAIT P2, [R24+URZ+0x31c20], R7 ;  /* 0x031c2007180075a7 */ /* 0x0022e4000804017f */
[----:B---3--:R-:W-:Y:S05]  /*13680*/  @!P2 NANOSLEEP.SYNCS 0x989680 ;  /* 0x009896800000a95d */ /* 0x008fea0003900000 */
[----:B------:R-:W3:Y:S02]  /*13690*/  @!P2 SYNCS.PHASECHK.TRANS64 P2, [R24+URZ+0x31c20], R7 ;  /* 0x031c20071800a5a7 */ /* 0x000ee4000804007f */
[----:B---3--:R-:W-:Y:S05]  /*136a0*/  @!P2 BRA `(.L_x_1582) ;  /* 0xfffffffc00f0a947 */ /* 0x008fea000383ffff */
[----:B------:R-:W-:Y:S05]  /*136b0*/  BRA `(.L_x_1632) ;  /* 0xffffffdc00b87947 */ /* 0x000fea000383ffff */
.L_x_1588:
[----:B-1----:R1:W2:Y:S02]  /*136c0*/  SYNCS.PHASECHK.TRANS64.TRYWAIT P3, [R3+URZ+0x31c40], R2 ;  /* 0x031c4002030075a7 */ /* 0x0022a4000806017f */
[----:B--2---:R-:W-:Y:S05]  /*136d0*/  @!P3 NANOSLEEP.SYNCS 0x989680 ;  /* 0x009896800000b95d */ /* 0x004fea0003900000 */
[----:B------:R-:W2:Y:S02]  /*136e0*/  @!P3 SYNCS.PHASECHK.TRANS64 P3, [R3+URZ+0x31c40], R2 ;  /* 0x031c40020300b5a7 */ /* 0x000ea4000806007f */
[----:B--2---:R-:W-:Y:S05]  /*136f0*/  @!P3 BRA `(.L_x_1588) ;  /* 0xfffffffc00f0b947 */ /* 0x004fea000383ffff */
[----:B------:R-:W-:Y:S05]  /*13700*/  BRA `(.L_x_1633) ;  /* 0xffffffe000487947 */ /* 0x000fea000383ffff */
.L_x_1590:
[----:B-1----:R1:W2:Y:S02]  /*13710*/  SYNCS.PHASECHK.TRANS64.TRYWAIT P3, [R2+URZ+0x60], R3 ;  /* 0x00006003020075a7 */ /* 0x0022a4000806017f */
[----:B--2---:R-:W-:Y:S05]  /*13720*/  @!P3 NANOSLEEP.SYNCS 0x989680 ;  /* 0x009896800000b95d */ /* 0x004fea0003900000 */
[----:B------:R-:W2:Y:S02]  /*13730*/  @!P3 SYNCS.PHASECHK.TRANS64 P3, [R2+URZ+0x60], R3 ;  /* 0x000060030200b5a7 */ /* 0x000ea4000806007f */
[----:B--2---:R-:W-:Y:S05]  /*13740*/  @!P3 BRA `(.L_x_1590) ;  /* 0xfffffffc00f0b947 */ /* 0x004fea000383ffff */
[----:B------:R-:W-:Y:S05]  /*13750*/  BRA `(.L_x_1634) ;  /* 0xffffffe000c47947 */ /* 0x000fea000383ffff */
.L_x_1596:
[----:B-1----:R1:W2:Y:S02]  /*13760*/  SYNCS.PHASECHK.TRANS64.TRYWAIT P3, [R10+URZ+0x31c40], R3 ;  /* 0x031c40030a0075a7 */ /* 0x0022a4000806017f */
[----:B--2---:R-:W-:Y:S05]  /*13770*/  @!P3 NANOSLEEP.SYNCS 0x989680 ;  /* 0x009896800000b95d */ /* 0x004fea0003900000 */
[----:B------:R-:W2:Y:S02]  /*13780*/  @!P3 SYNCS.PHASECHK.TRANS64 P3, [R10+URZ+0x31c40], R3 ;  /* 0x031c40030a00b5a7 */ /* 0x000ea4000806007f */
[----:B--2---:R-:W-:Y:S05]  /*13790*/  @!P3 BRA `(.L_x_1596) ;  /* 0xfffffffc00f0b947 */ /* 0x004fea000383ffff */
[----:B------:R-:W-:Y:S05]  /*137a0*/  BRA `(.L_x_1635) ;  /* 0xffffffe400e87947 */ /* 0x000fea000383ffff */
.L_x_1598:
[----:B-1----:R1:W2:Y:S02]  /*137b0*/  SYNCS.PHASECHK.TRANS64.TRYWAIT P3, [R3+URZ+0x60], R22 ;  /* 0x00006016030075a7 */ /* 0x0022a4000806017f */
[----:B--2---:R-:W-:Y:S05]  /*137c0*/  @!P3 NANOSLEEP.SYNCS 0x989680 ;  /* 0x009896800000b95d */ /* 0x004fea0003900000 */
[----:B------:R-:W2:Y:S02]  /*137d0*/  @!P3 SYNCS.PHASECHK.TRANS64 P3, [R3+URZ+0x60], R22 ;  /* 0x000060160300b5a7 */ /* 0x000ea4000806007f */
[----:B--2---:R-:W-:Y:S05]  /*137e0*/  @!P3 BRA `(.L_x_1598) ;  /* 0xfffffffc00f0b947 */ /* 0x004fea000383ffff */
[----:B------:R-:W-:Y:S05]  /*137f0*/  BRA `(.L_x_1636) ;  /* 0xffffffe800647947 */ /* 0x000fea000383ffff */
.L_x_1603:
[----:B-1----:R1:W2:Y:S02]  /*13800*/  SYNCS.PHASECHK.TRANS64.TRYWAIT P3, [R3+URZ+0x31c40], R10 ;  /* 0x031c400a030075a7 */ /* 0x0022a4000806017f */
[----:B--2---:R-:W-:Y:S05]  /*13810*/  @!P3 NANOSLEEP.SYNCS 0x989680 ;  /* 0x009896800000b95d */ /* 0x004fea0003900000 */
[----:B------:R-:W2:Y:S02]  /*13820*/  @!P3 SYNCS.PHASECHK.TRANS64 P3, [R3+URZ+0x31c40], R10 ;  /* 0x031c400a0300b5a7 */ /* 0x000ea4000806007f */
[----:B--2---:R-:W-:Y:S05]  /*13830*/  @!P3 BRA `(.L_x_1603) ;  /* 0xfffffffc00f0b947 */ /* 0x004fea000383ffff */
[----:B------:R-:W-:Y:S05]  /*13840*/  BRA `(.L_x_1637) ;  /* 0xffffffec00647947 */ /* 0x000fea000383ffff */
.L_x_1605:
[----:B-1----:R1:W2:Y:S02]  /*13850*/  SYNCS.PHASECHK.TRANS64.TRYWAIT P3, [R3+URZ+0x60], R6 ;  /* 0x00006006030075a7 */ /* 0x0022a4000806017f */
[----:B--2---:R-:W-:Y:S05]  /*13860*/  @!P3 NANOSLEEP.SYNCS 0x989680 ;  /* 0x009896800000b95d */ /* 0x004fea0003900000 */
[----:B------:R-:W2:Y:S02]  /*13870*/  @!P3 SYNCS.PHASECHK.TRANS64 P3, [R3+URZ+0x60], R6 ;  /* 0x000060060300b5a7 */ /* 0x000ea4000806007f */
[----:B--2---:R-:W-:Y:S05]  /*13880*/  @!P3 BRA `(.L_x_1605) ;  /* 0xfffffffc00f0b947 */ /* 0x004fea000383ffff */
[----:B------:R-:W-:Y:S05]  /*13890*/  BRA `(.L_x_1638) ;  /* 0xffffffec00e87947 */ /* 0x000fea000383ffff */
.L_x_1612:
[----:B-1----:R1:W2:Y:S02]  /*138a0*/  SYNCS.PHASECHK.TRANS64.TRYWAIT P0, [R3+URZ+0x31c60], R0 ;  /* 0x031c6000030075a7 */ /* 0x0022a4000800017f */
[----:B--2---:R-:W-:Y:S05]  /*138b0*/  @!P0 NANOSLEEP.SYNCS 0x989680 ;  /* 0x009896800000895d */ /* 0x004fea0003900000 */
[----:B------:R-:W2:Y:S02]  /*138c0*/  @!P0 SYNCS.PHASECHK.TRANS64 P0, [R3+URZ+0x31c60], R0 ;  /* 0x031c6000030085a7 */ /* 0x000ea4000800007f */
[----:B--2---:R-:W-:Y:S05]  /*138d0*/  @!P0 BRA `(.L_x_1612) ;  /* 0xfffffffc00f08947 */ /* 0x004fea000383ffff */
[----:B------:R-:W-:Y:S05]  /*138e0*/  BRA `(.L_x_1639) ;  /* 0xfffffff000cc7947 */ /* 0x000fea000383ffff */
.L_x_1614:
[----:B------:R-:W-:Y:S01]  /*138f0*/  BSSY B0, `(.L_x_1640) ;  /* 0x0000007000007945 */ /* 0x000fe20003800000 */
[----:B------:R-:W-:Y:S02]  /*13900*/  IMAD.MOV.U32 R12, RZ, RZ, RZ ;  /* 0x000000ffff0c7224 */ /* 0x000fe400078e00ff */
[----:B------:R-:W-:Y:S02]  /*13910*/  IMAD.MOV.U32 R11, RZ, RZ, 0x1f ;  /* 0x0000001fff0b7424 */ /* 0x000fe400078e00ff */
[----:B------:R-:W-:-:S07]  /*13920*/  IMAD.MOV.U32 R15, RZ, RZ, -0x1 ;  /* 0xffffffffff0f7424 */ /* 0x000fce00078e00ff */
[----:B------:R-:W-:Y:S05]  /*13930*/  WARPSYNC.COLLECTIVE R15, `(.L_x_1641) ;  /* 0x000000000f087348 */ /* 0x000fea0003c00000 */
[----:B------:R1:W2:Y:S02]  /*13940*/  SHFL.IDX P6, R14, R13, R12, R11 ;  /* 0x0000000c0d0e7389 */ /* 0x0002a400000c000b */
[----:B-12---:R-:W-:Y:S01]  /*13950*/  ENDCOLLECTIVE ;  /* 0x000000000000791b */ /* 0x006fe20003800000 */
.L_x_1641:
[----:B------:R-:W-:Y:S05]  /*13960*/  BSYNC B0 ;  /* 0x0000000000007941 */ /* 0x000fea0003800000 */
.L_x_1640:
[----:B------:R-:W-:Y:S05]  /*13970*/  BRA `(.L_x_1642) ;  /* 0xfffffff400587947 */ /* 0x000fea000383ffff */
.L_x_1616:
[----:B--2---:R2:W3:Y:S02]  /*13980*/  SYNCS.PHASECHK.TRANS64.TRYWAIT P0, [R9+URZ+0x31c20], R0 ;  /* 0x031c2000090075a7 */ /* 0x0044e4000800017f */
[----:B---3--:R-:W-:Y:S05]  /*13990*/  @!P0 NANOSLEEP.SYNCS 0x989680 ;  /* 0x009896800000895d */ /* 0x008fea0003900000 */
[----:B------:R-:W3:Y:S02]  /*139a0*/  @!P0 SYNCS.PHASECHK.TRANS64 P0, [R9+URZ+0x31c20], R0 ;  /* 0x031c2000090085a7 */ /* 0x000ee4000800007f */
[----:B---3--:R-:W-:Y:S05]  /*139b0*/  @!P0 BRA `(.L_x_1616) ;  /* 0xfffffffc00f08947 */ /* 0x008fea000383ffff */
[----:B------:R-:W-:Y:S05]  /*139c0*/  BRA `(.L_x_1643) ;  /* 0xfffffff4009c7947 */ /* 0x000fea000383ffff */
.L_x_1620:
[----:B--2---:R2:W3:Y:S02]  /*139d0*/  SYNCS.PHASECHK.TRANS64.TRYWAIT P0, [R5+URZ], R4 ;  /* 0x00000004050075a7 */ /* 0x0044e4000800017f */
[----:B---3--:R-:W-:Y:S05]  /*139e0*/  @!P0 NANOSLEEP.SYNCS 0x989680 ;  /* 0x009896800000895d */ /* 0x008fea0003900000 */
[----:B------:R-:W3:Y:S02]  /*139f0*/  @!P0 SYNCS.PHASECHK.TRANS64 P0, [R5+URZ], R4 ;  /* 0x00000004050085a7 */ /* 0x000ee4000800007f */
[----:B---3--:R-:W-:Y:S05]  /*13a00*/  @!P0 BRA `(.L_x_1620) ;  /* 0xfffffffc00f08947 */ /* 0x008fea000383ffff */
[----:B------:R-:W-:Y:S05]  /*13a10*/  BRA `(.L_x_1644) ;  /* 0xfffffff400e07947 */ /* 0x000fea000383ffff */
.L_x_1621:
[----:B---3--:R3:W4:Y:S02]  /*13a20*/  SYNCS.PHASECHK.TRANS64.TRYWAIT P0, [R3+URZ], R2 ;  /* 0x00000002030075a7 */ /* 0x008724000800017f */
[----:B----4-:R-:W-:Y:S05]  /*13a30*/  @!P0 NANOSLEEP.SYNCS 0x989680 ;  /* 0x009896800000895d */ /* 0x010fea0003900000 */
[----:B------:R-:W4:Y:S02]  /*13a40*/  @!P0 SYNCS.PHASECHK.TRANS64 P0, [R3+URZ], R2 ;  /* 0x00000002030085a7 */ /* 0x000f24000800007f */
[----:B----4-:R-:W-:Y:S05]  /*13a50*/  @!P0 BRA `(.L_x_1621) ;  /* 0xfffffffc00f08947 */ /* 0x010fea000383ffff */
[----:B------:R-:W-:Y:S05]  /*13a60*/  BRA `(.L_x_1645) ;  /* 0xfffffff400d47947 */ /* 0x000fea000383ffff */
.L_x_1623:
[----:B----4-:R4:W1:Y:S02]  /*13a70*/  SYNCS.PHASECHK.TRANS64.TRYWAIT P0, [R19+URZ], R4 ;  /* 0x00000004130075a7 */ /* 0x010864000800017f */
[----:B-1----:R-:W-:Y:S05]  /*13a80*/  @!P0 NANOSLEEP.SYNCS 0x989680 ;  /* 0x009896800000895d */ /* 0x002fea0003900000 */
[----:B------:R-:W1:Y:S02]  /*13a90*/  @!P0 SYNCS.PHASECHK.TRANS64 P0, [R19+URZ], R4 ;  /* 0x00000004130085a7 */ /* 0x000e64000800007f */
[----:B-1----:R-:W-:Y:S05]  /*13aa0*/  @!P0 BRA `(.L_x_1623) ;  /* 0xfffffffc00f08947 */ /* 0x002fea000383ffff */
[----:B------:R-:W-:Y:S05]  /*13ab0*/  BRA `(.L_x_1646) ;  /* 0xfffffff400d87947 */ /* 0x000fea000383ffff */
.L_x_1647:
        /* <DEDUP_REMOVED lines=12> */
.L_x_2210:


//--------------------- .text._ZN7cutlass13device_kernelIN5flash11enable_sm90INS1_16FlashAttnFwdSm90INS1_25CollectiveMainloopFwdSm90ILi2EN4cute5tupleIJNS5_1CILi1EEES8_S8_EEENS6_IJNS7_ILi192EEENS7_ILi144EEENS7_ILi96EEEEEELi96ENS_6half_tEfNS_4arch4Sm90ELb1ELb0ELb1ELb1ELb0ELb0ELb0ELb0ELb1ELb0ELb0ELb0EEENS1_21CollectiveEpilogueFwdINS6_IJSA_SC_SB_EEES9_SE_SG_Li384ELb1ELb0ELb0ELb0EEENS1_36VarlenDynamicPersistentTileSchedulerILi192ELi144ELi384ELi32ELb0ELb0ELb1ELb1ELb1ELb1EEEEEEEEEvNT_6ParamsE --------------------------
	.section	.text._ZN7cutlass13device_kernelIN5flash11enable_sm90INS1_16FlashAttnFwdSm90INS1_25CollectiveMainloopFwdSm90ILi2EN4cute5tupleIJNS5_1CILi1EEES8_S8_EEENS6_IJNS7_ILi192EEENS7_ILi144EEENS7_ILi96EEEEEELi96ENS_6half_tEfNS_4arch4Sm90ELb1ELb0ELb1ELb1ELb0ELb0ELb0ELb0ELb1ELb0ELb0ELb0EEENS1_21CollectiveEpilogueFwdINS6_IJSA_SC_SB_EEES9_SE_SG_Li384ELb1ELb0ELb0ELb0EEENS1_36VarlenDynamicPersistentTileSchedulerILi192ELi144ELi384ELi32ELb0ELb0ELb1ELb1ELb1ELb1EEEEEEEEEvNT_6ParamsE,"ax",@progbits
	.align	128
.text._ZN7cutlass13device_kernelIN5flash11enable_sm90INS1_16FlashAttnFwdSm90INS1_25CollectiveMainloopFwdSm90ILi2EN4cute5tupleIJNS5_1CILi1EEES8_S8_EEENS6_IJNS7_ILi192EEENS7_ILi144EEENS7_ILi96EEEEEELi96ENS_6half_tEfNS_4arch4Sm90ELb1ELb0ELb1ELb1ELb0ELb0ELb0ELb0ELb1ELb0ELb0ELb0EEENS1_21CollectiveEpilogueFwdINS6_IJSA_SC_SB_EEES9_SE_SG_Li384ELb1ELb0ELb0ELb0EEENS1_36VarlenDynamicPersistentTileSchedulerILi192ELi144ELi384ELi32ELb0ELb0ELb1ELb1ELb1ELb1EEEEEEEEEvNT_6ParamsE:
        .type           _ZN7cutlass13device_kernelIN5flash11enable_sm90INS1_16FlashAttnFwdSm90INS1_25CollectiveMainloopFwdSm90ILi2EN4cute5tupleIJNS5_1CILi1EEES8_S8_EEENS6_IJNS7_ILi192EEENS7_ILi144EEENS7_ILi96EEEEEELi96ENS_6half_tEfNS_4arch4Sm90ELb1ELb0ELb1ELb1ELb0ELb0ELb0ELb0ELb1ELb0ELb0ELb0EEENS1_21CollectiveEpilogueFwdINS6_IJSA_SC_SB_EEES9_SE_SG_Li384ELb1ELb0ELb0ELb0EEENS1_36VarlenDynamicPersistentTileSchedulerILi192ELi144ELi384ELi32ELb0ELb0ELb1ELb1ELb1ELb1EEEEEEEEEvNT_6ParamsE,@function
        .size           _ZN7cutlass13device_kernelIN5flash11enable_sm90INS1_16FlashAttnFwdSm90INS1_25CollectiveMainloopFwdSm90ILi2EN4cute5tupleIJNS5_1CILi1EEES8_S8_EEENS6_IJNS7_ILi192EEENS7_ILi144EEENS7_ILi96EEEEEELi96ENS_6half_tEfNS_4arch4Sm90ELb1ELb0ELb1ELb1ELb0ELb0ELb0ELb0ELb1ELb0ELb0ELb0EEENS1_21CollectiveEpilogueFwdINS6_IJSA_SC_SB_EEES9_SE_SG_Li384ELb1ELb0ELb0ELb0EEENS1_36VarlenDynamicPersistentTileSchedulerILi192ELi144ELi384ELi32ELb0ELb0ELb1ELb1ELb1ELb1EEEEEEEEEvNT_6ParamsE,(.L_x_2211 - _ZN7cutlass13device_kernelIN5flash11enable_sm90INS1_16FlashAttnFwdSm90INS1_25CollectiveMainloopFwdSm90ILi2EN4cute5tupleIJNS5_1CILi1EEES8_S8_EEENS6_IJNS7_ILi192EEENS7_ILi144EEENS7_ILi96EEEEEELi96ENS_6half_tEfNS_4arch4Sm90ELb1ELb0ELb1ELb1ELb0ELb0ELb0ELb0ELb1ELb0ELb0ELb0EEENS1_21CollectiveEpilogueFwdINS6_IJSA_SC_SB_EEES9_SE_SG_Li384ELb1ELb0ELb0ELb0EEENS1_36VarlenDynamicPersistentTileSchedulerILi192ELi144ELi384ELi32ELb0ELb0ELb1ELb1ELb1ELb1EEEEEEEEEvNT_6ParamsE)
        .other          _ZN7cutlass13device_kernelIN5flash11enable_sm90INS1_16FlashAttnFwdSm90INS1_25CollectiveMainloopFwdSm90ILi2EN4cute5tupleIJNS5_1CILi1EEES8_S8_EEENS6_IJNS7_ILi192EEENS7_ILi144EEENS7_ILi96EEEEEELi96ENS_6half_tEfNS_4arch4Sm90ELb1ELb0ELb1ELb1ELb0ELb0ELb0ELb0ELb1ELb0ELb0ELb0EEENS1_21CollectiveEpilogueFwdINS6_IJSA_SC_SB_EEES9_SE_SG_Li384ELb1ELb0ELb0ELb0EEENS1_36VarlenDynamicPersistentTileSchedulerILi192ELi144ELi384ELi32ELb0ELb0ELb1ELb1ELb1ELb1EEEEEEEEEvNT_6ParamsE,@"STO_CUDA_ENTRY STV_DEFAULT"
_ZN7cutlass13device_kernelIN5flash11enable_sm90INS1_16FlashAttnFwdSm90INS1_25CollectiveMainloopFwdSm90ILi2EN4cute5tupleIJNS5_1CILi1EEES8_S8_EEENS6_IJNS7_ILi192EEENS7_ILi144EEENS7_ILi96EEEEEELi96ENS_6half_tEfNS_4arch4Sm90ELb1ELb0ELb1ELb1ELb0ELb0ELb0ELb0ELb1ELb0ELb0ELb0EEENS1_21CollectiveEpilogueFwdINS6_IJSA_SC_SB_EEES9_SE_SG_Li384ELb1ELb0ELb0ELb0EEENS1_36VarlenDynamicPersistentTileSchedulerILi192ELi144ELi384ELi32ELb0ELb0ELb1ELb1ELb1ELb1EEEEEEEEEvNT_6ParamsE:
        /* <DEDUP_REMOVED lines=21> */
.L_x_1649:
[----:B------:R-:W-:Y:S05]  /*0150*/  BSYNC B0 ;  /* 0x0000000000007941 */ /* 0x000fea0003800000 */
.L_x_1648:
        /* <DEDUP_REMOVED lines=41> */
.L_x_1650:
        /* <DEDUP_REMOVED lines=22> */
.L_x_1651:
        /* <DEDUP_REMOVED lines=18> */
.L_x_1652:
        /* <DEDUP_REMOVED lines=22> */
.L_x_1653:
        /* <DEDUP_REMOVED lines=22> */
.L_x_1654:
[----:B0-----:R-:W-:Y:S01]  /*0930*/  UMOV UR4, 0x1 ;  /* 0x0000000100047882 */ /* 0x001fe20000000000 */
[----:B------:R-:W-:Y:S01]  /*0940*/  PLOP3.LUT P0, PT, PT, PT, UP0, 0x80, 0x0 ;  /* 0x000000000000781c */ /* 0x000fe20003f0f008 */
[----:B------:R-:W-:Y:S01]  /*0950*/  USEL UR4, UR4, 0x2, !UP0 ;  /* 0x0000000204047887 */ /* 0x000fe2000c000000 */
[----:B------:R-:W-:-:S05]  /*0960*/  NOP ;  /* 0x0000000000007918 */ /* 0x000fca0000000000 */
[----:B------:R-:W-:-:S05]  /*0970*/  IMAD.U32 R2, RZ, RZ, UR4 ;  /* 0x00000004ff027e24 */ /* 0x000fca000f8e00ff */
[----:B------:R0:W-:Y:S01]  /*0980*/  STL [R1+0xc], R2 ;  /* 0x00000c0201007387 */ /* 0x0001e20000100800 */
[----:B-12-4-:R-:W-:Y:S06]  /*0990*/  BAR.SYNC.DEFER_BLOCKING 0x0 ;  /* 0x0000000000007b1d */ /* 0x016fec0000010000 */
[----:B------:R-:W-:Y:S05]  /*09a0*/  @!P0 BRA `(.L_x_1655) ;  /* 0x0000010400a88947 */ /* 0x000fea0003800000 */
.L_x_1656:
[----:B------:R-:W-:-:S08]  /*09b0*/  NOP ;  /* 0x0000000000007918 */ /* 0x000fd00000000000 */
[----:B------:R-:W1:Y:S02]  /*09c0*/  USETMAXREG.TRY_ALLOC.CTAPOOL UP0, 0xa0 ;  /* 0x000000a0000079c8 */ /* 0x000e640008000600 */
[----:B-1----:R-:W-:-:S13]  /*09d0*/  PLOP3.LUT P0, PT, PT, PT, UP0, 0x80, 0x0 ;  /* 0x000000000000781c */ /* 0x002fda0003f0f008 */
[----:B------:R-:W-:Y:S05]  /*09e0*/  @!P0 BRA `(.L_x_1656) ;  /* 0xfffffffc00f08947 */ /* 0x000fea000383ffff */
[----:B0-----:R-:W0:Y:S01]  /*09f0*/  S2R R2, SR_TID.X ;  /* 0x0000000000027919 */ /* 0x001e220000002100 */
        /* <DEDUP_REMOVED lines=13> */
[----:B------:R-:W2:Y:S01]  /*0ad0*/  LDL R3, [R1+0xc] ;  /* 0x00000c0001037983 */ /* 0x000ea20000100800 */
[----:B------:R-:W-:Y:S01]  /*0ae0*/  VIADD R157, R2, 0xffffff80 ;  /* 0xffffff80029d7836 */ /* 0x000fe20000000000 */
[----:B------:R-:W-:Y:S01]  /*0af0*/  R2UR UR5, R29 ;  /* 0x000000001d0572ca */ /* 0x000fe200000e0000 */
[----:B------:R-:W-:Y:S01]  /*0b00*/  UMOV UR60, URZ ;  /* 0x0000003f003c7c82 */ /* 0x000fe20008000000 */
[----:B------:R-:W-:Y:S02]  /*0b10*/  UMOV UR36, URZ ;  /* 0x0000003f00247c82 */ /* 0x000fe40008000000 */
[----:B------:R-:W-:-:S04]  /*0b20*/  SHF.R.S32.HI R0, RZ, 0x1f, R157 ;  /* 0x0000001fff007819 */ /* 0x000fc8000001149d */
[CC--:B------:R-:W-:Y:S02]  /*0b30*/  LEA.HI R2, R0.reuse, R157.reuse, RZ, 0x4 ;  /* 0x0000009d00027211 */ /* 0x0c0fe400078f20ff */
[----:B------:R-:W-:Y:S02]  /*0b40*/  LEA.HI R154, R0, R157, RZ, 0x7 ;  /* 0x0000009d009a7211 */ /* 0x000fe400078f38ff */
[----:B------:R-:W-:Y:S01]  /*0b50*/  SHF.R.S32.HI R5, RZ, 0x4, R2 ;  /* 0x00000004ff057819 */ /* 0x000fe20000011402 */
[----:B------:R-:W-:Y:S01]  /*0b60*/  IMAD.U32 R17, RZ, RZ, UR5 ;  /* 0x00000005ff117e24 */ /* 0x000fe2000f8e00ff */
[C---:B------:R-:W-:Y:S02]  /*0b70*/  LOP3.LUT R4, R2.reuse, 0xfffffff0, RZ, 0xc0, !PT ;  /* 0xfffffff002047812 */ /* 0x040fe400078ec0ff */
[----:B------:R-:W-:Y:S02]  /*0b80*/  LEA.HI R2, R2, R5, RZ, 0x1 ;  /* 0x0000000502027211 */ /* 0x000fe400078f08ff */
[----:B------:R-:W-:Y:S01]  /*0b90*/  LOP3.LUT R6, R154, 0xffffff80, RZ, 0xc0, !PT ;  /* 0xffffff809a067812 */ /* 0x000fe200078ec0ff */
[----:B------:R-:W-:Y:S01]  /*0ba0*/  IMAD.IADD R4, R157, 0x1, -R4 ;  /* 0x000000019d047824 */ /* 0x000fe200078e0a04 */
[----:B------:R-:W-:-:S02]  /*0bb0*/  LOP3.LUT R2, R2, 0x1ffffffe, RZ, 0xc0, !PT ;  /* 0x1ffffffe02027812 */ /* 0x000fc400078ec0ff */
[-C--:B------:R-:W-:Y:S01]  /*0bc0*/  LEA.HI R7, R0, R157.reuse, RZ, 0x5 ;  /* 0x0000009d00077211 */ /* 0x080fe200078f28ff */
[----:B------:R-:W-:Y:S01]  /*0bd0*/  IMAD.IADD R153, R157, 0x1, -R6 ;  /* 0x000000019d997824 */ /* 0x000fe200078e0a06 */
[----:B------:R-:W-:Y:S01]  /*0be0*/  SHF.R.S32.HI R154, RZ, 0x7, R154 ;  /* 0x00000007ff9a7819 */ /* 0x000fe2000001149a */
[----:B------:R-:W-:Y:S01]  /*0bf0*/  IMAD.IADD R2, R5, 0x1, -R2 ;  /* 0x0000000105027824 */ /* 0x000fe200078e0a02 */
[----:B------:R-:W-:Y:S02]  /*0c00*/  SHF.R.S32.HI R7, RZ, 0x5, R7 ;  /* 0x00000005ff077819 */ /* 0x000fe40000011407 */
[----:B------:R-:W-:Y:S01]  /*0c10*/  SHF.R.S32.HI R8, RZ, 0x1f, R153 ;  /* 0x0000001fff087819 */ /* 0x000fe20000011499 */
[----:B------:R-:W-:Y:S01]  /*0c20*/  IMAD.SHL.U32 R2, R2, 0x8, RZ ;  /* 0x0000000802027824 */ /* 0x000fe200078e00ff */
[----:B------:R-:W-:Y:S01]  /*0c30*/  LEA.HI R0, R0, R157, RZ, 0x2 ;  /* 0x0000009d00007211 */ /* 0x000fe200078f10ff */
[----:B------:R-:W-:Y:S01]  /*0c40*/  IMAD R155, R7, 0x10, R4 ;  /* 0x00000010079b7824 */ /* 0x000fe200078e0204 */
[----:B------:R-:W-:-:S02]  /*0c50*/  LEA.HI R9, R8, R153, RZ, 0x2 ;  /* 0x0000009908097211 */ /* 0x000fc400078f10ff */
[----:B------:R-:W-:Y:S01]  /*0c60*/  LEA.HI R8, R8, R153, RZ, 0x5 ;  /* 0x0000009908087211 */ /* 0x000fe200078f28ff */
[----:B------:R-:W-:Y:S01]  /*0c70*/  IMAD.U32 R155, R155, 0x20, R2 ;  /* 0x000000209b9b7824 */ /* 0x000fe200078e0002 */
[----:B------:R-:W-:Y:S02]  /*0c80*/  R2UR UR5, R30 ;  /* 0x000000001e0572ca */ /* 0x000fe400000e0000 */
[----:B------:R-:W-:Y:S02]  /*0c90*/  SHF.R.S32.HI R8, RZ, 0x5, R8 ;  /* 0x00000005ff087819 */ /* 0x000fe40000011408 */
[----:B------:R-:W-:Y:S02]  /*0ca0*/  SHF.R.S32.HI R146, RZ, 0x2, R0 ;  /* 0x00000002ff927819 */ /* 0x000fe40000011400 */
[----:B--2---:R-:W-:Y:S02]  /*0cb0*/  R2UR UR4, R3 ;  /* 0x00000000030472ca */ /* 0x004fe400000e0000 */
[----:B------:R-:W-:-:S04]  /*0cc0*/  SHF.R.S32.HI R3, RZ, 0x1f, R4 ;  /* 0x0000001fff037819 */ /* 0x000fc80000011404 */
[CC--:B------:R-:W-:Y:S02]  /*0cd0*/  LEA.HI R5, R3.reuse, R4.reuse, RZ, 0x3 ;  /* 0x0000000403057211 */ /* 0x0c0fe400078f18ff */
[----:B------:R-:W-:-:S03]  /*0ce0*/  LEA.HI R3, R3, R4, RZ, 0x2 ;  /* 0x0000000403037211 */ /* 0x000fc600078f10ff */
[----:B------:R-:W-:Y:S01]  /*0cf0*/  IMAD.SHL.U32 R6, R5, 0x10, RZ ;  /* 0x0000001005067824 */ /* 0x000fe200078e00ff */
[----:B------:R-:W-:Y:S01]  /*0d00*/  LOP3.LUT R5, R3, 0x7fffffc, RZ, 0xc0, !PT ;  /* 0x07fffffc03057812 */ /* 0x000fe200078ec0ff */
[----:B------:R-:W-:Y:S01]  /*0d10*/  ULOP3.LUT UR4, UR4, 0x1, URZ, 0xfc, !UPT ;  /* 0x0000000104047892 */ /* 0x000fe2000f8efc3f */
[----:B------:R-:W-:Y:S02]  /*0d20*/  SHF.R.S32.HI R3, RZ, 0x2, R3 ;  /* 0x00000002ff037819 */ /* 0x000fe40000011403 */
[----:B------:R-:W-:Y:S01]  /*0d30*/  LOP3.LUT R6, R6, 0x7fffff80, RZ, 0xc0, !PT ;  /* 0x7fffff8006067812 */ /* 0x000fe200078ec0ff */
[----:B------:R-:W-:Y:S01]  /*0d40*/  IMAD.IADD R5, R4, 0x1, -R5 ;  /* 0x0000000104057824 */ /* 0x000fe200078e0a05 */
[--C-:B------:R-:W-:Y:S01]  /*0d50*/  SHF.R.S32.HI R4, RZ, 0x1f, R9.reuse ;  /* 0x0000001fff047819 */ /* 0x100fe20000011409 */
[----:B------:R-:W-:Y:S01]  /*0d60*/  IMAD.SHL.U32 R3, R3, 0x40, RZ ;  /* 0x0000004003037824 */ /* 0x000fe200078e00ff */
[----:B------:R-:W-:Y:S01]  /*0d70*/  LEA R6, R7, R6, 0x8 ;  /* 0x0000000607067211 */ /* 0x000fe200078e40ff */
[----:B------:R-:W-:Y:S01]  /*0d80*/  IMAD.U32 R156, RZ, RZ, UR4 ;  /* 0x00000004ff9c7e24 */ /* 0x000fe2000f8e00ff */
[----:B------:R-:W-:Y:S01]  /*0d90*/  SHF.R.S32.HI R7, RZ, 0x2, R9 ;  /* 0x00000002ff077819 */ /* 0x000fe20000011409 */
[----:B------:R-:W-:Y:S01]  /*0da0*/  UMOV UR4, URZ ;  /* 0x0000003f00047c82 */ /* 0x000fe20008000000 */
[----:B------:R-:W-:Y:S01]  /*0db0*/  LOP3.LUT R3, R3, 0x40, RZ, 0xc0, !PT ;  /* 0x0000004003037812 */ /* 0x000fe200078ec0ff */
[----:B------:R-:W-:Y:S01]  /*0dc0*/  IMAD R6, R5, 0x10, R6 ;  /* 0x0000001005067824 */ /* 0x000fe200078e0206 */
[----:B------:R-:W-:Y:S01]  /*0dd0*/  LEA.HI R4, R4, R7, RZ, 0x3 ;  /* 0x0000000704047211 */ /* 0x000fe200078f18ff */
[----:B------:R-:W-:-:S03]  /*0de0*/  IMAD.HI R5, R154, 0x55555556, RZ ;  /* 0x555555569a057827 */ /* 0x000fc600078e02ff */
[----:B------:R-:W-:Y:S01]  /*0df0*/  LOP3.LUT R10, R4, 0xfffffff8, RZ, 0xc0, !PT ;  /* 0xfffffff8040a7812 */ /* 0x000fe200078ec0ff */
[----:B------:R-:W-:Y:S01]  /*0e00*/  IMAD.U32 R152, RZ, RZ, UR4 ;  /* 0x00000004ff987e24 */ /* 0x000fe2000f8e00ff */
[----:B------:R-:W-:Y:S02]  /*0e10*/  LOP3.LUT R4, R3, 0x8, R2, 0xf8, !PT ;  /* 0x0000000803047812 */ /* 0x000fe400078ef802 */
[----:B------:R-:W-:Y:S01]  /*0e20*/  SHF.R.U32.HI R3, RZ, 0x3, R3 ;  /* 0x00000003ff037819 */ /* 0x000fe20000011603 */
[----:B------:R-:W-:Y:S01]  /*0e30*/  IMAD.IADD R7, R7, 0x1, -R10 ;  /* 0x0000000107077824 */ /* 0x000fe200078e0a0a */
[----:B------:R-:W-:Y:S02]  /*0e40*/  LEA.HI R5, R5, R5, RZ, 0x1 ;  /* 0x0000000505057211 */ /* 0x000fe400078f08ff */
[----:B------:R-:W-:Y:S01]  /*0e50*/  LOP3.LUT R3, R4, R3, RZ, 0x3c, !PT ;  /* 0x0000000304037212 */ /* 0x000fe200078e3cff */
[----:B------:R-:W-:Y:S01]  /*0e60*/  IMAD R8, R8, 0x10, R7 ;  /* 0x0000001008087824 */ /* 0x000fe200078e0207 */
[----:B------:R-:W-:Y:S01]  /*0e70*/  LOP3.LUT R4, R0, 0x1ffffffc, RZ, 0xc0, !PT ;  /* 0x1ffffffc00047812 */ /* 0x000fe200078ec0ff */
[----:B------:R-:W-:-:S02]  /*0e80*/  IMAD R5, R5, -0x3, R154 ;  /* 0xfffffffd05057824 */ /* 0x000fc400078e029a */
[----:B------:R-:W-:Y:S01]  /*0e90*/  IMAD.IADD R2, R3, 0x1, R6 ;  /* 0x0000000103027824 */ /* 0x000fe200078e0206 */
[----:B------:R-:W-:Y:S01]  /*0ea0*/  LOP3.LUT R6, R9, 0x7ffffffc, RZ, 0xc0, !PT ;  /* 0x7ffffffc09067812 */ /* 0x000fe200078ec0ff */
[----:B------:R-:W-:Y:S02]  /*0eb0*/  IMAD.IADD R4, R157, 0x1, -R4 ;  /* 0x000000019d047824 */ /* 0x000fe400078e0a04 */
[----:B------:R-:W-:Y:S01]  /*0ec0*/  IMAD R144, R5, 0x40, R8 ;  /* 0x0000004005907824 */ /* 0x000fe200078e0208 */
[----:B------:R-:W-:Y:S01]  /*0ed0*/  LEA R2, R2, UR37, 0x1 ;  /* 0x0000002502027c11 */ /* 0x000fe2000f8e08ff */
[----:B------:R-:W-:Y:S01]  /*0ee0*/  IMAD.IADD R23, R153, 0x1, -R6 ;  /* 0x0000000199177824 */ /* 0x000fe200078e0a06 */
[----:B------:R-:W-:-:S07]  /*0ef0*/  SHF.L.U32 R22, R4, 0x3, RZ ;  /* 0x0000000304167819 */ /* 0x000fce00000006ff */
.L_x_1702:
[----:B0-2--5:R-:W0:Y:S01]  /*0f00*/  LDC.64 R4, c[0x0][0xc60] ;  /* 0x00031800ff047b82 */ /* 0x025e220000000a00 */
[----:B------:R-:W-:Y:S01]  /*0f10*/  ULDC.64 UR10, c[0x0][0x208] ;  /* 0x00008200000a7ab9 */ /* 0x000fe20000000a00 */
[----:B------:R-:W-:Y:S01]  /*0f20*/  ULDC.64 UR6, c[0x0][0xa28] ;  /* 0x00028a0000067ab9 */ /* 0x000fe20000000a00 */
[----:B------:R-:W-:Y:S01]  /*0f30*/  ULDC.64 UR8, c[0x0][0xa18] ;  /* 0x0002860000087ab9 */ /* 0x000fe20000000a00 */
[----:B0-----:R-:W-:-:S06]  /*0f40*/  IMAD.WIDE R4, R31, 0x4, R4 ;  /* 0x000000041f047825 */ /* 0x001fcc00078e0204 */
[----:B------:R-:W2:Y:S01]  /*0f50*/  LDG.E R4, desc[UR10][R4.64] ;  /* 0x0000000a04047981 */ /* 0x000ea2000c1e1900 */
[----:B------:R-:W-:Y:S02]  /*0f60*/  UISETP.NE.U32.AND UP0, UPT, UR6, URZ, UPT ;  /* 0x0000003f0600728c */ /* 0x000fe4000bf05070 */
[----:B------:R-:W-:Y:S02]  /*0f70*/  UISETP.NE.U32.AND UP1, UPT, UR8, URZ, UPT ;  /* 0x0000003f0800728c */ /* 0x000fe4000bf25070 */
[----:B------:R-:W-:Y:S02]  /*0f80*/  UISETP.NE.AND.EX UP0, UPT, UR7, URZ, UPT, UP0 ;  /* 0x0000003f0700728c */ /* 0x000fe4000bf05300 */
[----:B------:R-:W-:-:S04]  /*0f90*/  UISETP.NE.AND.EX UP1, UPT, UR9, URZ, UPT, UP1 ;  /* 0x0000003f0900728c */ /* 0x000fc8000bf25310 */
[----:B------:R-:W-:Y:S02]  /*0fa0*/  PLOP3.LUT P0, PT, PT, PT, UP0, 0x80, 0x0 ;  /* 0x000000000000781c */ /* 0x000fe40003f0f008 */
[----:B------:R-:W-:Y:S02]  /*0fb0*/  PLOP3.LUT P2, PT, PT, PT, UP1, 0x80, 0x0 ;  /* 0x000000000000781c */ /* 0x000fe40003f4f018 */
[----:B--2---:R-:W-:-:S13]  /*0fc0*/  R2UR UR4, R4 ;  /* 0x00000000040472ca */ /* 0x004fda00000e0000 */
[----:B------:R-:W-:Y:S02]  /*0fd0*/  USHF.R.S32.HI UR12, URZ, 0x1f, UR4 ;  /* 0x0000001f3f0c7899 */ /* 0x000fe40008011404 */
[----:B------:R-:W-:Y:S01]  /*0fe0*/  IMAD.U32 R148, RZ, RZ, UR4 ;  /* 0x00000004ff947e24 */ /* 0x000fe2000f8e00ff */
[----:B------:R-:W-:-:S04]  /*0ff0*/  @UP0 ULEA UR6, UP2, UR4, UR6, 0x2 ;  /* 0x0000000604060291 */ /* 0x000fc8000f84103f */
[----:B------:R-:W-:Y:S02]  /*1000*/  @UP0 ULEA.HI.X UR7, UR4, UR7, UR12, 0x2, UP2 ;  /* 0x0000000704070291 */ /* 0x000fe400090f140c */
[----:B------:R-:W-:Y:S01]  /*1010*/  IMAD.U32 R150, RZ, RZ, UR12 ;  /* 0x0000000cff967e24 */ /* 0x000fe2000f8e00ff */
[----:B------:R-:W-:Y:S01]  /*1020*/  @UP1 ULEA UR8, UP0, UR4, UR8, 0x2 ;  /* 0x0000000804081291 */ /* 0x000fe2000f80103f */
[----:B------:R-:W-:-:S03]  /*1030*/  IMAD.U32 R4, RZ, RZ, UR6 ;  /* 0x00000006ff047e24 */ /* 0x000fc6000f8e00ff */
[----:B------:R-:W-:Y:S01]  /*1040*/  @UP1 ULEA.HI.X UR9, UR4, UR9, UR12, 0x2, UP0 ;  /* 0x0000000904091291 */ /* 0x000fe200080f140c */
[----:B------:R-:W-:Y:S01]  /*1050*/  IMAD.U32 R5, RZ, RZ, UR7 ;  /* 0x00000007ff057e24 */ /* 0x000fe2000f8e00ff */
[----:B------:R-:W-:Y:S01]  /*1060*/  ULDC.64 UR6, c[0x0][0x3f8] ;  /* 0x0000fe0000067ab9 */ /* 0x000fe20000000a00 */
[----:B-1----:R-:W-:-:S03]  /*1070*/  IMAD.U32 R6, RZ, RZ, UR8 ;  /* 0x00000008ff067e24 */ /* 0x002fc6000f8e00ff */
[----:B------:R-:W-:Y:S01]  /*1080*/  IMAD.U32 R7, RZ, RZ, UR9 ;  /* 0x00000009ff077e24 */ /* 0x000fe2000f8e00ff */
[----:B------:R-:W2:Y:S01]  /*1090*/  @P0 LDG.E R4, desc[UR10][R4.64] ;  /* 0x0000000a04040981 */ /* 0x000ea2000c1e1900 */
[----:B------:R-:W-:Y:S01]  /*10a0*/  UISETP.NE.U32.AND UP0, UPT, UR6, URZ, UPT ;  /* 0x0000003f0600728c */ /* 0x000fe2000bf05070 */
[----:B------:R-:W-:Y:S02]  /*10b0*/  ULDC UR8, c[0x0][0x2e0] ;  /* 0x0000b80000087ab9 */ /* 0x000fe40000000800 */
[----:B---3--:R-:W3:Y:S01]  /*10c0*/  @P2 LDG.E R6, desc[UR10][R6.64] ;  /* 0x0000000a06062981 */ /* 0x008ee2000c1e1900 */
[----:B------:R-:W-:Y:S01]  /*10d0*/  ULDC UR9, c[0x0][0x288] ;  /* 0x0000a20000097ab9 */ /* 0x000fe20000000800 */
[----:B------:R-:W-:Y:S01]  /*10e0*/  UISETP.NE.AND.EX UP0, UPT, UR7, URZ, UPT, UP0 ;  /* 0x0000003f0700728c */ /* 0x000fe2000bf05300 */
[----:B------:R-:W-:Y:S01]  /*10f0*/  IMAD.U32 R149, RZ, RZ, UR5 ;  /* 0x00000005ff957e24 */ /* 0x000fe2000f8e00ff */
[----:B------:R-:W-:Y:S01]  /*1100*/  ULDC UR6, c[0x0][0x404] ;  /* 0x0001010000067ab9 */ /* 0x000fe20000000800 */
[----:B------:R-:W-:Y:S01]  /*1110*/  ULDC.64 UR10, c[0x0][0xa20] ;  /* 0x00028800000a7ab9 */ /* 0x000fe20000000a00 */
[----:B------:R-:W-:Y:S01]  /*1120*/  USEL UR6, UR6, 0x1, UP0 ;  /* 0x0000000106067887 */ /* 0x000fe20008000000 */
[----:B------:R-:W-:Y:S01]  /*1130*/  ISETP.NE.U32.AND P1, PT, RZ, UR10, PT ;  /* 0x0000000aff007c0c */ /* 0x000fe2000bf25070 */
[----:B------:R-:W-:-:S02]  /*1140*/  UMOV UR4, URZ ;  /* 0x0000003f00047c82 */ /* 0x000fc40008000000 */
[----:B------:R-:W-:Y:S01]  /*1150*/  UIMAD UR8, UR6, UR8, URZ ;  /* 0x00000008060872a4 */ /* 0x000fe2000f8e023f */
[----:B------:R-:W-:Y:S02]  /*1160*/  ISETP.NE.AND.EX P1, PT, RZ, UR11, PT, P1 ;  /* 0x0000000bff007c0c */ /* 0x000fe4000bf25310 */
[----:B--2---:R-:W-:Y:S02]  /*1170*/  @P0 R2UR UR4, R4 ;  /* 0x00000000040402ca */ /* 0x004fe400000e0000 */
[----:B---3--:R-:W-:-:S13]  /*1180*/  @P2 R2UR UR9, R6 ;  /* 0x00000000060922ca */ /* 0x008fda00000e0000 */
[----:B------:R-:W-:Y:S01]  /*1190*/  IMAD.U32 R18, RZ, RZ, UR9 ;  /* 0x00000009ff127e24 */ /* 0x000fe2000f8e00ff */
[----:B------:R-:W-:Y:S06]  /*11a0*/  @P2 BRA `(.L_x_1657) ;  /* 0x0000000000402947 */ /* 0x000fec0003800000 */
[----:B------:R-:W-:Y:S02]  /*11b0*/  ULDC.64 UR6, c[0x0][0xa00] ;  /* 0x0002800000067ab9 */ /* 0x000fe40000000a00 */
[----:B------:R-:W-:-:S04]  /*11c0*/  ISETP.NE.U32.AND P0, PT, RZ, UR6, PT ;  /* 0x00000006ff007c0c */ /* 0x000fc8000bf05070 */
[----:B------:R-:W-:-:S13]  /*11d0*/  ISETP.NE.AND.EX P0, PT, RZ, UR7, PT, P0 ;  /* 0x00000007ff007c0c */ /* 0x000fda000bf05300 */
[----:B------:R-:W-:Y:S05]  /*11e0*/  @!P0 BRA `(.L_x_1657) ;  /* 0x0000000000308947 */ /* 0x000fea0003800000 */
[----:B------:R-:W-:Y:S01]  /*11f0*/  R2UR UR5, R148 ;  /* 0x00000000940572ca */ /* 0x000fe200000e0000 */
[----:B------:R-:W-:Y:S01]  /*1200*/  ULDC.64 UR6, c[0x0][0xa00] ;  /* 0x0002800000067ab9 */ /* 0x000fe20000000a00 */
[----:B------:R-:W-:-:S11]  /*1210*/  ULDC.64 UR12, c[0x0][0x208] ;  /* 0x00008200000c7ab9 */ /* 0x000fd60000000a00 */
[----:B------:R-:W-:-:S06]  /*1220*/  UIMAD.WIDE UR6, UR5, 0x4, UR6 ;  /* 0x00000004050678a5 */ /* 0x000fcc000f8e0206 */
[----:B------:R-:W-:Y:S01]  /*1230*/  MOV R4, UR6 ;  /* 0x0000000600047c02 */ /* 0x000fe20008000f00 */
[----:B------:R-:W-:-:S05]  /*1240*/  IMAD.U32 R5, RZ, RZ, UR7 ;  /* 0x00000007ff057e24 */ /* 0x000fca000f8e00ff */
[----:B------:R-:W2:Y:S04]  /*1250*/  LDG.E R3, desc[UR12][R4.64] ;  /* 0x0000000c04037981 */ /* 0x000ea8000c1e1900 */
[----:B------:R-:W3:Y:S01]  /*1260*/  LDG.E R0, desc[UR12][R4.64+0x4] ;  /* 0x0000040c04007981 */ /* 0x000ee2000c1e1900 */
[----:B--2---:R-:W-:Y:S02]  /*1270*/  R2UR UR5, R3 ;  /* 0x00000000030572ca */ /* 0x004fe400000e0000 */
[----:B---3--:R-:W-:-:S13]  /*1280*/  R2UR UR6, R0 ;  /* 0x00000000000672ca */ /* 0x008fda00000e0000 */
[----:B------:R-:W-:-:S06]  /*1290*/  UIADD3 UR5, -UR5, UR6, URZ ;  /* 0x0000000605057290 */ /* 0x000fcc000fffe13f */
[----:B------:R-:W-:-:S07]  /*12a0*/  IMAD.U32 R18, RZ, RZ, UR5 ;  /* 0x00000005ff127e24 */ /* 0x000fce000f8e00ff */
.L_x_1657:
[----:B------:R-:W-:-:S13]  /*12b0*/  R2UR UR5, R17 ;  /* 0x00000000110572ca */ /* 0x000fda00000e0000 */
[----:B------:R-:W-:Y:S01]  /*12c0*/  IMAD.U32 R151, RZ, RZ, UR5 ;  /* 0x00000005ff977e24 */ /* 0x000fe2000f8e00ff */
[----:B------:R-:W-:Y:S06]  /*12d0*/  @!P1 BRA `(.L_x_1658) ;  /* 0x0000000000289947 */ /* 0x000fec0003800000 */
[----:B------:R-:W-:Y:S01]  /*12e0*/  R2UR UR6, R148 ;  /* 0x00000000940672ca */ /* 0x000fe200000e0000 */
[----:B------:R-:W-:Y:S01]  /*12f0*/  ULDC.64 UR8, c[0x0][0x208] ;  /* 0x0000820000087ab9 */ /* 0x000fe20000000a00 */
[----:B------:R-:W-:-:S11]  /*1300*/  R2UR UR7, R150 ;  /* 0x00000000960772ca */ /* 0x000fd600000e0000 */
[----:B------:R-:W-:-:S04]  /*1310*/  ULEA UR5, UP0, UR6, UR10, 0x2 ;  /* 0x0000000a06057291 */ /* 0x000fc8000f80103f */
[----:B------:R-:W-:Y:S02]  /*1320*/  ULEA.HI.X UR6, UR6, UR11, UR7, 0x2, UP0 ;  /* 0x0000000b06067291 */ /* 0x000fe400080f1407 */
[----:B------:R-:W-:-:S04]  /*1330*/  IMAD.U32 R4, RZ, RZ, UR5 ;  /* 0x00000005ff047e24 */ /* 0x000fc8000f8e00ff */
[----:B------:R-:W-:-:S05]  /*1340*/  IMAD.U32 R5, RZ, RZ, UR6 ;  /* 0x00000006ff057e24 */ /* 0x000fca000f8e00ff */
[----:B------:R-:W2:Y:S02]  /*1350*/  LDG.E R4, desc[UR8][R4.64] ;  /* 0x0000000804047981 */ /* 0x000ea4000c1e1900 */
[----:B--2---:R-:W-:Y:S01]  /*1360*/  R2UR UR8, R4 ;  /* 0x00000000040872ca */ /* 0x004fe200000e0000 */
[----:B------:R-:W-:-:S14]  /*1370*/  BRA `(.L_x_1659) ;  /* 0x00000000003c7947 */ /* 0x000fdc0003800000 */
.L_x_1658:
        /* <DEDUP_REMOVED lines=8> */
[----:B------:R-:W-:Y:S02]  /*1400*/  IMAD.U32 R4, RZ, RZ, UR6 ;  /* 0x00000006ff047e24 */ /* 0x000fe4000f8e00ff */
[----:B------:R-:W-:-:S05]  /*1410*/  IMAD.U32 R5, RZ, RZ, UR7 ;  /* 0x00000007ff057e24 */ /* 0x000fca000f8e00ff */
[----:B------:R-:W2:Y:S04]  /*1420*/  LDG.E R3, desc[UR8][R4.64] ;  /* 0x0000000804037981 */ /* 0x000ea8000c1e1900 */
[----:B------:R-:W3:Y:S01]  /*1430*/  LDG.E R0, desc[UR8][R4.64+0x4] ;  /* 0x0000040804007981 */ /* 0x000ee2000c1e1900 */
[----:B--2---:R-:W-:Y:S02]  /*1440*/  R2UR UR8, R3 ;  /* 0x00000000030872ca */ /* 0x004fe400000e0000 */
[----:B---3--:R-:W-:-:S13]  /*1450*/  R2UR UR5, R0 ;  /* 0x00000000000572ca */ /* 0x008fda00000e0000 */
[----:B------:R-:W-:-:S12]  /*1460*/  UIADD3 UR8, -UR8, UR5, URZ ;  /* 0x0000000508087290 */ /* 0x000fd8000fffe13f */
.L_x_1659:
[----:B------:R-:W-:Y:S01]  /*1470*/  R2UR UR9, R17 ;  /* 0x00000000110972ca */ /* 0x000fe200000e0000 */
[----:B------:R-:W-:Y:S01]  /*1480*/  UIADD3 UR6, -UR4, UR8, URZ ;  /* 0x0000000804067290 */ /* 0x000fe2000fffe13f */
[----:B------:R-:W-:Y:S01]  /*1490*/  R2UR UR7, R18 ;  /* 0x00000000120772ca */ /* 0x000fe200000e0000 */
[----:B------:R-:W-:Y:S01]  /*14a0*/  UMOV UR5, 0xc0 ;  /* 0x000000c000057882 */ /* 0x000fe20000000000 */
[----:B------:R-:W-:Y:S01]  /*14b0*/  PLOP3.LUT P0, PT, PT, PT, PT, 0x80, 0x0 ;  /* 0x000000000000781c */ /* 0x000fe20003f0f070 */
[----:B------:R-:W-:Y:S01]  /*14c0*/  UIADD3 UR4, UR6, 0x8f, URZ ;  /* 0x0000008f06047890 */ /* 0x000fe2000fffe03f */
[----:B------:R-:W-:Y:S01]  /*14d0*/  IMAD.MOV.U32 R3, RZ, RZ, RZ ;  /* 0x000000ffff037224 */ /* 0x000fe200078e00ff */
[----:B------:R-:W-:Y:S01]  /*14e0*/  MOV R0, RZ ;  /* 0x000000ff00007202 */ /* 0x000fe20000000f00 */
[----:B------:R-:W-:Y:S01]  /*14f0*/  IMAD.U32 R19, RZ, RZ, UR6 ;  /* 0x00000006ff137e24 */ /* 0x000fe2000f8e00ff */
[----:B------:R-:W-:Y:S01]  /*1500*/  CS2R R34, SRZ ;  /* 0x0000000000227805 */ /* 0x000fe2000001ff00 */
[----:B------:R-:W-:Y:S01]  /*1510*/  IMAD.MOV.U32 R71, RZ, RZ, RZ ;  /* 0x000000ffff477224 */ /* 0x000fe200078e00ff */
[----:B------:R-:W-:Y:S01]  /*1520*/  CS2R R48, SRZ ;  /* 0x0000000000307805 */ /* 0x000fe2000001ff00 */
[----:B------:R-:W-:Y:S01]  /*1530*/  IMAD.MOV.U32 R16, RZ, RZ, RZ ;  /* 0x000000ffff107224 */ /* 0x000fe200078e00ff */
[----:B------:R-:W-:Y:S01]  /*1540*/  UIMAD UR5, UR9, UR5, 0x14f ;  /* 0x0000014f090574a4 */ /* 0x000fe2000f8e0205 */
[----:B------:R-:W-:-:S02]  /*1550*/  CS2R R38, SRZ ;  /* 0x0000000000267805 */ /* 0x000fc4000001ff00 */
[----:B------:R-:W-:Y:S02]  /*1560*/  CS2R R40, SRZ ;  /* 0x0000000000287805 */ /* 0x000fe4000001ff00 */
[----:B------:R-:W-:Y:S01]  /*1570*/  CS2R R32, SRZ ;  /* 0x0000000000207805 */ /* 0x000fe2000001ff00 */
[----:B------:R-:W-:Y:S01]  /*1580*/  UIADD3 UR6, UR6, UR5, -UR7 ;  /* 0x0000000506067290 */ /* 0x000fe2000fffe807 */
[----:B------:R-:W-:Y:S01]  /*1590*/  CS2R R26, SRZ ;  /* 0x00000000001a7805 */ /* 0x000fe2000001ff00 */
[----:B------:R-:W-:Y:S01]  /*15a0*/  UIMAD.WIDE UR4, UR4, 0x38e38e39, URZ ;  /* 0x38e38e39040478a5 */ /* 0x000fe2000f8e023f */
[----:B------:R-:W-:Y:S01]  /*15b0*/  CS2R R42, SRZ ;  /* 0x00000000002a7805 */ /* 0x000fe2000001ff00 */
[----:B------:R-:W-:Y:S01]  /*15c0*/  UIMAD.WIDE UR6, UR6, 0x38e38e39, URZ ;  /* 0x38e38e39060678a5 */ /* 0x000fe2000f8e023f */
[----:B------:R-:W-:Y:S01]  /*15d0*/  CS2R R36, SRZ ;  /* 0x0000000000247805 */ /* 0x000fe2000001ff00 */
[----:B------:R-:W-:Y:S01]  /*15e0*/  USHF.R.U32.HI UR4, URZ, 0x1f, UR5 ;  /* 0x0000001f3f047899 */ /* 0x000fe20008011605 */
[----:B------:R-:W-:Y:S01]  /*15f0*/  CS2R R24, SRZ ;  /* 0x0000000000187805 */ /* 0x000fe2000001ff00 */
[----:B------:R-:W-:Y:S01]  /*1600*/  USHF.R.U32.HI UR6, URZ, 0x1f, UR7 ;  /* 0x0000001f3f067899 */ /* 0x000fe20008011607 */
[----:B------:R-:W-:Y:S01]  /*1610*/  CS2R R46, SRZ ;  /* 0x00000000002e7805 */ /* 0x000fe2000001ff00 */
[----:B------:R-:W-:Y:S01]  /*1620*/  ULEA.HI.SX32 UR4, UR5, UR4, 0x1b ;  /* 0x0000000405047291 */ /* 0x000fe2000f8fda3f */
[----:B------:R-:W-:Y:S01]  /*1630*/  CS2R R44, SRZ ;  /* 0x00000000002c7805 */ /* 0x000fe2000001ff00 */
[----:B------:R-:W-:Y:S01]  /*1640*/  ULEA.HI.SX32 UR6, UR7, UR6, 0x1b ;  /* 0x0000000607067291 */ /* 0x000fe2000f8fda3f */
[----:B------:R-:W-:-:S02]  /*1650*/  CS2R R52, SRZ ;  /* 0x0000000000347805 */ /* 0x000fc4000001ff00 */
[----:B------:R-:W-:Y:S02]  /*1660*/  CS2R R76, SRZ ;  /* 0x00000000004c7805 */ /* 0x000fe4000001ff00 */
[----:B------:R-:W-:Y:S01]  /*1670*/  CS2R R72, SRZ ;  /* 0x0000000000487805 */ /* 0x000fe2000001ff00 */
[----:B------:R-:W-:Y:S01]  /*1680*/  UISETP.LT.AND UP0, UPT, UR4, UR6, UPT ;  /* 0x000000060400728c */ /* 0x000fe2000bf01270 */
[----:B------:R-:W-:Y:S02]  /*1690*/  CS2R R56, SRZ ;  /* 0x0000000000387805 */ /* 0x000fe4000001ff00 */
[----:B------:R-:W-:Y:S02]  /*16a0*/  CS2R R78, SRZ ;  /* 0x00000000004e7805 */ /* 0x000fe4000001ff00 */
[----:B------:R-:W-:Y:S01]  /*16b0*/  CS2R R60, SRZ ;  /* 0x00000000003c7805 */ /* 0x000fe2000001ff00 */
[----:B------:R-:W-:Y:S01]  /*16c0*/  USEL UR38, UR4, UR6, UP0 ;  /* 0x0000000604267287 */ /* 0x000fe20008000000 */
[----:B------:R-:W-:-:S02]  /*16d0*/  CS2R R74, SRZ ;  /* 0x00000000004a7805 */ /* 0x000fc4000001ff00 */
[----:B------:R-:W-:Y:S02]  /*16e0*/  CS2R R64, SRZ ;  /* 0x0000000000407805 */ /* 0x000fe4000001ff00 */
[----:B------:R-:W-:Y:S01]  /*16f0*/  CS2R R6, SRZ ;  /* 0x0000000000067805 */ /* 0x000fe2000001ff00 */
[----:B------:R-:W-:Y:S01]  /*1700*/  UISETP.GE.AND UP0, UPT, UR38, 0x1, UPT ;  /* 0x000000012600788c */ /* 0x000fe2000bf06270 */
[----:B------:R-:W-:Y:S02]  /*1710*/  IMAD.MOV.U32 R12, RZ, RZ, RZ ;  /* 0x000000ffff0c7224 */ /* 0x000fe400078e00ff */
[----:B------:R-:W-:Y:S02]  /*1720*/  IMAD.MOV.U32 R81, RZ, RZ, RZ ;  /* 0x000000ffff517224 */ /* 0x000fe400078e00ff */
[----:B------:R-:W-:Y:S01]  /*1730*/  IMAD.MOV.U32 R14, RZ, RZ, RZ ;  /* 0x000000ffff0e7224 */ /* 0x000fe200078e00ff */
[----:B------:R-:W-:Y:S01]  /*1740*/  PLOP3.LUT P1, PT, PT, PT, UP0, 0x80, 0x0 ;  /* 0x000000000000781c */ /* 0x000fe20003f2f008 */
[----:B------:R-:W-:-:S02]  /*1750*/  IMAD.MOV.U32 R69, RZ, RZ, RZ ;  /* 0x000000ffff457224 */ /* 0x000fc400078e00ff */
[----:B------:R-:W-:Y:S02]  /*1760*/  IMAD.MOV.U32 R20, RZ, RZ, RZ ;  /* 0x000000ffff147224 */ /* 0x000fe400078e00ff */
[----:B------:R-:W-:-:S08]  /*1770*/  IMAD.MOV.U32 R83, RZ, RZ, RZ ;  /* 0x000000ffff537224 */ /* 0x000fd000078e00ff */
[----:B------:R-:W-:Y:S05]  /*1780*/  @!P1 BRA `(.L_x_1660) ;  /* 0x000000dc00849947 */ /* 0x000fea0003800000 */
[----:B------:R-:W0:Y:S01]  /*1790*/  SHFL.IDX PT, R0, R154, RZ, 0x1f ;  /* 0x00001fff9a007589 */ /* 0x000e2200000e0000 */
[----:B------:R-:W-:-:S04]  /*17a0*/  UIADD3 UR6, UR37, 0x24300, URZ ;  /* 0x0002430025067890 */ /* 0x000fc8000fffe03f */
[----:B------:R-:W-:-:S06]  /*17b0*/  ULOP3.LUT UP0, URZ, UR6, 0x9f, URZ, 0xc0, !UPT ;  /* 0x0000009f063f7892 */ /* 0x000fcc000f80c03f */
[----:B------:R-:W-:Y:S02]  /*17c0*/  PLOP3.LUT P0, PT, PT, PT, UP0, 0x80, 0x0 ;  /* 0x000000000000781c */ /* 0x000fe40003f0f008 */
[----:B0-----:R-:W-:-:S13]  /*17d0*/  R2UR UR7, R0 ;  /* 0x00000000000772ca */ /* 0x001fda00000e0000 */
        /* <DEDUP_REMOVED lines=10> */
[----:B------:R-:W-:Y:S01]  /*1880*/  ULOP3.LUT UR39, UR4, 0x3fff, URZ, 0xc0, !UPT ;  /* 0x00003fff04277892 */ /* 0x000fe2000f8ec03f */
[----:B------:R-:W-:Y:S11]  /*1890*/  @!P0 BRA `(.L_x_1661) ;  /* 0x0000000000408947 */ /* 0x000ff60003800000 */
[----:B------:R-:W-:Y:S01]  /*18a0*/  MOV R0, 0x0 ;  /* 0x0000000000007802 */ /* 0x000fe20000000f00 */
[----:B------:R-:W-:Y:S01]  /*18b0*/  ULDC.64 UR4, c[0x4][0xa8] ;  /* 0x01002a0000047ab9 */ /* 0x000fe20000000a00 */
[----:B------:R-:W-:Y:S01]  /*18c0*/  ULDC.64 UR6, c[0x4][0x20] ;  /* 0x0100080000067ab9 */ /* 0x000fe20000000a00 */
[----:B------:R-:W-:Y:S01]  /*18d0*/  MOV R4, UR4 ;  /* 0x0000000400047c02 */ /* 0x000fe20008000f00 */
        /* <DEDUP_REMOVED lines=12> */
.L_x_1661:
[----:B------:R-:W-:Y:S02]  /*19a0*/  R2UR UR6, R152 ;  /* 0x00000000980672ca */ /* 0x000fe400000e0000 */
[----:B------:R-:W-:-:S11]  /*19b0*/  R2UR UR5, R156 ;  /* 0x000000009c0572ca */ /* 0x000fd600000e0000 */
[----:B------:R-:W-:Y:S02]  /*19c0*/  ULEA.HI UR4, UR6, UR6, URZ, 0x1 ;  /* 0x0000000606047291 */ /* 0x000fe4000f8f083f */
[----:B------:R-:W-:Y:S02]  /*19d0*/  MOV R3, UR5 ;  /* 0x0000000500037c02 */ /* 0x000fe40008000f00 */
[----:B------:R-:W-:Y:S02]  /*19e0*/  ULOP3.LUT UR4, UR4, 0xfffffffe, URZ, 0xc0, !UPT ;  /* 0xfffffffe04047892 */ /* 0x000fe4000f8ec03f */
[----:B------:R-:W-:Y:S02]  /*19f0*/  ISETP.NE.AND P0, PT, R3, 0x3, PT ;  /* 0x000000030300780c */ /* 0x000fe40003f05270 */
[----:B------:R-:W-:-:S06]  /*1a00*/  UIADD3 UR4, UR6, -UR4, URZ ;  /* 0x8000000406047290 */ /* 0x000fcc000fffe03f */
[----:B------:R-:W-:-:S05]  /*1a10*/  IMAD.U32 R0, RZ, RZ, UR4 ;  /* 0x00000004ff007e24 */ /* 0x000fca000f8e00ff */
[----:B------:R-:W-:-:S04]  /*1a20*/  SHF.L.U32 R0, R0, 0x1f, RZ ;  /* 0x0000001f00007819 */ /* 0x000fc800000006ff */
[----:B------:R-:W0:Y:S02]  /*1a30*/  SYNCS.PHASECHK.TRANS64.TRYWAIT P1, [UR37+0x31c00], R0 ;  /* 0x031c0000ff0075a7 */ /* 0x000e240008020165 */
[----:B0-----:R-:W-:Y:S05]  /*1a40*/  @!P1 BRA `(.L_x_1662) ;  /* 0x00000140009c9947 */ /* 0x001fea0003800000 */
.L_x_1790:
[----:B------:R-:W-:Y:S05]  /*1a50*/  @!P0 BRA `(.L_x_1663) ;  /* 0x0000000000048947 */ /* 0x000fea0003800000 */
[----:B------:R-:W-:Y:S01]  /*1a60*/  BPT.TRAP 0x1 ;  /* 0x000000040000795c */ /* 0x000fe20000300000 */
.L_x_1663:
[----:B0-----:R-:W-:Y:S02]  /*1a70*/  IMAD.U32 R0, RZ, RZ, UR36 ;  /* 0x00000024ff007e24 */ /* 0x001fe4000f8e00ff */
[----:B------:R-:W-:-:S03]  /*1a80*/  IMAD.U32 R3, RZ, RZ, UR60 ;  /* 0x0000003cff037e24 */ /* 0x000fc6000f8e00ff */
[----:B------:R-:W-:Y:S02]  /*1a90*/  LEA R0, R0, UR37, 0x3 ;  /* 0x0000002500007c11 */ /* 0x000fe4000f8e18ff */
[----:B------:R-:W-:-:S04]  /*1aa0*/  SHF.L.U32 R3, R3, 0x1f, RZ ;  /* 0x0000001f03037819 */ /* 0x000fc800000006ff */
[----:B------:R0:W1:Y:S01]  /*1ab0*/  SYNCS.PHASECHK.TRANS64.TRYWAIT P2, [R0+URZ+0x31c30], R3 ;  /* 0x031c3003000075a7 */ /* 0x000062000804017f */
[----:B------:R-:W-:Y:S05]  /*1ac0*/  @!P0 BRA `(.L_x_1664) ;  /* 0x0000000000048947 */ /* 0x000fea0003800000 */
[----:B------:R-:W-:Y:S01]  /*1ad0*/  BPT.TRAP 0x1 ;  /* 0x000000040000795c */ /* 0x000fe20000300000 */
.L_x_1664:
[----:B------:R-:W2:Y:S01]  /*1ae0*/  S2R R4, SR_TID.X ;  /* 0x0000000000047919 */ /* 0x000ea20000002100 */
[----:B------:R-:W-:Y:S01]  /*1af0*/  IMAD.MOV.U32 R71, RZ, RZ, RZ ;  /* 0x000000ffff477224 */ /* 0x000fe200078e00ff */
[----:B--2---:R-:W-:Y:S01]  /*1b00*/  LOP3.LUT P1, RZ, R4, 0x7f, RZ, 0xc0, !PT ;  /* 0x0000007f04ff7812 */ /* 0x004fe2000782c0ff */
[----:B-1----:R-:W-:-:S12]  /*1b10*/  @P2 BRA `(.L_x_1665) ;  /* 0x0000000000082947 */ /* 0x002fd80003800000 */
[----:B------:R-:W1:Y:S02]  /*1b20*/  SYNCS.PHASECHK.TRANS64.TRYWAIT P2, [R0+URZ+0x31c30], R3 ;  /* 0x031c3003000075a7 */ /* 0x000e64000804017f */
[----:B-1----:R-:W-:Y:S05]  /*1b30*/  @!P2 BRA `(.L_x_1666) ;  /* 0x000001400078a947 */ /* 0x002fea0003800000 */
.L_x_1665:
[----:B------:R-:W-:Y:S05]  /*1b40*/  WARPSYNC.ALL ;  /* 0x0000000000007948 */ /* 0x000fea0003800000 */
[----:B------:R-:W-:Y:S01]  /*1b50*/  UIADD3 UR4, UR37, 0x16a00, URZ ;  /* 0x00016a0025047890 */ /* 0x000fe2000fffe03f */
[----:B------:R-:W-:Y:S01]  /*1b60*/  WARPGROUP.ARRIVE ;  /* 0x00000000000079c5 */ /* 0x000fe20000000000 */
[----:B------:R-:W-:Y:S01]  /*1b70*/  ULOP3.LUT UR5, UR39, 0x10000, URZ, 0xfc, !UPT ;  /* 0x0001000027057892 */ /* 0x000fe2000f8efc3f */
[----:B------:R-:W-:Y:S01]  /*1b80*/  R2UR UR57, R19 ;  /* 0x00000000133972ca */ /* 0x000fe200000e0000 */
[----:B------:R-:W-:Y:S01]  /*1b90*/  USHF.R.U32.HI UR4, URZ, 0x4, UR4 ;  /* 0x000000043f047899 */ /* 0x000fe20008011604 */
[----:B------:R-:W-:Y:S01]  /*1ba0*/  R2UR UR58, R18 ;  /* 0x00000000123a72ca */ /* 0x000fe200000e0000 */
[----:B------:R-:W-:Y:S01]  /*1bb0*/  UMOV UR29, 0x80000020 ;  /* 0x80000020001d7882 */ /* 0x000fe20000000000 */
[----:B------:R-:W-:Y:S01]  /*1bc0*/  UMOV UR31, 0x80000020 ;  /* 0x80000020001f7882 */ /* 0x000fe20000000000 */
[----:B------:R-:W-:Y:S01]  /*1bd0*/  ULOP3.LUT UR4, UR4, 0x3fff, URZ, 0xc0, !UPT ;  /* 0x00003fff04047892 */ /* 0x000fe2000f8ec03f */
[----:B------:R-:W-:Y:S01]  /*1be0*/  R2UR UR56, R17 ;  /* 0x00000000113872ca */ /* 0x000fe200000e0000 */
[----:B------:R-:W-:Y:S01]  /*1bf0*/  UMOV UR28, UR5 ;  /* 0x00000005001c7c82 */ /* 0x000fe20008000000 */
[----:B------:R-:W-:Y:S01]  /*1c00*/  UMOV UR9, UR29 ;  /* 0x0000001d00097c82 */ /* 0x000fe20008000000 */
[----:B------:R-:W-:Y:S01]  /*1c10*/  ULOP3.LUT UR6, UR4, 0x10000, URZ, 0xfc, !UPT ;  /* 0x0001000004067892 */ /* 0x000fe2000f8efc3f */
[----:B01----:R-:W-:Y:S01]  /*1c20*/  @!P1 VIADD R0, R0, 0x31c40 ;  /* 0x00031c4000009836 */ /* 0x003fe20000000000 */
[----:B------:R-:W-:Y:S01]  /*1c30*/  UMOV UR8, UR28 ;  /* 0x0000001c00087c82 */ /* 0x000fe20008000000 */
[----:B------:R-:W-:Y:S01]  /*1c40*/  UMOV UR11, 0x80000020 ;  /* 0x80000020000b7882 */ /* 0x000fe20000000000 */
[----:B------:R-:W-:Y:S01]  /*1c50*/  UIMAD UR4, UR36, 0x6c0, UR6 ;  /* 0x000006c0240478a4 */ /* 0x000fe2000f8e0206 */
[----:B------:R-:W-:Y:S01]  /*1c60*/  UMOV UR12, UR28 ;  /* 0x0000001c000c7c82 */ /* 0x000fe20008000000 */
[----:B------:R-:W-:-:S02]  /*1c70*/  UMOV UR13, UR29 ;  /* 0x0000001d000d7c82 */ /* 0x000fc40008000000 */
[----:B------:R-:W-:Y:S02]  /*1c80*/  UIADD3 UR10, UR4, 0x40, URZ ;  /* 0x00000040040a7890 */ /* 0x000fe4000fffe03f */
[----:B------:R-:W-:Y:S02]  /*1c90*/  UIADD3 UR14, UR4, 0x80, URZ ;  /* 0x00000080040e7890 */ /* 0x000fe4000fffe03f */
[----:B------:R-:W-:Y:S01]  /*1ca0*/  UMOV UR30, UR4 ;  /* 0x00000004001e7c82 */ /* 0x000fe20008000000 */
[----:B------:R-:W-:Y:S01]  /*1cb0*/  UMOV UR15, 0x80000020 ;  /* 0x80000020000f7882 */ /* 0x000fe20000000000 */
[----:B------:R-:W-:Y:S01]  /*1cc0*/  HGMMA.64x16x16.F32 R96, gdesc[UR28], RZ, !UPT, gsb0 ;  /* 0x002000001c6079f0 */ /* 0x000fe2000c0008ff */
        /* <DEDUP_REMOVED lines=57> */
[----:B------:R-:W-:Y:S03]  /*2060*/  HGMMA.64x16x16.F32 R40, gdesc[UR28], RZ, !UPT, gsb0 ;  /* 0x002000001c2879f0 */ /* 0x000fe6000c0008ff */
        /* <DEDUP_REMOVED lines=102> */
[----:B------:R-:W-:Y:S02]  /*26d0*/  UIADD3 UR7, UR5, 0x600, URZ ;  /* 0x0000060005077890 */ /* 0x000fe4000fffe03f */
        /* <DEDUP_REMOVED lines=58> */
[----:B------:R-:W-:Y:S02]  /*2a80*/  UIMAD UR7, UR38, -0x90, UR57 ;  /* 0xffffff70260778a4 */ /* 0x000fe4000f8e0239 */
[----:B------:R-:W-:Y:S02]  /*2a90*/  UIADD3 UR38, UR38, -0x2, URZ ;  /* 0xfffffffe26267890 */ /* 0x000fe4000fffe03f */
[----:B------:R-:W-:-:S02]  /*2aa0*/  UIADD3 UR10, UR7, 0x90, URZ ;  /* 0x00000090070a7890 */ /* 0x000fc4000fffe03f */
[----:B------:R-:W-:Y:S01]  /*2ab0*/  UIADD3 UR7, -UR58, 0x91, UR7 ;  /* 0x000000913a077890 */ /* 0x000fe2000fffe107 */
        /* <DEDUP_REMOVED lines=97> */
[----:B------:R-:W1:Y:S08]  /*30d0*/  MUFU.TANH R66, R66 ;  /* 0x0000004200427308 */ /* 0x000e700000002400 */
[----:B------:R-:W2:Y:S08]  /*30e0*/  MUFU.TANH R67, R67 ;  /* 0x0000004300437308 */ /* 0x000eb00000002400 */
[----:B------:R-:W3:Y:S08]  /*30f0*/  MUFU.TANH R68, R68 ;  /* 0x0000004400447308 */ /* 0x000ef00000002400 */
        /* <DEDUP_REMOVED lines=48> */
[----:B------:R-:W-:Y:S02]  /*3400*/  IMAD.U32 R73, RZ, RZ, UR56 ;  /* 0x00000038ff497e24 */ /* 0x000fe4000f8e00ff */
[----:B------:R-:W-:Y:S01]  /*3410*/  FMUL.FTZ R15, R74, UR5 ;  /* 0x000000054a0f7c20 */ /* 0x000fe20008410000 */
[----:B------:R-:W-:Y:S01]  /*3420*/  HGMMA.64x16x16.F32 R56, gdesc[UR24], R56, gsb0 ;  /* 0x00200000183879f0 */ /* 0x000fe20008000838 */
[----:B------:R-:W-:Y:S01]  /*3430*/  UIADD3 UR26, UR4, 0x5c2, URZ ;  /* 0x000005c2041a7890 */ /* 0x000fe2000fffe03f */
[----:B------:R-:W-:Y:S01]  /*3440*/  IMAD.U32 R76, RZ, RZ, UR10 ;  /* 0x0000000aff4c7e24 */ /* 0x000fe2000f8e00ff */
[----:B------:R-:W-:Y:S01]  /*3450*/  UMOV UR27, 0x80000020 ;  /* 0x80000020001b7882 */ /* 0x000fe20000000000 */
[----:B------:R-:W-:-:S02]  /*3460*/  IMAD.U32 R78, RZ, RZ, UR7 ;  /* 0x00000007ff4e7e24 */ /* 0x000fc4000f8e00ff */
[----:B------:R-:W-:Y:S01]  /*3470*/  FMUL.FTZ R64, R79, UR5 ;  /* 0x000000054f407c20 */ /* 0x000fe20008410000 */
[----:B------:R-:W-:Y:S02]  /*3480*/  IMAD R73, R73, 0xc0, R144 ;  /* 0x000000c049497824 */ /* 0x000fe400078e0290 */
[----:B------:R-:W-:Y:S01]  /*3490*/  FMUL.FTZ R84, R72, UR5 ;  /* 0x0000000548547c20 */ /* 0x000fe20008410000 */
[----:B------:R-:W-:Y:S02]  /*34a0*/  IMAD R76, R23, -0x2, R76 ;  /* 0xfffffffe174c7824 */ /* 0x000fe400078e024c */
[----:B------:R-:W-:Y:S01]  /*34b0*/  FMUL.FTZ R90, R77, UR5 ;  /* 0x000000054d5a7c20 */ /* 0x000fe20008410000 */
[----:B------:R-:W-:Y:S02]  /*34c0*/  IMAD R78, R23, -0x2, R78 ;  /* 0xfffffffe174e7824 */ /* 0x000fe400078e024e */
[----:B------:R-:W-:Y:S01]  /*34d0*/  FMUL.FTZ R20, R75, UR5 ;  /* 0x000000054b147c20 */ /* 0x000fe20008410000 */
[----:B------:R-:W-:Y:S02]  /*34e0*/  MUFU.TANH R86, R86 ;  /* 0x0000005600567308 */ /* 0x000fe40000002400 */
[----:B------:R-:W-:-:S02]  /*34f0*/  VIADDMNMX R74, R73, R78, R76, PT ;  /* 0x0000004e494a7246 */ /* 0x000fc4000380014c */
[----:B------:R-:W-:Y:S02]  /*3500*/  IADD3 R73, R78, 0x8, R73 ;  /* 0x000000084e497810 */ /* 0x000fe40007ffe049 */
[C---:B------:R-:W-:Y:S02]  /*3510*/  ISETP.GT.AND P3, PT, R74.reuse, RZ, PT ;  /* 0x000000ff4a00720c */ /* 0x040fe40003f64270 */
[----:B------:R-:W5:Y:S01]  /*3520*/  MUFU.TANH R84, R84 ;  /* 0x0000005400547308 */ /* 0x000f620000002400 */
[C---:B------:R-:W-:Y:S02]  /*3530*/  ISETP.GT.AND P2, PT, R74.reuse, 0x1, PT ;  /* 0x000000014a00780c */ /* 0x040fe40003f44270 */
[----:B------:R-:W-:Y:S02]  /*3540*/  ISETP.GT.AND P5, PT, R74, 0x8, PT ;  /* 0x000000084a00780c */ /* 0x000fe40003fa4270 */
[----:B0-----:R-:W-:Y:S02]  /*3550*/  FSEL R79, R65, -INF , P3 ;  /* 0xff800000414f7808 */ /* 0x001fe40001800000 */
[----:B-1----:R-:W-:Y:S01]  /*3560*/  FSEL R91, R66, -INF , P2 ;  /* 0xff800000425b7808 */ /* 0x002fe20001000000 */
[----:B------:R-:W0:Y:S01]  /*3570*/  MUFU.TANH R92, R92 ;  /* 0x0000005c005c7308 */ /* 0x000e220000002400 */
[----:B------:R-:W-:-:S02]  /*3580*/  ISETP.GT.AND P6, PT, R74, 0x9, PT ;  /* 0x000000094a00780c */ /* 0x000fc40003fc4270 */
[----:B--2---:R-:W-:Y:S02]  /*3590*/  FSEL R93, R67, -INF , P5 ;  /* 0xff800000435d7808 */ /* 0x004fe40002800000 */
[----:B------:R-:W-:Y:S02]  /*35a0*/  ISETP.GT.AND P4, PT, R74, 0x10, PT ;  /* 0x000000104a00780c */ /* 0x000fe40003f84270 */
[----:B---3--:R-:W-:Y:S01]  /*35b0*/  FSEL R97, R68, -INF , P6 ;  /* 0xff80000044617808 */ /* 0x008fe20003000000 */
[----:B------:R-:W1:Y:S01]  /*35c0*/  MUFU.TANH R90, R90 ;  /* 0x0000005a005a7308 */ /* 0x000e620000002400 */
[C---:B------:R-:W-:Y:S02]  /*35d0*/  ISETP.GT.AND P3, PT, R74.reuse, 0x11, PT ;  /* 0x000000114a00780c */ /* 0x040fe40003f64270 */
[----:B----4-:R-:W-:Y:S02]  /*35e0*/  FSEL R95, R69, -INF , P4 ;  /* 0xff800000455f7808 */ /* 0x010fe40002000000 */
[----:B------:R-:W-:-:S02]  /*35f0*/  ISETP.GT.AND P2, PT, R74, 0x18, PT ;  /* 0x000000184a00780c */ /* 0x000fc40003f44270 */
[----:B-----5:R-:W-:Y:S01]  /*3600*/  FSEL R87, R70, -INF , P3 ;  /* 0xff80000046577808 */ /* 0x020fe20001800000 */
[----:B------:R-:W-:Y:S01]  /*3610*/  MUFU.TANH R12, R12 ;  /* 0x0000000c000c7308 */ /* 0x000fe20000002400 */
[----:B------:R-:W-:Y:S02]  /*3620*/  ISETP.GT.AND P5, PT, R74, 0x19, PT ;  /* 0x000000194a00780c */ /* 0x000fe40003fa4270 */
[----:B------:R-:W-:Y:S02]  /*3630*/  FSEL R85, R88, -INF , P2 ;  /* 0xff80000058557808 */ /* 0x000fe40001000000 */
[----:B------:R-:W-:Y:S02]  /*3640*/  ISETP.GT.AND P4, PT, R74, 0x20, PT ;  /* 0x000000204a00780c */ /* 0x000fe40003f84270 */
[----:B------:R-:W-:Y:S01]  /*3650*/  FSEL R77, R89, -INF , P5 ;  /* 0xff800000594d7808 */ /* 0x000fe20002800000 */
[----:B------:R-:W-:Y:S02]  /*3660*/  WARPGROUP.DEPBAR.LE gsb0, 0x0 ;  /* 0x00008000000079c5 */ /* 0x000fe40000010000 */
[----:B------:R-:W-:Y:S01]  /*3670*/  WARPGROUP.ARRIVE ;  /* 0x00000000000079c5 */ /* 0x000fe20000000000 */
[----:B------:R-:W-:Y:S01]  /*3680*/  FMUL.FTZ R96, R56, UR5 ;  /* 0x0000000538607c20 */ /* 0x000fe20008410000 */
[----:B------:R-:W-:Y:S01]  /*3690*/  FMUL.FTZ R56, R58, UR5 ;  /* 0x000000053a387c20 */ /* 0x000fe20008410000 */
[----:B------:R-:W-:Y:S01]  /*36a0*/  FMUL.FTZ R58, R62, UR5 ;  /* 0x000000053e3a7c20 */ /* 0x000fe20008410000 */
[----:B------:R-:W-:Y:S01]  /*36b0*/  ISETP.GT.AND P3, PT, R74, 0x21, PT ;  /* 0x000000214a00780c */ /* 0x000fe20003f64270 */
[----:B------:R-:W-:Y:S01]  /*36c0*/  FMUL.FTZ R98, R61, UR5 ;  /* 0x000000053d627c20 */ /* 0x000fe20008410000 */
[----:B------:R-:W-:Y:S01]  /*36d0*/  HGMMA.64x16x16.F32 R48, gdesc[UR24], R48, gsb0 ;  /* 0x00200000183079f0 */ /* 0x000fe20008000830 */
[----:B------:R-:W-:Y:S01]  /*36e0*/  UIADD3 UR26, UR4, 0x602, URZ ;  /* 0x00000602041a7890 */ /* 0x000fe2000fffe03f */
[----:B------:R-:W-:Y:S01]  /*36f0*/  FSEL R75, R80, -INF , P4 ;  /* 0xff800000504b7808 */ /* 0x000fe20002000000 */
[----:B------:R-:W-:Y:S01]  /*3700*/  UMOV UR27, 0x80000020 ;  /* 0x80000020001b7882 */ /* 0x000fe20000000000 */
[C---:B------:R-:W-:Y:S01]  /*3710*/  ISETP.GT.AND P2, PT, R74.reuse, 0x28, PT ;  /* 0x000000284a00780c */ /* 0x040fe20003f44270 */
[----:B------:R-:W-:Y:S01]  /*3720*/  FMUL.FTZ R94, R57, UR5 ;  /* 0x00000005395e7c20 */ /* 0x000fe20008410000 */
[----:B------:R-:W-:Y:S01]  /*3730*/  FSEL R72, R81, -INF , P3 ;  /* 0xff80000051487808 */ /* 0x000fe20001800000 */
[----:B------:R-:W-:Y:S01]  /*3740*/  FMUL.FTZ R57, R59, UR5 ;  /* 0x000000053b397c20 */ /* 0x000fe20008410000 */
[----:B------:R-:W-:Y:S01]  /*3750*/  ISETP.GT.AND P5, PT, R74, 0x29, PT ;  /* 0x000000294a00780c */ /* 0x000fe20003fa4270 */
[----:B------:R-:W-:Y:S01]  /*3760*/  FMUL.FTZ R59, R63, UR5 ;  /* 0x000000053f3b7c20 */ /* 0x000fe20008410000 */
[----:B------:R-:W-:Y:S01]  /*3770*/  FSEL R70, R82, -INF , P2 ;  /* 0xff80000052467808 */ /* 0x000fe20001000000 */
[----:B------:R-:W2:Y:S01]  /*3780*/  MUFU.TANH R96, R96 ;  /* 0x0000006000607308 */ /* 0x000ea20000002400 */
[----:B------:R-:W-:Y:S01]  /*3790*/  ISETP.GT.AND P4, PT, R74, 0x30, PT ;  /* 0x000000304a00780c */ /* 0x000fe20003f84270 */
[----:B------:R-:W-:Y:S01]  /*37a0*/  FMUL.FTZ R60, R60, UR5 ;  /* 0x000000053c3c7c20 */ /* 0x000fe20008410000 */
[----:B------:R-:W-:-:S02]  /*37b0*/  FSEL R63, R83, -INF , P5 ;  /* 0xff800000533f7808 */ /* 0x000fc40002800000 */
[----:B------:R-:W-:Y:S02]  /*37c0*/  ISETP.GT.AND P2, PT, R74, 0x31, PT ;  /* 0x000000314a00780c */ /* 0x000fe40003f44270 */
[----:B------:R-:W-:Y:S01]  /*37d0*/  FSEL R66, R84, -INF , P4 ;  /* 0xff80000054427808 */ /* 0x000fe20002000000 */
[----:B------:R-:W3:Y:S01]  /*37e0*/  MUFU.TANH R94, R94 ;  /* 0x0000005e005e7308 */ /* 0x000ee20000002400 */
[----:B------:R-:W-:Y:S02]  /*37f0*/  ISETP.GT.AND P3, PT, R74, 0x38, PT ;  /* 0x000000384a00780c */ /* 0x000fe40003f64270 */
[----:B------:R-:W-:Y:S02]  /*3800*/  FSEL R67, R86, -INF , P2 ;  /* 0xff80000056437808 */ /* 0x000fe40001000000 */
[----:B------:R-:W-:Y:S02]  /*3810*/  ISETP.GT.AND P2, PT, R74, 0x39, PT ;  /* 0x000000394a00780c */ /* 0x000fe40003f44270 */
[----:B0-----:R-:W-:Y:S01]  /*3820*/  FSEL R69, R92, -INF , P3 ;  /* 0xff8000005c457808 */ /* 0x001fe20001800000 */
[----:B------:R-:W0:Y:S01]  /*3830*/  MUFU.TANH R60, R60 ;  /* 0x0000003c003c7308 */ /* 0x000e220000002400 */
[----:B------:R-:W-:-:S02]  /*3840*/  ISETP.GT.AND P3, PT, R74, 0x40, PT ;  /* 0x000000404a00780c */ /* 0x000fc40003f64270 */
[----:B-1----:R-:W-:Y:S02]  /*3850*/  FSEL R68, R90, -INF , P2 ;  /* 0xff8000005a447808 */ /* 0x002fe40001000000 */
[----:B------:R-:W-:Y:S02]  /*3860*/  ISETP.GT.AND P2, PT, R74, 0x41, PT ;  /* 0x000000414a00780c */ /* 0x000fe40003f44270 */
[----:B--2---:R-:W-:Y:S01]  /*3870*/  FSEL R65, R96, -INF , P3 ;  /* 0xff80000060417808 */ /* 0x004fe20001800000 */
[----:B------:R-:W-:Y:S01]  /*3880*/  MUFU.TANH R98, R98 ;  /* 0x0000006200627308 */ /* 0x000fe20000002400 */
[----:B------:R-:W-:Y:S02]  /*3890*/  ISETP.GT.AND P3, PT, R74, 0x48, PT ;  /* 0x000000484a00780c */ /* 0x000fe40003f64270 */
[----:B------:R-:W-:-:S04]  /*38a0*/  VIMNMX R78, R76, R73, PT ;  /* 0x000000494c4e7248 */ /* 0x000fc80003fe0100 */
[----:B------:R-:W-:Y:S01]  /*38b0*/  ISETP.GT.AND P4, PT, R78, 0x8, PT ;  /* 0x000000084e00780c */ /* 0x000fe20003f84270 */
[----:B------:R-:W-:Y:S03]  /*38c0*/  MUFU.TANH R13, R13 ;  /* 0x0000000d000d7308 */ /* 0x000fe60000002400 */
[----:B------:R-:W-:-:S05]  /*38d0*/  FSEL R5, R5, -INF , P4 ;  /* 0xff80000005057808 */ /* 0x000fca0002000000 */
[----:B------:R-:W-:Y:S01]  /*38e0*/  MUFU.TANH R14, R14 ;  /* 0x0000000e000e7308 */ /* 0x000fe20000002400 */
[----:B------:R-:W-:Y:S02]  /*38f0*/  WARPGROUP.DEPBAR.LE gsb0, 0x0 ;  /* 0x00008000000079c5 */ /* 0x000fe40000010000 */
[----:B------:R-:W-:Y:S01]  /*3900*/  WARPGROUP.ARRIVE ;  /* 0x00000000000079c5 */ /* 0x000fe20000000000 */
[----:B------:R-:W-:Y:S01]  /*3910*/  FMUL.FTZ R99, R48, UR5 ;  /* 0x0000000530637c20 */ /* 0x000fe20008410000 */
[----:B------:R-:W-:Y:S01]  /*3920*/  FMUL.FTZ R48, R50, UR5 ;  /* 0x0000000532307c20 */ /* 0x000fe20008410000 */
[----:B------:R-:W-:Y:S01]  /*3930*/  FMNMX.FTZ R50, R79, R91, !PT ;  /* 0x0000005b4f327209 */ /* 0x000fe20007810000 */
[----:B------:R-:W-:Y:S01]  /*3940*/  FMUL.FTZ R52, R52, UR5 ;  /* 0x0000000534347c20 */ /* 0x000fe20008410000 */
[----:B------:R-:W-:Y:S01]  /*3950*/  FMUL.FTZ R100, R49, UR5 ;  /* 0x0000000531647c20 */ /* 0x000fe20008410000 */
[----:B------:R-:W-:Y:S01]  /*3960*/  HGMMA.64x16x16.F32 R40, gdesc[UR24], R40, gsb0 ;  /* 0x00200000182879f0 */ /* 0x000fe20008000828 */
[----:B------:R-:W-:Y:S01]  /*3970*/  UIADD3 UR26, UR4, 0x642, URZ ;  /* 0x00000642041a7890 */ /* 0x000fe2000fffe03f */
[----:B------:R-:W-:Y:S01]  /*3980*/  FMNMX.FTZ R50, R93, R50, !PT ;  /* 0x000000325d327209 */ /* 0x000fe20007810000 */
[----:B------:R-:W-:Y:S01]  /*3990*/  UMOV UR27, 0x80000020 ;  /* 0x80000020001b7882 */ /* 0x000fe20000000000 */
[----:B------:R-:W-:Y:S01]  /*39a0*/  FMUL.FTZ R49, R51, UR5 ;  /* 0x0000000533317c20 */ /* 0x000fe20008410000 */
[----:B------:R-:W-:Y:S01]  /*39b0*/  FMUL.FTZ R53, R53, UR5 ;  /* 0x0000000535357c20 */ /* 0x000fe20008410000 */
[----:B------:R-:W-:Y:S01]  /*39c0*/  FMNMX.FTZ R50, R97, R50, !PT ;  /* 0x0000003261327209 */ /* 0x000fe20007810000 */
[----:B------:R1:W-:Y:S01]  /*39d0*/  MUFU.TANH R51, R52 ;  /* 0x0000003400337308 */ /* 0x0003e20000002400 */
[----:B------:R-:W-:-:S02]  /*39e0*/  ULDC UR4, c[0x0][0x988] ;  /* 0x0002620000047ab9 */ /* 0x000fc40000000800 */
[----:B------:R-:W-:-:S04]  /*39f0*/  FMNMX.FTZ R50, R95, R50, !PT ;  /* 0x000000325f327209 */ /* 0x000fc80007810000 */
[----:B------:R-:W-:Y:S01]  /*3a00*/  FMNMX.FTZ R62, R87, R50, !PT ;  /* 0x00000032573e7209 */ /* 0x000fe20007810000 */
[----:B------:R-:W2:Y:S03]  /*3a10*/  MUFU.TANH R99, R99 ;  /* 0x0000006300637308 */ /* 0x000ea60000002400 */
[----:B------:R-:W-:-:S04]  /*3a20*/  FMNMX.FTZ R62, R85, R62, !PT ;  /* 0x0000003e553e7209 */ /* 0x000fc80007810000 */
[----:B------:R-:W-:Y:S01]  /*3a30*/  FMNMX.FTZ R62, R77, R62, !PT ;  /* 0x0000003e4d3e7209 */ /* 0x000fe20007810000 */
[----:B------:R4:W-:Y:S03]  /*3a40*/  MUFU.TANH R50, R53 ;  /* 0x0000003500327308 */ /* 0x0009e60000002400 */
[----:B------:R-:W-:Y:S02]  /*3a50*/  FMNMX.FTZ R61, R75, R62, !PT ;  /* 0x0000003e4b3d7209 */ /* 0x000fe40007810000 */
[----:B---3--:R-:W-:Y:S02]  /*3a60*/  FSEL R62, R94, -INF , P2 ;  /* 0xff8000005e3e7808 */ /* 0x008fe40001000000 */
[----:B------:R-:W-:Y:S01]  /*3a70*/  FMNMX.FTZ R61, R72, R61, !PT ;  /* 0x0000003d483d7209 */ /* 0x000fe20007810000 */
[----:B------:R-:W3:Y:S01]  /*3a80*/  MUFU.TANH R100, R100 ;  /* 0x0000006400647308 */ /* 0x000ee20000002400 */
[----:B------:R-:W-:-:S02]  /*3a90*/  ISETP.GT.AND P2, PT, R74, 0x49, PT ;  /* 0x000000494a00780c */ /* 0x000fc40003f44270 */
[----:B-1----:R-:W-:Y:S02]  /*3aa0*/  FMNMX.FTZ R52, R70, R61, !PT ;  /* 0x0000003d46347209 */ /* 0x002fe40007810000 */
[----:B0-----:R-:W-:Y:S02]  /*3ab0*/  FSEL R61, R60, -INF , P3 ;  /* 0xff8000003c3d7808 */ /* 0x001fe40001800000 */
[----:B----4-:R-:W-:Y:S01]  /*3ac0*/  FMNMX.FTZ R53, R63, R52, !PT ;  /* 0x000000343f357209 */ /* 0x010fe20007810000 */
[----:B------:R-:W-:Y:S01]  /*3ad0*/  MUFU.TANH R15, R15 ;  /* 0x0000000f000f7308 */ /* 0x000fe20000002400 */
[----:B------:R-:W-:Y:S02]  /*3ae0*/  ISETP.GT.AND P3, PT, R74, 0x50, PT ;  /* 0x000000504a00780c */ /* 0x000fe40003f64270 */
[----:B------:R-:W-:Y:S02]  /*3af0*/  FMNMX.FTZ R52, R66, R53, !PT ;  /* 0x0000003542347209 */ /* 0x000fe40007810000 */
[----:B--2---:R-:W-:-:S02]  /*3b00*/  FSEL R60, R99, -INF , P3 ;  /* 0xff800000633c7808 */ /* 0x004fc40001800000 */
[----:B------:R-:W-:Y:S01]  /*3b10*/  FMNMX.FTZ R52, R67, R52, !PT ;  /* 0x0000003443347209 */ /* 0x000fe20007810000 */
[----:B------:R-:W-:Y:S01]  /*3b20*/  MUFU.TANH R20, R20 ;  /* 0x0000001400147308 */ /* 0x000fe20000002400 */
[----:B------:R-:W-:Y:S02]  /*3b30*/  ISETP.GT.AND P3, PT, R74, 0x58, PT ;  /* 0x000000584a00780c */ /* 0x000fe40003f64270 */
[----:B------:R-:W-:Y:S01]  /*3b40*/  FMNMX.FTZ R53, R69, R52, !PT ;  /* 0x0000003445357209 */ /* 0x000fe20007810000 */
[----:B------:R-:W-:Y:S02]  /*3b50*/  WARPGROUP.DEPBAR.LE gsb0, 0x0 ;  /* 0x00008000000079c5 */ /* 0x000fe40000010000 */
[----:B------:R-:W-:Y:S01]  /*3b60*/  WARPGROUP.ARRIVE ;  /* 0x00000000000079c5 */ /* 0x000fe20000000000 */
[----:B------:R-:W-:Y:S01]  /*3b70*/  FMUL.FTZ R44, R44, UR5 ;  /* 0x000000052c2c7c20 */ /* 0x000fe20008410000 */
[----:B------:R-:W-:Y:S01]  /*3b80*/  FMUL.FTZ R40, R40, UR5 ;  /* 0x0000000528287c20 */ /* 0x000fe20008410000 */
[----:B------:R-:W-:Y:S01]  /*3b90*/  FMUL.FTZ R45, R45, UR5 ;  /* 0x000000052d2d7c20 */ /* 0x000fe20008410000 */
[----:B------:R-:W-:Y:S01]  /*3ba0*/  FMUL.FTZ R41, R41, UR5 ;  /* 0x0000000529297c20 */ /* 0x000fe20008410000 */
[----:B------:R0:W-:Y:S01]  /*3bb0*/  MUFU.TANH R80, R44 ;  /* 0x0000002c00507308 */ /* 0x0001e20000002400 */
[----:B------:R-:W-:Y:S01]  /*3bc0*/  HGMMA.64x16x16.F32 R32, gdesc[UR24], R32, gsb0 ;  /* 0x00200000182079f0 */ /* 0x000fe20008000820 */
[----:B------:R-:W-:Y:S01]  /*3bd0*/  FSEL R51, R51, -INF , P3 ;  /* 0xff80000033337808 */ /* 0x000fe20001800000 */
[----:B------:R-:W-:Y:S01]  /*3be0*/  FMUL.FTZ R86, R47, UR5 ;  /* 0x000000052f567c20 */ /* 0x000fe20008410000 */
[----:B------:R-:W-:-:S04]  /*3bf0*/  ISETP.GT.AND P3, PT, R74, 0x60, PT ;  /* 0x000000604a00780c */ /* 0x000fc80003f64270 */
[----:B------:R-:W1:Y:S01]  /*3c00*/  MUFU.TANH R40, R40 ;  /* 0x0000002800287308 */ /* 0x000e620000002400 */
[----:B0-----:R-:W-:-:S04]  /*3c10*/  FMNMX.FTZ R44, R68, R53, !PT ;  /* 0x00000035442c7209 */ /* 0x001fc80007810000 */
[----:B------:R-:W-:-:S03]  /*3c20*/  FMNMX.FTZ R53, R65, R44, !PT ;  /* 0x0000002c41357209 */ /* 0x000fc60007810000 */
[----:B------:R0:W-:Y:S01]  /*3c30*/  MUFU.TANH R81, R45 ;  /* 0x0000002d00517308 */ /* 0x0001e20000002400 */
[----:B------:R-:W-:Y:S02]  /*3c40*/  FMNMX.FTZ R44, R62, R53, !PT ;  /* 0x000000353e2c7209 */ /* 0x000fe40007810000 */
[----:B------:R-:W-:Y:S02]  /*3c50*/  FSEL R53, R98, -INF , P2 ;  /* 0xff80000062357808 */ /* 0x000fe40001000000 */
[----:B------:R-:W-:Y:S02]  /*3c60*/  FMNMX.FTZ R44, R61, R44, !PT ;  /* 0x0000002c3d2c7209 */ /* 0x000fe40007810000 */
[----:B------:R-:W-:Y:S01]  /*3c70*/  ISETP.GT.AND P2, PT, R74, 0x51, PT ;  /* 0x000000514a00780c */ /* 0x000fe20003f44270 */
[----:B------:R-:W2:Y:S01]  /*3c80*/  MUFU.TANH R41, R41 ;  /* 0x0000002900297308 */ /* 0x000ea20000002400 */
[----:B0-----:R-:W-:Y:S02]  /*3c90*/  FMNMX.FTZ R45, R53, R44, !PT ;  /* 0x0000002c352d7209 */ /* 0x001fe40007810000 */
[----:B---3--:R-:W-:-:S02]  /*3ca0*/  FSEL R52, R100, -INF , P2 ;  /* 0xff80000064347808 */ /* 0x008fc40001000000 */
[----:B------:R-:W-:Y:S02]  /*3cb0*/  FMNMX.FTZ R45, R60, R45, !PT ;  /* 0x0000002d3c2d7209 */ /* 0x000fe40007810000 */
[----:B------:R-:W-:Y:S01]  /*3cc0*/  ISETP.GT.AND P2, PT, R74, 0x59, PT ;  /* 0x000000594a00780c */ /* 0x000fe20003f44270 */
[----:B------:R-:W-:Y:S01]  /*3cd0*/  MUFU.TANH R21, R21 ;  /* 0x0000001500157308 */ /* 0x000fe20000002400 */
[----:B------:R-:W-:Y:S02]  /*3ce0*/  FMNMX.FTZ R44, R52, R45, !PT ;  /* 0x0000002d342c7209 */ /* 0x000fe40007810000 */
[----:B------:R-:W-:Y:S02]  /*3cf0*/  FSEL R50, R50, -INF , P2 ;  /* 0xff80000032327808 */ /* 0x000fe40001000000 */
[----:B------:R-:W-:Y:S02]  /*3d00*/  FMNMX.FTZ R83, R51, R44, !PT ;  /* 0x0000002c33537209 */ /* 0x000fe40007810000 */
[----:B-1----:R-:W-:Y:S01]  /*3d10*/  FSEL R45, R40, -INF , P3 ;  /* 0xff800000282d7808 */ /* 0x002fe20001800000 */
[----:B------:R-:W-:Y:S01]  /*3d20*/  MUFU.TANH R64, R64 ;  /* 0x0000004000407308 */ /* 0x000fe20000002400 */
[----:B------:R-:W-:-:S02]  /*3d30*/  ISETP.GT.AND P2, PT, R74, 0x61, PT ;  /* 0x000000614a00780c */ /* 0x000fc40003f44270 */
[----:B------:R-:W-:Y:S02]  /*3d40*/  FMNMX.FTZ R40, R50, R83, !PT ;  /* 0x0000005332287209 */ /* 0x000fe40007810000 */
[C---:B------:R-:W-:Y:S02]  /*3d50*/  ISETP.GT.AND P3, PT, R74.reuse, 0x68, PT ;  /* 0x000000684a00780c */ /* 0x040fe40003f64270 */
[----:B--2---:R-:W-:Y:S01]  /*3d60*/  FSEL R44, R41, -INF , P2 ;  /* 0xff800000292c7808 */ /* 0x004fe20001000000 */
[----:B------:R-:W-:Y:S01]  /*3d70*/  MUFU.TANH R56, R56 ;  /* 0x0000003800387308 */ /* 0x000fe20000002400 */
[----:B------:R-:W-:Y:S02]  /*3d80*/  FMNMX.FTZ R83, R45, R40, !PT ;  /* 0x000000282d537209 */ /* 0x000fe40007810000 */
[----:B------:R-:W-:Y:S01]  /*3d90*/  ISETP.GT.AND P2, PT, R74, 0x69, PT ;  /* 0x000000694a00780c */ /* 0x000fe20003f44270 */
[----:B------:R-:W-:Y:S02]  /*3da0*/  WARPGROUP.DEPBAR.LE gsb0, 0x0 ;  /* 0x00008000000079c5 */ /* 0x000fe40000010000 */
[----:B------:R-:W-:Y:S01]  /*3db0*/  WARPGROUP.ARRIVE ;  /* 0x00000000000079c5 */ /* 0x000fe20000000000 */
[----:B------:R-:W-:Y:S01]  /*3dc0*/  FMUL.FTZ R32, R32, UR5 ;  /* 0x0000000520207c20 */ /* 0x000fe20008410000 */
[----:B------:R-:W-:Y:S01]  /*3dd0*/  FMUL.FTZ R33, R33, UR5 ;  /* 0x0000000521217c20 */ /* 0x000fe20008410000 */
[----:B------:R-:W-:Y:S01]  /*3de0*/  FMUL.FTZ R36, R36, UR5 ;  /* 0x0000000524247c20 */ /* 0x000fe20008410000 */
[----:B------:R-:W-:Y:S01]  /*3df0*/  FMUL.FTZ R37, R37, UR5 ;  /* 0x0000000525257c20 */ /* 0x000fe20008410000 */
[----:B------:R-:W-:Y:S01]  /*3e00*/  FSEL R41, R80, -INF , P3 ;  /* 0xff80000050297808 */ /* 0x000fe20001800000 */
[----:B------:R-:W-:Y:S01]  /*3e10*/  HGMMA.64x16x16.F32 R24, gdesc[UR32], R24, gsb0 ;  /* 0x00200000201879f0 */ /* 0x000fe20008000818 */
[----:B------:R-:W-:Y:S01]  /*3e20*/  MUFU.TANH R32, R32 ;  /* 0x0000002000207308 */ /* 0x000fe20000002400 */
[----:B------:R-:W-:Y:S01]  /*3e30*/  FMNMX.FTZ R80, R44, R83, !PT ;  /* 0x000000532c507209 */ /* 0x000fe20007810000 */
[----:B------:R-:W-:Y:S01]  /*3e40*/  FMUL.FTZ R88, R34, UR5 ;  /* 0x0000000522587c20 */ /* 0x000fe20008410000 */
[C---:B------:R-:W-:Y:S01]  /*3e50*/  ISETP.GT.AND P3, PT, R74.reuse, 0x70, PT ;  /* 0x000000704a00780c */ /* 0x040fe20003f64270 */
[----:B------:R-:W-:Y:S01]  /*3e60*/  FMUL.FTZ R90, R35, UR5 ;  /* 0x00000005235a7c20 */ /* 0x000fe20008410000 */
[----:B------:R-:W-:Y:S01]  /*3e70*/  FSEL R40, R81, -INF , P2 ;  /* 0xff80000051287808 */ /* 0x000fe20001000000 */
[----:B------:R-:W-:Y:S01]  /*3e80*/  FMUL.FTZ R92, R39, UR5 ;  /* 0x00000005275c7c20 */ /* 0x000fe20008410000 */
[----:B------:R-:W-:Y:S01]  /*3e90*/  FMNMX.FTZ R81, R41, R80, !PT ;  /* 0x0000005029517209 */ /* 0x000fe20007810000 */
[----:B------:R-:W0:Y:S01]  /*3ea0*/  MUFU.TANH R33, R33 ;  /* 0x0000002100217308 */ /* 0x000e220000002400 */
[----:B------:R-:W-:Y:S01]  /*3eb0*/  ISETP.GT.AND P2, PT, R74, 0x71, PT ;  /* 0x000000714a00780c */ /* 0x000fe20003f44270 */
[----:B------:R-:W-:-:S06]  /*3ec0*/  FMUL.FTZ R80, R54, UR5 ;  /* 0x0000000536507c20 */ /* 0x000fcc0008410000 */
[----:B------:R-:W1:Y:S08]  /*3ed0*/  MUFU.TANH R36, R36 ;  /* 0x0000002400247308 */ /* 0x000e700000002400 */
[----:B------:R2:W3:Y:S01]  /*3ee0*/  MUFU.TANH R82, R37 ;  /* 0x0000002500527308 */ /* 0x0004e20000002400 */
[----:B0-----:R-:W-:Y:S02]  /*3ef0*/  FSEL R33, R33, -INF , P2 ;  /* 0xff80000021217808 */ /* 0x001fe40001000000 */
[----:B------:R-:W-:-:S05]  /*3f00*/  ISETP.GT.AND P2, PT, R74, 0x79, PT ;  /* 0x000000794a00780c */ /* 0x000fca0003f44270 */
[----:B------:R-:W-:Y:S01]  /*3f10*/  MUFU.TANH R57, R57 ;  /* 0x0000003900397308 */ /* 0x000fe20000002400 */
[----:B--2---:R-:W-:Y:S02]  /*3f20*/  FSEL R37, R32, -INF , P3 ;  /* 0xff80000020257808 */ /* 0x004fe40001800000 */
[----:B------:R-:W-:Y:S02]  /*3f30*/  FMNMX.FTZ R32, R40, R81, !PT ;  /* 0x0000005128207209 */ /* 0x000fe40007810000 */
[----:B------:R-:W-:Y:S02]  /*3f40*/  ISETP.GT.AND P3, PT, R74, 0x78, PT ;  /* 0x000000784a00780c */ /* 0x000fe40003f64270 */
[----:B------:R-:W-:Y:S01]  /*3f50*/  FMNMX.FTZ R32, R37, R32, !PT ;  /* 0x0000002025207209 */ /* 0x000fe20007810000 */
[----:B------:R-:W-:Y:S01]  /*3f60*/  MUFU.TANH R58, R58 ;  /* 0x0000003a003a7308 */ /* 0x000fe20000002400 */
[----:B-1----:R-:W-:Y:S02]  /*3f70*/  FSEL R36, R36, -INF , P3 ;  /* 0xff80000024247808 */ /* 0x002fe40001800000 */
[----:B------:R-:W-:-:S05]  /*3f80*/  ISETP.GT.AND P3, PT, R74, 0x80, PT ;  /* 0x000000804a00780c */ /* 0x000fca0003f64270 */
[----:B------:R-:W-:Y:S01]  /*3f90*/  MUFU.TANH R59, R59 ;  /* 0x0000003b003b7308 */ /* 0x000fe20000002400 */
[----:B------:R-:W-:Y:S02]  /*3fa0*/  WARPGROUP.DEPBAR.LE gsb0, 0x0 ;  /* 0x00008000000079c5 */ /* 0x000fe40000010000 */
[----:B------:R-:W-:Y:S01]  /*3fb0*/  FMUL.FTZ R24, R24, UR5 ;  /* 0x0000000518187c20 */ /* 0x000fe20008410000 */
[----:B------:R-:W-:Y:S01]  /*3fc0*/  FMUL.FTZ R25, R25, UR5 ;  /* 0x0000000519197c20 */ /* 0x000fe20008410000 */
[----:B------:R-:W-:Y:S01]  /*3fd0*/  FMUL.FTZ R28, R28, UR5 ;  /* 0x000000051c1c7c20 */ /* 0x000fe20008410000 */
[----:B------:R-:W-:Y:S01]  /*3fe0*/  FMUL.FTZ R81, R29, UR5 ;  /* 0x000000051d517c20 */ /* 0x000fe20008410000 */
[----:B------:R-:W-:Y:S01]  /*3ff0*/  FMNMX.FTZ R29, R33, R32, !PT ;  /* 0x00000020211d7209 */ /* 0x000fe20007810000 */
[----:B------:R-:W-:Y:S01]  /*4000*/  MUFU.TANH R48, R48 ;  /* 0x0000003000307308 */ /* 0x000fe20000002400 */
[----:B---3--:R-:W-:Y:S01]  /*4010*/  FSEL R32, R82, -INF , P2 ;  /* 0xff80000052207808 */ /* 0x008fe20001000000 */
[----:B------:R-:W-:Y:S01]  /*4020*/  FMUL.FTZ R82, R42, UR5 ;  /* 0x000000052a527c20 */ /* 0x000fe20008410000 */
[----:B------:R-:W-:Y:S01]  /*4030*/  FMNMX.FTZ R89, R36, R29, !PT ;  /* 0x0000001d24597209 */ /* 0x000fe20007810000 */
[----:B------:R-:W-:Y:S01]  /*4040*/  FMUL.FTZ R47, R31, UR5 ;  /* 0x000000051f2f7c20 */ /* 0x000fe20008410000 */
[----:B------:R-:W-:-:S03]  /*4050*/  ISETP.GT.AND P2, PT, R74, 0x81, PT ;  /* 0x000000814a00780c */ /* 0x000fc60003f44270 */
[----:B------:R-:W0:Y:S08]  /*4060*/  MUFU.TANH R24, R24 ;  /* 0x0000001800187308 */ /* 0x000e300000002400 */
[----:B------:R-:W1:Y:S08]  /*4070*/  MUFU.TANH R25, R25 ;  /* 0x0000001900197308 */ /* 0x000e700000002400 */
[----:B------:R1:W2:Y:S01]  /*4080*/  MUFU.TANH R83, R28 ;  /* 0x0000001c00537308 */ /* 0x0002a20000002400 */
[----:B0-----:R-:W-:-:S02]  /*4090*/  FSEL R29, R24, -INF , P3 ;  /* 0xff800000181d7808 */ /* 0x001fc40001800000 */
[----:B------:R-:W-:Y:S02]  /*40a0*/  FMNMX.FTZ R24, R32, R89, !PT ;  /* 0x0000005920187209 */ /* 0x000fe40007810000 */
[C---:B------:R-:W-:Y:S02]  /*40b0*/  ISETP.GT.AND P3, PT, R74.reuse, 0x88, PT ;  /* 0x000000884a00780c */ /* 0x040fe40003f64270 */
[----:B------:R-:W-:Y:S01]  /*40c0*/  FMNMX.FTZ R89, R29, R24, !PT ;  /* 0x000000181d597209 */ /* 0x000fe20007810000 */
[----:B------:R0:W3:Y:S01]  /*40d0*/  MUFU.TANH R84, R81 ;  /* 0x0000005100547308 */ /* 0x0000e20000002400 */
[----:B-1----:R-:W-:Y:S02]  /*40e0*/  FSEL R28, R25, -INF , P2 ;  /* 0xff800000191c7808 */ /* 0x002fe40001000000 */
[----:B------:R-:W-:Y:S02]  /*40f0*/  ISETP.GT.AND P2, PT, R74, 0x89, PT ;  /* 0x000000894a00780c */ /* 0x000fe40003f44270 */
[----:B------:R-:W-:Y:S01]  /*4100*/  FMNMX.FTZ R54, R28, R89, !PT ;  /* 0x000000591c367209 */ /* 0x000fe20007810000 */
[----:B------:R-:W-:-:S02]  /*4110*/  FMUL.FTZ R89, R38, UR5 ;  /* 0x0000000526597c20 */ /* 0x000fc40008410000 */
[----:B------:R-:W1:Y:S01]  /*4120*/  MUFU.TANH R49, R49 ;  /* 0x0000003100317308 */ /* 0x000e620000002400 */
[----:B--2---:R-:W-:Y:S01]  /*4130*/  FSEL R25, R83, -INF , P3 ;  /* 0xff80000053197808 */ /* 0x004fe20001800000 */
[----:B0-----:R-:W-:Y:S01]  /*4140*/  FMUL.FTZ R81, R55, UR5 ;  /* 0x0000000537517c20 */ /* 0x001fe20008410000 */
[----:B------:R-:W-:Y:S01]  /*4150*/  ISETP.GT.AND P3, PT, R78, 0x1, PT ;  /* 0x000000014e00780c */ /* 0x000fe20003f64270 */
[----:B------:R-:W-:Y:S01]  /*4160*/  FMUL.FTZ R83, R46, UR5 ;  /* 0x000000052e537c20 */ /* 0x000fe20008410000 */
[----:B------:R-:W-:Y:S01]  /*4170*/  FMNMX.FTZ R55, R25, R54, !PT ;  /* 0x0000003619377209 */ /* 0x000fe20007810000 */
[----:B------:R-:W-:Y:S01]  /*4180*/  FMUL.FTZ R46, R30, UR5 ;  /* 0x000000051e2e7c20 */ /* 0x000fe20008410000 */
[----:B------:R-:W-:Y:S01]  /*4190*/  FSEL R39, R3, -INF , P3 ;  /* 0xff80000003277808 */ /* 0x000fe20001800000 */
[----:B------:R-:W0:Y:S01]  /*41a0*/  MUFU.TANH R80, R80 ;  /* 0x0000005000507308 */ /* 0x000e220000002400 */
[----:B---3--:R-:W-:Y:S01]  /*41b0*/  FSEL R24, R84, -INF , P2 ;  /* 0xff80000054187808 */ /* 0x008fe20001000000 */
[----:B------:R-:W-:Y:S01]  /*41c0*/  FMUL.FTZ R84, R43, UR5 ;  /* 0x000000052b547c20 */ /* 0x000fe20008410000 */
[----:B------:R-:W-:Y:S01]  /*41d0*/  ISETP.GT.AND P3, PT, R78, 0x10, PT ;  /* 0x000000104e00780c */ /* 0x000fe20003f64270 */
[----:B------:R-:W-:Y:S01]  /*41e0*/  FMUL.FTZ R43, R27, UR5 ;  /* 0x000000051b2b7c20 */ /* 0x000fe20008410000 */
[----:B------:R-:W-:-:S02]  /*41f0*/  FMNMX.FTZ R55, R24, R55, !PT ;  /* 0x0000003718377209 */ /* 0x000fc40007810000 */
[----:B------:R-:W-:Y:S01]  /*4200*/  FSEL R7, R7, -INF , P3 ;  /* 0xff80000007077808 */ /* 0x000fe20001800000 */
[----:B------:R-:W2:Y:S01]  /*4210*/  MUFU.TANH R81, R81 ;  /* 0x0000005100517308 */ /* 0x000ea20000002400 */
[C---:B------:R-:W-:Y:S01]  /*4220*/  ISETP.GT.AND P3, PT, R78.reuse, 0x18, PT ;  /* 0x000000184e00780c */ /* 0x040fe20003f64270 */
[----:B------:R-:W3:Y:S03]  /*4230*/  SHFL.BFLY PT, R42, R55, 0x2, 0x1f ;  /* 0x0c401f00372a7f89 */ /* 0x000ee600000e0000 */
[----:B------:R-:W-:Y:S02]  /*4240*/  FSEL R9, R9, -INF , P3 ;  /* 0xff80000009097808 */ /* 0x000fe40001800000 */
[----:B------:R-:W-:Y:S01]  /*4250*/  ISETP.GT.AND P3, PT, R78, 0x20, PT ;  /* 0x000000204e00780c */ /* 0x000fe20003f64270 */
[----:B------:R-:W4:Y:S03]  /*4260*/  MUFU.TANH R82, R82 ;  /* 0x0000005200527308 */ /* 0x000f260000002400 */
[----:B------:R-:W-:-:S02]  /*4270*/  FSEL R11, R11, -INF , P3 ;  /* 0xff8000000b0b7808 */ /* 0x000fc40001800000 */
[----:B------:R-:W-:-:S03]  /*4280*/  ISETP.GT.AND P3, PT, R78, 0x28, PT ;  /* 0x000000284e00780c */ /* 0x000fc60003f64270 */
[----:B------:R-:W5:Y:S01]  /*4290*/  MUFU.TANH R84, R84 ;  /* 0x0000005400547308 */ /* 0x000f620000002400 */
[----:B------:R-:W-:Y:S02]  /*42a0*/  FSEL R73, R13, -INF , P3 ;  /* 0xff8000000d497808 */ /* 0x000fe40001800000 */
[----:B------:R-:W-:-:S05]  /*42b0*/  ISETP.GT.AND P3, PT, R78, 0x30, PT ;  /* 0x000000304e00780c */ /* 0x000fca0003f64270 */
[----:B------:R-:W5:Y:S01]  /*42c0*/  MUFU.TANH R83, R83 ;  /* 0x0000005300537308 */ /* 0x000f620000002400 */
[----:B---3--:R-:W-:Y:S01]  /*42d0*/  FMNMX.FTZ R34, R55, R42, !PT ;  /* 0x0000002a37227209 */ /* 0x008fe20007810000 */
[----:B------:R-:W-:Y:S01]  /*42e0*/  FMUL.FTZ R42, R26, UR5 ;  /* 0x000000051a2a7c20 */ /* 0x000fe20008410000 */
[----:B------:R-:W-:-:S03]  /*42f0*/  UIADD3 UR5, UR57, -UR58, URZ ;  /* 0x8000003a39057290 */ /* 0x000fc6000fffe03f */
[----:B------:R-:W3:Y:S02]  /*4300*/  SHFL.BFLY PT, R35, R34, 0x1, 0x1f ;  /* 0x0c201f0022237f89 */ /* 0x000ee400000e0000 */
[----:B------:R-:W5:Y:S01]  /*4310*/  MUFU.TANH R86, R86 ;  /* 0x0000005600567308 */ /* 0x000f620000002400 */
[----:B------:R-:W-:-:S04]  /*4320*/  UIMAD UR5, UR56, 0xc0, UR5 ;  /* 0x000000c0380578a4 */ /* 0x000fc8000f8e0205 */
[----:B------:R-:W-:-:S03]  /*4330*/  UIMAD.WIDE UR10, UR5, 0x38e38e39, URZ ;  /* 0x38e38e39050a78a5 */ /* 0x000fc6000f8e023f */
[----:B------:R-:W5:Y:S01]  /*4340*/  MUFU.TANH R88, R88 ;  /* 0x0000005800587308 */ /* 0x000f620000002400 */
[----:B------:R-:W-:-:S04]  /*4350*/  USHF.R.U32.HI UR5, URZ, 0x1f, UR11 ;  /* 0x0000001f3f057899 */ /* 0x000fc8000801160b */
[----:B------:R-:W-:-:S03]  /*4360*/  ULEA.HI.SX32 UR5, UR11, UR5, 0x1b ;  /* 0x000000050b057291 */ /* 0x000fc6000f8fda3f */
[----:B------:R-:W5:Y:S01]  /*4370*/  MUFU.TANH R90, R90 ;  /* 0x0000005a005a7308 */ /* 0x000f620000002400 */
[----:B------:R-:W-:-:S04]  /*4380*/  UISETP.LT.AND UP0, UPT, URZ, UR5, UPT ;  /* 0x000000053f00728c */ /* 0x000fc8000bf01270 */
[----:B------:R-:W-:Y:S01]  /*4390*/  USEL UR7, URZ, UR5, !UP0 ;  /* 0x000000053f077287 */ /* 0x000fe2000c000000 */
[----:B---3--:R-:W-:Y:S02]  /*43a0*/  FMNMX.FTZ R74, R34, R35, !PT ;  /* 0x00000023224a7209 */ /* 0x008fe40007810000 */
[----:B------:R-:W3:Y:S01]  /*43b0*/  MUFU.TANH R89, R89 ;  /* 0x0000005900597308 */ /* 0x000ee20000002400 */
[----:B------:R-:W-:Y:S01]  /*43c0*/  UISETP.GE.AND UP0, UPT, UR38, UR7, UPT ;  /* 0x000000072600728c */ /* 0x000fe2000bf06270 */
[C---:B------:R-:W-:Y:S01]  /*43d0*/  FSETP.NEU.FTZ.AND P2, PT, R74.reuse, -INF , PT ;  /* 0xff8000004a00780b */ /* 0x040fe20003f5d000 */
[----:B------:R-:W-:-:S05]  /*43e0*/  FMUL.FTZ R26, R74, UR4 ;  /* 0x000000044a1a7c20 */ /* 0x000fca0008410000 */
[----:B------:R-:W3:Y:S01]  /*43f0*/  MUFU.TANH R92, R92 ;  /* 0x0000005c005c7308 */ /* 0x000ee20000002400 */
[----:B------:R-:W-:Y:S02]  /*4400*/  FSEL R26, R26, RZ, P2 ;  /* 0x000000ff1a1a7208 */ /* 0x000fe40001000000 */
[----:B------:R-:W-:-:S03]  /*4410*/  ISETP.GT.AND P2, PT, R78, RZ, PT ;  /* 0x000000ff4e00720c */ /* 0x000fc60003f44270 */
[--C-:B------:R-:W-:Y:S01]  /*4420*/  FFMA.FTZ R77, R77, UR4, -R26.reuse ;  /* 0x000000044d4d7c23 */ /* 0x100fe2000801081a */
[----:B------:R-:W-:Y:S01]  /*4430*/  FSEL R4, R4, -INF , P2 ;  /* 0xff80000004047808 */ /* 0x000fe20001000000 */
[--C-:B------:R-:W-:Y:S01]  /*4440*/  FFMA.FTZ R75, R75, UR4, -R26.reuse ;  /* 0x000000044b4b7c23 */ /* 0x100fe2000801081a */
[----:B------:R-:W-:Y:S01]  /*4450*/  ISETP.GT.AND P2, PT, R78, 0x9, PT ;  /* 0x000000094e00780c */ /* 0x000fe20003f44270 */
[--C-:B------:R-:W-:Y:S01]  /*4460*/  FFMA.FTZ R13, R72, UR4, -R26.reuse ;  /* 0x00000004480d7c23 */ /* 0x100fe2000801081a */
[----:B------:R-:W-:Y:S01]  /*4470*/  FMNMX.FTZ R54, R4, R39, !PT ;  /* 0x0000002704367209 */ /* 0x000fe20007810000 */
[--C-:B------:R-:W-:Y:S01]  /*4480*/  FFMA.FTZ R27, R79, UR4, -R26.reuse ;  /* 0x000000044f1b7c23 */ /* 0x100fe2000801081a */
[----:B------:R-:W-:Y:S01]  /*4490*/  FSEL R6, R6, -INF , P2 ;  /* 0xff80000006067808 */ /* 0x000fe20001000000 */
[--C-:B------:R-:W-:Y:S01]  /*44a0*/  FFMA.FTZ R85, R85, UR4, -R26.reuse ;  /* 0x0000000455557c23 */ /* 0x100fe2000801081a */
[----:B------:R-:W-:Y:S01]  /*44b0*/  FMNMX.FTZ R35, R5, R54, !PT ;  /* 0x0000003605237209 */ /* 0x000fe20007810000 */
[--C-:B------:R-:W-:Y:S01]  /*44c0*/  FFMA.FTZ R3, R87, UR4, -R26.reuse ;  /* 0x0000000457037c23 */ /* 0x100fe2000801081a */
[----:B------:R-:W-:Y:S01]  /*44d0*/  ISETP.GT.AND P2, PT, R78, 0x11, PT ;  /* 0x000000114e00780c */ /* 0x000fe20003f44270 */
[--C-:B------:R-:W-:Y:S01]  /*44e0*/  FFMA.FTZ R63, R63, UR4, -R26.reuse ;  /* 0x000000043f3f7c23 */ /* 0x100fe2000801081a */
[----:B------:R-:W-:Y:S01]  /*44f0*/  FMNMX.FTZ R54, R6, R35, !PT ;  /* 0x0000002306367209 */ /* 0x000fe20007810000 */
[----:B------:R-:W3:Y:S01]  /*4500*/  MUFU.TANH R42, R42 ;  /* 0x0000002a002a7308 */ /* 0x000ee20000002400 */
[----:B------:R-:W-:Y:S01]  /*4510*/  FSEL R8, R8, -INF , P2 ;  /* 0xff80000008087808 */ /* 0x000fe20001000000 */
[--C-:B------:R-:W-:Y:S01]  /*4520*/  FFMA.FTZ R62, R62, UR4, -R26.reuse ;  /* 0x000000043e3e7c23 */ /* 0x100fe2000801081a */
[----:B------:R-:W-:Y:S01]  /*4530*/  FMNMX.FTZ R55, R7, R54, !PT ;  /* 0x0000003607377209 */ /* 0x000fe20007810000 */
[--C-:B------:R-:W-:Y:S01]  /*4540*/  FFMA.FTZ R30, R91, UR4, -R26.reuse ;  /* 0x000000045b1e7c23 */ /* 0x100fe2000801081a */
[----:B------:R-:W-:Y:S01]  /*4550*/  ISETP.GT.AND P2, PT, R78, 0x19, PT ;  /* 0x000000194e00780c */ /* 0x000fe20003f44270 */
[--C-:B------:R-:W-:Y:S01]  /*4560*/  FFMA.FTZ R31, R93, UR4, -R26.reuse ;  /* 0x000000045d1f7c23 */ /* 0x100fe2000801081a */
[----:B------:R-:W-:Y:S01]  /*4570*/  FMNMX.FTZ R76, R8, R55, !PT ;  /* 0x00000037084c7209 */ /* 0x000fe20007810000 */
[----:B------:R-:W-:Y:S01]  /*4580*/  MUFU.EX2 R35, R85 ;  /* 0x0000005500237308 */ /* 0x000fe20000000800 */
[----:B------:R-:W-:Y:S01]  /*4590*/  FSEL R54, R10, -INF , P2 ;  /* 0xff8000000a367808 */ /* 0x000fe20001000000 */
[--C-:B------:R-:W-:Y:S01]  /*45a0*/  FFMA.FTZ R38, R97, UR4, -R26.reuse ;  /* 0x0000000461267c23 */ /* 0x100fe2000801081a */
[----:B------:R-:W-:Y:S01]  /*45b0*/  FMNMX.FTZ R55, R9, R76, !PT ;  /* 0x0000004c09377209 */ /* 0x000fe20007810000 */
[--C-:B------:R-:W-:Y:S01]  /*45c0*/  FFMA.FTZ R34, R95, UR4, -R26.reuse ;  /* 0x000000045f227c23 */ /* 0x100fe2000801081a */
[----:B------:R-:W-:Y:S01]  /*45d0*/  ISETP.GT.AND P2, PT, R78, 0x21, PT ;  /* 0x000000214e00780c */ /* 0x000fe20003f44270 */
[--C-:B------:R-:W-:Y:S01]  /*45e0*/  FFMA.FTZ R53, R53, UR4, -R26.reuse ;  /* 0x0000000435357c23 */ /* 0x100fe2000801081a */
[----:B------:R-:W-:Y:S01]  /*45f0*/  FMNMX.FTZ R76, R54, R55, !PT ;  /* 0x00000037364c7209 */ /* 0x000fe20007810000 */
[----:B------:R1:W-:Y:S01]  /*4600*/  MUFU.EX2 R10, R77 ;  /* 0x0000004d000a7308 */ /* 0x0003e20000000800 */
        /* <DEDUP_REMOVED lines=10> */
[----:B-1----:R-:W-:Y:S01]  /*46b0*/  FMNMX.FTZ R77, R73, R76, !PT ;  /* 0x0000004c494d7209 */ /* 0x002fe20007810000 */
[--C-:B------:R-:W-:Y:S01]  /*46c0*/  FFMA.FTZ R37, R37, UR4, -R26.reuse ;  /* 0x0000000425257c23 */ /* 0x100fe2000801081a */
[----:B------:R-:W-:Y:S01]  /*46d0*/  ISETP.GT.AND P2, PT, R78, 0x31, PT ;  /* 0x000000314e00780c */ /* 0x000fe20003f44270 */
[--C-:B------:R-:W-:Y:S01]  /*46e0*/  FFMA.FTZ R32, R32, UR4, -R26.reuse ;  /* 0x0000000420207c23 */ /* 0x100fe2000801081a */
[----:B------:R-:W-:Y:S01]  /*46f0*/  FMNMX.FTZ R76, R72, R77, !PT ;  /* 0x0000004d484c7209 */ /* 0x000fe20007810000 */
[----:B------:R-:W1:Y:S01]  /*4700*/  MUFU.TANH R43, R43 ;  /* 0x0000002b002b7308 */ /* 0x000e620000002400 */
[----:B0-----:R-:W-:Y:S01]  /*4710*/  FSEL R75, R15, -INF , P3 ;  /* 0xff8000000f4b7808 */ /* 0x001fe20001800000 */
[--C-:B------:R-:W-:Y:S01]  /*4720*/  FFMA.FTZ R29, R29, UR4, -R26.reuse ;  /* 0x000000041d1d7c23 */ /* 0x100fe2000801081a */
[----:B------:R-:W-:Y:S01]  /*4730*/  ISETP.GT.AND P3, PT, R78, 0x38, PT ;  /* 0x000000384e00780c */ /* 0x000fe20003f64270 */
[----:B------:R-:W-:Y:S01]  /*4740*/  FFMA.FTZ R28, R28, UR4, -R26 ;  /* 0x000000041c1c7c23 */ /* 0x000fe2000801081a */
[----:B------:R-:W-:-:S02]  /*4750*/  FSEL R70, R20, -INF , P2 ;  /* 0xff80000014467808 */ /* 0x000fc40001000000 */
[----:B------:R-:W-:Y:S01]  /*4760*/  FMNMX.FTZ R15, R75, R76, !PT ;  /* 0x0000004c4b0f7209 */ /* 0x000fe20007810000 */
[----:B------:R-:W0:Y:S01]  /*4770*/  MUFU.TANH R46, R46 ;  /* 0x0000002e002e7308 */ /* 0x000e220000002400 */
[----:B------:R-:W-:Y:S02]  /*4780*/  FSEL R76, R21, -INF , P3 ;  /* 0xff800000154c7808 */ /* 0x000fe40001800000 */
[----:B------:R-:W-:Y:S02]  /*4790*/  ISETP.GT.AND P2, PT, R78, 0x39, PT ;  /* 0x000000394e00780c */ /* 0x000fe40003f44270 */
[----:B------:R-:W-:Y:S02]  /*47a0*/  FMNMX.FTZ R21, R70, R15, !PT ;  /* 0x0000000f46157209 */ /* 0x000fe40007810000 */
[----:B------:R-:W-:Y:S01]  /*47b0*/  ISETP.GT.AND P3, PT, R78, 0x40, PT ;  /* 0x000000404e00780c */ /* 0x000fe20003f64270 */
[----:B------:R2:W-:Y:S01]  /*47c0*/  MUFU.EX2 R15, R63 ;  /* 0x0000003f000f7308 */ /* 0x0005e20000000800 */
[----:B------:R-:W-:Y:S01]  /*47d0*/  FSEL R77, R64, -INF , P2 ;  /* 0xff800000404d7808 */ /* 0x000fe20001000000 */
[----:B------:R-:W-:Y:S01]  /*47e0*/  FFMA.FTZ R64, R66, UR4, -R26 ;  /* 0x0000000442407c23 */ /* 0x000fe2000801081a */
[----:B------:R-:W-:-:S02]  /*47f0*/  FMNMX.FTZ R20, R76, R21, !PT ;  /* 0x000000154c147209 */ /* 0x000fc40007810000 */
[----:B------:R-:W-:Y:S02]  /*4800*/  FSEL R79, R56, -INF , P3 ;  /* 0xff800000384f7808 */ /* 0x000fe40001800000 */
[C---:B------:R-:W-:Y:S01]  /*4810*/  ISETP.GT.AND P2, PT, R78.reuse, 0x41, PT ;  /* 0x000000414e00780c */ /* 0x040fe20003f44270 */
[----:B------:R-:W0:Y:S01]  /*4820*/  MUFU.TANH R47, R47 ;  /* 0x0000002f002f7308 */ /* 0x000e220000002400 */
[----:B------:R-:W-:Y:S02]  /*4830*/  FMNMX.FTZ R56, R77, R20, !PT ;  /* 0x000000144d387209 */ /* 0x000fe40007810000 */
[C---:B------:R-:W-:Y:S02]  /*4840*/  ISETP.GT.AND P3, PT, R78.reuse, 0x48, PT ;  /* 0x000000484e00780c */ /* 0x040fe40003f64270 */
[----:B------:R-:W-:Y:S01]  /*4850*/  FSEL R66, R57, -INF , P2 ;  /* 0xff80000039427808 */ /* 0x000fe20001000000 */
[----:B------:R-:W-:Y:S01]  /*4860*/  FFMA.FTZ R57, R67, UR4, -R26 ;  /* 0x0000000443397c23 */ /* 0x000fe2000801081a */
[----:B------:R-:W-:Y:S01]  /*4870*/  FMNMX.FTZ R21, R79, R56, !PT ;  /* 0x000000384f157209 */ /* 0x000fe20007810000 */
[----:B------:R4:W-:Y:S01]  /*4880*/  MUFU.EX2 R20, R64 ;  /* 0x0000004000147308 */ /* 0x0009e20000000800 */
[----:B------:R-:W-:-:S02]  /*4890*/  ISETP.GT.AND P2, PT, R78, 0x49, PT ;  /* 0x000000494e00780c */ /* 0x000fc40003f44270 */
[----:B------:R-:W-:Y:S02]  /*48a0*/  FSEL R85, R58, -INF , P3 ;  /* 0xff8000003a557808 */ /* 0x000fe40001800000 */
[----:B------:R-:W-:Y:S02]  /*48b0*/  FMNMX.FTZ R56, R66, R21, !PT ;  /* 0x0000001542387209 */ /* 0x000fe40007810000 */
[C---:B------:R-:W-:Y:S01]  /*48c0*/  ISETP.GT.AND P3, PT, R78.reuse, 0x50, PT ;  /* 0x000000504e00780c */ /* 0x040fe20003f64270 */
[----:B------:R5:W-:Y:S01]  /*48d0*/  MUFU.EX2 R21, R57 ;  /* 0x0000003900157308 */ /* 0x000be20000000800 */
[----:B------:R-:W-:Y:S02]  /*48e0*/  FSEL R87, R59, -INF , P2 ;  /* 0xff8000003b577808 */ /* 0x000fe40001000000 */
[----:B------:R-:W-:Y:S02]  /*48f0*/  FMNMX.FTZ R56, R85, R56, !PT ;  /* 0x0000003855387209 */ /* 0x000fe40007810000 */
[----:B------:R-:W-:-:S02]  /*4900*/  ISETP.GT.AND P2, PT, R78, 0x51, PT ;  /* 0x000000514e00780c */ /* 0x000fc40003f44270 */
[----:B------:R-:W-:Y:S01]  /*4910*/  FSEL R67, R48, -INF , P3 ;  /* 0xff80000030437808 */ /* 0x000fe20001800000 */
[--C-:B------:R-:W-:Y:S01]  /*4920*/  FFMA.FTZ R48, R69, UR4, -R26.reuse ;  /* 0x0000000445307c23 */ /* 0x100fe2000801081a */
[----:B------:R-:W-:Y:S01]  /*4930*/  FMNMX.FTZ R56, R87, R56, !PT ;  /* 0x0000003857387209 */ /* 0x000fe20007810000 */
[----:B------:R-:W-:Y:S01]  /*4940*/  MUFU.EX2 R27, R27 ;  /* 0x0000001b001b7308 */ /* 0x000fe20000000800 */
[----:B------:R-:W-:Y:S02]  /*4950*/  ISETP.GT.AND P3, PT, R78, 0x58, PT ;  /* 0x000000584e00780c */ /* 0x000fe40003f64270 */
[----:B------:R-:W-:Y:S01]  /*4960*/  FSEL R69, R49, -INF , P2 ;  /* 0xff80000031457808 */ /* 0x000fe20001000000 */
[----:B------:R-:W-:Y:S01]  /*4970*/  FFMA.FTZ R49, R68, UR4, -R26 ;  /* 0x0000000444317c23 */ /* 0x000fe2000801081a */
[----:B------:R-:W-:Y:S02]  /*4980*/  FMNMX.FTZ R56, R67, R56, !PT ;  /* 0x0000003843387209 */ /* 0x000fe40007810000 */
[----:B------:R-:W-:Y:S01]  /*4990*/  ISETP.GT.AND P2, PT, R78, 0x59, PT ;  /* 0x000000594e00780c */ /* 0x000fe20003f44270 */
[----:B------:R-:W0:Y:S01]  /*49a0*/  MUFU.EX2 R30, R30 ;  /* 0x0000001e001e7308 */ /* 0x000e220000000800 */
[----:B--2---:R-:W-:-:S02]  /*49b0*/  FSEL R63, R80, -INF , P3 ;  /* 0xff800000503f7808 */ /* 0x004fc40001800000 */
[----:B------:R-:W-:Y:S02]  /*49c0*/  FMNMX.FTZ R56, R69, R56, !PT ;  /* 0x0000003845387209 */ /* 0x000fe40007810000 */
[C---:B------:R-:W-:Y:S02]  /*49d0*/  ISETP.GT.AND P3, PT, R78.reuse, 0x60, PT ;  /* 0x000000604e00780c */ /* 0x040fe40003f64270 */
[----:B----4-:R-:W-:Y:S01]  /*49e0*/  FSEL R64, R81, -INF , P2 ;  /* 0xff80000051407808 */ /* 0x010fe20001000000 */
[----:B------:R-:W-:Y:S01]  /*49f0*/  MUFU.EX2 R31, R31 ;  /* 0x0000001f001f7308 */ /* 0x000fe20000000800 */
[----:B-----5:R-:W-:Y:S01]  /*4a00*/  FMNMX.FTZ R57, R63, R56, !PT ;  /* 0x000000383f397209 */ /* 0x020fe20007810000 */
[----:B------:R-:W-:Y:S01]  /*4a10*/  FFMA.FTZ R56, R65, UR4, -R26 ;  /* 0x0000000441387c23 */ /* 0x000fe2000801081a */
[----:B------:R-:W-:Y:S02]  /*4a20*/  ISETP.GT.AND P2, PT, R78, 0x61, PT ;  /* 0x000000614e00780c */ /* 0x000fe40003f44270 */
[----:B------:R-:W-:-:S02]  /*4a30*/  FSEL R82, R82, -INF , P3 ;  /* 0xff80000052527808 */ /* 0x000fc40001800000 */
[----:B------:R-:W-:Y:S01]  /*4a40*/  FMNMX.FTZ R57, R64, R57, !PT ;  /* 0x0000003940397209 */ /* 0x000fe20007810000 */
[----:B------:R-:W-:Y:S01]  /*4a50*/  MUFU.EX2 R38, R38 ;  /* 0x0000002600267308 */ /* 0x000fe20000000800 */
[----:B------:R-:W-:Y:S02]  /*4a60*/  ISETP.GT.AND P3, PT, R78, 0x68, PT ;  /* 0x000000684e00780c */ /* 0x000fe40003f64270 */
[----:B------:R-:W-:Y:S02]  /*4a70*/  FSEL R84, R84, -INF , P2 ;  /* 0xff80000054547808 */ /* 0x000fe40001000000 */
[----:B------:R-:W-:Y:S02]  /*4a80*/  FMNMX.FTZ R57, R82, R57, !PT ;  /* 0x0000003952397209 */ /* 0x000fe40007810000 */
[----:B------:R-:W-:Y:S01]  /*4a90*/  ISETP.GT.AND P2, PT, R78, 0x69, PT ;  /* 0x000000694e00780c */ /* 0x000fe20003f44270 */
[----:B------:R-:W-:Y:S01]  /*4aa0*/  MUFU.EX2 R34, R34 ;  /* 0x0000002200227308 */ /* 0x000fe20000000800 */
[----:B------:R-:W-:-:S02]  /*4ab0*/  FSEL R83, R83, -INF , P3 ;  /* 0xff80000053537808 */ /* 0x000fc40001800000 */
[----:B------:R-:W-:Y:S02]  /*4ac0*/  FMNMX.FTZ R58, R84, R57, !PT ;  /* 0x00000039543a7209 */ /* 0x000fe40007810000 */
[----:B------:R-:W-:Y:S02]  /*4ad0*/  ISETP.GT.AND P3, PT, R78, 0x70, PT ;  /* 0x000000704e00780c */ /* 0x000fe40003f64270 */
[----:B------:R-:W-:Y:S01]  /*4ae0*/  FSEL R86, R86, -INF , P2 ;  /* 0xff80000056567808 */ /* 0x000fe20001000000 */
[----:B------:R2:W-:Y:S01]  /*4af0*/  MUFU.EX2 R57, R62 ;  /* 0x0000003e00397308 */ /* 0x0005e20000000800 */
[----:B------:R-:W-:Y:S01]  /*4b00*/  FMNMX.FTZ R59, R83, R58, !PT ;  /* 0x0000003a533b7209 */ /* 0x000fe20007810000 */
        /* <DEDUP_REMOVED lines=10> */
[----:B---3--:R-:W-:-:S02]  /*4bb0*/  FSEL R89, R89, -INF , P3 ;  /* 0xff80000059597808 */ /* 0x008fc40001800000 */
[----:B--2---:R-:W-:Y:S02]  /*4bc0*/  FMNMX.FTZ R62, R90, R59, !PT ;  /* 0x0000003b5a3e7209 */ /* 0x004fe40007810000 */
[----:B------:R-:W-:Y:S02]  /*4bd0*/  ISETP.GT.AND P3, PT, R78, 0x80, PT ;  /* 0x000000804e00780c */ /* 0x000fe40003f64270 */
[----:B------:R-:W-:Y:S01]  /*4be0*/  FSEL R92, R92, -INF , P2 ;  /* 0xff8000005c5c7808 */ /* 0x000fe20001000000 */
[----:B------:R-:W-:Y:S01]  /*4bf0*/  MUFU.EX2 R14, R14 ;  /* 0x0000000e000e7308 */ /* 0x000fe20000000800 */
[----:B------:R-:W-:Y:S02]  /*4c00*/  FMNMX.FTZ R59, R89, R62, !PT ;  /* 0x0000003e593b7209 */ /* 0x000fe40007810000 */
[----:B------:R-:W-:Y:S02]  /*4c10*/  ISETP.GT.AND P2, PT, R78, 0x81, PT ;  /* 0x000000814e00780c */ /* 0x000fe40003f44270 */
[----:B------:R-:W-:Y:S01]  /*4c20*/  FSEL R61, R42, -INF , P3 ;  /* 0xff8000002a3d7808 */ /* 0x000fe20001800000 */
[--C-:B------:R-:W-:Y:S01]  /*4c30*/  FFMA.FTZ R42, R60, UR4, -R26.reuse ;  /* 0x000000043c2a7c23 */ /* 0x100fe2000801081a */
[----:B------:R-:W-:Y:S01]  /*4c40*/  FMNMX.FTZ R62, R92, R59, !PT ;  /* 0x0000003b5c3e7209 */ /* 0x000fe20007810000 */
[----:B------:R-:W-:Y:S01]  /*4c50*/  FFMA.FTZ R59, R52, UR4, -R26 ;  /* 0x00000004343b7c23 */ /* 0x000fe2000801081a */
[----:B-1----:R-:W-:Y:S01]  /*4c60*/  FSEL R60, R43, -INF , P2 ;  /* 0xff8000002b3c7808 */ /* 0x002fe20001000000 */
[----:B------:R-:W-:Y:S01]  /*4c70*/  MUFU.EX2 R48, R48 ;  /* 0x0000003000307308 */ /* 0x000fe20000000800 */
[----:B------:R-:W-:-:S02]  /*4c80*/  ISETP.GT.AND P3, PT, R78, 0x88, PT ;  /* 0x000000884e00780c */ /* 0x000fc40003f64270 */
[----:B------:R-:W-:Y:S02]  /*4c90*/  FMNMX.FTZ R43, R61, R62, !PT ;  /* 0x0000003e3d2b7209 */ /* 0x000fe40007810000 */
[----:B------:R-:W-:Y:S02]  /*4ca0*/  ISETP.GT.AND P2, PT, R78, 0x89, PT ;  /* 0x000000894e00780c */ /* 0x000fe40003f44270 */
[----:B0-----:R-:W-:Y:S01]  /*4cb0*/  FSEL R62, R46, -INF , P3 ;  /* 0xff8000002e3e7808 */ /* 0x001fe20001800000 */
[--C-:B------:R-:W-:Y:S01]  /*4cc0*/  FFMA.FTZ R46, R51, UR4, -R26.reuse ;  /* 0x00000004332e7c23 */ /* 0x100fe2000801081a */
[----:B------:R-:W-:Y:S01]  /*4cd0*/  FMNMX.FTZ R43, R60, R43, !PT ;  /* 0x0000002b3c2b7209 */ /* 0x000fe20007810000 */
[----:B------:R-:W-:Y:S01]  /*4ce0*/  MUFU.EX2 R49, R49 ;  /* 0x0000003100317308 */ /* 0x000fe20000000800 */
[----:B------:R-:W-:Y:S01]  /*4cf0*/  FSEL R52, R47, -INF , P2 ;  /* 0xff8000002f347808 */ /* 0x000fe20001000000 */
[----:B------:R-:W-:Y:S01]  /*4d00*/  FFMA.FTZ R47, R50, UR4, -R26 ;  /* 0x00000004322f7c23 */ /* 0x000fe2000801081a */
[----:B------:R-:W-:-:S04]  /*4d10*/  FMNMX.FTZ R43, R62, R43, !PT ;  /* 0x0000002b3e2b7209 */ /* 0x000fc80007810000 */
[----:B------:R-:W-:Y:S01]  /*4d20*/  FMNMX.FTZ R51, R52, R43, !PT ;  /* 0x0000002b34337209 */ /* 0x000fe20007810000 */
[--C-:B------:R-:W-:Y:S01]  /*4d30*/  FFMA.FTZ R43, R45, UR4, -R26.reuse ;  /* 0x000000042d2b7c23 */ /* 0x100fe2000801081a */
[----:B------:R-:W-:Y:S03]  /*4d40*/  MUFU.EX2 R56, R56 ;  /* 0x0000003800387308 */ /* 0x000fe60000000800 */
[----:B------:R-:W0:Y:S05]  /*4d50*/  SHFL.BFLY PT, R50, R51, 0x2, 0x1f ;  /* 0x0c401f0033327f89 */ /* 0x000e2a00000e0000 */
[----:B------:R-:W-:Y:S08]  /*4d60*/  MUFU.EX2 R58, R58 ;  /* 0x0000003a003a7308 */ /* 0x000ff00000000800 */
[----:B------:R-:W-:Y:S08]  /*4d70*/  MUFU.EX2 R53, R53 ;  /* 0x0000003500357308 */ /* 0x000ff00000000800 */
[----:B------:R-:W-:Y:S01]  /*4d80*/  MUFU.EX2 R42, R42 ;  /* 0x0000002a002a7308 */ /* 0x000fe20000000800 */
[----:B0-----:R-:W-:Y:S01]  /*4d90*/  FMNMX.FTZ R45, R51, R50, !PT ;  /* 0x00000032332d7209 */ /* 0x001fe20007810000 */
[--C-:B------:R-:W-:Y:S01]  /*4da0*/  FFMA.FTZ R50, R33, UR4, -R26.reuse ;  /* 0x0000000421327c23 */ /* 0x100fe2000801081a */
[--C-:B------:R-:W-:Y:S01]  /*4db0*/  FFMA.FTZ R33, R36, UR4, -R26.reuse ;  /* 0x0000000424217c23 */ /* 0x100fe2000801081a */
[----:B------:R-:W-:-:S02]  /*4dc0*/  FFMA.FTZ R36, R25, UR4, -R26 ;  /* 0x0000000419247c23 */ /* 0x000fc4000801081a */
[----:B------:R-:W0:Y:S02]  /*4dd0*/  SHFL.BFLY PT, R130, R45, 0x1, 0x1f ;  /* 0x0c201f002d827f89 */ /* 0x000e2400000e0000 */
[----:B------:R-:W-:Y:S08]  /*4de0*/  MUFU.EX2 R59, R59 ;  /* 0x0000003b003b7308 */ /* 0x000ff00000000800 */
[----:B------:R-:W-:Y:S08]  /*4df0*/  MUFU.EX2 R46, R46 ;  /* 0x0000002e002e7308 */ /* 0x000ff00000000800 */
[----:B------:R-:W-:Y:S01]  /*4e00*/  MUFU.EX2 R47, R47 ;  /* 0x0000002f002f7308 */ /* 0x000fe20000000800 */
[----:B0-----:R-:W-:Y:S01]  /*4e10*/  FMNMX.FTZ R130, R45, R130, !PT ;  /* 0x000000822d827209 */ /* 0x001fe20007810000 */
[----:B------:R-:W-:-:S06]  /*4e20*/  FFMA.FTZ R45, R24, UR4, -R26 ;  /* 0x00000004182d7c23 */ /* 0x000fcc000801081a */
[----:B------:R-:W-:Y:S01]  /*4e30*/  MUFU.EX2 R43, R43 ;  /* 0x0000002b002b7308 */ /* 0x000fe20000000800 */
[C---:B------:R-:W-:Y:S01]  /*4e40*/  FSETP.NEU.FTZ.AND P2, PT, R130.reuse, -INF , PT ;  /* 0xff8000008200780b */ /* 0x040fe20003f5d000 */
[----:B------:R-:W-:-:S05]  /*4e50*/  FMUL.FTZ R25, R130, UR4 ;  /* 0x0000000482197c20 */ /* 0x000fca0008410000 */
[----:B------:R-:W-:Y:S01]  /*4e60*/  FSEL R24, R25, RZ, P2 ;  /* 0x000000ff19187208 */ /* 0x000fe20001000000 */
[----:B------:R-:W-:Y:S01]  /*4e70*/  MUFU.EX2 R44, R44 ;  /* 0x0000002c002c7308 */ /* 0x000fe20000000800 */
        /* <DEDUP_REMOVED lines=12> */
[----:B------:R-:W-:Y:S01]  /*4f40*/  FFMA.FTZ R55, R75, UR4, -R24 ;  /* 0x000000044b377c23 */ /* 0x000fe20008010818 */
[----:B------:R1:W2:Y:S01]  /*4f50*/  MUFU.EX2 R81, R39 ;  /* 0x0000002700517308 */ /* 0x0002a20000000800 */
[----:B0-----:R-:W-:Y:S01]  /*4f60*/  @!P1 PRMT R4, RZ, 0x654, R0 ;  /* 0x00000654ff049816 */ /* 0x001fe20000000000 */
[--C-:B------:R-:W-:Y:S01]  /*4f70*/  FFMA.FTZ R72, R70, UR4, -R24.reuse ;  /* 0x0000000446487c23 */ /* 0x100fe20008010818 */
[--C-:B------:R-:W-:Y:S01]  /*4f80*/  FFMA.FTZ R70, R79, UR4, -R24.reuse ;  /* 0x000000044f467c23 */ /* 0x100fe20008010818 */
[--C-:B------:R-:W-:Y:S01]  /*4f90*/  FFMA.FTZ R75, R66, UR4, -R24.reuse ;  /* 0x00000004424b7c23 */ /* 0x100fe20008010818 */
[----:B------:R0:W-:Y:S01]  /*4fa0*/  @!P1 SYNCS.ARRIVE.TRANS64.RED.A1T0 RZ, [R4+URZ], RZ ;  /* 0x000000ff04ff99a7 */ /* 0x0001e2000810043f */
[--C-:B------:R-:W-:Y:S01]  /*4fb0*/  FFMA.FTZ R66, R85, UR4, -R24.reuse ;  /* 0x0000000455427c23 */ /* 0x100fe20008010818 */
[--C-:B------:R-:W-:Y:S01]  /*4fc0*/  FFMA.FTZ R84, R84, UR4, -R24.reuse ;  /* 0x0000000454547c23 */ /* 0x100fe20008010818 */
[----:B------:R3:W4:Y:S01]  /*4fd0*/  MUFU.EX2 R91, R5 ;  /* 0x00000005005b7308 */ /* 0x0007220000000800 */
[--C-:B-1----:R-:W-:Y:S01]  /*4fe0*/  FFMA.FTZ R39, R54, UR4, -R24.reuse ;  /* 0x0000000436277c23 */ /* 0x102fe20008010818 */
[--C-:B------:R-:W-:Y:S01]  /*4ff0*/  FFMA.FTZ R54, R73, UR4, -R24.reuse ;  /* 0x0000000449367c23 */ /* 0x100fe20008010818 */
[--C-:B------:R-:W-:Y:S01]  /*5000*/  FFMA.FTZ R73, R76, UR4, -R24.reuse ;  /* 0x000000044c497c23 */ /* 0x100fe20008010818 */
[--C-:B------:R-:W-:Y:S01]  /*5010*/  FFMA.FTZ R76, R77, UR4, -R24.reuse ;  /* 0x000000044d4c7c23 */ /* 0x100fe20008010818 */
[----:B0-----:R-:W-:Y:S01]  /*5020*/  F2FP.F16.F32.PACK_AB R4, R30, R27 ;  /* 0x0000001b1e04723e */ /* 0x001fe200000000ff */
[--C-:B------:R-:W-:Y:S01]  /*5030*/  FFMA.FTZ R77, R87, UR4, -R24.reuse ;  /* 0x00000004574d7c23 */ /* 0x100fe20008010818 */
[--C-:B------:R-:W-:Y:S01]  /*5040*/  FFMA.FTZ R86, R86, UR4, -R24.reuse ;  /* 0x0000000456567c23 */ /* 0x100fe20008010818 */
[----:B------:R0:W1:Y:S01]  /*5050*/  MUFU.EX2 R94, R6 ;  /* 0x00000006005e7308 */ /* 0x0000620000000800 */
[----:B--2---:R-:W-:Y:S01]  /*5060*/  FADD.FTZ R8, R80, R81 ;  /* 0x0000005150087221 */ /* 0x004fe20000010000 */
[--C-:B---3--:R-:W-:Y:S01]  /*5070*/  FFMA.FTZ R5, R67, UR4, -R24.reuse ;  /* 0x0000000443057c23 */ /* 0x108fe20008010818 */
[--C-:B------:R-:W-:Y:S01]  /*5080*/  FFMA.FTZ R67, R69, UR4, -R24.reuse ;  /* 0x0000000445437c23 */ /* 0x100fe20008010818 */
[--C-:B------:R-:W-:Y:S01]  /*5090*/  FFMA.FTZ R88, R88, UR4, -R24.reuse ;  /* 0x0000000458587c23 */ /* 0x100fe20008010818 */
[--C-:B------:R-:W-:Y:S01]  /*50a0*/  FFMA.FTZ R90, R90, UR4, -R24.reuse ;  /* 0x000000045a5a7c23 */ /* 0x100fe20008010818 */
[--C-:B------:R-:W-:Y:S01]  /*50b0*/  FFMA.FTZ R89, R89, UR4, -R24.reuse ;  /* 0x0000000459597c23 */ /* 0x100fe20008010818 */
[----:B------:R-:W-:Y:S01]  /*50c0*/  FFMA.FTZ R92, R92, UR4, -R24 ;  /* 0x000000045c5c7c23 */ /* 0x000fe20008010818 */
[----:B------:R-:W2:Y:S01]  /*50d0*/  MUFU.EX2 R25, R25 ;  /* 0x0000001900197308 */ /* 0x000ea20000000800 */
[----:B0-----:R-:W-:Y:S01]  /*50e0*/  FADD.FTZ R6, R27, R30 ;  /* 0x0000001e1b067221 */ /* 0x001fe20000010000 */
[----:B----4-:R-:W-:Y:S01]  /*50f0*/  FADD.FTZ R9, R91, R8 ;  /* 0x000000085b097221 */ /* 0x010fe20000010000 */
[--C-:B------:R-:W-:Y:S01]  /*5100*/  FFMA.FTZ R30, R63, UR4, -R24.reuse ;  /* 0x000000043f1e7c23 */ /* 0x100fe20008010818 */
[----:B------:R-:W-:Y:S01]  /*5110*/  FFMA.FTZ R63, R83, UR4, -R24 ;  /* 0x00000004533f7c23 */ /* 0x000fe20008010818 */
[----:B------:R-:W-:Y:S01]  /*5120*/  FADD.FTZ R7, R31, R6 ;  /* 0x000000061f077221 */ /* 0x000fe20000010000 */
[----:B------:R-:W-:Y:S01]  /*5130*/  F2FP.F16.F32.PACK_AB R6, R38, R31 ;  /* 0x0000001f2606723e */ /* 0x000fe200000000ff */
[--C-:B------:R-:W-:Y:S01]  /*5140*/  FFMA.FTZ R31, R64, UR4, -R24.reuse ;  /* 0x00000004401f7c23 */ /* 0x100fe20008010818 */
[----:B------:R-:W0:Y:S01]  /*5150*/  MUFU.EX2 R68, R68 ;  /* 0x0000004400447308 */ /* 0x000e220000000800 */
[----:B------:R-:W-:Y:S01]  /*5160*/  FADD.FTZ R11, R38, R7 ;  /* 0x00000007260b7221 */ /* 0x000fe20000010000 */
[----:B-1----:R-:W-:Y:S01]  /*5170*/  FADD.FTZ R8, R94, R9 ;  /* 0x000000095e087221 */ /* 0x002fe20000010000 */
[--C-:B------:R-:W-:Y:S01]  /*5180*/  FFMA.FTZ R38, R82, UR4, -R24.reuse ;  /* 0x0000000452267c23 */ /* 0x100fe20008010818 */
[--C-:B------:R-:W-:Y:S01]  /*5190*/  FFMA.FTZ R60, R60, UR4, -R24.reuse ;  /* 0x000000043c3c7c23 */ /* 0x100fe20008010818 */
[----:B------:R-:W-:Y:S01]  /*51a0*/  FADD.FTZ R64, R34, R11 ;  /* 0x0000000b22407221 */ /* 0x000fe20000010000 */
[--C-:B------:R-:W-:Y:S01]  /*51b0*/  FFMA.FTZ R62, R62, UR4, -R24.reuse ;  /* 0x000000043e3e7c23 */ /* 0x100fe20008010818 */
[----:B------:R-:W-:Y:S01]  /*51c0*/  FFMA.FTZ R52, R52, UR4, -R24 ;  /* 0x0000000434347c23 */ /* 0x000fe20008010818 */
[----:B------:R-:W1:Y:S01]  /*51d0*/  MUFU.EX2 R26, R26 ;  /* 0x0000001a001a7308 */ /* 0x000e620000000800 */
[----:B--2---:R-:W-:Y:S01]  /*51e0*/  FADD.FTZ R9, R25, R8 ;  /* 0x0000000819097221 */ /* 0x004fe20000010000 */
[----:B------:R-:W-:Y:S01]  /*51f0*/  FADD.FTZ R64, R3, R64 ;  /* 0x0000004003407221 */ /* 0x000fe20000010000 */
[----:B------:R-:W-:Y:S01]  /*5200*/  F2FP.F16.F32.PACK_AB R7, R94, R91 ;  /* 0x0000005b5e07723e */ /* 0x000fe200000000ff */
[----:B------:R-:W-:-:S02]  /*5210*/  IMAD.MOV.U32 R69, RZ, RZ, R71 ;  /* 0x000000ffff457224 */ /* 0x000fc400078e0047 */
[----:B------:R-:W-:Y:S01]  /*5220*/  FADD.FTZ R11, R35, R64 ;  /* 0x00000040230b7221 */ /* 0x000fe20000010000 */
[----:B------:R-:W-:Y:S01]  /*5230*/  FFMA.FTZ R64, R61, UR4, -R24 ;  /* 0x000000043d407c23 */ /* 0x000fe20008010818 */
[----:B------:R-:W2:Y:S01]  /*5240*/  MUFU.EX2 R39, R39 ;  /* 0x0000002700277308 */ /* 0x000ea20000000800 */
[----:B0-----:R-:W-:Y:S01]  /*5250*/  FADD.FTZ R9, R68, R9 ;  /* 0x0000000944097221 */ /* 0x001fe20000010000 */
[C---:B------:R-:W-:Y:S01]  /*5260*/  FADD.FTZ R11, R10.reuse, R11 ;  /* 0x0000000b0a0b7221 */ /* 0x040fe20000010000 */
[----:B------:R-:W-:Y:S01]  /*5270*/  F2FP.F16.F32.PACK_AB R10, R10, R35 ;  /* 0x000000230a0a723e */ /* 0x000fe200000000ff */
[----:B------:R-:W-:-:S04]  /*5280*/  IMAD.MOV.U32 R35, RZ, RZ, R71 ;  /* 0x000000ffff237224 */ /* 0x000fc800078e0047 */
[----:B------:R-:W0:Y:S01]  /*5290*/  MUFU.EX2 R51, R51 ;  /* 0x0000003300337308 */ /* 0x000e220000000800 */
[----:B-1----:R-:W-:-:S07]  /*52a0*/  FADD.FTZ R8, R26, R9 ;  /* 0x000000091a087221 */ /* 0x002fce0000010000 */
[----:B------:R-:W1:Y:S01]  /*52b0*/  MUFU.EX2 R78, R78 ;  /* 0x0000004e004e7308 */ /* 0x000e620000000800 */
[----:B--2---:R-:W-:-:S07]  /*52c0*/  FADD.FTZ R8, R39, R8 ;  /* 0x0000000827087221 */ /* 0x004fce0000010000 */
[----:B------:R-:W2:Y:S01]  /*52d0*/  MUFU.EX2 R54, R54 ;  /* 0x0000003600367308 */ /* 0x000ea20000000800 */
[----:B0-----:R-:W-:-:S07]  /*52e0*/  FADD.FTZ R9, R51, R8 ;  /* 0x0000000833097221 */ /* 0x001fce0000010000 */
[----:B------:R-:W0:Y:S01]  /*52f0*/  MUFU.EX2 R65, R65 ;  /* 0x0000004100417308 */ /* 0x000e220000000800 */
[----:B-1----:R-:W-:-:S07]  /*5300*/  FADD.FTZ R9, R78, R9 ;  /* 0x000000094e097221 */ /* 0x002fce0000010000 */
[----:B------:R1:W-:Y:S08]  /*5310*/  MUFU.EX2 R0, R5 ;  /* 0x0000000500007308 */ /* 0x0003f00000000800 */
[----:B------:R-:W3:Y:S01]  /*5320*/  MUFU.EX2 R55, R55 ;  /* 0x0000003700377308 */ /* 0x000ee20000000800 */
[----:B-1----:R-:W-:Y:S01]  /*5330*/  F2FP.F16.F32.PACK_AB R5, R81, R80 ;  /* 0x000000505105723e */ /* 0x002fe200000000ff */
[----:B------:R-:W-:-:S04]  /*5340*/  FADD.FTZ R80, R12, R11 ;  /* 0x0000000b0c507221 */ /* 0x000fc80000010000 */
[----:B------:R-:W-:Y:S01]  /*5350*/  FADD.FTZ R11, R13, R80 ;  /* 0x000000500d0b7221 */ /* 0x000fe20000010000 */
[----:B--2---:R-:W-:Y:S01]  /*5360*/  FADD.FTZ R80, R54, R9 ;  /* 0x0000000936507221 */ /* 0x004fe20000010000 */
[----:B------:R-:W1:Y:S01]  /*5370*/  MUFU.EX2 R72, R72 ;  /* 0x0000004800487308 */ /* 0x000e620000000800 */
[----:B------:R2:W-:Y:S01]  /*5380*/  STSM.16.M88.4 [R2+0x24300], R4 ;  /* 0x0243000402007844 */ /* 0x0005e20000000200 */
[----:B------:R-:W-:Y:S01]  /*5390*/  FADD.FTZ R8, R14, R11 ;  /* 0x0000000b0e087221 */ /* 0x000fe20000010000 */
[----:B0-----:R-:W-:-:S03]  /*53a0*/  FADD.FTZ R80, R65, R80 ;  /* 0x0000005041507221 */ /* 0x001fc60000010000 */
[----:B------:R-:W-:Y:S01]  /*53b0*/  FADD.FTZ R9, R15, R8 ;  /* 0x000000080f097221 */ /* 0x000fe20000010000 */
[----:B------:R-:W-:Y:S01]  /*53c0*/  F2FP.F16.F32.PACK_AB R8, R3, R34 ;  /* 0x000000220308723e */ /* 0x000fe200000000ff */
[----:B------:R-:W0:Y:S01]  /*53d0*/  MUFU.EX2 R73, R73 ;  /* 0x0000004900497308 */ /* 0x000e220000000800 */
[----:B---3--:R-:W-:Y:S01]  /*53e0*/  FADD.FTZ R3, R55, R80 ;  /* 0x0000005037037221 */ /* 0x008fe20000010000 */
[----:B------:R-:W-:Y:S01]  /*53f0*/  FADD.FTZ R24, R20, R9 ;  /* 0x0000000914187221 */ /* 0x000fe20000010000 */
[----:B------:R-:W-:Y:S02]  /*5400*/  F2FP.F16.F32.PACK_AB R9, R68, R25 ;  /* 0x000000194409723e */ /* 0x000fe400000000ff */
[----:B------:R-:W-:Y:S01]  /*5410*/  MOV R68, R71 ;  /* 0x0000004700447202 */ /* 0x000fe20000000f00 */
[----:B------:R-:W-:Y:S02]  /*5420*/  FADD.FTZ R11, R21, R24 ;  /* 0x00000018150b7221 */ /* 0x000fe40000010000 */
[----:B------:R-:W3:Y:S01]  /*5430*/  MUFU.EX2 R76, R76 ;  /* 0x0000004c004c7308 */ /* 0x000ee20000000800 */
[----:B-1----:R-:W-:Y:S01]  /*5440*/  FADD.FTZ R24, R72, R3 ;  /* 0x0000000348187221 */ /* 0x002fe20000010000 */
[----:B--2---:R-:W-:Y:S01]  /*5450*/  FADD.FTZ R6, R48, R11 ;  /* 0x0000000b30067221 */ /* 0x004fe20000010000 */
[----:B------:R-:W-:-:S02]  /*5460*/  F2FP.F16.F32.PACK_AB R4, R13, R12 ;  /* 0x0000000c0d04723e */ /* 0x000fc400000000ff */
[----:B------:R-:W-:Y:S01]  /*5470*/  F2FP.F16.F32.PACK_AB R11, R39, R26 ;  /* 0x0000001a270b723e */ /* 0x000fe200000000ff */
[----:B------:R-:W-:Y:S01]  /*5480*/  FADD.FTZ R7, R49, R6 ;  /* 0x0000000631077221 */ /* 0x000fe20000010000 */
[----:B------:R-:W-:Y:S01]  /*5490*/  F2FP.F16.F32.PACK_AB R6, R15, R14 ;  /* 0x0000000e0f06723e */ /* 0x000fe200000000ff */
[----:B------:R-:W1:Y:S01]  /*54a0*/  MUFU.EX2 R70, R70 ;  /* 0x0000004600467308 */ /* 0x000e620000000800 */
[----:B0-----:R-:W-:Y:S01]  /*54b0*/  FADD.FTZ R3, R73, R24 ;  /* 0x0000001849037221 */ /* 0x001fe20000010000 */
[----:B------:R-:W-:Y:S01]  /*54c0*/  FADD.FTZ R12, R56, R7 ;  /* 0x00000007380c7221 */ /* 0x000fe20000010000 */
[----:B------:R-:W-:Y:S01]  /*54d0*/  F2FP.F16.F32.PACK_AB R5, R78, R51 ;  /* 0x000000334e05723e */ /* 0x000fe200000000ff */
[----:B------:R-:W-:Y:S01]  /*54e0*/  STSM.16.M88.4 [R2+0x25b00], R8 ;  /* 0x025b000802007844 */ /* 0x000fe20000000200 */
[----:B------:R-:W-:Y:S01]  /*54f0*/  F2FP.F16.F32.PACK_AB R7, R65, R54 ;  /* 0x000000364107723e */ /* 0x000fe200000000ff */
[----:B------:R-:W-:Y:S01]  /*5500*/  FADD.FTZ R13, R57, R12 ;  /* 0x0000000c390d7221 */ /* 0x000fe20000010000 */
[----:B------:R-:W-:Y:S01]  /*5510*/  F2FP.F16.F32.PACK_AB R12, R21, R20 ;  /* 0x00000014150c723e */ /* 0x000fe200000000ff */
[----:B------:R-:W0:Y:S01]  /*5520*/  MUFU.EX2 R75, R75 ;  /* 0x0000004b004b7308 */ /* 0x000e220000000800 */
[----:B---3--:R-:W-:Y:S01]  /*5530*/  FADD.FTZ R3, R76, R3 ;  /* 0x000000034c037221 */ /* 0x008fe20000010000 */
[----:B------:R-:W-:Y:S01]  /*5540*/  FADD.FTZ R20, R58, R13 ;  /* 0x0000000d3a147221 */ /* 0x000fe20000010000 */
[----:B------:R2:W-:Y:S01]  /*5550*/  STSM.16.M88.4 [R2+0x27300], R4 ;  /* 0x0273000402007844 */ /* 0x0005e20000000200 */
[----:B------:R-:W-:Y:S01]  /*5560*/  F2FP.F16.F32.PACK_AB R13, R72, R55 ;  /* 0x00000037480d723e */ /* 0x000fe200000000ff */
[----:B------:R-:W-:-:S02]  /*5570*/  IMAD.MOV.U32 R65, RZ, RZ, R71 ;  /* 0x000000ffff417224 */ /* 0x000fc400078e0047 */
[C---:B------:R-:W-:Y:S01]  /*5580*/  FADD.FTZ R21, R53.reuse, R20 ;  /* 0x0000001435157221 */ /* 0x040fe20000010000 */
[----:B------:R-:W-:Y:S01]  /*5590*/  F2FP.F16.F32.PACK_AB R26, R53, R58 ;  /* 0x0000003a351a723e */ /* 0x000fe200000000ff */
[----:B------:R-:W3:Y:S01]  /*55a0*/  MUFU.EX2 R66, R66 ;  /* 0x0000004200427308 */ /* 0x000ee20000000800 */
[----:B-1----:R-:W-:Y:S01]  /*55b0*/  FADD.FTZ R14, R70, R3 ;  /* 0x00000003460e7221 */ /* 0x002fe20000010000 */
[----:B------:R-:W-:Y:S01]  /*55c0*/  FADD.FTZ R20, R42, R21 ;  /* 0x000000152a147221 */ /* 0x000fe20000010000 */
[----:B------:R-:W-:Y:S01]  /*55d0*/  MOV R58, R71 ;  /* 0x00000047003a7202 */ /* 0x000fe20000000f00 */
[--C-:B------:R-:W-:Y:S02]  /*55e0*/  IMAD.MOV.U32 R55, RZ, RZ, R71.reuse ;  /* 0x000000ffff377224 */ /* 0x100fe400078e0047 */
[----:B------:R-:W-:Y:S01]  /*55f0*/  FADD.FTZ R21, R59, R20 ;  /* 0x000000143b157221 */ /* 0x000fe20000010000 */
[----:B------:R-:W-:Y:S01]  /*5600*/  IMAD.MOV.U32 R54, RZ, RZ, R71 ;  /* 0x000000ffff367224 */ /* 0x000fe200078e0047 */
[----:B------:R-:W1:Y:S01]  /*5610*/  MUFU.EX2 R77, R77 ;  /* 0x0000004d004d7308 */ /* 0x000e620000000800 */
[----:B0-----:R-:W-:Y:S01]  /*5620*/  FADD.FTZ R15, R75, R14 ;  /* 0x0000000e4b0f7221 */ /* 0x001fe20000010000 */
[----:B------:R-:W-:Y:S01]  /*5630*/  FADD.FTZ R20, R46, R21 ;  /* 0x000000152e147221 */ /* 0x000fe20000010000 */
[----:B------:R-:W-:Y:S01]  /*5640*/  F2FP.F16.F32.PACK_AB R14, R49, R48 ;  /* 0x00000030310e723e */ /* 0x000fe200000000ff */
[--C-:B------:R-:W-:Y:S01]  /*5650*/  IMAD.MOV.U32 R53, RZ, RZ, R71.reuse ;  /* 0x000000ffff357224 */ /* 0x100fe200078e0047 */
[----:B--2---:R-:W-:Y:S01]  /*5660*/  F2FP.F16.F32.PACK_AB R4, R59, R42 ;  /* 0x0000002a3b04723e */ /* 0x004fe200000000ff */
[----:B------:R-:W-:Y:S01]  /*5670*/  FADD.FTZ R20, R47, R20 ;  /* 0x000000142f147221 */ /* 0x000fe20000010000 */
[----:B------:R-:W-:Y:S01]  /*5680*/  IMAD.MOV.U32 R59, RZ, RZ, R71 ;  /* 0x000000ffff3b7224 */ /* 0x000fe200078e0047 */
[----:B------:R-:W0:Y:S01]  /*5690*/  MUFU.EX2 R67, R67 ;  /* 0x0000004300437308 */ /* 0x000e220000000800 */
[----:B---3--:R-:W-:Y:S01]  /*56a0*/  FADD.FTZ R24, R66, R15 ;  /* 0x0000000f42187221 */ /* 0x008fe20000010000 */
[----:B------:R-:W-:Y:S01]  /*56b0*/  FADD.FTZ R7, R43, R20 ;  /* 0x000000142b077221 */ /* 0x000fe20000010000 */
[----:B------:R-:W-:Y:S01]  /*56c0*/  F2FP.F16.F32.PACK_AB R15, R76, R73 ;  /* 0x000000494c0f723e */ /* 0x000fe200000000ff */
[----:B------:R-:W-:Y:S01]  /*56d0*/  IMAD.MOV.U32 R51, RZ, RZ, R71 ;  /* 0x000000ffff337224 */ /* 0x000fe200078e0047 */
[----:B------:R-:W-:Y:S01]  /*56e0*/  MOV R48, R71 ;  /* 0x0000004700307202 */ /* 0x000fe20000000f00 */
[----:B------:R-:W-:Y:S01]  /*56f0*/  FADD.FTZ R8, R44, R7 ;  /* 0x000000072c087221 */ /* 0x000fe20000010000 */
[--C-:B------:R-:W-:Y:S01]  /*5700*/  IMAD.MOV.U32 R49, RZ, RZ, R71.reuse ;  /* 0x000000ffff317224 */ /* 0x100fe200078e0047 */
[----:B------:R-:W2:Y:S01]  /*5710*/  MUFU.EX2 R30, R30 ;  /* 0x0000001e001e7308 */ /* 0x000ea20000000800 */
[C---:B-1----:R-:W-:Y:S01]  /*5720*/  FADD.FTZ R25, R77.reuse, R24 ;  /* 0x000000184d197221 */ /* 0x042fe20000010000 */
[----:B------:R-:W-:Y:S01]  /*5730*/  STSM.16.M88.4 [R2+0x28b00], R12 ;  /* 0x028b000c02007844 */ /* 0x000fe20000000200 */
[----:B------:R-:W-:Y:S01]  /*5740*/  F2FP.F16.F32.PACK_AB R27, R77, R66 ;  /* 0x000000424d1b723e */ /* 0x000fe200000000ff */
[----:B------:R-:W-:-:S02]  /*5750*/  IMAD.MOV.U32 R66, RZ, RZ, R71 ;  /* 0x000000ffff427224 */ /* 0x000fc400078e0047 */
[----:B------:R-:W-:Y:S01]  /*5760*/  FADD.FTZ R24, R0, R25 ;  /* 0x0000001900187221 */ /* 0x000fe20000010000 */
[--C-:B------:R-:W-:Y:S01]  /*5770*/  IMAD.MOV.U32 R42, RZ, RZ, R71.reuse ;  /* 0x000000ffff2a7224 */ /* 0x100fe200078e0047 */
[----:B------:R-:W1:Y:S02]  /*5780*/  MUFU.EX2 R31, R31 ;  /* 0x0000001f001f7308 */ /* 0x000e640000000800 */
[----:B0-----:R-:W-:Y:S01]  /*5790*/  FADD.FTZ R25, R67, R24 ;  /* 0x0000001843197221 */ /* 0x001fe20000010000 */
[----:B------:R-:W-:Y:S01]  /*57a0*/  F2FP.F16.F32.PACK_AB R24, R57, R56 ;  /* 0x000000383918723e */ /* 0x000fe200000000ff */
[--C-:B------:R-:W-:Y:S02]  /*57b0*/  IMAD.MOV.U32 R57, RZ, RZ, R71.reuse ;  /* 0x000000ffff397224 */ /* 0x100fe400078e0047 */
[--C-:B------:R-:W-:Y:S02]  /*57c0*/  IMAD.MOV.U32 R56, RZ, RZ, R71.reuse ;  /* 0x000000ffff387224 */ /* 0x100fe400078e0047 */
[----:B------:R-:W-:Y:S01]  /*57d0*/  IMAD.MOV.U32 R39, RZ, RZ, R71 ;  /* 0x000000ffff277224 */ /* 0x000fe200078e0047 */
[----:B------:R-:W0:Y:S01]  /*57e0*/  MUFU.EX2 R38, R38 ;  /* 0x0000002600267308 */ /* 0x000e220000000800 */
[----:B--2---:R-:W-:Y:S01]  /*57f0*/  FADD.FTZ R34, R30, R25 ;  /* 0x000000191e227221 */ /* 0x004fe20000010000 */
[----:B------:R-:W-:Y:S01]  /*5800*/  F2FP.F16.F32.PACK_AB R25, R75, R70 ;  /* 0x000000464b19723e */ /* 0x000fe200000000ff */
[----:B------:R-:W-:-:S04]  /*5810*/  IMAD.MOV.U32 R70, RZ, RZ, R71 ;  /* 0x000000ffff467224 */ /* 0x000fc800078e0047 */
[----:B------:R2:W-:Y:S01]  /*5820*/  STSM.16.M88.4 [R2+0x2a300], R24 ;  /* 0x02a3001802007844 */ /* 0x0005e20000000200 */
[----:B------:R-:W3:Y:S01]  /*5830*/  MUFU.EX2 R61, R84 ;  /* 0x00000054003d7308 */ /* 0x000ee20000000800 */
[C---:B-1----:R-:W-:Y:S01]  /*5840*/  FADD.FTZ R5, R31.reuse, R34 ;  /* 0x000000221f057221 */ /* 0x042fe20000010000 */
[----:B------:R-:W-:Y:S01]  /*5850*/  F2FP.F16.F32.PACK_AB R7, R31, R30 ;  /* 0x0000001e1f07723e */ /* 0x000fe200000000ff */
[----:B------:R-:W-:-:S05]  /*5860*/  IMAD.MOV.U32 R34, RZ, RZ, R71 ;  /* 0x000000ffff227224 */ /* 0x000fca00078e0047 */
[----:B------:R-:W1:Y:S01]  /*5870*/  MUFU.EX2 R41, R41 ;  /* 0x0000002900297308 */ /* 0x000e620000000800 */
[----:B0-----:R-:W-:Y:S01]  /*5880*/  FADD.FTZ R6, R38, R5 ;  /* 0x0000000526067221 */ /* 0x001fe20000010000 */
[----:B------:R-:W-:Y:S01]  /*5890*/  F2FP.F16.F32.PACK_AB R5, R67, R0 ;  /* 0x000000004305723e */ /* 0x000fe200000000ff */
[--C-:B------:R-:W-:Y:S02]  /*58a0*/  IMAD.MOV.U32 R67, RZ, RZ, R71.reuse ;  /* 0x000000ffff437224 */ /* 0x100fe400078e0047 */
[----:B--2---:R-:W-:-:S03]  /*58b0*/  IMAD.MOV.U32 R27, RZ, RZ, R71 ;  /* 0x000000ffff1b7224 */ /* 0x004fc600078e0047 */
[----:B------:R-:W0:Y:S01]  /*58c0*/  MUFU.EX2 R63, R63 ;  /* 0x0000003f003f7308 */ /* 0x000e220000000800 */
[----:B---3--:R-:W-:Y:S01]  /*58d0*/  FADD.FTZ R0, R61, R6 ;  /* 0x000000063d007221 */ /* 0x008fe20000010000 */
[----:B------:R-:W-:Y:S01]  /*58e0*/  F2FP.F16.F32.PACK_AB R6, R47, R46 ;  /* 0x0000002e2f06723e */ /* 0x000fe200000000ff */
[--C-:B------:R-:W-:Y:S02]  /*58f0*/  IMAD.MOV.U32 R47, RZ, RZ, R71.reuse ;  /* 0x000000ffff2f7224 */ /* 0x100fe400078e0047 */
[--C-:B------:R-:W-:Y:S02]  /*5900*/  IMAD.MOV.U32 R46, RZ, RZ, R71.reuse ;  /* 0x000000ffff2e7224 */ /* 0x100fe400078e0047 */
[----:B------:R2:W-:Y:S01]  /*5910*/  STSM.16.M88.4 [R2+0x2bb00], R4 ;  /* 0x02bb000402007844 */ /* 0x0005e20000000200 */
[----:B------:R-:W3:Y:S01]  /*5920*/  MUFU.EX2 R40, R40 ;  /* 0x0000002800287308 */ /* 0x000ee20000000800 */
[----:B-1----:R-:W-:Y:S01]  /*5930*/  FADD.FTZ R9, R41, R8 ;  /* 0x0000000829097221 */ /* 0x002fe20000010000 */
[----:B------:R-:W-:Y:S01]  /*5940*/  F2FP.F16.F32.PACK_AB R8, R44, R43 ;  /* 0x0000002b2c08723e */ /* 0x000fe200000000ff */
[----:B------:R-:W-:-:S02]  /*5950*/  IMAD.MOV.U32 R44, RZ, RZ, R71 ;  /* 0x000000ffff2c7224 */ /* 0x000fc400078e0047 */
[--C-:B------:R-:W-:Y:S02]  /*5960*/  IMAD.MOV.U32 R43, RZ, RZ, R71.reuse ;  /* 0x000000ffff2b7224 */ /* 0x100fe400078e0047 */
[--C-:B------:R-:W-:Y:S01]  /*5970*/  IMAD.MOV.U32 R26, RZ, RZ, R71.reuse ;  /* 0x000000ffff1a7224 */ /* 0x100fe200078e0047 */
[----:B------:R-:W1:Y:S01]  /*5980*/  MUFU.EX2 R86, R86 ;  /* 0x0000005600567308 */ /* 0x000e620000000800 */
[----:B0-----:R-:W-:Y:S01]  /*5990*/  FADD.FTZ R11, R63, R0 ;  /* 0x000000003f0b7221 */ /* 0x001fe20000010000 */
[----:B------:R-:W-:-:S06]  /*59a0*/  IMAD.MOV.U32 R24, RZ, RZ, R71 ;  /* 0x000000ffff187224 */ /* 0x000fcc00078e0047 */
[----:B------:R-:W0:Y:S01]  /*59b0*/  MUFU.EX2 R37, R37 ;  /* 0x0000002500257308 */ /* 0x000e220000000800 */
[----:B---3--:R-:W-:-:S07]  /*59c0*/  FADD.FTZ R0, R40, R9 ;  /* 0x0000000928007221 */ /* 0x008fce0000010000 */
[----:B------:R-:W3:Y:S01]  /*59d0*/  MUFU.EX2 R88, R88 ;  /* 0x0000005800587308 */ /* 0x000ee20000000800 */
[----:B-1----:R-:W-:-:S07]  /*59e0*/  FADD.FTZ R11, R86, R11 ;  /* 0x0000000b560b7221 */ /* 0x002fce0000010000 */
[----:B------:R-:W1:Y:S01]  /*59f0*/  MUFU.EX2 R50, R50 ;  /* 0x0000003200327308 */ /* 0x000e620000000800 */
[----:B0-----:R-:W-:-:S07]  /*5a00*/  FADD.FTZ R9, R37, R0 ;  /* 0x0000000025097221 */ /* 0x001fce0000010000 */
[----:B------:R-:W0:Y:S01]  /*5a10*/  MUFU.EX2 R3, R90 ;  /* 0x0000005a00037308 */ /* 0x000e220000000800 */
[----:B---3--:R-:W-:Y:S01]  /*5a20*/  FADD.FTZ R0, R88, R11 ;  /* 0x0000000b58007221 */ /* 0x008fe20000010000 */
[----:B------:R-:W-:Y:S01]  /*5a30*/  F2FP.F16.F32.PACK_AB R11, R86, R63 ;  /* 0x0000003f560b723e */ /* 0x000fe200000000ff */
[----:B------:R-:W-:-:S05]  /*5a40*/  IMAD.MOV.U32 R63, RZ, RZ, R71 ;  /* 0x000000ffff3f7224 */ /* 0x000fca00078e0047 */
[----:B------:R-:W3:Y:S01]  /*5a50*/  MUFU.EX2 R33, R33 ;  /* 0x0000002100217308 */ /* 0x000ee20000000800 */
[C---:B-1----:R-:W-:Y:S01]  /*5a60*/  FADD.FTZ R10, R50.reuse, R9 ;  /* 0x00000009320a7221 */ /* 0x042fe20000010000 */
[----:B------:R-:W-:Y:S01]  /*5a70*/  F2FP.F16.F32.PACK_AB R9, R61, R38 ;  /* 0x000000263d09723e */ /* 0x000fe200000000ff */
[--C-:B------:R-:W-:Y:S01]  /*5a80*/  IMAD.MOV.U32 R61, RZ, RZ, R71.reuse ;  /* 0x000000ffff3d7224 */ /* 0x100fe200078e0047 */
[----:B--2---:R-:W-:Y:S01]  /*5a90*/  F2FP.F16.F32.PACK_AB R4, R50, R37 ;  /* 0x000000253204723e */ /* 0x004fe200000000ff */
[--C-:B------:R-:W-:Y:S01]  /*5aa0*/  IMAD.MOV.U32 R50, RZ, RZ, R71.reuse ;  /* 0x000000ffff327224 */ /* 0x100fe200078e0047 */
[----:B------:R-:W-:Y:S01]  /*5ab0*/  MOV R38, R71 ;  /* 0x0000004700267202 */ /* 0x000fe20000000f00 */
[----:B------:R-:W-:Y:S01]  /*5ac0*/  IMAD.MOV.U32 R37, RZ, RZ, R71 ;  /* 0x000000ffff257224 */ /* 0x000fe200078e0047 */
[----:B------:R-:W1:Y:S01]  /*5ad0*/  MUFU.EX2 R89, R89 ;  /* 0x0000005900597308 */ /* 0x000e620000000800 */
[C---:B0-----:R-:W-:Y:S01]  /*5ae0*/  FADD.FTZ R0, R3.reuse, R0 ;  /* 0x0000000003007221 */ /* 0x041fe20000010000 */
[----:B------:R-:W-:-:S06]  /*5af0*/  F2FP.F16.F32.PACK_AB R5, R3, R88 ;  /* 0x000000580305723e */ /* 0x000fcc00000000ff */
[----:B------:R-:W0:Y:S01]  /*5b00*/  MUFU.EX2 R32, R32 ;  /* 0x0000002000207308 */ /* 0x000e220000000800 */
[----:B---3--:R-:W-:Y:S01]  /*5b10*/  FADD.FTZ R21, R33, R10 ;  /* 0x0000000a21157221 */ /* 0x008fe20000010000 */
[----:B------:R-:W-:Y:S01]  /*5b20*/  F2FP.F16.F32.PACK_AB R10, R40, R41 ;  /* 0x00000029280a723e */ /* 0x000fe200000000ff */
[--C-:B------:R-:W-:Y:S02]  /*5b30*/  IMAD.MOV.U32 R41, RZ, RZ, R71.reuse ;  /* 0x000000ffff297224 */ /* 0x100fe400078e0047 */
[----:B------:R-:W-:Y:S02]  /*5b40*/  IMAD.MOV.U32 R40, RZ, RZ, R71 ;  /* 0x000000ffff287224 */ /* 0x000fe400078e0047 */
[----:B------:R-:W-:Y:S01]  /*5b50*/  STSM.16.M88.4 [R2+0x2d300], R8 ;  /* 0x02d3000802007844 */ /* 0x000fe20000000200 */
[----:B------:R-:W2:Y:S01]  /*5b60*/  MUFU.EX2 R29, R29 ;  /* 0x0000001d001d7308 */ /* 0x000ea20000000800 */
[----:B-1----:R-:W-:-:S07]  /*5b70*/  FADD.FTZ R25, R89, R0 ;  /* 0x0000000059197221 */ /* 0x002fce0000010000 */
[----:B------:R-:W1:Y:S01]  /*5b80*/  MUFU.EX2 R28, R28 ;  /* 0x0000001c001c7308 */ /* 0x000e620000000800 */
[C---:B0-----:R-:W-:Y:S01]  /*5b90*/  FADD.FTZ R0, R32.reuse, R21 ;  /* 0x0000001520007221 */ /* 0x041fe20000010000 */
[----:B------:R-:W-:Y:S01]  /*5ba0*/  F2FP.F16.F32.PACK_AB R6, R32, R33 ;  /* 0x000000212006723e */ /* 0x000fe200000000ff */
[--C-:B------:R-:W-:Y:S02]  /*5bb0*/  IMAD.MOV.U32 R33, RZ, RZ, R71.reuse ;  /* 0x000000ffff217224 */ /* 0x100fe400078e0047 */
[----:B------:R-:W-:-:S03]  /*5bc0*/  IMAD.MOV.U32 R32, RZ, RZ, R71 ;  /* 0x000000ffff207224 */ /* 0x000fc600078e0047 */
[----:B------:R-:W0:Y:S01]  /*5bd0*/  MUFU.EX2 R92, R92 ;  /* 0x0000005c005c7308 */ /* 0x000e220000000800 */
[----:B--2---:R-:W-:-:S07]  /*5be0*/  FADD.FTZ R3, R29, R0 ;  /* 0x000000001d037221 */ /* 0x004fce0000010000 */
[----:B------:R-:W-:Y:S01]  /*5bf0*/  MUFU.EX2 R36, R36 ;  /* 0x0000002400247308 */ /* 0x000fe20000000800 */
[C---:B-1----:R-:W-:Y:S01]  /*5c00*/  FADD.FTZ R3, R28.reuse, R3 ;  /* 0x000000031c037221 */ /* 0x042fe20000010000 */
[----:B------:R-:W-:-:S06]  /*5c10*/  F2FP.F16.F32.PACK_AB R28, R28, R29 ;  /* 0x0000001d1c1c723e */ /* 0x000fcc00000000ff */
[----:B------:R-:W1:Y:S01]  /*5c20*/  MUFU.EX2 R45, R45 ;  /* 0x0000002d002d7308 */ /* 0x000e620000000800 */
[C---:B0-----:R-:W-:Y:S01]  /*5c30*/  F2FP.F16.F32.PACK_AB R7, R92.reuse, R89 ;  /* 0x000000595c07723e */ /* 0x041fe200000000ff */
[----:B------:R-:W-:-:S04]  /*5c40*/  FADD.FTZ R25, R92, R25 ;  /* 0x000000195c197221 */ /* 0x000fc80000010000 */
[----:B------:R0:W-:Y:S02]  /*5c50*/  STSM.16.M88.4 [R2+0x2eb00], R4 ;  /* 0x02eb000402007844 */ /* 0x0001e40000000200 */
[----:B------:R-:W2:Y:S08]  /*5c60*/  MUFU.EX2 R64, R64 ;  /* 0x0000004000407308 */ /* 0x000eb00000000800 */
[----:B------:R3:W4:Y:S01]  /*5c70*/  MUFU.EX2 R13, R60 ;  /* 0x0000003c000d7308 */ /* 0x0007220000000800 */
[----:B-1----:R-:W-:Y:S01]  /*5c80*/  F2FP.F16.F32.PACK_AB R30, R45, R36 ;  /* 0x000000242d1e723e */ /* 0x002fe200000000ff */
[----:B------:R-:W-:Y:S01]  /*5c90*/  FADD.FTZ R36, R36, R3 ;  /* 0x0000000324247221 */ /* 0x000fe20000010000 */
[----:B0-----:R-:W-:-:S03]  /*5ca0*/  IMAD.U32 R5, RZ, RZ, UR7 ;  /* 0x00000007ff057e24 */ /* 0x001fc6000f8e00ff */
[----:B------:R-:W-:Y:S02]  /*5cb0*/  FADD.FTZ R3, R45, R36 ;  /* 0x000000242d037221 */ /* 0x000fe40000010000 */
[----:B------:R-:W0:Y:S01]  /*5cc0*/  MUFU.EX2 R62, R62 ;  /* 0x0000003e003e7308 */ /* 0x000e220000000800 */
[----:B--2---:R-:W-:Y:S01]  /*5cd0*/  FADD.FTZ R0, R64, R25 ;  /* 0x0000001940007221 */ /* 0x004fe20000010000 */
[--C-:B---3--:R-:W-:Y:S02]  /*5ce0*/  IMAD.MOV.U32 R60, RZ, RZ, R71.reuse ;  /* 0x000000ffff3c7224 */ /* 0x108fe400078e0047 */
[--C-:B------:R-:W-:Y:S02]  /*5cf0*/  IMAD.MOV.U32 R45, RZ, RZ, R71.reuse ;  /* 0x000000ffff2d7224 */ /* 0x100fe400078e0047 */
[--C-:B------:R-:W-:Y:S02]  /*5d00*/  IMAD.MOV.U32 R36, RZ, RZ, R71.reuse ;  /* 0x000000ffff247224 */ /* 0x100fe400078e0047 */
[----:B------:R1:W2:Y:S01]  /*5d10*/  MUFU.EX2 R15, R52 ;  /* 0x00000034000f7308 */ /* 0x0002a20000000800 */
[C---:B----4-:R-:W-:Y:S01]  /*5d20*/  F2FP.F16.F32.PACK_AB R29, R13.reuse, R64 ;  /* 0x000000400d1d723e */ /* 0x050fe200000000ff */
[----:B------:R-:W-:Y:S01]  /*5d30*/  FADD.FTZ R21, R13, R0 ;  /* 0x000000000d157221 */ /* 0x000fe20000010000 */
[----:B------:R-:W-:-:S02]  /*5d40*/  IMAD.MOV.U32 R64, RZ, RZ, R71 ;  /* 0x000000ffff407224 */ /* 0x000fc400078e0047 */
[----:B------:R-:W-:Y:S02]  /*5d50*/  IMAD.MOV.U32 R25, RZ, RZ, R71 ;  /* 0x000000ffff197224 */ /* 0x000fe400078e0047 */
[----:B0-----:R-:W-:Y:S01]  /*5d60*/  FADD.FTZ R0, R62, R21 ;  /* 0x000000153e007221 */ /* 0x001fe20000010000 */
[--C-:B-1----:R-:W-:Y:S01]  /*5d70*/  IMAD.MOV.U32 R52, RZ, RZ, R71.reuse ;  /* 0x000000ffff347224 */ /* 0x102fe200078e0047 */
[C---:B--2---:R-:W-:Y:S02]  /*5d80*/  F2FP.F16.F32.PACK_AB R31, R15.reuse, R62 ;  /* 0x0000003e0f1f723e */ /* 0x044fe400000000ff */
[----:B------:R-:W-:Y:S01]  /*5d90*/  FADD.FTZ R0, R15, R0 ;  /* 0x000000000f007221 */ /* 0x000fe20000010000 */
[--C-:B------:R-:W-:Y:S02]  /*5da0*/  IMAD.MOV.U32 R62, RZ, RZ, R71.reuse ;  /* 0x000000ffff3e7224 */ /* 0x100fe400078e0047 */
[----:B------:R0:W-:Y:S01]  /*5db0*/  STSM.16.M88.4 [R2+0x30300], R28 ;  /* 0x0303001c02007844 */ /* 0x0001e20000000200 */
[----:B------:R1:W-:Y:S06]  /*5dc0*/  MEMBAR.ALL.CTA ;  /* 0x0000000000007992 */ /* 0x0003ec0000008000 */
[----:B-1----:R-:W1:Y:S01]  /*5dd0*/  FENCE.VIEW.ASYNC.S ;  /* 0x00000000000073c6 */ /* 0x002e620000000000 */
[--C-:B0-----:R-:W-:Y:S01]  /*5de0*/  IMAD.MOV.U32 R31, RZ, RZ, R71.reuse ;  /* 0x000000ffff1f7224 */ /* 0x101fe200078e0047 */
[----:B------:R-:W-:Y:S01]  /*5df0*/  MOV R29, R71 ;  /* 0x00000047001d7202 */ /* 0x000fe20000000f00 */
[----:B------:R-:W-:-:S02]  /*5e00*/  IMAD.MOV.U32 R30, RZ, RZ, R71 ;  /* 0x000000ffff1e7224 */ /* 0x000fc400078e0047 */
[----:B------:R-:W-:Y:S01]  /*5e10*/  IMAD.MOV.U32 R28, RZ, RZ, R71 ;  /* 0x000000ffff1c7224 */ /* 0x000fe200078e0047 */
[----:B-1----:R-:W-:Y:S01]  /*5e20*/  NOP ;  /* 0x0000000000007918 */ /* 0x002fe20000000000 */
[----:B------:R-:W-:Y:S05]  /*5e30*/  @!P2 BRA `(.L_x_1667) ;  /* 0x0000004c0010a947 */ /* 0x000fea0003800000 */
[----:B------:R-:W-:Y:S01]  /*5e40*/  IMAD.MOV.U32 R4, RZ, RZ, R130 ;  /* 0x000000ffff047224 */ /* 0x000fe200078e0082 */
[----:B------:R-:W-:Y:S01]  /*5e50*/  CS2R R70, SRZ ;  /* 0x0000000000467805 */ /* 0x000fe2000001ff00 */
        /* <DEDUP_REMOVED lines=24> */
[----:B------:R-:W-:Y:S01]  /*5fe0*/  UMOV UR39, UR60 ;  /* 0x0000003c00277c82 */ /* 0x000fe20008000000 */
[----:B------:R-:W-:Y:S01]  /*5ff0*/  UMOV UR7, UR36 ;  /* 0x0000002400077c82 */ /* 0x000fe20008000000 */
[----:B------:R-:W-:-:S05]  /*6000*/  ULDC UR5, c[0x0][0x9d8] ;  /* 0x0002760000057ab9 */ /* 0x000fca0000000800 */
.L_x_1676:
[----:B------:R-:W-:Y:S01]  /*6010*/  R2UR UR4, R16 ;  /* 0x00000000100472ca */ /* 0x000fe200000e0000 */
[----:B------:R-:W-:-:S04]  /*6020*/  UIADD3 UR36, UR7, 0x1, URZ ;  /* 0x0000000107247890 */ /* 0x000fc8000fffe03f */
[----:B------:R-:W-:-:S04]  /*6030*/  UISETP.NE.AND UP0, UPT, UR36, 0x2, UPT ;  /* 0x000000022400788c */ /* 0x000fc8000bf05270 */
[----:B------:R-:W-:Y:S02]  /*6040*/  USEL UR60, URZ, 0x1, UP0 ;  /* 0x000000013f3c7887 */ /* 0x000fe40008000000 */
[----:B------:R-:W-:Y:S02]  /*6050*/  USEL UR36, UR36, URZ, UP0 ;  /* 0x0000003f24247287 */ /* 0x000fe40008000000 */
[----:B------:R-:W-:Y:S01]  /*6060*/  ISETP.NE.AND P3, PT, RZ, UR4, PT ;  /* 0x00000004ff007c0c */ /* 0x000fe2000bf65270 */
[----:B------:R-:W-:-:S12]  /*6070*/  ULOP3.LUT UR60, UR39, UR60, URZ, 0x3c, !UPT ;  /* 0x0000003c273c7292 */ /* 0x000fd8000f8e3c3f */
[----:B-1----:R-:W-:Y:S05]  /*6080*/  @P3 BRA `(.L_x_1668) ;  /* 0x00000000002c3947 */ /* 0x002fea0003800000 */
[----:B------:R-:W-:Y:S05]  /*6090*/  @!P0 BRA `(.L_x_1669) ;  /* 0x0000000000048947 */ /* 0x000fea0003800000 */
[----:B------:R-:W-:Y:S01]  /*60a0*/  BPT.TRAP 0x1 ;  /* 0x000000040000795c */ /* 0x000fe20000300000 */
.L_x_1669:
[----:B------:R-:W-:Y:S01]  /*60b0*/  ULEA UR4, UR36, UR37, 0x3 ;  /* 0x0000002524047291 */ /* 0x000fe2000f8e183f */
[----:B------:R-:W-:-:S05]  /*60c0*/  IMAD.U32 R7, RZ, RZ, UR60 ;  /* 0x0000003cff077e24 */ /* 0x000fca000f8e00ff */
[----:B------:R-:W-:-:S04]  /*60d0*/  SHF.L.U32 R7, R7, 0x1f, RZ ;  /* 0x0000001f07077819 */ /* 0x000fc800000006ff */
[----:B------:R0:W1:Y:S01]  /*60e0*/  SYNCS.PHASECHK.TRANS64.TRYWAIT P2, [UR4+0x31c30], R7 ;  /* 0x031c3007ff0075a7 */ /* 0x0000620008040144 */
[----:B------:R-:W-:Y:S05]  /*60f0*/  @!P0 BRA `(.L_x_1670) ;  /* 0x0000000000048947 */ /* 0x000fea0003800000 */
[----:B------:R-:W-:Y:S01]  /*6100*/  BPT.TRAP 0x1 ;  /* 0x000000040000795c */ /* 0x000fe20000300000 */
.L_x_1670:
[----:B-1----:R-:W-:Y:S05]  /*6110*/  @P2 BRA `(.L_x_1668) ;  /* 0x0000000000082947 */ /* 0x002fea0003800000 */
[----:B------:R-:W1:Y:S02]  /*6120*/  SYNCS.PHASECHK.TRANS64.TRYWAIT P2, [UR4+0x31c30], R7 ;  /* 0x031c3007ff0075a7 */ /* 0x000e640008040144 */
[----:B-1----:R-:W-:Y:S05]  /*6130*/  @!P2 BRA `(.L_x_1671) ;  /* 0x000000fc000ca947 */ /* 0x002fea0003800000 */
.L_x_1668:
[----:B-1----:R-:W1:Y:S01]  /*6140*/  S2R R8, SR_TID.X ;  /* 0x0000000000087919 */ /* 0x002e620000002100 */
        /* <DEDUP_REMOVED lines=24> */
[----:B-1----:R-:W-:Y:S01]  /*62d0*/  SHF.R.U32.HI R8, RZ, 0x7, R8 ;  /* 0x00000007ff087819 */ /* 0x002fe20000011608 */
[----:B------:R-:W-:Y:S01]  /*62e0*/  UMOV UR56, UR28 ;  /* 0x0000001c00387c82 */ /* 0x000fe20008000000 */
[----:B------:R-:W-:Y:S01]  /*62f0*/  UMOV UR57, UR29 ;  /* 0x0000001d00397c82 */ /* 0x000fe20008000000 */
[----:B------:R-:W-:Y:S01]  /*6300*/  UMOV UR59, 0x80000020 ;  /* 0x80000020003b7882 */ /* 0x000fe20000000000 */
[----:B------:R-:W-:Y:S01]  /*6310*/  UIADD3 UR10, UR4, 0x200, URZ ;  /* 0x00000200040a7890 */ /* 0x000fe2000fffe03f */
[----:B0-----:R-:W-:Y:S01]  /*6320*/  VIADD R7, R8, 0x8 ;  /* 0x0000000808077836 */ /* 0x001fe20000000000 */
        /* <DEDUP_REMOVED lines=325> */
.L_x_1673:
[----:B------:R-:W-:Y:S01]  /*7780*/  ULEA UR4, UR7, UR37, 0x3 ;  /* 0x0000002507047291 */ /* 0x000fe2000f8e183f */
[----:B------:R-:W-:-:S04]  /*7790*/  MOV R7, UR39 ;  /* 0x0000002700077c02 */ /* 0x000fc80008000f00 */
[----:B------:R-:W-:-:S04]  /*77a0*/  SHF.L.U32 R7, R7, 0x1f, RZ ;  /* 0x0000001f07077819 */ /* 0x000fc800000006ff */
[----:B------:R0:W1:Y:S01]  /*77b0*/  SYNCS.PHASECHK.TRANS64.TRYWAIT P2, [UR4+0x31c50], R7 ;  /* 0x031c5007ff0075a7 */ /* 0x0000620008040144 */
[----:B------:R-:W-:Y:S05]  /*77c0*/  @!P0 BRA `(.L_x_1674) ;  /* 0x0000000000048947 */ /* 0x000fea0003800000 */
[----:B------:R-:W-:Y:S01]  /*77d0*/  BPT.TRAP 0x1 ;  /* 0x000000040000795c */ /* 0x000fe20000300000 */
.L_x_1674:
[----:B-1----:R-:W-:Y:S05]  /*77e0*/  @P2 BRA `(.L_x_1672) ;  /* 0x0000000000082947 */ /* 0x002fea0003800000 */
[----:B------:R-:W1:Y:S02]  /*77f0*/  SYNCS.PHASECHK.TRANS64.TRYWAIT P2, [UR4+0x31c50], R7 ;  /* 0x031c5007ff0075a7 */ /* 0x000e640008040144 */
[----:B-1----:R-:W-:Y:S05]  /*7800*/  @!P2 BRA `(.L_x_1675) ;  /* 0x000000e40070a947 */ /* 0x002fea0003800000 */
.L_x_1672:
        /* <DEDUP_REMOVED lines=11> */
[----:B------:R-:W-:Y:S01]  /*78c0*/  FMUL.FTZ R145, R136, UR5 ;  /* 0x0000000588917c20 */ /* 0x000fe20008410000 */
[----:B------:R-:W-:Y:S01]  /*78d0*/  ULOP3.LUT UR4, UR4, 0x2400000, URZ, 0xfc, !UPT ;  /* 0x0240000004047892 */ /* 0x000fe2000f8efc3f */
[----:B------:R-:W-:Y:S01]  /*78e0*/  FMUL.FTZ R13, R134, UR5 ;  /* 0x00000005860d7c20 */ /* 0x000fe20008410000 */
[----:B------:R-:W-:Y:S01]  /*78f0*/  FMUL.FTZ R136, R137, UR5 ;  /* 0x0000000589887c20 */ /* 0x000fe20008410000 */
[----:B------:R-:W-:Y:S01]  /*7900*/  FMUL.FTZ R134, R96, UR5 ;  /* 0x0000000560867c20 */ /* 0x000fe20008410000 */
[----:B------:R-:W-:Y:S01]  /*7910*/  UIMAD UR11, UR7, 0x6c0, UR4 ;  /* 0x000006c0070b78a4 */ /* 0x000fe2000f8e0204 */
[----:B------:R-:W-:Y:S01]  /*7920*/  FMUL.FTZ R96, R98, UR5 ;  /* 0x0000000562607c20 */ /* 0x000fe20008410000 */
[----:B------:R-:W-:Y:S01]  /*7930*/  UIMAD UR4, UR18, 0xc0, URZ ;  /* 0x000000c0120478a4 */ /* 0x000fe2000f8e023f */
[----:B------:R-:W2:Y:S01]  /*7940*/  MUFU.TANH R145, R145 ;  /* 0x0000009100917308 */ /* 0x000ea20000002400 */
[----:B------:R-:W-:Y:S01]  /*7950*/  FMUL.FTZ R11, R130, UR5 ;  /* 0x00000005820b7c20 */ /* 0x000fe20008410000 */
[----:B------:R-:W-:Y:S01]  /*7960*/  IMAD.MOV.U32 R98, RZ, RZ, -0x2 ;  /* 0xfffffffeff627424 */ /* 0x000fe200078e00ff */
[----:B------:R-:W-:Y:S01]  /*7970*/  UIMAD UR4, UR38, -0x90, UR4 ;  /* 0xffffff70260478a4 */ /* 0x000fe2000f8e0204 */
[----:B01----:R-:W-:Y:S01]  /*7980*/  FMUL.FTZ R7, R138, UR5 ;  /* 0x000000058a077c20 */ /* 0x003fe20008410000 */
        /* <DEDUP_REMOVED lines=9> */
[----:B------:R-:W-:Y:S01]  /*7a20*/  UIADD3 UR4, UR4, 0x1, UR15 ;  /* 0x0000000104047890 */ /* 0x000fe2000fffe00f */
[----:B------:R-:W-:Y:S01]  /*7a30*/  FMUL.FTZ R97, R99, UR5 ;  /* 0x0000000563617c20 */ /* 0x000fe20008410000 */
[----:B------:R-:W0:Y:S01]  /*7a40*/  MUFU.TANH R136, R136 ;  /* 0x0000008800887308 */ /* 0x000e220000002400 */
[----:B------:R-:W-:Y:S01]  /*7a50*/  FMUL.FTZ R137, R141, UR5 ;  /* 0x000000058d897c20 */ /* 0x000fe20008410000 */
[----:B------:R-:W-:Y:S01]  /*7a60*/  UIADD3 UR4, UR4, -UR14, URZ ;  /* 0x8000000e04047290 */ /* 0x000fe2000fffe03f */
[----:B------:R-:W-:Y:S01]  /*7a70*/  FMUL.FTZ R8, R139, UR5 ;  /* 0x000000058b087c20 */ /* 0x000fe20008410000 */
[----:B------:R-:W-:Y:S01]  /*7a80*/  FMUL.FTZ R139, R128, UR5 ;  /* 0x00000005808b7c20 */ /* 0x000fe20008410000 */
[----:B------:R-:W-:Y:S01]  /*7a90*/  FMUL.FTZ R15, R122, UR5 ;  /* 0x000000057a0f7c20 */ /* 0x000fe20008410000 */
[----:B------:R-:W-:Y:S01]  /*7aa0*/  FMUL.FTZ R128, R129, UR5 ;  /* 0x0000000581807c20 */ /* 0x000fe20008410000 */
[----:B------:R-:W-:Y:S01]  /*7ab0*/  FMUL.FTZ R122, R124, UR5 ;  /* 0x000000057c7a7c20 */ /* 0x000fe20008410000 */
[----:B------:R-:W-:Y:S01]  /*7ac0*/  IMAD R99, R23, R98, UR4 ;  /* 0x0000000417637e24 */ /* 0x000fe2000f8e0262 */
[----:B------:R-:W1:Y:S01]  /*7ad0*/  MUFU.TANH R138, R138 ;  /* 0x0000008a008a7308 */ /* 0x000e620000002400 */
[----:B------:R-:W-:Y:S01]  /*7ae0*/  FMUL.FTZ R124, R112, UR5 ;  /* 0x00000005707c7c20 */ /* 0x000fe20008410000 */
[----:B------:R-:W-:Y:S01]  /*7af0*/  FMUL.FTZ R140, R101, UR5 ;  /* 0x00000005658c7c20 */ /* 0x000fe20008410000 */
[----:B------:R-:W-:-:S02]  /*7b00*/  IMAD.IADD R98, R144, 0x1, R99 ;  /* 0x0000000190627824 */ /* 0x000fc400078e0263 */
[----:B------:R-:W-:Y:S01]  /*7b10*/  FMUL.FTZ R112, R114, UR5 ;  /* 0x0000000572707c20 */ /* 0x000fe20008410000 */
[----:B------:R-:W-:Y:S01]  /*7b20*/  FMUL.FTZ R101, R88, UR5 ;  /* 0x0000000558657c20 */ /* 0x000fe20008410000 */
[----:B------:R-:W-:Y:S01]  /*7b30*/  FMUL.FTZ R114, R118, UR5 ;  /* 0x0000000576727c20 */ /* 0x000fe20008410000 */
[----:B------:R-:W-:Y:S01]  /*7b40*/  FMUL.FTZ R129, R132, UR5 ;  /* 0x0000000584817c20 */ /* 0x000fe20008410000 */
[----:B------:R-:W3:Y:S01]  /*7b50*/  MUFU.TANH R137, R137 ;  /* 0x0000008900897308 */ /* 0x000ee20000002400 */
[C---:B------:R-:W-:Y:S01]  /*7b60*/  ISETP.GT.AND P2, PT, R98.reuse, RZ, PT ;  /* 0x000000ff6200720c */ /* 0x040fe20003f44270 */
[----:B------:R-:W-:Y:S01]  /*7b70*/  FMUL.FTZ R14, R135, UR5 ;  /* 0x00000005870e7c20 */ /* 0x000fe20008410000 */
[----:B------:R-:W-:Y:S01]  /*7b80*/  ISETP.GT.AND P3, PT, R98, 0x1, PT ;  /* 0x000000016200780c */ /* 0x000fe20003f64270 */
[----:B------:R-:W-:Y:S01]  /*7b90*/  FMUL.FTZ R118, R104, UR5 ;  /* 0x0000000568767c20 */ /* 0x000fe20008410000 */
[----:B--2---:R-:W-:Y:S01]  /*7ba0*/  FSEL R88, R145, -INF , P2 ;  /* 0xff80000091587808 */ /* 0x004fe20001000000 */
[----:B------:R-:W-:Y:S01]  /*7bb0*/  FMUL.FTZ R104, R106, UR5 ;  /* 0x000000056a687c20 */ /* 0x000fe20008410000 */
[----:B------:R-:W-:Y:S01]  /*7bc0*/  FMUL.FTZ R135, R100, UR5 ;  /* 0x0000000564877c20 */ /* 0x000fe20008410000 */
[----:B------:R-:W2:Y:S01]  /*7bd0*/  MUFU.TANH R139, R139 ;  /* 0x0000008b008b7308 */ /* 0x000ea20000002400 */
[----:B------:R-:W-:Y:S01]  /*7be0*/  FMUL.FTZ R12, R131, UR5 ;  /* 0x00000005830c7c20 */ /* 0x000fe20008410000 */
[----:B------:R-:W-:Y:S01]  /*7bf0*/  FMUL.FTZ R106, R110, UR5 ;  /* 0x000000056e6a7c20 */ /* 0x000fe20008410000 */
[----:B------:R-:W-:Y:S01]  /*7c00*/  FMUL.FTZ R100, R89, UR5 ;  /* 0x0000000559647c20 */ /* 0x000fe20008410000 */
[----:B------:R-:W-:Y:S01]  /*7c10*/  FMUL.FTZ R131, R120, UR5 ;  /* 0x0000000578837c20 */ /* 0x000fe20008410000 */
[----:B------:R-:W-:Y:S01]  /*7c20*/  ISETP.GT.AND P2, PT, R98, 0x8, PT ;  /* 0x000000086200780c */ /* 0x000fe20003f44270 */
[----:B------:R-:W-:Y:S01]  /*7c30*/  FMUL.FTZ R120, R127, UR5 ;  /* 0x000000057f787c20 */ /* 0x000fe20008410000 */
[----:B0-----:R-:W-:Y:S01]  /*7c40*/  FSEL R110, R136, -INF , P3 ;  /* 0xff800000886e7808 */ /* 0x001fe20001800000 */
[----:B------:R-:W-:Y:S01]  /*7c50*/  MUFU.TANH R128, R128 ;  /* 0x0000008000807308 */ /* 0x000fe20000002400 */
[----:B------:R-:W-:Y:S01]  /*7c60*/  FMNMX.FTZ R89, R88, R6, !PT ;  /* 0x0000000658597209 */ /* 0x000fe20007810000 */
[----:B------:R-:W-:Y:S01]  /*7c70*/  FMUL.FTZ R127, R109, UR5 ;  /* 0x000000056d7f7c20 */ /* 0x000fe20008410000 */
[----:B------:R-:W-:Y:S01]  /*7c80*/  FMUL.FTZ R109, R92, UR5 ;  /* 0x000000055c6d7c20 */ /* 0x000fe20008410000 */
[----:B------:R-:W-:Y:S01]  /*7c90*/  ISETP.GT.AND P3, PT, R98, 0x9, PT ;  /* 0x000000096200780c */ /* 0x000fe20003f64270 */
[----:B------:R-:W-:Y:S01]  /*7ca0*/  FMUL.FTZ R132, R108, UR5 ;  /* 0x000000056c847c20 */ /* 0x000fe20008410000 */
[----:B-1----:R-:W-:Y:S01]  /*7cb0*/  FSEL R99, R138, -INF , P2 ;  /* 0xff8000008a637808 */ /* 0x002fe20001000000 */
[----:B------:R-:W-:Y:S01]  /*7cc0*/  FMUL.FTZ R121, R121, UR5 ;  /* 0x0000000579797c20 */ /* 0x000fe20008410000 */
[----:B------:R-:W0:Y:S01]  /*7cd0*/  MUFU.TANH R129, R129 ;  /* 0x0000008100817308 */ /* 0x000e220000002400 */
[----:B------:R-:W-:Y:S01]  /*7ce0*/  FMNMX.FTZ R92, R110, R89, !PT ;  /* 0x000000596e5c7209 */ /* 0x000fe20007810000 */
[----:B------:R-:W-:Y:S01]  /*7cf0*/  FMUL.FTZ R21, R126, UR5 ;  /* 0x000000057e157c20 */ /* 0x000fe20008410000 */
[----:B------:R-:W-:Y:S01]  /*7d00*/  ISETP.GT.AND P2, PT, R98, 0x10, PT ;  /* 0x000000106200780c */ /* 0x000fe20003f44270 */
[----:B------:R-:W-:Y:S01]  /*7d10*/  FMUL.FTZ R126, R116, UR5 ;  /* 0x00000005747e7c20 */ /* 0x000fe20008410000 */
[----:B---3--:R-:W-:Y:S01]  /*7d20*/  FSEL R108, R137, -INF , P3 ;  /* 0xff800000896c7808 */ /* 0x008fe20001800000 */
[----:B------:R-:W-:Y:S01]  /*7d30*/  FMUL.FTZ R20, R123, UR5 ;  /* 0x000000057b147c20 */ /* 0x000fe20008410000 */
[----:B------:R-:W-:Y:S01]  /*7d40*/  FMNMX.FTZ R89, R99, R92, !PT ;  /* 0x0000005c63597209 */ /* 0x000fe20007810000 */
[----:B------:R-:W-:Y:S01]  /*7d50*/  MUFU.TANH R130, R130 ;  /* 0x0000008200827308 */ /* 0x000fe20000002400 */
[----:B------:R-:W-:Y:S01]  /*7d60*/  ISETP.GT.AND P3, PT, R98, 0x11, PT ;  /* 0x000000116200780c */ /* 0x000fe20003f64270 */
[----:B------:R-:W-:Y:S01]  /*7d70*/  FMUL.FTZ R123, R125, UR5 ;  /* 0x000000057d7b7c20 */ /* 0x000fe20008410000 */
[----:B--2---:R-:W-:Y:S01]  /*7d80*/  FSEL R92, R139, -INF , P2 ;  /* 0xff8000008b5c7808 */ /* 0x004fe20001000000 */
[----:B------:R-:W-:Y:S01]  /*7d90*/  FMUL.FTZ R125, R113, UR5 ;  /* 0x00000005717d7c20 */ /* 0x000fe20008410000 */
[----:B------:R-:W-:Y:S01]  /*7da0*/  FMNMX.FTZ R89, R108, R89, !PT ;  /* 0x000000596c597209 */ /* 0x000fe20007810000 */
[----:B------:R-:W-:Y:S01]  /*7db0*/  FMUL.FTZ R113, R115, UR5 ;  /* 0x0000000573717c20 */ /* 0x000fe20008410000 */
[----:B------:R-:W-:Y:S01]  /*7dc0*/  ISETP.GT.AND P2, PT, R98, 0x18, PT ;  /* 0x000000186200780c */ /* 0x000fe20003f44270 */
[----:B------:R-:W1:Y:S01]  /*7dd0*/  MUFU.TANH R131, R131 ;  /* 0x0000008300837308 */ /* 0x000e620000002400 */
[----:B------:R-:W-:Y:S01]  /*7de0*/  FMNMX.FTZ R116, R92, R89, !PT ;  /* 0x000000595c747209 */ /* 0x000fe20007810000 */
[----:B------:R-:W-:Y:S01]  /*7df0*/  FMUL.FTZ R115, R119, UR5 ;  /* 0x0000000577737c20 */ /* 0x000fe20008410000 */
[----:B0-----:R-:W-:Y:S01]  /*7e00*/  FSEL R89, R129, -INF , P2 ;  /* 0xff80000081597808 */ /* 0x001fe20001000000 */
[----:B------:R-:W-:Y:S01]  /*7e10*/  FMUL.FTZ R119, R105, UR5 ;  /* 0x0000000569777c20 */ /* 0x000fe20008410000 */
[C---:B------:R-:W-:Y:S01]  /*7e20*/  ISETP.GT.AND P2, PT, R98.reuse, 0x20, PT ;  /* 0x000000206200780c */ /* 0x040fe20003f44270 */
[----:B------:R-:W-:Y:S01]  /*7e30*/  FMUL.FTZ R105, R107, UR5 ;  /* 0x000000056b697c20 */ /* 0x000fe20008410000 */
[----:B------:R-:W-:Y:S01]  /*7e40*/  FMUL.FTZ R107, R111, UR5 ;  /* 0x000000056f6b7c20 */ /* 0x000fe20008410000 */
[----:B------:R-:W0:Y:S01]  /*7e50*/  MUFU.TANH R121, R121 ;  /* 0x0000007900797308 */ /* 0x000e220000002400 */
[----:B------:R-:W-:Y:S01]  /*7e60*/  FMUL.FTZ R111, R93, UR5 ;  /* 0x000000055d6f7c20 */ /* 0x000fe20008410000 */
[----:B------:R-:W-:Y:S01]  /*7e70*/  ISETP.GT.AND P4, PT, R98, 0x21, PT ;  /* 0x000000216200780c */ /* 0x000fe20003f84270 */
[----:B------:R-:W-:Y:S01]  /*7e80*/  FMUL.FTZ R117, R117, UR5 ;  /* 0x0000000575757c20 */ /* 0x000fe20008410000 */
[----:B------:R-:W-:Y:S01]  /*7e90*/  FMUL.FTZ R9, R142, UR5 ;  /* 0x000000058e097c20 */ /* 0x000fe20008410000 */
[----:B------:R-:W-:Y:S01]  /*7ea0*/  FMUL.FTZ R10, R143, UR5 ;  /* 0x000000058f0a7c20 */ /* 0x000fe20008410000 */
[----:B------:R-:W-:Y:S01]  /*7eb0*/  ULDC UR14, c[0x0][0x988] ;  /* 0x00026200000e7ab9 */ /* 0x000fe20000000800 */
[----:B------:R-:W-:Y:S01]  /*7ec0*/  FMUL.FTZ R102, R102, UR5 ;  /* 0x0000000566667c20 */ /* 0x000fe20008410000 */
[----:B------:R2:W-:Y:S01]  /*7ed0*/  MUFU.TANH R136, R101 ;  /* 0x0000006500887308 */ /* 0x0005e20000002400 */
[----:B-1----:R-:W-:Y:S01]  /*7ee0*/  FSEL R93, R131, -INF , P2 ;  /* 0xff800000835d7808 */ /* 0x002fe20001000000 */
[----:B------:R-:W-:Y:S01]  /*7ef0*/  UMOV UR4, UR14 ;  /* 0x0000000e00047c82 */ /* 0x000fe20008000000 */
[----:B------:R-:W-:Y:S01]  /*7f00*/  ISETP.GT.AND P2, PT, R98, 0x28, PT ;  /* 0x000000286200780c */ /* 0x000fe20003f44270 */
[----:B------:R-:W-:Y:S01]  /*7f10*/  FMUL.FTZ R103, R103, UR5 ;  /* 0x0000000567677c20 */ /* 0x000fe20008410000 */
[----:B------:R-:W-:Y:S01]  /*7f20*/  FMUL.FTZ R90, R90, UR5 ;  /* 0x000000055a5a7c20 */ /* 0x000fe20008410000 */
[----:B------:R-:W-:Y:S01]  /*7f30*/  FMUL.FTZ R91, R91, UR5 ;  /* 0x000000055b5b7c20 */ /* 0x000fe20008410000 */
[----:B------:R-:W-:Y:S01]  /*7f40*/  FMUL.FTZ R94, R94, UR5 ;  /* 0x000000055e5e7c20 */ /* 0x000fe20008410000 */
[----:B------:R-:W1:Y:S01]  /*7f50*/  MUFU.TANH R122, R122 ;  /* 0x0000007a007a7308 */ /* 0x000e620000002400 */
[----:B--2---:R-:W-:Y:S01]  /*7f60*/  FSEL R101, R128, -INF , P3 ;  /* 0xff80000080657808 */ /* 0x004fe20001800000 */
[----:B------:R-:W-:Y:S01]  /*7f70*/  FMUL.FTZ R95, R95, UR5 ;  /* 0x000000055f5f7c20 */ /* 0x000fe20008410000 */
[----:B------:R-:W-:Y:S01]  /*7f80*/  ISETP.GT.AND P3, PT, R98, 0x19, PT ;  /* 0x000000196200780c */ /* 0x000fe20003f64270 */
[----:B------:R-:W-:Y:S01]  /*7f90*/  FMUL.FTZ R82, R82, UR5 ;  /* 0x0000000552527c20 */ /* 0x000fe20008410000 */
[----:B------:R-:W-:Y:S01]  /*7fa0*/  FMNMX.FTZ R116, R101, R116, !PT ;  /* 0x0000007465747209 */ /* 0x000fe20007810000 */
[----:B------:R-:W-:Y:S01]  /*7fb0*/  FMUL.FTZ R83, R83, UR5 ;  /* 0x0000000553537c20 */ /* 0x000fe20008410000 */
[----:B------:R-:W-:Y:S01]  /*7fc0*/  FMUL.FTZ R86, R86, UR5 ;  /* 0x0000000556567c20 */ /* 0x000fe20008410000 */
[----:B------:R-:W-:Y:S01]  /*7fd0*/  MUFU.TANH R123, R123 ;  /* 0x0000007b007b7308 */ /* 0x000fe20000002400 */
[----:B------:R-:W-:Y:S01]  /*7fe0*/  FMNMX.FTZ R129, R89, R116, !PT ;  /* 0x0000007459817209 */ /* 0x000fe20007810000 */
[----:B------:R-:W-:Y:S01]  /*7ff0*/  FMUL.FTZ R87, R87, UR5 ;  /* 0x0000000557577c20 */ /* 0x000fe20008410000 */
[----:B------:R-:W-:Y:S01]  /*8000*/  FMUL.FTZ R75, R75, UR5 ;  /* 0x000000054b4b7c20 */ /* 0x000fe20008410000 */
[----:B------:R-:W-:-:S02]  /*8010*/  WARPGROUP.DEPBAR.LE gsb0, 0x0 ;  /* 0x00008000000079c5 */ /* 0x000fc40000010000 */
[----:B------:R-:W-:Y:S01]  /*8020*/  WARPGROUP.ARRIVE ;  /* 0x00000000000079c5 */ /* 0x000fe20000000000 */
[----:B------:R-:W-:Y:S01]  /*8030*/  FMUL.FTZ R79, R79, UR5 ;  /* 0x000000054f4f7c20 */ /* 0x000fe20008410000 */
[----:B------:R2:W-:Y:S04]  /*8040*/  MUFU.TANH R137, R100 ;  /* 0x0000006400897308 */ /* 0x0005e80000002400 */
[----:B------:R-:W3:Y:S01]  /*8050*/  S2R R143, SR_TID.X ;  /* 0x00000000008f7919 */ /* 0x000ee20000002100 */
[----:B------:R-:W-:Y:S01]  /*8060*/  R2UR UR14, R5 ;  /* 0x00000000050e72ca */ /* 0x000fe200000e0000 */
[----:B------:R-:W-:Y:S01]  /*8070*/  UMOV UR39, UR60 ;  /* 0x0000003c00277c82 */ /* 0x000fe20008000000 */
[----:B------:R-:W-:Y:S01]  /*8080*/  HGMMA.64x96x16.F32 R24, gdesc[UR32].tnspB, R24, gsb0 ;  /* 0x41600000201879f0 */ /* 0x000fe20008000818 */
[----:B------:R-:W-:-:S02]  /*8090*/  UIADD3 UR32, UR10, 0x300, URZ ;  /* 0x000003000a207890 */ /* 0x000fc4000fffe03f */
[----:B------:R-:W-:Y:S01]  /*80a0*/  UIADD3 UR34, UR11, 0x80, URZ ;  /* 0x000000800b227890 */ /* 0x000fe2000fffe03f */
[----:B------:R-:W4:Y:S01]  /*80b0*/  MUFU.TANH R124, R124 ;  /* 0x0000007c007c7308 */ /* 0x000f220000002400 */
[----:B------:R-:W-:Y:S01]  /*80c0*/  UMOV UR33, 0xc0000010 ;  /* 0xc000001000217882 */ /* 0x000fe20000000000 */
[----:B------:R-:W-:Y:S01]  /*80d0*/  UMOV UR35, 0x80000020 ;  /* 0x8000002000237882 */ /* 0x000fe20000000000 */
[----:B--2---:R-:W-:Y:S02]  /*80e0*/  FSEL R100, R130, -INF , P3 ;  /* 0xff80000082647808 */ /* 0x004fe40001800000 */
[----:B------:R-:W-:Y:S02]  /*80f0*/  ISETP.GT.AND P3, PT, R98, 0x29, PT ;  /* 0x000000296200780c */ /* 0x000fe40003f64270 */
[----:B------:R-:W-:Y:S01]  /*8100*/  FMNMX.FTZ R116, R100, R129, !PT ;  /* 0x0000008164747209 */ /* 0x000fe20007810000 */
[----:B------:R-:W2:Y:S01]  /*8110*/  MUFU.TANH R125, R125 ;  /* 0x0000007d007d7308 */ /* 0x000ea20000002400 */
[----:B------:R-:W-:-:S02]  /*8120*/  UISETP.GT.AND UP0, UPT, UR38, UR14, UPT ;  /* 0x0000000e2600728c */ /* 0x000fc4000bf04270 */
[----:B------:R-:W-:-:S05]  /*8130*/  FMNMX.FTZ R116, R93, R116, !PT ;  /* 0x000000745d747209 */ /* 0x000fca0007810000 */
[----:B------:R0:W-:Y:S08]  /*8140*/  MUFU.TANH R129, R109 ;  /* 0x0000006d00817308 */ /* 0x0001f00000002400 */
[----:B------:R-:W5:Y:S01]  /*8150*/  MUFU.TANH R126, R126 ;  /* 0x0000007e007e7308 */ /* 0x000f620000002400 */
[----:B0-----:R-:W-:Y:S01]  /*8160*/  FSEL R109, R121, -INF , P4 ;  /* 0xff800000796d7808 */ /* 0x001fe20002000000 */
[----:B------:R-:W-:Y:S01]  /*8170*/  FMUL.FTZ R121, R80, UR5 ;  /* 0x0000000550797c20 */ /* 0x000fe20008410000 */
[----:B-1----:R-:W-:Y:S01]  /*8180*/  FSEL R80, R122, -INF , P2 ;  /* 0xff8000007a507808 */ /* 0x002fe20001000000 */
[----:B------:R-:W-:Y:S01]  /*8190*/  FMUL.FTZ R122, R81, UR5 ;  /* 0x00000005517a7c20 */ /* 0x000fe20008410000 */
[----:B------:R-:W-:-:S02]  /*81a0*/  FMNMX.FTZ R131, R109, R116, !PT ;  /* 0x000000746d837209 */ /* 0x000fc40007810000 */
[----:B------:R-:W-:Y:S01]  /*81b0*/  ISETP.GT.AND P2, PT, R98, 0x30, PT ;  /* 0x000000306200780c */ /* 0x000fe20003f44270 */
[----:B------:R-:W0:Y:S01]  /*81c0*/  MUFU.TANH R117, R117 ;  /* 0x0000007500757308 */ /* 0x000e220000002400 */
[----:B------:R-:W-:Y:S02]  /*81d0*/  FMNMX.FTZ R128, R80, R131, !PT ;  /* 0x0000008350807209 */ /* 0x000fe40007810000 */
[----:B----4-:R-:W-:Y:S02]  /*81e0*/  FSEL R116, R124, -INF , P2 ;  /* 0xff8000007c747808 */ /* 0x010fe40001000000 */
[C---:B------:R-:W-:Y:S02]  /*81f0*/  ISETP.GT.AND P2, PT, R98.reuse, 0x38, PT ;  /* 0x000000386200780c */ /* 0x040fe40003f44270 */
[----:B------:R-:W-:Y:S01]  /*8200*/  ISETP.GT.AND P4, PT, R98, 0x80, PT ;  /* 0x000000806200780c */ /* 0x000fe20003f84270 */
[----:B------:R1:W-:Y:S01]  /*8210*/  MUFU.TANH R130, R111 ;  /* 0x0000006f00827308 */ /* 0x0003e20000002400 */
[----:B---3--:R-:W-:-:S07]  /*8220*/  SHF.R.U32.HI R142, RZ, 0x7, R143 ;  /* 0x00000007ff8e7819 */ /* 0x008fce000001168f */
[----:B------:R-:W3:Y:S01]  /*8230*/  MUFU.TANH R118, R118 ;  /* 0x0000007600767308 */ /* 0x000ee20000002400 */
[----:B-1----:R-:W-:Y:S02]  /*8240*/  FSEL R111, R123, -INF , P3 ;  /* 0xff8000007b6f7808 */ /* 0x002fe40001800000 */
[----:B------:R-:W-:Y:S02]  /*8250*/  ISETP.GT.AND P3, PT, R98, 0x31, PT ;  /* 0x000000316200780c */ /* 0x000fe40003f64270 */
[----:B------:R-:W-:Y:S02]  /*8260*/  FMNMX.FTZ R123, R111, R128, !PT ;  /* 0x000000806f7b7209 */ /* 0x000fe40007810000 */
[----:B--2---:R-:W-:Y:S01]  /*8270*/  FSEL R81, R125, -INF , P3 ;  /* 0xff8000007d517808 */ /* 0x004fe20001800000 */
[----:B------:R-:W1:Y:S01]  /*8280*/  MUFU.TANH R119, R119 ;  /* 0x0000007700777308 */ /* 0x000e620000002400 */
[----:B------:R-:W-:Y:S01]  /*8290*/  FMNMX.FTZ R128, R116, R123, !PT ;  /* 0x0000007b74807209 */ /* 0x000fe20007810000 */
[----:B------:R-:W-:Y:S01]  /*82a0*/  FMUL.FTZ R123, R84, UR5 ;  /* 0x00000005547b7c20 */ /* 0x000fe20008410000 */
[----:B------:R-:W-:-:S02]  /*82b0*/  ISETP.GT.AND P3, PT, R98, 0x39, PT ;  /* 0x000000396200780c */ /* 0x000fc40003f64270 */
[----:B-----5:R-:W-:Y:S02]  /*82c0*/  FSEL R84, R126, -INF , P2 ;  /* 0xff8000007e547808 */ /* 0x020fe40001000000 */
[----:B------:R-:W-:Y:S01]  /*82d0*/  FMNMX.FTZ R131, R81, R128, !PT ;  /* 0x0000008051837209 */ /* 0x000fe20007810000 */
[----:B------:R-:W2:Y:S01]  /*82e0*/  MUFU.TANH R132, R132 ;  /* 0x0000008400847308 */ /* 0x000ea20000002400 */
[----:B------:R-:W-:Y:S01]  /*82f0*/  ISETP.GT.AND P2, PT, R98, 0x40, PT ;  /* 0x000000406200780c */ /* 0x000fe20003f44270 */
[----:B------:R-:W-:Y:S01]  /*8300*/  FMUL.FTZ R128, R72, UR5 ;  /* 0x0000000548807c20 */ /* 0x000fe20008410000 */
[----:B0-----:R-:W-:Y:S02]  /*8310*/  FSEL R117, R117, -INF , P3 ;  /* 0xff80000075757808 */ /* 0x001fe40001800000 */
[----:B------:R-:W-:Y:S01]  /*8320*/  FMNMX.FTZ R126, R84, R131, !PT ;  /* 0x00000083547e7209 */ /* 0x000fe20007810000 */
[----:B------:R-:W-:Y:S01]  /*8330*/  FMUL.FTZ R131, R85, UR5 ;  /* 0x0000000555837c20 */ /* 0x000fe20008410000 */
[----:B------:R-:W-:Y:S01]  /*8340*/  ISETP.GT.AND P3, PT, R98, 0x41, PT ;  /* 0x000000416200780c */ /* 0x000fe20003f64270 */
[----:B------:R-:W0:Y:S01]  /*8350*/  MUFU.TANH R127, R127 ;  /* 0x0000007f007f7308 */ /* 0x000e220000002400 */
[----:B---3--:R-:W-:-:S02]  /*8360*/  FSEL R118, R118, -INF , P2 ;  /* 0xff80000076767808 */ /* 0x008fc40001000000 */
[C---:B------:R-:W-:Y:S02]  /*8370*/  ISETP.GT.AND P2, PT, R98.reuse, 0x48, PT ;  /* 0x000000486200780c */ /* 0x040fe40003f44270 */
[----:B-1----:R-:W-:Y:S02]  /*8380*/  FSEL R85, R119, -INF , P3 ;  /* 0xff80000077557808 */ /* 0x002fe40001800000 */
[----:B------:R-:W-:Y:S01]  /*8390*/  ISETP.GT.AND P3, PT, R98, 0x49, PT ;  /* 0x000000496200780c */ /* 0x000fe20003f64270 */
[----:B------:R-:W1:Y:S01]  /*83a0*/  MUFU.TANH R134, R134 ;  /* 0x0000008600867308 */ /* 0x000e620000002400 */
[----:B--2---:R-:W-:Y:S02]  /*83b0*/  FSEL R119, R132, -INF , P2 ;  /* 0xff80000084777808 */ /* 0x004fe40001000000 */
[----:B------:R-:W-:-:S05]  /*83c0*/  ISETP.GT.AND P2, PT, R98, 0x50, PT ;  /* 0x000000506200780c */ /* 0x000fca0003f44270 */
[----:B------:R2:W-:Y:S01]  /*83d0*/  MUFU.TANH R124, R121 ;  /* 0x00000079007c7308 */ /* 0x0005e20000002400 */
[----:B0-----:R-:W-:Y:S01]  /*83e0*/  FSEL R72, R127, -INF , P3 ;  /* 0xff8000007f487808 */ /* 0x001fe20001800000 */
[----:B------:R-:W-:Y:S01]  /*83f0*/  FMUL.FTZ R127, R73, UR5 ;  /* 0x00000005497f7c20 */ /* 0x000fe20008410000 */
[----:B------:R-:W-:-:S05]  /*8400*/  ISETP.GT.AND P3, PT, R98, 0x51, PT ;  /* 0x000000516200780c */ /* 0x000fca0003f64270 */
[----:B------:R-:W0:Y:S01]  /*8410*/  MUFU.TANH R133, R133 ;  /* 0x0000008500857308 */ /* 0x000e220000002400 */
[----:B--2---:R-:W-:Y:S01]  /*8420*/  FMNMX.FTZ R121, R117, R126, !PT ;  /* 0x0000007e75797209 */ /* 0x004fe20007810000 */
[----:B------:R-:W-:Y:S02]  /*8430*/  WARPGROUP.DEPBAR.LE gsb0, 0x0 ;  /* 0x00008000000079c5 */ /* 0x000fe40000010000 */
[----:B------:R-:W-:Y:S01]  /*8440*/  WARPGROUP.ARRIVE ;  /* 0x00000000000079c5 */ /* 0x000fe20000000000 */
[----:B-1----:R-:W-:Y:S01]  /*8450*/  FSEL R73, R134, -INF , P2 ;  /* 0xff80000086497808 */ /* 0x002fe20001000000 */
[----:B------:R-:W-:Y:S01]  /*8460*/  FMUL.FTZ R134, R76, UR5 ;  /* 0x000000054c867c20 */ /* 0x000fe20008410000 */
[----:B------:R-:W-:Y:S01]  /*8470*/  ISETP.GT.AND P2, PT, R98, 0x58, PT ;  /* 0x000000586200780c */ /* 0x000fe20003f44270 */
[----:B------:R1:W-:Y:S02]  /*8480*/  MUFU.TANH R125, R122 ;  /* 0x0000007a007d7308 */ /* 0x0003e40000002400 */
[----:B------:R-:W-:Y:S01]  /*8490*/  HGMMA.64x96x16.F32 R24, gdesc[UR32].tnspB, R24, gsb0 ;  /* 0x41600000201879f0 */ /* 0x000fe20008000818 */
[----:B------:R-:W-:-:S02]  /*84a0*/  UIADD3 UR32, UR10, 0x480, URZ ;  /* 0x000004800a207890 */ /* 0x000fc4000fffe03f */
[----:B------:R-:W-:Y:S01]  /*84b0*/  UIADD3 UR34, UR11, 0xc0, URZ ;  /* 0x000000c00b227890 */ /* 0x000fe2000fffe03f */
[----:B------:R-:W-:Y:S01]  /*84c0*/  UMOV UR33, 0xc0000010 ;  /* 0xc000001000217882 */ /* 0x000fe20000000000 */
[----:B------:R-:W-:Y:S01]  /*84d0*/  UMOV UR35, 0x80000020 ;  /* 0x8000002000237882 */ /* 0x000fe20000000000 */
[----:B-1----:R-:W-:Y:S01]  /*84e0*/  FMNMX.FTZ R122, R118, R121, !PT ;  /* 0x00000079767a7209 */ /* 0x002fe20007810000 */
[----:B------:R-:W1:Y:S03]  /*84f0*/  MUFU.TANH R135, R135 ;  /* 0x0000008700877308 */ /* 0x000e660000002400 */
[----:B------:R-:W-:-:S04]  /*8500*/  FMNMX.FTZ R122, R85, R122, !PT ;  /* 0x0000007a557a7209 */ /* 0x000fc80007810000 */
[----:B------:R-:W-:Y:S01]  /*8510*/  FMNMX.FTZ R121, R119, R122, !PT ;  /* 0x0000007a77797209 */ /* 0x000fe20007810000 */
[----:B------:R-:W2:Y:S03]  /*8520*/  MUFU.TANH R140, R140 ;  /* 0x0000008c008c7308 */ /* 0x000ea60000002400 */
[----:B------:R-:W-:Y:S02]  /*8530*/  FMNMX.FTZ R122, R72, R121, !PT ;  /* 0x00000079487a7209 */ /* 0x000fe40007810000 */
[----:B0-----:R-:W-:Y:S02]  /*8540*/  FSEL R121, R133, -INF , P3 ;  /* 0xff80000085797808 */ /* 0x001fe40001800000 */
[----:B------:R-:W-:Y:S01]  /*8550*/  FMNMX.FTZ R122, R73, R122, !PT ;  /* 0x0000007a497a7209 */ /* 0x000fe20007810000 */
[----:B------:R0:W3:Y:S01]  /*8560*/  MUFU.TANH R126, R123 ;  /* 0x0000007b007e7308 */ /* 0x0000e20000002400 */
[----:B------:R-:W-:-:S02]  /*8570*/  ISETP.GT.AND P3, PT, R98, 0x59, PT ;  /* 0x000000596200780c */ /* 0x000fc40003f64270 */
[----:B-1----:R-:W-:Y:S01]  /*8580*/  FSEL R76, R135, -INF , P2 ;  /* 0xff800000874c7808 */ /* 0x002fe20001000000 */
[----:B------:R-:W-:Y:S01]  /*8590*/  FMUL.FTZ R135, R77, UR5 ;  /* 0x000000054d877c20 */ /* 0x000fe20008410000 */
[----:B------:R-:W-:-:S03]  /*85a0*/  ISETP.GT.AND P2, PT, R98, 0x60, PT ;  /* 0x000000606200780c */ /* 0x000fc60003f44270 */
[----:B------:R1:W-:Y:S01]  /*85b0*/  MUFU.TANH R132, R128 ;  /* 0x0000008000847308 */ /* 0x0003e20000002400 */
[----:B0-----:R-:W-:Y:S02]  /*85c0*/  FMNMX.FTZ R123, R121, R122, !PT ;  /* 0x0000007a797b7209 */ /* 0x001fe40007810000 */
[----:B--2---:R-:W-:Y:S02]  /*85d0*/  FSEL R122, R140, -INF , P3 ;  /* 0xff8000008c7a7808 */ /* 0x004fe40001800000 */
[----:B------:R-:W-:Y:S02]  /*85e0*/  FMNMX.FTZ R139, R76, R123, !PT ;  /* 0x0000007b4c8b7209 */ /* 0x000fe40007810000 */
[----:B------:R-:W-:Y:S01]  /*85f0*/  FSEL R123, R136, -INF , P2 ;  /* 0xff800000887b7808 */ /* 0x000fe20001000000 */
[----:B------:R-:W0:Y:S01]  /*8600*/  MUFU.TANH R131, R131 ;  /* 0x0000008300837308 */ /* 0x000e220000002400 */
[----:B------:R-:W-:Y:S02]  /*8610*/  ISETP.GT.AND P3, PT, R98, 0x61, PT ;  /* 0x000000616200780c */ /* 0x000fe40003f64270 */
[----:B------:R-:W-:-:S02]  /*8620*/  FMNMX.FTZ R136, R122, R139, !PT ;  /* 0x0000008b7a887209 */ /* 0x000fc40007810000 */
[C---:B------:R-:W-:Y:S02]  /*8630*/  ISETP.GT.AND P2, PT, R98.reuse, 0x68, PT ;  /* 0x000000686200780c */ /* 0x040fe40003f44270 */
[----:B-1----:R-:W-:Y:S01]  /*8640*/  FSEL R128, R137, -INF , P3 ;  /* 0xff80000089807808 */ /* 0x002fe20001800000 */
[----:B------:R1:W2:Y:S01]  /*8650*/  MUFU.TANH R133, R127 ;  /* 0x0000007f00857308 */ /* 0x0002a20000002400 */
[----:B------:R-:W-:Y:S02]  /*8660*/  FMNMX.FTZ R77, R123, R136, !PT ;  /* 0x000000887b4d7209 */ /* 0x000fe40007810000 */
[----:B------:R-:W-:Y:S02]  /*8670*/  ISETP.GT.AND P3, PT, R98, 0x69, PT ;  /* 0x000000696200780c */ /* 0x000fe40003f64270 */
[----:B------:R-:W-:Y:S02]  /*8680*/  FSEL R129, R129, -INF , P2 ;  /* 0xff80000081817808 */ /* 0x000fe40001000000 */
[----:B------:R-:W-:Y:S01]  /*8690*/  FMNMX.FTZ R136, R128, R77, !PT ;  /* 0x0000004d80887209 */ /* 0x000fe20007810000 */
[----:B------:R-:W4:Y:S01]  /*86a0*/  MUFU.TANH R134, R134 ;  /* 0x0000008600867308 */ /* 0x000f220000002400 */
[----:B------:R-:W-:-:S02]  /*86b0*/  ISETP.GT.AND P2, PT, R98, 0x70, PT ;  /* 0x000000706200780c */ /* 0x000fc40003f44270 */
[----:B-1----:R-:W-:Y:S02]  /*86c0*/  FSEL R127, R130, -INF , P3 ;  /* 0xff800000827f7808 */ /* 0x002fe40001800000 */
[----:B------:R-:W-:Y:S02]  /*86d0*/  FMNMX.FTZ R136, R129, R136, !PT ;  /* 0x0000008881887209 */ /* 0x000fe40007810000 */
[----:B------:R-:W-:Y:S01]  /*86e0*/  ISETP.GT.AND P3, PT, R98, 0x71, PT ;  /* 0x000000716200780c */ /* 0x000fe20003f64270 */
[----:B------:R-:W1:Y:S01]  /*86f0*/  MUFU.TANH R135, R135 ;  /* 0x0000008700877308 */ /* 0x000e620000002400 */
[----:B------:R-:W-:Y:S02]  /*8700*/  FSEL R124, R124, -INF , P2 ;  /* 0xff8000007c7c7808 */ /* 0x000fe40001000000 */
[----:B------:R-:W-:Y:S02]  /*8710*/  FMNMX.FTZ R77, R127, R136, !PT ;  /* 0x000000887f4d7209 */ /* 0x000fe40007810000 */
[----:B------:R-:W-:-:S02]  /*8720*/  ISETP.GT.AND P2, PT, R98, 0x78, PT ;  /* 0x000000786200780c */ /* 0x000fc40003f44270 */
[----:B------:R-:W-:Y:S01]  /*8730*/  FSEL R125, R125, -INF , P3 ;  /* 0xff8000007d7d7808 */ /* 0x000fe20001800000 */
[----:B------:R-:W5:Y:S01]  /*8740*/  MUFU.TANH R7, R7 ;  /* 0x0000000700077308 */ /* 0x000f620000002400 */
[----:B------:R-:W-:Y:S02]  /*8750*/  FMNMX.FTZ R130, R124, R77, !PT ;  /* 0x0000004d7c827209 */ /* 0x000fe40007810000 */
[----:B------:R-:W-:Y:S02]  /*8760*/  ISETP.GT.AND P3, PT, R98, 0x79, PT ;  /* 0x000000796200780c */ /* 0x000fe40003f64270 */
[----:B---3--:R-:W-:Y:S02]  /*8770*/  FSEL R77, R126, -INF , P2 ;  /* 0xff8000007e4d7808 */ /* 0x008fe40001000000 */
[----:B------:R-:W-:Y:S01]  /*8780*/  FMNMX.FTZ R130, R125, R130, !PT ;  /* 0x000000827d827209 */ /* 0x000fe20007810000 */
[----:B------:R-:W3:Y:S01]  /*8790*/  MUFU.TANH R8, R8 ;  /* 0x0000000800087308 */ /* 0x000ee20000002400 */
[----:B0-----:R-:W-:-:S02]  /*87a0*/  FSEL R126, R131, -INF , P3 ;  /* 0xff800000837e7808 */ /* 0x001fc40001800000 */
[----:B------:R-:W-:Y:S02]  /*87b0*/  FMNMX.FTZ R131, R77, R130, !PT ;  /* 0x000000824d837209 */ /* 0x000fe40007810000 */
[----:B------:R-:W-:Y:S02]  /*87c0*/  ISETP.GT.AND P2, PT, R98, 0x81, PT ;  /* 0x000000816200780c */ /* 0x000fe40003f44270 */
[----:B------:R-:W-:Y:S01]  /*87d0*/  FSEL R130, R132, -INF , P4 ;  /* 0xff80000084827808 */ /* 0x000fe20002000000 */
[----:B------:R-:W0:Y:S01]  /*87e0*/  MUFU.TANH R9, R9 ;  /* 0x0000000900097308 */ /* 0x000e220000002400 */
[----:B------:R-:W-:Y:S02]  /*87f0*/  FMNMX.FTZ R137, R126, R131, !PT ;  /* 0x000000837e897209 */ /* 0x000fe40007810000 */
[----:B------:R-:W-:Y:S02]  /*8800*/  ISETP.GT.AND P3, PT, R98, 0x88, PT ;  /* 0x000000886200780c */ /* 0x000fe40003f64270 */
[----:B--2---:R-:W-:-:S02]  /*8810*/  FSEL R131, R133, -INF , P2 ;  /* 0xff80000085837808 */ /* 0x004fc40001000000 */
[----:B------:R-:W-:Y:S01]  /*8820*/  FMNMX.FTZ R132, R130, R137, !PT ;  /* 0x0000008982847209 */ /* 0x000fe20007810000 */
[----:B------:R-:W2:Y:S01]  /*8830*/  MUFU.TANH R10, R10 ;  /* 0x0000000a000a7308 */ /* 0x000ea20000002400 */
[C---:B------:R-:W-:Y:S01]  /*8840*/  ISETP.GT.AND P2, PT, R98.reuse, 0x89, PT ;  /* 0x000000896200780c */ /* 0x040fe20003f44270 */
[----:B------:R-:W-:Y:S01]  /*8850*/  VIADD R98, R98, 0x8 ;  /* 0x0000000862627836 */ /* 0x000fe20000000000 */
[----:B----4-:R-:W-:Y:S02]  /*8860*/  FSEL R133, R134, -INF , P3 ;  /* 0xff80000086857808 */ /* 0x010fe40001800000 */
[----:B------:R-:W-:Y:S01]  /*8870*/  FMNMX.FTZ R134, R131, R132, !PT ;  /* 0x0000008483867209 */ /* 0x000fe20007810000 */
[----:B------:R-:W-:Y:S02]  /*8880*/  WARPGROUP.DEPBAR.LE gsb0, 0x0 ;  /* 0x00008000000079c5 */ /* 0x000fe40000010000 */
[----:B------:R-:W-:Y:S01]  /*8890*/  WARPGROUP.ARRIVE ;  /* 0x00000000000079c5 */ /* 0x000fe20000000000 */
[----:B-1----:R-:W-:Y:S01]  /*88a0*/  FSEL R132, R135, -INF , P2 ;  /* 0xff80000087847808 */ /* 0x002fe20001000000 */
[----:B------:R-:W-:Y:S01]  /*88b0*/  MUFU.TANH R11, R11 ;  /* 0x0000000b000b7308 */ /* 0x000fe20000002400 */
[----:B------:R-:W-:-:S02]  /*88c0*/  FMNMX.FTZ R135, R133, R134, !PT ;  /* 0x0000008685877209 */ /* 0x000fc40007810000 */
[----:B------:R-:W-:Y:S01]  /*88d0*/  ISETP.GT.AND P5, PT, R98, RZ, PT ;  /* 0x000000ff6200720c */ /* 0x000fe20003fa4270 */
[----:B------:R-:W-:Y:S01]  /*88e0*/  HGMMA.64x96x16.F32 R24, gdesc[UR32].tnspB, R24, gsb0 ;  /* 0x41600000201879f0 */ /* 0x000fe20008000818 */
[----:B------:R-:W-:Y:S01]  /*88f0*/  UIADD3 UR32, UR10, 0x600, URZ ;  /* 0x000006000a207890 */ /* 0x000fe2000fffe03f */
[----:B------:R-:W-:Y:S01]  /*8900*/  FMNMX.FTZ R134, R132, R135, !PT ;  /* 0x0000008784867209 */ /* 0x000fe20007810000 */
[----:B------:R-:W-:Y:S01]  /*8910*/  UIADD3 UR34, UR11, 0x100, URZ ;  /* 0x000001000b227890 */ /* 0x000fe2000fffe03f */
[C---:B------:R-:W-:Y:S01]  /*8920*/  ISETP.GT.AND P3, PT, R98.reuse, 0x1, PT ;  /* 0x000000016200780c */ /* 0x040fe20003f64270 */
[----:B------:R-:W-:Y:S01]  /*8930*/  UMOV UR33, 0xc0000010 ;  /* 0xc000001000217882 */ /* 0x000fe20000000000 */
[----:B------:R-:W-:Y:S01]  /*8940*/  UMOV UR35, 0x80000020 ;  /* 0x8000002000237882 */ /* 0x000fe20000000000 */
[----:B------:R-:W1:Y:S01]  /*8950*/  SHFL.BFLY PT, R135, R134, 0x2, 0x1f ;  /* 0x0c401f0086877f89 */ /* 0x000e6200000e0000 */
[----:B-----5:R-:W-:Y:S01]  /*8960*/  FSEL R7, R7, -INF , P5 ;  /* 0xff80000007077808 */ /* 0x020fe20002800000 */
[----:B------:R-:W4:Y:S01]  /*8970*/  MUFU.TANH R12, R12 ;  /* 0x0000000c000c7308 */ /* 0x000f220000002400 */
[----:B------:R-:W-:-:S02]  /*8980*/  ISETP.GT.AND P4, PT, R98, 0x8, PT ;  /* 0x000000086200780c */ /* 0x000fc40003f84270 */
[----:B---3--:R-:W-:Y:S02]  /*8990*/  FSEL R8, R8, -INF , P3 ;  /* 0xff80000008087808 */ /* 0x008fe40001800000 */
[----:B------:R-:W-:Y:S02]  /*89a0*/  FMNMX.FTZ R137, R7, R4, !PT ;  /* 0x0000000407897209 */ /* 0x000fe40007810000 */
[C---:B------:R-:W-:Y:S01]  /*89b0*/  ISETP.GT.AND P6, PT, R98.reuse, 0x9, PT ;  /* 0x000000096200780c */ /* 0x040fe20003fc4270 */
[----:B------:R-:W3:Y:S01]  /*89c0*/  MUFU.TANH R13, R13 ;  /* 0x0000000d000d7308 */ /* 0x000ee20000002400 */
[----:B0-----:R-:W-:Y:S02]  /*89d0*/  FSEL R9, R9, -INF , P4 ;  /* 0xff80000009097808 */ /* 0x001fe40002000000 */
[----:B------:R-:W-:Y:S02]  /*89e0*/  ISETP.GT.AND P5, PT, R98, 0x10, PT ;  /* 0x000000106200780c */ /* 0x000fe40003fa4270 */
[----:B--2---:R-:W-:-:S02]  /*89f0*/  FSEL R10, R10, -INF , P6 ;  /* 0xff8000000a0a7808 */ /* 0x004fc40003000000 */
[C---:B------:R-:W-:Y:S01]  /*8a00*/  ISETP.GT.AND P3, PT, R98.reuse, 0x11, PT ;  /* 0x000000116200780c */ /* 0x040fe20003f64270 */
[----:B------:R-:W0:Y:S01]  /*8a10*/  MUFU.TANH R14, R14 ;  /* 0x0000000e000e7308 */ /* 0x000e220000002400 */
[----:B------:R-:W-:Y:S02]  /*8a20*/  ISETP.GT.AND P4, PT, R98, 0x18, PT ;  /* 0x000000186200780c */ /* 0x000fe40003f84270 */
[----:B----4-:R-:W-:Y:S02]  /*8a30*/  FSEL R12, R12, -INF , P3 ;  /* 0xff8000000c0c7808 */ /* 0x010fe40001800000 */
[----:B------:R-:W-:Y:S02]  /*8a40*/  ISETP.GT.AND P6, PT, R98, 0x19, PT ;  /* 0x000000196200780c */ /* 0x000fe40003fc4270 */
[----:B-1----:R-:W-:Y:S01]  /*8a50*/  FMNMX.FTZ R135, R134, R135, !PT ;  /* 0x0000008786877209 */ /* 0x002fe20007810000 */
[----:B------:R-:W-:Y:S01]  /*8a60*/  FMUL.FTZ R134, R74, UR5 ;  /* 0x000000054a867c20 */ /* 0x000fe20008410000 */
[----:B------:R-:W-:Y:S01]  /*8a70*/  MUFU.TANH R15, R15 ;  /* 0x0000000f000f7308 */ /* 0x000fe20000002400 */
[----:B---3--:R-:W-:-:S02]  /*8a80*/  FSEL R13, R13, -INF , P4 ;  /* 0xff8000000d0d7808 */ /* 0x008fc40002000000 */
[----:B------:R-:W1:Y:S01]  /*8a90*/  SHFL.BFLY PT, R136, R135, 0x1, 0x1f ;  /* 0x0c201f0087887f89 */ /* 0x000e6200000e0000 */
[C---:B------:R-:W-:Y:S02]  /*8aa0*/  ISETP.GT.AND P3, PT, R98.reuse, 0x21, PT ;  /* 0x000000216200780c */ /* 0x040fe40003f64270 */
[----:B------:R-:W-:Y:S02]  /*8ab0*/  ISETP.GT.AND P4, PT, R98, 0x28, PT ;  /* 0x000000286200780c */ /* 0x000fe40003f84270 */
[----:B------:R-:W2:Y:S01]  /*8ac0*/  MUFU.TANH R20, R20 ;  /* 0x0000001400147308 */ /* 0x000ea20000002400 */
[----:B0-----:R-:W-:Y:S02]  /*8ad0*/  FSEL R14, R14, -INF , P6 ;  /* 0xff8000000e0e7808 */ /* 0x001fe40003000000 */
[----:B------:R-:W-:-:S05]  /*8ae0*/  ISETP.GT.AND P6, PT, R98, 0x29, PT ;  /* 0x000000296200780c */ /* 0x000fca0003fc4270 */
[----:B------:R-:W0:Y:S08]  /*8af0*/  MUFU.TANH R21, R21 ;  /* 0x0000001500157308 */ /* 0x000e300000002400 */
[----:B------:R-:W3:Y:S01]  /*8b00*/  MUFU.TANH R120, R120 ;  /* 0x0000007800787308 */ /* 0x000ee20000002400 */
[----:B--2---:R-:W-:Y:S02]  /*8b10*/  FSEL R20, R20, -INF , P3 ;  /* 0xff80000014147808 */ /* 0x004fe40001800000 */
[----:B-1----:R-:W-:Y:S01]  /*8b20*/  FMNMX.FTZ R74, R135, R136, !PT ;  /* 0x00000088874a7209 */ /* 0x002fe20007810000 */
[----:B------:R-:W-:Y:S01]  /*8b30*/  FMUL.FTZ R136, R78, UR5 ;  /* 0x000000054e887c20 */ /* 0x000fe20008410000 */
[----:B------:R-:W-:-:S02]  /*8b40*/  ISETP.GT.AND P3, PT, R98, 0x31, PT ;  /* 0x000000316200780c */ /* 0x000fc40003f64270 */
[C---:B------:R-:W-:Y:S01]  /*8b50*/  FSETP.NEU.FTZ.AND P2, PT, R74.reuse, -INF , PT ;  /* 0xff8000004a00780b */ /* 0x040fe20003f5d000 */
[----:B------:R-:W-:Y:S01]  /*8b60*/  FMUL.FTZ R78, R74, UR4 ;  /* 0x000000044a4e7c20 */ /* 0x000fe20008410000 */
[----:B------:R1:W-:Y:S04]  /*8b70*/  MUFU.TANH R135, R136 ;  /* 0x0000008800877308 */ /* 0x0003e80000002400 */
[----:B------:R-:W-:-:S04]  /*8b80*/  FSEL R78, R78, RZ, P2 ;  /* 0x000000ff4e4e7208 */ /* 0x000fc80001000000 */
[----:B------:R-:W2:Y:S01]  /*8b90*/  MUFU.TANH R112, R112 ;  /* 0x0000007000707308 */ /* 0x000ea20000002400 */
[----:B-1----:R-:W-:Y:S01]  /*8ba0*/  FMNMX.FTZ R136, R8, R137, !PT ;  /* 0x0000008908887209 */ /* 0x002fe20007810000 */
[--C-:B------:R-:W-:Y:S01]  /*8bb0*/  FFMA.FTZ R138, R100, UR4, -R78.reuse ;  /* 0x00000004648a7c23 */ /* 0x100fe2000801084e */
[----:B------:R-:W-:Y:S01]  /*8bc0*/  FSEL R100, R11, -INF , P5 ;  /* 0xff8000000b647808 */ /* 0x000fe20002800000 */
[--C-:B------:R-:W-:Y:S01]  /*8bd0*/  FFMA.FTZ R139, R80, UR4, -R78.reuse ;  /* 0x00000004508b7c23 */ /* 0x100fe2000801084e */
[----:B------:R-:W-:Y:S01]  /*8be0*/  FMNMX.FTZ R137, R9, R136, !PT ;  /* 0x0000008809897209 */ /* 0x000fe20007810000 */
[--C-:B------:R-:W-:Y:S01]  /*8bf0*/  FFMA.FTZ R121, R121, UR4, -R78.reuse ;  /* 0x0000000479797c23 */ /* 0x100fe2000801084e */
[----:B------:R-:W-:Y:S01]  /*8c00*/  ISETP.GT.AND P5, PT, R98, 0x20, PT ;  /* 0x000000206200780c */ /* 0x000fe20003fa4270 */
[----:B------:R1:W-:Y:S01]  /*8c10*/  MUFU.EX2 R11, R138 ;  /* 0x0000008a000b7308 */ /* 0x0003e20000000800 */
[----:B------:R-:W-:Y:S01]  /*8c20*/  FMNMX.FTZ R137, R10, R137, !PT ;  /* 0x000000890a897209 */ /* 0x000fe20007810000 */
[--C-:B------:R-:W-:Y:S01]  /*8c30*/  FFMA.FTZ R88, R88, UR4, -R78.reuse ;  /* 0x0000000458587c23 */ /* 0x100fe2000801084e */
[----:B0-----:R-:W-:Y:S01]  /*8c40*/  FSEL R80, R21, -INF , P4 ;  /* 0xff80000015507808 */ /* 0x001fe20002000000 */
[--C-:B------:R-:W-:Y:S01]  /*8c50*/  FFMA.FTZ R110, R110, UR4, -R78.reuse ;  /* 0x000000046e6e7c23 */ /* 0x100fe2000801084e */
[----:B------:R-:W-:Y:S01]  /*8c60*/  FMNMX.FTZ R137, R100, R137, !PT ;  /* 0x0000008964897209 */ /* 0x000fe20007810000 */
[--C-:B------:R-:W-:Y:S01]  /*8c70*/  FFMA.FTZ R99, R99, UR4, -R78.reuse ;  /* 0x0000000463637c23 */ /* 0x100fe2000801084e */
[----:B---3--:R-:W-:Y:S01]  /*8c80*/  FSEL R120, R120, -INF , P6 ;  /* 0xff80000078787808 */ /* 0x008fe20003000000 */
[----:B------:R-:W0:Y:S01]  /*8c90*/  MUFU.TANH R113, R113 ;  /* 0x0000007100717308 */ /* 0x000e220000002400 */
[----:B------:R-:W-:Y:S01]  /*8ca0*/  FMNMX.FTZ R136, R12, R137, !PT ;  /* 0x000000890c887209 */ /* 0x000fe20007810000 */
[--C-:B-1----:R-:W-:Y:S01]  /*8cb0*/  FFMA.FTZ R138, R109, UR4, -R78.reuse ;  /* 0x000000046d8a7c23 */ /* 0x102fe2000801084e */
[----:B------:R-:W-:Y:S01]  /*8cc0*/  FSEL R109, R15, -INF , P5 ;  /* 0xff8000000f6d7808 */ /* 0x000fe20002800000 */
[--C-:B------:R-:W-:Y:S01]  /*8cd0*/  FFMA.FTZ R108, R108, UR4, -R78.reuse ;  /* 0x000000046c6c7c23 */ /* 0x100fe2000801084e */
[----:B------:R-:W-:Y:S01]  /*8ce0*/  FMNMX.FTZ R137, R13, R136, !PT ;  /* 0x000000880d897209 */ /* 0x000fe20007810000 */
[--C-:B------:R-:W-:Y:S01]  /*8cf0*/  FFMA.FTZ R92, R92, UR4, -R78.reuse ;  /* 0x000000045c5c7c23 */ /* 0x100fe2000801084e */
[----:B------:R-:W-:Y:S01]  /*8d00*/  ISETP.GT.AND P5, PT, R98, 0x30, PT ;  /* 0x000000306200780c */ /* 0x000fe20003fa4270 */
[----:B------:R-:W-:Y:S01]  /*8d10*/  MUFU.TANH R114, R114 ;  /* 0x0000007200727308 */ /* 0x000fe20000002400 */
[----:B------:R-:W-:Y:S01]  /*8d20*/  FMNMX.FTZ R136, R14, R137, !PT ;  /* 0x000000890e887209 */ /* 0x000fe20007810000 */
[----:B------:R-:W-:Y:S01]  /*8d30*/  FFMA.FTZ R101, R101, UR4, -R78 ;  /* 0x0000000465657c23 */ /* 0x000fe2000801084e */
[----:B------:R-:W-:-:S02]  /*8d40*/  WARPGROUP.DEPBAR.LE gsb0, 0x0 ;  /* 0x00008000000079c5 */ /* 0x000fc40000010000 */
[----:B------:R-:W-:Y:S01]  /*8d50*/  WARPGROUP.ARRIVE ;  /* 0x00000000000079c5 */ /* 0x000fe20000000000 */
[----:B------:R-:W-:Y:S01]  /*8d60*/  FMNMX.FTZ R137, R109, R136, !PT ;  /* 0x000000886d897209 */ /* 0x000fe20007810000 */
[--C-:B------:R-:W-:Y:S01]  /*8d70*/  FFMA.FTZ R89, R89, UR4, -R78.reuse ;  /* 0x0000000459597c23 */ /* 0x100fe2000801084e */
[----:B------:R-:W1:Y:S01]  /*8d80*/  MUFU.TANH R115, R115 ;  /* 0x0000007300737308 */ /* 0x000e620000002400 */
[----:B--2---:R-:W-:Y:S01]  /*8d90*/  FSEL R112, R112, -INF , P5 ;  /* 0xff80000070707808 */ /* 0x004fe20002800000 */
[--C-:B------:R-:W-:Y:S01]  /*8da0*/  FFMA.FTZ R93, R93, UR4, -R78.reuse ;  /* 0x000000045d5d7c23 */ /* 0x100fe2000801084e */
[----:B------:R-:W-:Y:S01]  /*8db0*/  HGMMA.64x96x16.F32 R24, gdesc[UR32].tnspB, R24, gsb0 ;  /* 0x41600000201879f0 */ /* 0x000fe20008000818 */
[----:B------:R-:W-:Y:S01]  /*8dc0*/  UIADD3 UR32, UR10, 0x780, URZ ;  /* 0x000007800a207890 */ /* 0x000fe2000fffe03f */
[----:B------:R-:W-:Y:S01]  /*8dd0*/  FMNMX.FTZ R137, R20, R137, !PT ;  /* 0x0000008914897209 */ /* 0x000fe20007810000 */
[----:B------:R-:W-:Y:S01]  /*8de0*/  UIADD3 UR34, UR11, 0x140, URZ ;  /* 0x000001400b227890 */ /* 0x000fe2000fffe03f */
[----:B------:R-:W-:Y:S01]  /*8df0*/  ISETP.GT.AND P4, PT, R98, 0x38, PT ;  /* 0x000000386200780c */ /* 0x000fe20003f84270 */
[----:B------:R-:W-:Y:S01]  /*8e00*/  UMOV UR33, 0xc0000010 ;  /* 0xc000001000217882 */ /* 0x000fe20000000000 */
[----:B------:R-:W-:Y:S01]  /*8e10*/  UMOV UR35, 0x80000020 ;  /* 0x8000002000237882 */ /* 0x000fe20000000000 */
[----:B------:R-:W-:Y:S01]  /*8e20*/  FMNMX.FTZ R137, R80, R137, !PT ;  /* 0x0000008950897209 */ /* 0x000fe20007810000 */
[----:B------:R-:W2:Y:S01]  /*8e30*/  MUFU.TANH R104, R104 ;  /* 0x0000006800687308 */ /* 0x000ea20000002400 */
[----:B0-----:R-:W-:Y:S01]  /*8e40*/  FSEL R113, R113, -INF , P3 ;  /* 0xff80000071717808 */ /* 0x001fe20001800000 */
[--C-:B------:R-:W-:Y:S01]  /*8e50*/  FFMA.FTZ R111, R111, UR4, -R78.reuse ;  /* 0x000000046f6f7c23 */ /* 0x100fe2000801084e */
[----:B------:R-:W-:Y:S01]  /*8e60*/  FMNMX.FTZ R137, R120, R137, !PT ;  /* 0x0000008978897209 */ /* 0x000fe20007810000 */
[--C-:B------:R-:W-:Y:S01]  /*8e70*/  FFMA.FTZ R81, R81, UR4, -R78.reuse ;  /* 0x0000000451517c23 */ /* 0x100fe2000801084e */
[----:B------:R-:W-:Y:S01]  /*8e80*/  ISETP.GT.AND P6, PT, R98, 0x39, PT ;  /* 0x000000396200780c */ /* 0x000fe20003fc4270 */
[--C-:B------:R-:W-:Y:S01]  /*8e90*/  FFMA.FTZ R84, R84, UR4, -R78.reuse ;  /* 0x0000000454547c23 */ /* 0x100fe2000801084e */
[----:B------:R-:W-:Y:S01]  /*8ea0*/  FMNMX.FTZ R136, R112, R137, !PT ;  /* 0x0000008970887209 */ /* 0x000fe20007810000 */
[----:B------:R-:W0:Y:S01]  /*8eb0*/  MUFU.TANH R105, R105 ;  /* 0x0000006900697308 */ /* 0x000e220000002400 */
[----:B------:R-:W-:Y:S01]  /*8ec0*/  ISETP.GT.AND P5, PT, R98, 0x40, PT ;  /* 0x000000406200780c */ /* 0x000fe20003fa4270 */
[--C-:B------:R-:W-:Y:S01]  /*8ed0*/  FFMA.FTZ R85, R85, UR4, -R78.reuse ;  /* 0x0000000455557c23 */ /* 0x100fe2000801084e */
[----:B------:R-:W-:Y:S01]  /*8ee0*/  FMNMX.FTZ R137, R113, R136, !PT ;  /* 0x0000008871897209 */ /* 0x000fe20007810000 */
[--C-:B------:R-:W-:Y:S01]  /*8ef0*/  FFMA.FTZ R72, R72, UR4, -R78.reuse ;  /* 0x0000000448487c23 */ /* 0x100fe2000801084e */
[----:B-1----:R-:W-:Y:S01]  /*8f00*/  FSEL R115, R115, -INF , P6 ;  /* 0xff80000073737808 */ /* 0x002fe20003000000 */
[--C-:B------:R-:W-:Y:S01]  /*8f10*/  FFMA.FTZ R73, R73, UR4, -R78.reuse ;  /* 0x0000000449497c23 */ /* 0x100fe2000801084e */
[----:B------:R-:W-:Y:S01]  /*8f20*/  ISETP.GT.AND P3, PT, R98, 0x41, PT ;  /* 0x000000416200780c */ /* 0x000fe20003f64270 */
[----:B------:R1:W-:Y:S01]  /*8f30*/  MUFU.EX2 R15, R138 ;  /* 0x0000008a000f7308 */ /* 0x0003e20000000800 */
[----:B--2---:R-:W-:Y:S01]  /*8f40*/  FSEL R104, R104, -INF , P5 ;  /* 0xff80000068687808 */ /* 0x004fe20002800000 */
[--C-:B------:R-:W-:Y:S01]  /*8f50*/  FFMA.FTZ R76, R76, UR4, -R78.reuse ;  /* 0x000000044c4c7c23 */ /* 0x100fe2000801084e */
[----:B------:R-:W-:Y:S01]  /*8f60*/  ISETP.GT.AND P5, PT, R98, 0x49, PT ;  /* 0x000000496200780c */ /* 0x000fe20003fa4270 */
[--C-:B------:R-:W-:Y:S01]  /*8f70*/  FFMA.FTZ R127, R127, UR4, -R78.reuse ;  /* 0x000000047f7f7c23 */ /* 0x100fe2000801084e */
[--C-:B------:R-:W-:Y:S01]  /*8f80*/  FFMA.FTZ R124, R124, UR4, -R78.reuse ;  /* 0x000000047c7c7c23 */ /* 0x100fe2000801084e */
[--C-:B------:R-:W-:Y:S01]  /*8f90*/  FFMA.FTZ R125, R125, UR4, -R78.reuse ;  /* 0x000000047d7d7c23 */ /* 0x100fe2000801084e */
[--C-:B------:R-:W-:Y:S01]  /*8fa0*/  FFMA.FTZ R77, R77, UR4, -R78.reuse ;  /* 0x000000044d4d7c23 */ /* 0x100fe2000801084e */
[----:B------:R-:W2:Y:S01]  /*8fb0*/  MUFU.TANH R106, R106 ;  /* 0x0000006a006a7308 */ /* 0x000ea20000002400 */
[--C-:B-1----:R-:W-:Y:S01]  /*8fc0*/  FFMA.FTZ R138, R116, UR4, -R78.reuse ;  /* 0x00000004748a7c23 */ /* 0x102fe2000801084e */
[----:B------:R-:W-:Y:S01]  /*8fd0*/  FSEL R116, R114, -INF , P4 ;  /* 0xff80000072747808 */ /* 0x000fe20002000000 */
[----:B------:R-:W-:Y:S01]  /*8fe0*/  FFMA.FTZ R126, R126, UR4, -R78 ;  /* 0x000000047e7e7c23 */ /* 0x000fe2000801084e */
[----:B------:R-:W-:-:S02]  /*8ff0*/  ISETP.GT.AND P4, PT, R98, 0x48, PT ;  /* 0x000000486200780c */ /* 0x000fc40003f84270 */
[----:B------:R-:W-:Y:S02]  /*9000*/  FMNMX.FTZ R136, R116, R137, !PT ;  /* 0x0000008974887209 */ /* 0x000fe40007810000 */
[----:B------:R-:W1:Y:S01]  /*9010*/  MUFU.TANH R107, R107 ;  /* 0x0000006b006b7308 */ /* 0x000e620000002400 */
[----:B0-----:R-:W-:Y:S02]  /*9020*/  FSEL R105, R105, -INF , P3 ;  /* 0xff80000069697808 */ /* 0x001fe40001800000 */
[----:B------:R-:W-:Y:S02]  /*9030*/  FMNMX.FTZ R137, R115, R136, !PT ;  /* 0x0000008873897209 */ /* 0x000fe40007810000 */
[----:B------:R-:W-:Y:S02]  /*9040*/  ISETP.GT.AND P3, PT, R98, 0x50, PT ;  /* 0x000000506200780c */ /* 0x000fe40003f64270 */
[----:B------:R-:W-:Y:S01]  /*9050*/  FMNMX.FTZ R136, R104, R137, !PT ;  /* 0x0000008968887209 */ /* 0x000fe20007810000 */
[----:B------:R-:W-:Y:S01]  /*9060*/  MUFU.TANH R96, R96 ;  /* 0x0000006000607308 */ /* 0x000fe20000002400 */
[----:B--2---:R-:W-:-:S02]  /*9070*/  FSEL R106, R106, -INF , P4 ;  /* 0xff8000006a6a7808 */ /* 0x004fc40002000000 */
[----:B------:R-:W-:Y:S02]  /*9080*/  FMNMX.FTZ R137, R105, R136, !PT ;  /* 0x0000008869897209 */ /* 0x000fe40007810000 */
[----:B------:R-:W-:Y:S02]  /*9090*/  ISETP.GT.AND P4, PT, R98, 0x51, PT ;  /* 0x000000516200780c */ /* 0x000fe40003f84270 */
[----:B------:R-:W-:Y:S01]  /*90a0*/  FMNMX.FTZ R136, R106, R137, !PT ;  /* 0x000000896a887209 */ /* 0x000fe20007810000 */
[----:B------:R-:W-:Y:S01]  /*90b0*/  MUFU.TANH R97, R97 ;  /* 0x0000006100617308 */ /* 0x000fe20000002400 */
[----:B-1----:R-:W-:Y:S02]  /*90c0*/  FSEL R107, R107, -INF , P5 ;  /* 0xff8000006b6b7808 */ /* 0x002fe40002800000 */
[----:B------:R-:W-:-:S05]  /*90d0*/  ISETP.GT.AND P5, PT, R98, 0x58, PT ;  /* 0x000000586200780c */ /* 0x000fca0003fa4270 */
[----:B------:R-:W0:Y:S08]  /*90e0*/  MUFU.TANH R102, R102 ;  /* 0x0000006600667308 */ /* 0x000e300000002400 */
[----:B------:R-:W1:Y:S08]  /*90f0*/  MUFU.TANH R103, R103 ;  /* 0x0000006700677308 */ /* 0x000e700000002400 */
[----:B------:R2:W-:Y:S01]  /*9100*/  MUFU.EX2 R21, R139 ;  /* 0x0000008b00157308 */ /* 0x0005e20000000800 */
[----:B0-----:R-:W-:-:S02]  /*9110*/  FSEL R137, R102, -INF , P5 ;  /* 0xff80000066897808 */ /* 0x001fc40002800000 */
[----:B------:R-:W-:-:S05]  /*9120*/  ISETP.GT.AND P5, PT, R98, 0x61, PT ;  /* 0x000000616200780c */ /* 0x000fca0003fa4270 */
[----:B------:R-:W0:Y:S01]  /*9130*/  MUFU.TANH R90, R90 ;  /* 0x0000005a005a7308 */ /* 0x000e220000002400 */
[----:B--2---:R-:W-:Y:S01]  /*9140*/  FFMA.FTZ R139, R117, UR4, -R78 ;  /* 0x00000004758b7c23 */ /* 0x004fe2000801084e */
[----:B------:R-:W-:Y:S02]  /*9150*/  FSEL R117, R96, -INF , P3 ;  /* 0xff80000060757808 */ /* 0x000fe40001800000 */
[----:B------:R-:W-:-:S04]  /*9160*/  ISETP.GT.AND P3, PT, R98, 0x59, PT ;  /* 0x000000596200780c */ /* 0x000fc80003f64270 */
[----:B------:R2:W-:Y:S01]  /*9170*/  MUFU.EX2 R114, R138 ;  /* 0x0000008a00727308 */ /* 0x0005e20000000800 */
[----:B-1----:R-:W-:Y:S02]  /*9180*/  FSEL R103, R103, -INF , P3 ;  /* 0xff80000067677808 */ /* 0x002fe40001800000 */
[----:B------:R-:W-:Y:S01]  /*9190*/  ISETP.GT.AND P3, PT, R98, 0x68, PT ;  /* 0x000000686200780c */ /* 0x000fe20003f64270 */
[----:B------:R-:W-:Y:S02]  /*91a0*/  WARPGROUP.DEPBAR.LE gsb0, 0x0 ;  /* 0x00008000000079c5 */ /* 0x000fe40000010000 */
[----:B------:R-:W-:Y:S01]  /*91b0*/  WARPGROUP.ARRIVE ;  /* 0x00000000000079c5 */ /* 0x000fe20000000000 */
[----:B--2---:R-:W-:Y:S01]  /*91c0*/  FMNMX.FTZ R138, R107, R136, !PT ;  /* 0x000000886b8a7209 */ /* 0x004fe20007810000 */
[----:B------:R-:W-:Y:S01]  /*91d0*/  MUFU.TANH R91, R91 ;  /* 0x0000005b005b7308 */ /* 0x000fe20000002400 */
[----:B------:R-:W-:Y:S02]  /*91e0*/  FSEL R136, R97, -INF , P4 ;  /* 0xff80000061887808 */ /* 0x000fe40002000000 */
[----:B------:R-:W-:Y:S01]  /*91f0*/  FMNMX.FTZ R97, R117, R138, !PT ;  /* 0x0000008a75617209 */ /* 0x000fe20007810000 */
[----:B------:R-:W-:Y:S01]  /*9200*/  HGMMA.64x96x16.F32 R24, gdesc[UR32].tnspB, R24, gsb0 ;  /* 0x41600000201879f0 */ /* 0x000fe20008000818 */
[----:B------:R-:W-:Y:S01]  /*9210*/  UIADD3 UR32, UR10, 0x900, URZ ;  /* 0x000009000a207890 */ /* 0x000fe2000fffe03f */
[----:B------:R-:W-:Y:S01]  /*9220*/  FFMA.FTZ R138, R118, UR4, -R78 ;  /* 0x00000004768a7c23 */ /* 0x000fe2000801084e */
[----:B------:R-:W-:Y:S01]  /*9230*/  UIADD3 UR34, UR11, 0x180, URZ ;  /* 0x000001800b227890 */ /* 0x000fe2000fffe03f */
[----:B------:R-:W-:Y:S01]  /*9240*/  MUFU.TANH R94, R94 ;  /* 0x0000005e005e7308 */ /* 0x000fe20000002400 */
[----:B------:R-:W-:Y:S01]  /*9250*/  UMOV UR33, 0xc0000010 ;  /* 0xc000001000217882 */ /* 0x000fe20000000000 */
[----:B------:R-:W-:Y:S01]  /*9260*/  UMOV UR35, 0x80000020 ;  /* 0x8000002000237882 */ /* 0x000fe20000000000 */
[----:B------:R-:W-:-:S02]  /*9270*/  FMNMX.FTZ R102, R136, R97, !PT ;  /* 0x0000006188667209 */ /* 0x000fc40007810000 */
[----:B------:R-:W-:Y:S02]  /*9280*/  ISETP.GT.AND P4, PT, R98, 0x60, PT ;  /* 0x000000606200780c */ /* 0x000fe40003f84270 */
[----:B------:R-:W-:Y:S01]  /*9290*/  FMNMX.FTZ R118, R137, R102, !PT ;  /* 0x0000006689767209 */ /* 0x000fe20007810000 */
[----:B------:R-:W1:Y:S01]  /*92a0*/  MUFU.TANH R95, R95 ;  /* 0x0000005f005f7308 */ /* 0x000e620000002400 */
[----:B0-----:R-:W-:Y:S02]  /*92b0*/  FSEL R102, R90, -INF , P4 ;  /* 0xff8000005a667808 */ /* 0x001fe40002000000 */
[----:B------:R-:W-:-:S05]  /*92c0*/  ISETP.GT.AND P4, PT, R98, 0x69, PT ;  /* 0x000000696200780c */ /* 0x000fca0003f84270 */
[----:B------:R-:W0:Y:S08]  /*92d0*/  MUFU.TANH R82, R82 ;  /* 0x0000005200527308 */ /* 0x000e300000002400 */
[----:B------:R2:W-:Y:S01]  /*92e0*/  MUFU.EX2 R96, R139 ;  /* 0x0000008b00607308 */ /* 0x0005e20000000800 */
[----:B-1----:R-:W-:Y:S02]  /*92f0*/  FSEL R95, R95, -INF , P4 ;  /* 0xff8000005f5f7808 */ /* 0x002fe40002000000 */
[----:B------:R-:W-:-:S05]  /*9300*/  ISETP.GT.AND P4, PT, R98, 0x78, PT ;  /* 0x000000786200780c */ /* 0x000fca0003f84270 */
[----:B------:R-:W1:Y:S01]  /*9310*/  MUFU.TANH R83, R83 ;  /* 0x0000005300537308 */ /* 0x000e620000002400 */
[----:B--2---:R-:W-:Y:S02]  /*9320*/  FMNMX.FTZ R139, R103, R118, !PT ;  /* 0x00000076678b7209 */ /* 0x004fe40007810000 */
[----:B------:R-:W-:Y:S02]  /*9330*/  FSEL R118, R91, -INF , P5 ;  /* 0xff8000005b767808 */ /* 0x000fe40002800000 */
[----:B------:R-:W-:Y:S02]  /*9340*/  FMNMX.FTZ R139, R102, R139, !PT ;  /* 0x0000008b668b7209 */ /* 0x000fe40007810000 */
[----:B------:R-:W-:Y:S01]  /*9350*/  ISETP.GT.AND P5, PT, R98, 0x70, PT ;  /* 0x000000706200780c */ /* 0x000fe20003fa4270 */
[----:B------:R2:W-:Y:S01]  /*9360*/  MUFU.EX2 R97, R138 ;  /* 0x0000008a00617308 */ /* 0x0005e20000000800 */
[----:B------:R-:W-:Y:S01]  /*9370*/  FMNMX.FTZ R90, R118, R139, !PT ;  /* 0x0000008b765a7209 */ /* 0x000fe20007810000 */
[--C-:B------:R-:W-:Y:S01]  /*9380*/  FFMA.FTZ R139, R122, UR4, -R78.reuse ;  /* 0x000000047a8b7c23 */ /* 0x100fe2000801084e */
[----:B0-----:R-:W-:Y:S01]  /*9390*/  FSEL R82, R82, -INF , P5 ;  /* 0xff80000052527808 */ /* 0x001fe20002800000 */
[--C-:B------:R-:W-:Y:S01]  /*93a0*/  FFMA.FTZ R122, R128, UR4, -R78.reuse ;  /* 0x00000004807a7c23 */ /* 0x100fe2000801084e */
[----:B------:R-:W-:Y:S01]  /*93b0*/  ISETP.GT.AND P5, PT, R98, 0x79, PT ;  /* 0x000000796200780c */ /* 0x000fe20003fa4270 */
[----:B------:R-:W-:-:S02]  /*93c0*/  FFMA.FTZ R128, R130, UR4, -R78 ;  /* 0x0000000482807c23 */ /* 0x000fc4000801084e */
[----:B------:R-:W0:Y:S01]  /*93d0*/  MUFU.TANH R86, R86 ;  /* 0x0000005600567308 */ /* 0x000e220000002400 */
[----:B--2---:R-:W-:Y:S01]  /*93e0*/  FFMA.FTZ R138, R119, UR4, -R78 ;  /* 0x00000004778a7c23 */ /* 0x004fe2000801084e */
[----:B------:R-:W-:Y:S02]  /*93f0*/  FSEL R119, R94, -INF , P3 ;  /* 0xff8000005e777808 */ /* 0x000fe40001800000 */
[----:B------:R-:W-:Y:S02]  /*9400*/  ISETP.GT.AND P3, PT, R98, 0x71, PT ;  /* 0x000000716200780c */ /* 0x000fe40003f64270 */
[----:B------:R-:W-:Y:S02]  /*9410*/  FMNMX.FTZ R90, R119, R90, !PT ;  /* 0x0000005a775a7209 */ /* 0x000fe40007810000 */
[----:B------:R-:W2:Y:S01]  /*9420*/  MUFU.TANH R87, R87 ;  /* 0x0000005700577308 */ /* 0x000ea20000002400 */
[----:B-1----:R-:W-:Y:S02]  /*9430*/  FSEL R83, R83, -INF , P3 ;  /* 0xff80000053537808 */ /* 0x002fe40001800000 */
[----:B------:R-:W-:-:S02]  /*9440*/  FMNMX.FTZ R91, R95, R90, !PT ;  /* 0x0000005a5f5b7209 */ /* 0x000fc40007810000 */
[----:B------:R-:W-:Y:S02]  /*9450*/  ISETP.GT.AND P3, PT, R98, 0x80, PT ;  /* 0x000000806200780c */ /* 0x000fe40003f64270 */
[----:B------:R-:W-:Y:S01]  /*9460*/  FMNMX.FTZ R90, R82, R91, !PT ;  /* 0x0000005b525a7209 */ /* 0x000fe20007810000 */
[----:B------:R-:W1:Y:S01]  /*9470*/  MUFU.TANH R134, R134 ;  /* 0x0000008600867308 */ /* 0x000e620000002400 */
[----:B0-----:R-:W-:Y:S02]  /*9480*/  FSEL R86, R86, -INF , P4 ;  /* 0xff80000056567808 */ /* 0x001fe40002000000 */
[----:B------:R-:W-:Y:S02]  /*9490*/  FMNMX.FTZ R91, R83, R90, !PT ;  /* 0x0000005a535b7209 */ /* 0x000fe40007810000 */
[----:B------:R-:W-:Y:S02]  /*94a0*/  ISETP.GT.AND P4, PT, R98, 0x81, PT ;  /* 0x000000816200780c */ /* 0x000fe40003f84270 */
[----:B------:R-:W-:Y:S01]  /*94b0*/  FMNMX.FTZ R90, R86, R91, !PT ;  /* 0x0000005b565a7209 */ /* 0x000fe20007810000 */
[----:B------:R-:W0:Y:S01]  /*94c0*/  MUFU.TANH R75, R75 ;  /* 0x0000004b004b7308 */ /* 0x000e220000002400 */
[----:B--2---:R-:W-:-:S02]  /*94d0*/  FSEL R87, R87, -INF , P5 ;  /* 0xff80000057577808 */ /* 0x004fc40002800000 */
[----:B------:R-:W-:Y:S02]  /*94e0*/  ISETP.GT.AND P5, PT, R98, 0x88, PT ;  /* 0x000000886200780c */ /* 0x000fe40003fa4270 */
[----:B------:R-:W-:Y:S02]  /*94f0*/  FMNMX.FTZ R91, R87, R90, !PT ;  /* 0x0000005a575b7209 */ /* 0x000fe40007810000 */
[----:B------:R-:W-:Y:S01]  /*9500*/  FSEL R135, R135, -INF , P5 ;  /* 0xff80000087877808 */ /* 0x000fe20002800000 */
[----:B------:R-:W2:Y:S01]  /*9510*/  MUFU.TANH R79, R79 ;  /* 0x0000004f004f7308 */ /* 0x000ea20000002400 */
[----:B-1----:R-:W-:Y:S02]  /*9520*/  FSEL R134, R134, -INF , P3 ;  /* 0xff80000086867808 */ /* 0x002fe40001800000 */
[----:B------:R-:W-:Y:S02]  /*9530*/  ISETP.GT.AND P3, PT, R98, 0x89, PT ;  /* 0x000000896200780c */ /* 0x000fe40003f64270 */
[----:B------:R-:W-:-:S03]  /*9540*/  FMNMX.FTZ R90, R134, R91, !PT ;  /* 0x0000005b865a7209 */ /* 0x000fc60007810000 */
[----:B------:R2:W-:Y:S01]  /*9550*/  MUFU.EX2 R94, R138 ;  /* 0x0000008a005e7308 */ /* 0x0005e20000000800 */
[----:B0-----:R-:W-:-:S04]  /*9560*/  FSEL R75, R75, -INF , P4 ;  /* 0xff8000004b4b7808 */ /* 0x001fc80002000000 */
[----:B------:R-:W-:-:S03]  /*9570*/  FMNMX.FTZ R90, R75, R90, !PT ;  /* 0x0000005a4b5a7209 */ /* 0x000fc60007810000 */
[----:B------:R0:W-:Y:S01]  /*9580*/  MUFU.EX2 R98, R121 ;  /* 0x0000007900627308 */ /* 0x0001e20000000800 */
[----:B--2---:R-:W-:Y:S01]  /*9590*/  FSEL R138, R79, -INF , P3 ;  /* 0xff8000004f8a7808 */ /* 0x004fe20001800000 */
[----:B------:R-:W-:Y:S02]  /*95a0*/  WARPGROUP.DEPBAR.LE gsb0, 0x0 ;  /* 0x00008000000079c5 */ /* 0x000fe40000010000 */
[----:B------:R-:W-:Y:S01]  /*95b0*/  WARPGROUP.ARRIVE ;  /* 0x00000000000079c5 */ /* 0x000fe20000000000 */
[----:B------:R-:W-:-:S03]  /*95c0*/  FMNMX.FTZ R79, R135, R90, !PT ;  /* 0x0000005a874f7209 */ /* 0x000fc60007810000 */
[----:B------:R-:W-:Y:S01]  /*95d0*/  MUFU.EX2 R88, R88 ;  /* 0x0000005800587308 */ /* 0x000fe20000000800 */
[----:B------:R-:W-:Y:S01]  /*95e0*/  FMNMX.FTZ R90, R138, R79, !PT ;  /* 0x0000004f8a5a7209 */ /* 0x000fe20007810000 */
[----:B------:R-:W-:Y:S01]  /*95f0*/  HGMMA.64x96x16.F32 R24, gdesc[UR32].tnspB, R24, gsb0 ;  /* 0x41600000201879f0 */ /* 0x000fe20008000818 */
[----:B------:R-:W-:Y:S01]  /*9600*/  UIADD3 UR32, UR10, 0xa80, URZ ;  /* 0x00000a800a207890 */ /* 0x000fe2000fffe03f */
[--C-:B0-----:R-:W-:Y:S01]  /*9610*/  FFMA.FTZ R121, R123, UR4, -R78.reuse ;  /* 0x000000047b797c23 */ /* 0x101fe2000801084e */
[----:B------:R-:W-:Y:S01]  /*9620*/  UIADD3 UR34, UR11, 0x1c0, URZ ;  /* 0x000001c00b227890 */ /* 0x000fe2000fffe03f */
[----:B------:R-:W0:Y:S01]  /*9630*/  SHFL.BFLY PT, R91, R90, 0x2, 0x1f ;  /* 0x0c401f005a5b7f89 */ /* 0x000e2200000e0000 */
[----:B------:R-:W-:Y:S01]  /*9640*/  UMOV UR33, 0xc0000010 ;  /* 0xc000001000217882 */ /* 0x000fe20000000000 */
[----:B------:R-:W-:Y:S01]  /*9650*/  UMOV UR35, 0x80000020 ;  /* 0x8000002000237882 */ /* 0x000fe20000000000 */
[--C-:B------:R-:W-:Y:S01]  /*9660*/  FFMA.FTZ R123, R129, UR4, -R78.reuse ;  /* 0x00000004817b7c23 */ /* 0x100fe2000801084e */
[--C-:B------:R-:W-:Y:S01]  /*9670*/  FFMA.FTZ R129, R131, UR4, -R78.reuse ;  /* 0x0000000483817c23 */ /* 0x100fe2000801084e */
[----:B------:R-:W-:Y:S01]  /*9680*/  FFMA.FTZ R131, R133, UR4, -R78 ;  /* 0x0000000485837c23 */ /* 0x000fe2000801084e */
[----:B------:R-:W-:Y:S08]  /*9690*/  MUFU.EX2 R110, R110 ;  /* 0x0000006e006e7308 */ /* 0x000ff00000000800 */
[----:B------:R-:W-:Y:S08]  /*96a0*/  MUFU.EX2 R99, R99 ;  /* 0x0000006300637308 */ /* 0x000ff00000000800 */
[----:B------:R-:W-:Y:S01]  /*96b0*/  MUFU.EX2 R108, R108 ;  /* 0x0000006c006c7308 */ /* 0x000fe20000000800 */
[----:B0-----:R-:W-:-:S05]  /*96c0*/  FMNMX.FTZ R91, R90, R91, !PT ;  /* 0x0000005b5a5b7209 */ /* 0x001fca0007810000 */
[----:B------:R-:W0:Y:S02]  /*96d0*/  SHFL.BFLY PT, R90, R91, 0x1, 0x1f ;  /* 0x0c201f005b5a7f89 */ /* 0x000e2400000e0000 */
[----:B------:R-:W-:Y:S08]  /*96e0*/  MUFU.EX2 R92, R92 ;  /* 0x0000005c005c7308 */ /* 0x000ff00000000800 */
[----:B------:R1:W-:Y:S08]  /*96f0*/  MUFU.EX2 R79, R139 ;  /* 0x0000008b004f7308 */ /* 0x0003f00000000800 */
[----:B------:R-:W-:Y:S01]  /*9700*/  MUFU.EX2 R101, R101 ;  /* 0x0000006500657308 */ /* 0x000fe20000000800 */
[----:B0-----:R-:W-:Y:S01]  /*9710*/  FMNMX.FTZ R130, R91, R90, !PT ;  /* 0x0000005a5b827209 */ /* 0x001fe20007810000 */
[----:B------:R-:W-:Y:S01]  /*9720*/  FFMA.FTZ R90, R132, UR4, -R78 ;  /* 0x00000004845a7c23 */ /* 0x000fe2000801084e */
[----:B------:R-:W-:-:S05]  /*9730*/  FSEL R91, R74, RZ, P2 ;  /* 0x000000ff4a5b7208 */ /* 0x000fca0001000000 */
[----:B------:R-:W-:Y:S01]  /*9740*/  MUFU.EX2 R89, R89 ;  /* 0x0000005900597308 */ /* 0x000fe20000000800 */
[C---:B------:R-:W-:Y:S01]  /*9750*/  FSETP.NEU.FTZ.AND P2, PT, R130.reuse, -INF , PT ;  /* 0xff8000008200780b */ /* 0x040fe20003f5d000 */
[C---:B------:R-:W-:Y:S01]  /*9760*/  FMUL.FTZ R133, R130.reuse, UR4 ;  /* 0x0000000482857c20 */ /* 0x040fe20008410000 */
[----:B------:R-:W-:Y:S02]  /*9770*/  FADD.FTZ R91, -R91, R6 ;  /* 0x000000065b5b7221 */ /* 0x000fe40000010100 */
[----:B------:R-:W-:Y:S02]  /*9780*/  FSEL R141, R130, RZ, P2 ;  /* 0x000000ff828d7208 */ /* 0x000fe40001000000 */
[----:B------:R-:W-:Y:S01]  /*9790*/  FSEL R133, R133, RZ, P2 ;  /* 0x000000ff85857208 */ /* 0x000fe20001000000 */
[----:B------:R-:W-:Y:S01]  /*97a0*/  FMUL.FTZ R78, R91, UR4 ;  /* 0x000000045b4e7c20 */ /* 0x000fe20008410000 */
[----:B------:R-:W-:Y:S01]  /*97b0*/  ISETP.GE.U32.AND P2, PT, R143, 0x180, PT ;  /* 0x000001808f00780c */ /* 0x000fe20003f46070 */
[----:B------:R-:W-:Y:S01]  /*97c0*/  FADD.FTZ R141, -R141, R4 ;  /* 0x000000048d8d7221 */ /* 0x000fe20000010100 */
[----:B------:R-:W-:-:S02]  /*97d0*/  VIADD R4, R142, 0x9 ;  /* 0x000000098e047836 */ /* 0x000fc40000000000 */
[--C-:B------:R-:W-:Y:S01]  /*97e0*/  FFMA.FTZ R132, R8, UR4, -R133.reuse ;  /* 0x0000000408847c23 */ /* 0x100fe20008010885 */
[--C-:B------:R-:W-:Y:S01]  /*97f0*/  FFMA.FTZ R7, R7, UR4, -R133.reuse ;  /* 0x0000000407077c23 */ /* 0x100fe20008010885 */
[----:B------:R-:W0:Y:S01]  /*9800*/  MUFU.EX2 R78, R78 ;  /* 0x0000004e004e7308 */ /* 0x000e220000000800 */
[--C-:B------:R-:W-:Y:S01]  /*9810*/  FFMA.FTZ R91, R9, UR4, -R133.reuse ;  /* 0x00000004095b7c23 */ /* 0x100fe20008010885 */
[----:B------:R-:W-:Y:S01]  /*9820*/  SEL R8, R4, 0x9, !P2 ;  /* 0x0000000904087807 */ /* 0x000fe20005000000 */
[----:B------:R-:W-:Y:S01]  /*9830*/  FMUL.FTZ R4, R141, UR4 ;  /* 0x000000048d047c20 */ /* 0x000fe20008410000 */
[--C-:B------:R-:W-:Y:S01]  /*9840*/  FFMA.FTZ R9, R10, UR4, -R133.reuse ;  /* 0x000000040a097c23 */ /* 0x100fe20008010885 */
[----:B------:R-:W-:Y:S02]  /*9850*/  IMAD.U32 R10, RZ, RZ, UR36 ;  /* 0x00000024ff0a7e24 */ /* 0x000fe4000f8e00ff */
[--C-:B-1----:R-:W-:Y:S01]  /*9860*/  FFMA.FTZ R139, R100, UR4, -R133.reuse ;  /* 0x00000004648b7c23 */ /* 0x102fe20008010885 */
[--C-:B------:R-:W-:Y:S01]  /*9870*/  FFMA.FTZ R100, R20, UR4, -R133.reuse ;  /* 0x0000000414647c23 */ /* 0x100fe20008010885 */
[----:B------:R-:W-:Y:S01]  /*9880*/  MUFU.EX2 R7, R7 ;  /* 0x0000000700077308 */ /* 0x000fe20000000800 */
[--C-:B------:R-:W-:Y:S01]  /*9890*/  FFMA.FTZ R20, R104, UR4, -R133.reuse ;  /* 0x0000000468147c23 */ /* 0x100fe20008010885 */
[----:B------:R-:W-:Y:S01]  /*98a0*/  @!P1 LEA R10, R10, UR37, 0x3 ;  /* 0x000000250a0a9c11 */ /* 0x000fe2000f8e18ff */
[--C-:B------:R-:W-:Y:S01]  /*98b0*/  FFMA.FTZ R12, R12, UR4, -R133.reuse ;  /* 0x000000040c0c7c23 */ /* 0x100fe20008010885 */
[--C-:B------:R-:W-:Y:S01]  /*98c0*/  FFMA.FTZ R104, R105, UR4, -R133.reuse ;  /* 0x0000000469687c23 */ /* 0x100fe20008010885 */
[--C-:B------:R-:W-:Y:S01]  /*98d0*/  FFMA.FTZ R105, R106, UR4, -R133.reuse ;  /* 0x000000046a697c23 */ /* 0x100fe20008010885 */
[--C-:B------:R-:W-:Y:S01]  /*98e0*/  FFMA.FTZ R106, R117, UR4, -R133.reuse ;  /* 0x00000004756a7c23 */ /* 0x100fe20008010885 */
[----:B------:R-:W-:Y:S01]  /*98f0*/  @!P1 VIADD R10, R10, 0x31c40 ;  /* 0x00031c400a0a9836 */ /* 0x000fe20000000000 */
[----:B------:R-:W1:Y:S01]  /*9900*/  MUFU.EX2 R4, R4 ;  /* 0x0000000400047308 */ /* 0x000e620000000800 */
[----:B0-----:R-:W-:Y:S01]  /*9910*/  FFMA.FTZ R141, R78, R3, R88 ;  /* 0x000000034e8d7223 */ /* 0x001fe20000010058 */
[--C-:B------:R-:W-:Y:S01]  /*9920*/  FFMA.FTZ R140, R13, UR4, -R133.reuse ;  /* 0x000000040d8c7c23 */ /* 0x100fe20008010885 */
[--C-:B------:R-:W-:Y:S01]  /*9930*/  FFMA.FTZ R14, R14, UR4, -R133.reuse ;  /* 0x000000040e0e7c23 */ /* 0x100fe20008010885 */
[----:B------:R-:W-:Y:S01]  /*9940*/  @!P1 PRMT R10, RZ, 0x654, R10 ;  /* 0x00000654ff0a9816 */ /* 0x000fe2000000000a */
[--C-:B------:R-:W-:Y:S01]  /*9950*/  FFMA.FTZ R13, R109, UR4, -R133.reuse ;  /* 0x000000046d0d7c23 */ /* 0x100fe20008010885 */
[----:B------:R-:W-:Y:S01]  /*9960*/  F2FP.F16.F32.PACK_AB R88, R110, R88 ;  /* 0x000000586e58723e */ /* 0x000fe200000000ff */
[--C-:B------:R-:W-:Y:S01]  /*9970*/  FFMA.FTZ R80, R80, UR4, -R133.reuse ;  /* 0x0000000450507c23 */ /* 0x100fe20008010885 */
[----:B------:R-:W0:Y:S01]  /*9980*/  MUFU.EX2 R132, R132 ;  /* 0x0000008400847308 */ /* 0x000e220000000800 */
[--C-:B------:R-:W-:Y:S01]  /*9990*/  FFMA.FTZ R109, R120, UR4, -R133.reuse ;  /* 0x00000004786d7c23 */ /* 0x100fe20008010885 */
[--C-:B------:R-:W-:Y:S01]  /*99a0*/  FFMA.FTZ R112, R112, UR4, -R133.reuse ;  /* 0x0000000470707c23 */ /* 0x100fe20008010885 */
[----:B------:R-:W-:Y:S01]  /*99b0*/  FFMA.FTZ R107, R107, UR4, -R133 ;  /* 0x000000046b6b7c23 */ /* 0x000fe20008010885 */
[----:B------:R-:W-:-:S02]  /*99c0*/  WARPGROUP.DEPBAR.LE gsb0, 0x0 ;  /* 0x00008000000079c5 */ /* 0x000fc40000010000 */
[----:B------:R-:W-:Y:S01]  /*99d0*/  WARPGROUP.ARRIVE ;  /* 0x00000000000079c5 */ /* 0x000fe20000000000 */
[----:B------:R-:W-:Y:S01]  /*99e0*/  FFMA.FTZ R113, R113, UR4, -R133 ;  /* 0x0000000471717c23 */ /* 0x000fe20008010885 */
[----:B------:R-:W2:Y:S01]  /*99f0*/  MUFU.EX2 R91, R91 ;  /* 0x0000005b005b7308 */ /* 0x000ea20000000800 */
[----:B-1----:R-:W-:Y:S01]  /*9a00*/  FFMA.FTZ R117, R4, R0, R7 ;  /* 0x0000000004757223 */ /* 0x002fe20000010007 */
[--C-:B------:R-:W-:Y:S01]  /*9a10*/  FFMA.FTZ R116, R116, UR4, -R133.reuse ;  /* 0x0000000474747c23 */ /* 0x100fe20008010885 */
[--C-:B------:R-:W-:Y:S01]  /*9a20*/  FFMA.FTZ R115, R115, UR4, -R133.reuse ;  /* 0x0000000473737c23 */ /* 0x100fe20008010885 */
[----:B------:R-:W-:Y:S01]  /*9a30*/  HGMMA.64x96x16.F32 R24, gdesc[UR32].tnspB, R24, gsb0 ;  /* 0x41600000201879f0 */ /* 0x000fe20008000818 */
[----:B------:R-:W-:Y:S01]  /*9a40*/  UIADD3 UR32, UR10, 0xc00, URZ ;  /* 0x00000c000a207890 */ /* 0x000fe2000fffe03f */
[----:B------:R-:W-:Y:S01]  /*9a50*/  IMAD.U32 R120, RZ, RZ, UR7 ;  /* 0x00000007ff787e24 */ /* 0x000fe2000f8e00ff */
[----:B------:R-:W-:Y:S01]  /*9a60*/  UIADD3 UR34, UR11, 0x200, URZ ;  /* 0x000002000b227890 */ /* 0x000fe2000fffe03f */
[----:B------:R1:W-:Y:S01]  /*9a70*/  MUFU.EX2 R6, R90 ;  /* 0x0000005a00067308 */ /* 0x0003e20000000800 */
[----:B------:R-:W-:Y:S01]  /*9a80*/  UMOV UR33, 0xc0000010 ;  /* 0xc000001000217882 */ /* 0x000fe20000000000 */
[----:B------:R-:W-:Y:S01]  /*9a90*/  UMOV UR35, 0x80000020 ;  /* 0x8000002000237882 */ /* 0x000fe20000000000 */
[----:B------:R-:W-:Y:S01]  /*9aa0*/  @!P1 LEA R120, R120, UR37, 0x3 ;  /* 0x0000002578789c11 */ /* 0x000fe2000f8e18ff */
[--C-:B------:R-:W-:Y:S01]  /*9ab0*/  FFMA.FTZ R0, R136, UR4, -R133.reuse ;  /* 0x0000000488007c23 */ /* 0x100fe20008010885 */
[--C-:B------:R-:W-:Y:S01]  /*9ac0*/  FFMA.FTZ R103, R103, UR4, -R133.reuse ;  /* 0x0000000467677c23 */ /* 0x100fe20008010885 */
[--C-:B------:R-:W-:Y:S01]  /*9ad0*/  FFMA.FTZ R118, R118, UR4, -R133.reuse ;  /* 0x0000000476767c23 */ /* 0x100fe20008010885 */
[----:B------:R-:W-:Y:S01]  /*9ae0*/  FFMA.FTZ R119, R119, UR4, -R133 ;  /* 0x0000000477777c23 */ /* 0x000fe20008010885 */
[----:B------:R-:W3:Y:S01]  /*9af0*/  MUFU.EX2 R9, R9 ;  /* 0x0000000900097308 */ /* 0x000ee20000000800 */
[----:B-1----:R-:W-:Y:S01]  /*9b00*/  FADD.FTZ R90, R110, R141 ;  /* 0x0000008d6e5a7221 */ /* 0x002fe20000010000 */
[----:B------:R-:W-:-:S02]  /*9b10*/  @!P1 VIADD R120, R120, 0x31c60 ;  /* 0x00031c6078789836 */ /* 0x000fc40000000000 */
[--C-:B------:R-:W-:Y:S01]  /*9b20*/  FFMA.FTZ R134, R134, UR4, -R133.reuse ;  /* 0x0000000486867c23 */ /* 0x100fe20008010885 */
[--C-:B------:R-:W-:Y:S01]  /*9b30*/  FFMA.FTZ R75, R75, UR4, -R133.reuse ;  /* 0x000000044b4b7c23 */ /* 0x100fe20008010885 */
[----:B------:R-:W-:Y:S01]  /*9b40*/  FADD.FTZ R141, R99, R90 ;  /* 0x0000005a638d7221 */ /* 0x000fe20000010000 */
[C---:B------:R-:W-:Y:S01]  /*9b50*/  F2FP.F16.F32.PACK_AB R90, R108.reuse, R99 ;  /* 0x000000636c5a723e */ /* 0x040fe200000000ff */
[----:B------:R-:W-:Y:S01]  /*9b60*/  FFMA.FTZ R99, R137, UR4, -R133 ;  /* 0x0000000489637c23 */ /* 0x000fe20008010885 */
[----:B------:R-:W1:Y:S01]  /*9b70*/  MUFU.EX2 R139, R139 ;  /* 0x0000008b008b7308 */ /* 0x000e620000000800 */
[----:B------:R-:W-:Y:S01]  /*9b80*/  FADD.FTZ R141, R108, R141 ;  /* 0x0000008d6c8d7221 */ /* 0x000fe20000010000 */
[----:B------:R-:W-:Y:S01]  /*9b90*/  @!P1 PRMT R120, RZ, 0x654, R120 ;  /* 0x00000654ff789816 */ /* 0x000fe20000000078 */
[----:B------:R-:W-:Y:S01]  /*9ba0*/  FFMA.FTZ R135, R135, UR4, -R133 ;  /* 0x0000000487877c23 */ /* 0x000fe20008010885 */
[----:B------:R-:W-:Y:S01]  /*9bb0*/  PLOP3.LUT P2, PT, PT, PT, UP0, 0x80, 0x0 ;  /* 0x000000000000781c */ /* 0x000fe20003f4f008 */
[----:B------:R-:W-:Y:S01]  /*9bc0*/  UIADD3 UR10, UR38, -0x1, URZ ;  /* 0xffffffff260a7890 */ /* 0x000fe2000fffe03f */
[----:B------:R-:W-:-:S02]  /*9bd0*/  UMOV UR7, UR36 ;  /* 0x0000002400077c82 */ /* 0x000fc40008000000 */
[----:B------:R-:W4:Y:S04]  /*9be0*/  MUFU.EX2 R12, R12 ;  /* 0x0000000c000c7308 */ /* 0x000f280000000800 */
[----:B------:R-:W-:-:S04]  /*9bf0*/  UMOV UR38, UR10 ;  /* 0x0000000a00267c82 */ /* 0x000fc80008000000 */
[----:B------:R-:W-:Y:S08]  /*9c00*/  MUFU.EX2 R140, R140 ;  /* 0x0000008c008c7308 */ /* 0x000ff00000000800 */
[----:B------:R-:W5:Y:S08]  /*9c10*/  MUFU.EX2 R93, R93 ;  /* 0x0000005d005d7308 */ /* 0x000f700000000800 */
[----:B------:R-:W5:Y:S08]  /*9c20*/  MUFU.EX2 R14, R14 ;  /* 0x0000000e000e7308 */ /* 0x000f700000000800 */
[----:B------:R-:W5:Y:S08]  /*9c30*/  MUFU.EX2 R13, R13 ;  /* 0x0000000d000d7308 */ /* 0x000f700000000800 */
[----:B------:R-:W-:Y:S08]  /*9c40*/  MUFU.EX2 R100, R100 ;  /* 0x0000006400647308 */ /* 0x000ff00000000800 */
[----:B------:R-:W5:Y:S08]  /*9c50*/  MUFU.EX2 R111, R111 ;  /* 0x0000006f006f7308 */ /* 0x000f700000000800 */
[----:B------:R-:W5:Y:S08]  /*9c60*/  MUFU.EX2 R80, R80 ;  /* 0x0000005000507308 */ /* 0x000f700000000800 */
[----:B------:R-:W-:Y:S08]  /*9c70*/  MUFU.EX2 R109, R109 ;  /* 0x0000006d006d7308 */ /* 0x000ff00000000800 */
[----:B------:R-:W5:Y:S01]  /*9c80*/  MUFU.EX2 R81, R81 ;  /* 0x0000005100517308 */ /* 0x000f620000000800 */
[----:B------:R-:W-:-:S02]  /*9c90*/  WARPGROUP.DEPBAR.LE gsb0, 0x0 ;  /* 0x00008000000079c5 */ /* 0x000fc40000010000 */
[----:B------:R-:W-:-:S05]  /*9ca0*/  WARPGROUP.ARRIVE ;  /* 0x00000000000079c5 */ /* 0x000fca0000000000 */
[----:B------:R-:W-:Y:S01]  /*9cb0*/  MUFU.EX2 R112, R112 ;  /* 0x0000007000707308 */ /* 0x000fe20000000800 */
[----:B------:R-:W-:Y:S07]  /*9cc0*/  HGMMA.64x96x16.F32 R24, gdesc[UR32].tnspB, R24, gsb0 ;  /* 0x41600000201879f0 */ /* 0x000fee0008000818 */
[----:B------:R5:W-:Y:S08]  /*9cd0*/  MUFU.EX2 R3, R107 ;  /* 0x0000006b00037308 */ /* 0x000bf00000000800 */
[----:B------:R-:W5:Y:S08]  /*9ce0*/  MUFU.EX2 R84, R84 ;  /* 0x0000005400547308 */ /* 0x000f700000000800 */
[----:B------:R-:W5:Y:S08]  /*9cf0*/  MUFU.EX2 R113, R113 ;  /* 0x0000007100717308 */ /* 0x000f700000000800 */
[----:B------:R-:W5:Y:S08]  /*9d00*/  MUFU.EX2 R116, R116 ;  /* 0x0000007400747308 */ /* 0x000f700000000800 */
[----:B------:R-:W-:Y:S08]  /*9d10*/  MUFU.EX2 R115, R115 ;  /* 0x0000007300737308 */ /* 0x000ff00000000800 */
[----:B------:R-:W5:Y:S08]  /*9d20*/  MUFU.EX2 R85, R85 ;  /* 0x0000005500557308 */ /* 0x000f700000000800 */
[----:B------:R-:W5:Y:S08]  /*9d30*/  MUFU.EX2 R20, R20 ;  /* 0x0000001400147308 */ /* 0x000f700000000800 */
[----:B------:R-:W-:Y:S08]  /*9d40*/  MUFU.EX2 R104, R104 ;  /* 0x0000006800687308 */ /* 0x000ff00000000800 */
[----:B------:R-:W5:Y:S08]  /*9d50*/  MUFU.EX2 R72, R72 ;  /* 0x0000004800487308 */ /* 0x000f700000000800 */
[----:B------:R-:W-:Y:S08]  /*9d60*/  MUFU.EX2 R105, R105 ;  /* 0x0000006900697308 */ /* 0x000ff00000000800 */
[----:B------:R-:W5:Y:S08]  /*9d70*/  MUFU.EX2 R73, R73 ;  /* 0x0000004900497308 */ /* 0x000f700000000800 */
[----:B------:R-:W-:Y:S01]  /*9d80*/  MUFU.EX2 R106, R106 ;  /* 0x0000006a006a7308 */ /* 0x000fe20000000800 */
[----:B------:R-:W-:-:S02]  /*9d90*/  WARPGROUP.DEPBAR.LE gsb0, 0x0 ;  /* 0x00008000000079c5 */ /* 0x000fc40000010000 */
[----:B------:R0:W-:Y:S06]  /*9da0*/  BAR.ARV R8, 0x100 ;  /* 0x000400080000751d */ /* 0x0001ec0000002000 */
[----:B------:R1:W-:Y:S01]  /*9db0*/  @!P1 SYNCS.ARRIVE.TRANS64.RED.A1T0 RZ, [R10+URZ], RZ ;  /* 0x000000ff0aff99a7 */ /* 0x0003e2000810043f */
[----:B------:R-:W5:Y:S01]  /*9dc0*/  MUFU.EX2 R76, R76 ;  /* 0x0000004c004c7308 */ /* 0x000f620000000800 */
[----:B0-----:R-:W-:Y:S01]  /*9dd0*/  FADD.FTZ R8, R132, R117 ;  /* 0x0000007584087221 */ /* 0x001fe20000010000 */
[-C--:B------:R-:W-:Y:S01]  /*9de0*/  FMUL.FTZ R26, R26, R4.reuse ;  /* 0x000000041a1a7220 */ /* 0x080fe20000410000 */
[-C--:B------:R-:W-:Y:S01]  /*9df0*/  FMUL.FTZ R27, R27, R4.reuse ;  /* 0x000000041b1b7220 */ /* 0x080fe20000410000 */
[-C--:B------:R-:W-:Y:S01]  /*9e00*/  FMUL.FTZ R30, R30, R4.reuse ;  /* 0x000000041e1e7220 */ /* 0x080fe20000410000 */
[----:B--2---:R-:W-:Y:S01]  /*9e10*/  FADD.FTZ R8, R91, R8 ;  /* 0x000000085b087221 */ /* 0x004fe20000010000 */
[----:B---3--:R-:W-:Y:S01]  /*9e20*/  F2FP.F16.F32.PACK_AB R91, R9, R91 ;  /* 0x0000005b095b723e */ /* 0x008fe200000000ff */
[----:B-1----:R-:W-:Y:S01]  /*9e30*/  FADD.FTZ R10, R92, R141 ;  /* 0x0000008d5c0a7221 */ /* 0x002fe20000010000 */
[----:B------:R-:W0:Y:S01]  /*9e40*/  MUFU.EX2 R0, R0 ;  /* 0x0000000000007308 */ /* 0x000e220000000800 */
[----:B------:R1:W-:Y:S01]  /*9e50*/  @!P1 SYNCS.ARRIVE.TRANS64.RED.A1T0 RZ, [R120+URZ], RZ ;  /* 0x000000ff78ff99a7 */ /* 0x0003e2000810043f */
[----:B------:R-:W-:Y:S01]  /*9e60*/  FMUL.FTZ R31, R31, R4 ;  /* 0x000000041f1f7220 */ /* 0x000fe20000410000 */
[----:B------:R-:W-:Y:S01]  /*9e70*/  FADD.FTZ R110, R101, R10 ;  /* 0x0000000a656e7221 */ /* 0x000fe20000010000 */
[----:B------:R-:W-:Y:S01]  /*9e80*/  FADD.FTZ R10, R9, R8 ;  /* 0x00000008090a7221 */ /* 0x000fe20000010000 */
[----:B------:R-:W-:Y:S01]  /*9e90*/  F2FP.F16.F32.PACK_AB R8, R101, R92 ;  /* 0x0000005c6508723e */ /* 0x000fe200000000ff */
[----:B------:R-:W-:Y:S01]  /*9ea0*/  FFMA.FTZ R92, R86, UR4, -R133 ;  /* 0x00000004565c7c23 */ /* 0x000fe20008010885 */
[----:B------:R-:W-:Y:S01]  /*9eb0*/  FADD.FTZ R110, R89, R110 ;  /* 0x0000006e596e7221 */ /* 0x000fe20000010000 */
[----:B------:R-:W-:Y:S01]  /*9ec0*/  FADD.FTZ R101, R139, R10 ;  /* 0x0000000a8b657221 */ /* 0x000fe20000010000 */
[C---:B------:R-:W-:Y:S01]  /*9ed0*/  F2FP.F16.F32.PACK_AB R10, R11.reuse, R89 ;  /* 0x000000590b0a723e */ /* 0x040fe200000000ff */
[----:B------:R-:W-:Y:S01]  /*9ee0*/  MUFU.EX2 R99, R99 ;  /* 0x0000006300637308 */ /* 0x000fe20000000800 */
[----:B------:R-:W-:Y:S01]  /*9ef0*/  FADD.FTZ R110, R11, R110 ;  /* 0x0000006e0b6e7221 */ /* 0x000fe20000010000 */
[C---:B----4-:R-:W-:Y:S01]  /*9f00*/  FADD.FTZ R101, R12.reuse, R101 ;  /* 0x000000650c657221 */ /* 0x050fe20000010000 */
[----:B------:R-:W-:Y:S01]  /*9f10*/  F2FP.F16.F32.PACK_AB R9, R12, R139 ;  /* 0x0000008b0c09723e */ /* 0x000fe200000000ff */
[----:B------:R-:W-:Y:S01]  /*9f20*/  FMUL.FTZ R34, R34, R4 ;  /* 0x0000000422227220 */ /* 0x000fe20000410000 */
[----:B-----5:R-:W-:Y:S01]  /*9f30*/  FADD.FTZ R110, R93, R110 ;  /* 0x0000006e5d6e7221 */ /* 0x020fe20000010000 */
[----:B------:R-:W-:Y:S01]  /*9f40*/  FADD.FTZ R11, R140, R101 ;  /* 0x000000658c0b7221 */ /* 0x000fe20000010000 */
[----:B------:R-:W-:Y:S01]  /*9f50*/  F2FP.F16.F32.PACK_AB R89, R132, R7 ;  /* 0x000000078459723e */ /* 0x000fe200000000ff */
[----:B------:R-:W2:Y:S01]  /*9f60*/  MUFU.EX2 R121, R121 ;  /* 0x0000007900797308 */ /* 0x000ea20000000800 */
[----:B------:R-:W-:Y:S01]  /*9f70*/  FADD.FTZ R110, R15, R110 ;  /* 0x0000006e0f6e7221 */ /* 0x000fe20000010000 */
[C---:B------:R-:W-:Y:S01]  /*9f80*/  FADD.FTZ R12, R14.reuse, R11 ;  /* 0x0000000b0e0c7221 */ /* 0x040fe20000010000 */
[----:B------:R-:W-:Y:S01]  /*9f90*/  F2FP.F16.F32.PACK_AB R11, R14, R140 ;  /* 0x0000008c0e0b723e */ /* 0x000fe200000000ff */
[----:B------:R-:W-:Y:S01]  /*9fa0*/  STSM.16.M88.4 [R2+0x24300], R88 ;  /* 0x0243005802007844 */ /* 0x000fe20000000200 */
[----:B------:R-:W-:Y:S01]  /*9fb0*/  FADD.FTZ R110, R21, R110 ;  /* 0x0000006e156e7221 */ /* 0x000fe20000010000 */
[----:B------:R-:W-:Y:S01]  /*9fc0*/  FADD.FTZ R107, R13, R12 ;  /* 0x0000000c0d6b7221 */ /* 0x000fe20000010000 */
[----:B------:R-:W-:Y:S01]  /*9fd0*/  FFMA.FTZ R12, R95, UR4, -R133 ;  /* 0x000000045f0c7c23 */ /* 0x000fe20008010885 */
[----:B------:R3:W-:Y:S01]  /*9fe0*/  STSM.16.M88.4 [R2+0x25b00], R8 ;  /* 0x025b000802007844 */ /* 0x0007e20000000200 */
[----:B------:R-:W-:Y:S01]  /*9ff0*/  FADD.FTZ R95, R111, R110 ;  /* 0x0000006e6f5f7221 */ /* 0x000fe20000010000 */
[----:B------:R-:W-:Y:S01]  /*a000*/  FADD.FTZ R107, R100, R107 ;  /* 0x0000006b646b7221 */ /* 0x000fe20000010000 */
[----:B------:R-:W-:Y:S01]  /*a010*/  FFMA.FTZ R101, R102, UR4, -R133 ;  /* 0x0000000466657c23 */ /* 0x000fe20008010885 */
[----:B------:R4:W-:Y:S01]  /*a020*/  MUFU.EX2 R7, R103 ;  /* 0x0000006700077308 */ /* 0x0009e20000000800 */
[----:B------:R-:W-:Y:S01]  /*a030*/  FADD.FTZ R108, R114, R95 ;  /* 0x0000005f726c7221 */ /* 0x000fe20000010000 */
[----:B------:R-:W-:Y:S01]  /*a040*/  FADD.FTZ R14, R80, R107 ;  /* 0x0000006b500e7221 */ /* 0x000fe20000010000 */
[--C-:B------:R-:W-:Y:S01]  /*a050*/  FFMA.FTZ R95, R87, UR4, -R133.reuse ;  /* 0x00000004575f7c23 */ /* 0x100fe20008010885 */
[----:B------:R-:W-:Y:S01]  /*a060*/  FFMA.FTZ R102, R83, UR4, -R133 ;  /* 0x0000000453667c23 */ /* 0x000fe20008010885 */
[----:B------:R-:W-:Y:S01]  /*a070*/  FADD.FTZ R107, R81, R108 ;  /* 0x0000006c516b7221 */ /* 0x000fe20000010000 */
[----:B------:R-:W-:Y:S01]  /*a080*/  FADD.FTZ R87, R109, R14 ;  /* 0x0000000e6d577221 */ /* 0x000fe20000010000 */
[----:B------:R-:W-:Y:S01]  /*a090*/  FMUL.FTZ R35, R35, R4 ;  /* 0x0000000423237220 */ /* 0x000fe20000410000 */
[----:B------:R-:W5:Y:S01]  /*a0a0*/  MUFU.EX2 R122, R122 ;  /* 0x0000007a007a7308 */ /* 0x000f620000000800 */
[----:B------:R-:W-:Y:S01]  /*a0b0*/  FADD.FTZ R107, R84, R107 ;  /* 0x0000006b546b7221 */ /* 0x000fe20000010000 */
[----:B------:R-:W-:Y:S01]  /*a0c0*/  FADD.FTZ R14, R112, R87 ;  /* 0x00000057700e7221 */ /* 0x000fe20000010000 */
[----:B----4-:R-:W-:Y:S01]  /*a0d0*/  FFMA.FTZ R103, R82, UR4, -R133 ;  /* 0x0000000452677c23 */ /* 0x010fe20008010885 */
[----:B---3--:R-:W-:Y:S01]  /*a0e0*/  F2FP.F16.F32.PACK_AB R10, R111, R21 ;  /* 0x000000156f0a723e */ /* 0x008fe200000000ff */
[----:B------:R-:W-:Y:S01]  /*a0f0*/  FADD.FTZ R108, R96, R107 ;  /* 0x0000006b606c7221 */ /* 0x000fe20000010000 */
[----:B------:R-:W-:Y:S01]  /*a100*/  FADD.FTZ R87, R113, R14 ;  /* 0x0000000e71577221 */ /* 0x000fe20000010000 */
[----:B------:R-:W-:Y:S01]  /*a110*/  F2FP.F16.F32.PACK_AB R8, R15, R93 ;  /* 0x0000005d0f08723e */ /* 0x000fe200000000ff */
[----:B------:R3:W-:Y:S01]  /*a120*/  MUFU.EX2 R86, R12 ;  /* 0x0000000c00567308 */ /* 0x0007e20000000800 */
[----:B------:R-:W-:Y:S01]  /*a130*/  FADD.FTZ R108, R97, R108 ;  /* 0x0000006c616c7221 */ /* 0x000fe20000010000 */
[----:B------:R-:W-:Y:S01]  /*a140*/  FADD.FTZ R14, R116, R87 ;  /* 0x00000057740e7221 */ /* 0x000fe20000010000 */
[----:B------:R-:W-:Y:S01]  /*a150*/  F2FP.F16.F32.PACK_AB R11, R109, R80 ;  /* 0x000000506d0b723e */ /* 0x000fe200000000ff */
[----:B------:R-:W-:Y:S01]  /*a160*/  FFMA.FTZ R133, R138, UR4, -R133 ;  /* 0x000000048a857c23 */ /* 0x000fe20008010885 */
[----:B------:R-:W-:Y:S01]  /*a170*/  FADD.FTZ R117, R85, R108 ;  /* 0x0000006c55757221 */ /* 0x000fe20000010000 */
[----:B------:R-:W-:Y:S01]  /*a180*/  FADD.FTZ R107, R115, R14 ;  /* 0x0000000e736b7221 */ /* 0x000fe20000010000 */
[----:B------:R-:W-:Y:S01]  /*a190*/  F2FP.F16.F32.PACK_AB R14, R96, R84 ;  /* 0x00000054600e723e */ /* 0x000fe200000000ff */
[----:B------:R-:W-:Y:S01]  /*a1a0*/  MUFU.EX2 R101, R101 ;  /* 0x0000006500657308 */ /* 0x000fe20000000800 */
[----:B------:R-:W-:Y:S01]  /*a1b0*/  FADD.FTZ R117, R94, R117 ;  /* 0x000000755e757221 */ /* 0x000fe20000010000 */
[----:B------:R-:W-:Y:S01]  /*a1c0*/  FADD.FTZ R107, R20, R107 ;  /* 0x0000006b146b7221 */ /* 0x000fe20000010000 */
[----:B---3--:R-:W-:Y:S01]  /*a1d0*/  F2FP.F16.F32.PACK_AB R12, R81, R114 ;  /* 0x00000072510c723e */ /* 0x008fe200000000ff */
[----:B------:R-:W-:Y:S01]  /*a1e0*/  FMUL.FTZ R38, R38, R4 ;  /* 0x0000000426267220 */ /* 0x000fe20000410000 */
[----:B------:R-:W-:Y:S01]  /*a1f0*/  FADD.FTZ R88, R72, R117 ;  /* 0x0000007548587221 */ /* 0x000fe20000010000 */
[----:B------:R-:W-:Y:S01]  /*a200*/  FADD.FTZ R108, R104, R107 ;  /* 0x0000006b686c7221 */ /* 0x000fe20000010000 */
[----:B------:R-:W-:Y:S01]  /*a210*/  F2FP.F16.F32.PACK_AB R9, R100, R13 ;  /* 0x0000000d6409723e */ /* 0x000fe200000000ff */
[----:B------:R-:W3:Y:S01]  /*a220*/  MUFU.EX2 R123, R123 ;  /* 0x0000007b007b7308 */ /* 0x000ee20000000800 */
[----:B------:R-:W-:Y:S01]  /*a230*/  FADD.FTZ R21, R73, R88 ;  /* 0x0000005849157221 */ /* 0x000fe20000010000 */
[----:B------:R-:W-:Y:S01]  /*a240*/  FADD.FTZ R108, R105, R108 ;  /* 0x0000006c696c7221 */ /* 0x000fe20000010000 */
[----:B------:R-:W-:Y:S01]  /*a250*/  F2FP.F16.F32.PACK_AB R94, R72, R94 ;  /* 0x0000005e485e723e */ /* 0x000fe200000000ff */
[----:B------:R4:W-:Y:S01]  /*a260*/  STSM.16.M88.4 [R2+0x27300], R8 ;  /* 0x0273000802007844 */ /* 0x0009e20000000200 */
[----:B------:R-:W-:Y:S01]  /*a270*/  FADD.FTZ R89, R98, R21 ;  /* 0x0000001562597221 */ /* 0x000fe20000010000 */
[----:B------:R-:W-:Y:S01]  /*a280*/  FADD.FTZ R15, R3, R108 ;  /* 0x0000006c030f7221 */ /* 0x000fe20000010000 */
[----:B------:R-:W-:Y:S01]  /*a290*/  F2FP.F16.F32.PACK_AB R13, R113, R112 ;  /* 0x00000070710d723e */ /* 0x000fe200000000ff */
[----:B------:R-:W1:Y:S01]  /*a2a0*/  MUFU.EX2 R82, R118 ;  /* 0x0000007600527308 */ /* 0x000e620000000800 */
[----:B------:R-:W-:Y:S01]  /*a2b0*/  FADD.FTZ R80, R76, R89 ;  /* 0x000000594c507221 */ /* 0x000fe20000010000 */
[----:B------:R-:W-:Y:S01]  /*a2c0*/  FADD.FTZ R81, R106, R15 ;  /* 0x0000000f6a517221 */ /* 0x000fe20000010000 */
[----:B------:R-:W-:Y:S01]  /*a2d0*/  F2FP.F16.F32.PACK_AB R15, R115, R116 ;  /* 0x00000074730f723e */ /* 0x000fe200000000ff */
[----:B------:R-:W-:Y:S01]  /*a2e0*/  FMUL.FTZ R39, R39, R4 ;  /* 0x0000000427277220 */ /* 0x000fe20000410000 */
[----:B------:R-:W-:Y:S01]  /*a2f0*/  FADD.FTZ R88, R79, R80 ;  /* 0x000000504f587221 */ /* 0x000fe20000010000 */
[----:B0-----:R-:W-:Y:S01]  /*a300*/  FADD.FTZ R84, R0, R81 ;  /* 0x0000005100547221 */ /* 0x001fe20000010000 */
[----:B------:R-:W-:Y:S01]  /*a310*/  F2FP.F16.F32.PACK_AB R93, R104, R20 ;  /* 0x00000014685d723e */ /* 0x000fe200000000ff */
[----:B------:R-:W0:Y:S01]  /*a320*/  MUFU.EX2 R127, R127 ;  /* 0x0000007f007f7308 */ /* 0x000e220000000800 */
[----:B--2---:R-:W-:Y:S01]  /*a330*/  FADD.FTZ R81, R121, R88 ;  /* 0x0000005879517221 */ /* 0x004fe20000010000 */
[----:B------:R-:W-:Y:S01]  /*a340*/  FADD.FTZ R84, R99, R84 ;  /* 0x0000005463547221 */ /* 0x000fe20000010000 */
[----:B------:R1:W-:Y:S01]  /*a350*/  STSM.16.M88.4 [R2+0x28b00], R12 ;  /* 0x028b000c02007844 */ /* 0x0003e20000000200 */
[----:B----4-:R-:W-:Y:S01]  /*a360*/  F2FP.F16.F32.PACK_AB R8, R98, R73 ;  /* 0x000000496208723e */ /* 0x010fe200000000ff */
[----:B-----5:R-:W-:Y:S01]  /*a370*/  FADD.FTZ R72, R122, R81 ;  /* 0x000000517a487221 */ /* 0x020fe20000010000 */
[----:B------:R-:W-:Y:S01]  /*a380*/  FADD.FTZ R84, R7, R84 ;  /* 0x0000005407547221 */ /* 0x000fe20000010000 */
[----:B------:R-:W-:Y:S01]  /*a390*/  F2FP.F16.F32.PACK_AB R10, R79, R76 ;  /* 0x0000004c4f0a723e */ /* 0x000fe200000000ff */
[----:B------:R-:W2:Y:S01]  /*a3a0*/  MUFU.EX2 R83, R119 ;  /* 0x0000007700537308 */ /* 0x000ea20000000800 */
[----:B---3--:R-:W-:Y:S01]  /*a3b0*/  FADD.FTZ R72, R123, R72 ;  /* 0x000000487b487221 */ /* 0x008fe20000010000 */
[----:B------:R-:W-:Y:S01]  /*a3c0*/  FADD.FTZ R9, R101, R84 ;  /* 0x0000005465097221 */ /* 0x000fe20000010000 */
[----:B------:R-:W-:Y:S01]  /*a3d0*/  F2FP.F16.F32.PACK_AB R11, R7, R99 ;  /* 0x00000063070b723e */ /* 0x000fe200000000ff */
[-C--:B------:R-:W-:Y:S01]  /*a3e0*/  FMUL.FTZ R42, R42, R4.reuse ;  /* 0x000000042a2a7220 */ /* 0x080fe20000410000 */
[-C--:B------:R-:W-:Y:S01]  /*a3f0*/  FMUL.FTZ R43, R43, R4.reuse ;  /* 0x000000042b2b7220 */ /* 0x080fe20000410000 */
[-C--:B------:R-:W-:Y:S01]  /*a400*/  FMUL.FTZ R46, R46, R4.reuse ;  /* 0x000000042e2e7220 */ /* 0x080fe20000410000 */
[-C--:B------:R-:W-:Y:S01]  /*a410*/  FMUL.FTZ R47, R47, R4.reuse ;  /* 0x000000042f2f7220 */ /* 0x080fe20000410000 */
[----:B------:R-:W3:Y:S01]  /*a420*/  MUFU.EX2 R124, R124 ;  /* 0x0000007c007c7308 */ /* 0x000ee20000000800 */
[-C--:B------:R-:W-:Y:S01]  /*a430*/  FMUL.FTZ R50, R50, R4.reuse ;  /* 0x0000000432327220 */ /* 0x080fe20000410000 */
[-C--:B------:R-:W-:Y:S01]  /*a440*/  FMUL.FTZ R51, R51, R4.reuse ;  /* 0x0000000433337220 */ /* 0x080fe20000410000 */
[----:B-1----:R-:W-:Y:S01]  /*a450*/  FADD.FTZ R12, R82, R9 ;  /* 0x00000009520c7221 */ /* 0x002fe20000010000 */
[----:B0-----:R-:W-:Y:S01]  /*a460*/  FADD.FTZ R9, R127, R72 ;  /* 0x000000487f097221 */ /* 0x001fe20000010000 */
[-C--:B------:R-:W-:Y:S01]  /*a470*/  FMUL.FTZ R54, R54, R4.reuse ;  /* 0x0000000436367220 */ /* 0x080fe20000410000 */
[-C--:B------:R-:W-:Y:S01]  /*a480*/  FMUL.FTZ R55, R55, R4.reuse ;  /* 0x0000000437377220 */ /* 0x080fe20000410000 */
[-C--:B------:R-:W-:Y:S01]  /*a490*/  FMUL.FTZ R58, R58, R4.reuse ;  /* 0x000000043a3a7220 */ /* 0x080fe20000410000 */
[----:B------:R-:W0:Y:S01]  /*a4a0*/  MUFU.EX2 R87, R103 ;  /* 0x0000006700577308 */ /* 0x000e220000000800 */
[-C--:B------:R-:W-:Y:S01]  /*a4b0*/  FMUL.FTZ R59, R59, R4.reuse ;  /* 0x000000043b3b7220 */ /* 0x080fe20000410000 */
[-C--:B------:R-:W-:Y:S01]  /*a4c0*/  FMUL.FTZ R62, R62, R4.reuse ;  /* 0x000000043e3e7220 */ /* 0x080fe20000410000 */
[-C--:B------:R-:W-:Y:S01]  /*a4d0*/  FMUL.FTZ R63, R63, R4.reuse ;  /* 0x000000043f3f7220 */ /* 0x080fe20000410000 */
[-C--:B------:R-:W-:Y:S01]  /*a4e0*/  FMUL.FTZ R66, R66, R4.reuse ;  /* 0x0000000442427220 */ /* 0x080fe20000410000 */
[-C--:B------:R-:W-:Y:S01]  /*a4f0*/  FMUL.FTZ R67, R67, R4.reuse ;  /* 0x0000000443437220 */ /* 0x080fe20000410000 */
[-C--:B------:R-:W-:Y:S01]  /*a500*/  FMUL.FTZ R70, R70, R4.reuse ;  /* 0x0000000446467220 */ /* 0x080fe20000410000 */
[----:B------:R-:W-:Y:S01]  /*a510*/  FMUL.FTZ R71, R71, R4 ;  /* 0x0000000447477220 */ /* 0x000fe20000410000 */
[----:B------:R-:W1:Y:S01]  /*a520*/  MUFU.EX2 R102, R102 ;  /* 0x0000006600667308 */ /* 0x000e620000000800 */
[-C--:B------:R-:W-:Y:S01]  /*a530*/  FMUL.FTZ R24, R24, R78.reuse ;  /* 0x0000004e18187220 */ /* 0x080fe20000410000 */
[-C--:B------:R-:W-:Y:S01]  /*a540*/  FMUL.FTZ R25, R25, R78.reuse ;  /* 0x0000004e19197220 */ /* 0x080fe20000410000 */
[-C--:B------:R-:W-:Y:S01]  /*a550*/  FMUL.FTZ R28, R28, R78.reuse ;  /* 0x0000004e1c1c7220 */ /* 0x080fe20000410000 */
[-C--:B------:R-:W-:Y:S01]  /*a560*/  FMUL.FTZ R29, R29, R78.reuse ;  /* 0x0000004e1d1d7220 */ /* 0x080fe20000410000 */
[-C--:B------:R-:W-:Y:S01]  /*a570*/  FMUL.FTZ R32, R32, R78.reuse ;  /* 0x0000004e20207220 */ /* 0x080fe20000410000 */
[-C--:B------:R-:W-:Y:S01]  /*a580*/  FMUL.FTZ R33, R33, R78.reuse ;  /* 0x0000004e21217220 */ /* 0x080fe20000410000 */
[-C--:B------:R-:W-:Y:S01]  /*a590*/  FMUL.FTZ R36, R36, R78.reuse ;  /* 0x0000004e24247220 */ /* 0x080fe20000410000 */
[----:B------:R4:W-:Y:S01]  /*a5a0*/  MUFU.EX2 R80, R95 ;  /* 0x0000005f00507308 */ /* 0x0009e20000000800 */
[-C--:B------:R-:W-:Y:S01]  /*a5b0*/  FMUL.FTZ R37, R37, R78.reuse ;  /* 0x0000004e25257220 */ /* 0x080fe20000410000 */
[-C--:B------:R-:W-:Y:S01]  /*a5c0*/  FMUL.FTZ R40, R40, R78.reuse ;  /* 0x0000004e28287220 */ /* 0x080fe20000410000 */
[-C--:B------:R-:W-:Y:S01]  /*a5d0*/  FMUL.FTZ R41, R41, R78.reuse ;  /* 0x0000004e29297220 */ /* 0x080fe20000410000 */
[-C--:B------:R-:W-:Y:S01]  /*a5e0*/  FMUL.FTZ R44, R44, R78.reuse ;  /* 0x0000004e2c2c7220 */ /* 0x080fe20000410000 */
[-C--:B------:R-:W-:Y:S01]  /*a5f0*/  FMUL.FTZ R45, R45, R78.reuse ;  /* 0x0000004e2d2d7220 */ /* 0x080fe20000410000 */
[-C--:B------:R-:W-:Y:S01]  /*a600*/  FMUL.FTZ R48, R48, R78.reuse ;  /* 0x0000004e30307220 */ /* 0x080fe20000410000 */
[----:B------:R-:W-:Y:S01]  /*a610*/  FMUL.FTZ R49, R49, R78 ;  /* 0x0000004e31317220 */ /* 0x000fe20000410000 */
[----:B------:R5:W1:Y:S01]  /*a620*/  MUFU.EX2 R21, R92 ;  /* 0x0000005c00157308 */ /* 0x000a620000000800 */
[----:B----4-:R-:W-:Y:S01]  /*a630*/  F2FP.F16.F32.PACK_AB R95, R3, R105 ;  /* 0x00000069035f723e */ /* 0x010fe200000000ff */
[----:B--2---:R-:W-:Y:S01]  /*a640*/  FADD.FTZ R3, R83, R12 ;  /* 0x0000000c53037221 */ /* 0x004fe20000010000 */
[----:B---3--:R-:W-:Y:S01]  /*a650*/  FADD.FTZ R12, R124, R9 ;  /* 0x000000097c0c7221 */ /* 0x008fe20000010000 */
[----:B------:R-:W-:Y:S01]  /*a660*/  F2FP.F16.F32.PACK_AB R9, R0, R106 ;  /* 0x0000006a0009723e */ /* 0x000fe200000000ff */
[-C--:B------:R-:W-:Y:S01]  /*a670*/  FMUL.FTZ R52, R52, R78.reuse ;  /* 0x0000004e34347220 */ /* 0x080fe20000410000 */
[----:B------:R-:W-:Y:S01]  /*a680*/  FADD.FTZ R0, R86, R3 ;  /* 0x0000000356007221 */ /* 0x000fe20000010000 */
[-C--:B------:R-:W-:Y:S01]  /*a690*/  FMUL.FTZ R53, R53, R78.reuse ;  /* 0x0000004e35357220 */ /* 0x080fe20000410000 */
[----:B------:R-:W2:Y:S01]  /*a6a0*/  MUFU.EX2 R125, R125 ;  /* 0x0000007d007d7308 */ /* 0x000ea20000000800 */
[----:B-----5:R-:W-:Y:S01]  /*a6b0*/  F2FP.F16.F32.PACK_AB R92, R85, R97 ;  /* 0x00000061555c723e */ /* 0x020fe200000000ff */
[----:B0-----:R-:W-:Y:S01]  /*a6c0*/  FADD.FTZ R3, R87, R0 ;  /* 0x0000000057037221 */ /* 0x001fe20000010000 */
[-C--:B------:R-:W-:Y:S01]  /*a6d0*/  FMUL.FTZ R56, R56, R78.reuse ;  /* 0x0000004e38387220 */ /* 0x080fe20000410000 */
[-C--:B------:R-:W-:Y:S01]  /*a6e0*/  FMUL.FTZ R57, R57, R78.reuse ;  /* 0x0000004e39397220 */ /* 0x080fe20000410000 */
[-C--:B------:R-:W-:Y:S01]  /*a6f0*/  FMUL.FTZ R60, R60, R78.reuse ;  /* 0x0000004e3c3c7220 */ /* 0x080fe20000410000 */
[----:B-1----:R-:W-:Y:S01]  /*a700*/  FADD.FTZ R0, R102, R3 ;  /* 0x0000000366007221 */ /* 0x002fe20000010000 */
[----:B------:R-:W-:Y:S01]  /*a710*/  STSM.16.M88.4 [R2+0x2a300], R92 ;  /* 0x02a3005c02007844 */ /* 0x000fe20000000200 */
[----:B------:R-:W0:Y:S01]  /*a720*/  MUFU.EX2 R77, R77 ;  /* 0x0000004d004d7308 */ /* 0x000e220000000800 */
[-C--:B------:R-:W-:Y:S01]  /*a730*/  FMUL.FTZ R61, R61, R78.reuse ;  /* 0x0000004e3d3d7220 */ /* 0x080fe20000410000 */
[----:B------:R-:W-:Y:S01]  /*a740*/  FADD.FTZ R3, R21, R0 ;  /* 0x0000000015037221 */ /* 0x000fe20000010000 */
[----:B------:R1:W-:Y:S01]  /*a750*/  STSM.16.M88.4 [R2+0x2bb00], R8 ;  /* 0x02bb000802007844 */ /* 0x0003e20000000200 */
[-C--:B------:R-:W-:Y:S01]  /*a760*/  FMUL.FTZ R64, R64, R78.reuse ;  /* 0x0000004e40407220 */ /* 0x080fe20000410000 */
[-C--:B------:R-:W-:Y:S01]  /*a770*/  FMUL.FTZ R65, R65, R78.reuse ;  /* 0x0000004e41417220 */ /* 0x080fe20000410000 */
[----:B------:R-:W-:Y:S01]  /*a780*/  FADD.FTZ R3, R80, R3 ;  /* 0x0000000350037221 */ /* 0x000fe20000010000 */
[----:B------:R-:W-:Y:S01]  /*a790*/  FMUL.FTZ R68, R68, R78 ;  /* 0x0000004e44447220 */ /* 0x000fe20000410000 */
[----:B------:R-:W3:Y:S01]  /*a7a0*/  MUFU.EX2 R134, R134 ;  /* 0x0000008600867308 */ /* 0x000ee20000000800 */
[C---:B--2---:R-:W-:Y:S01]  /*a7b0*/  FADD.FTZ R12, R125.reuse, R12 ;  /* 0x0000000c7d0c7221 */ /* 0x044fe20000010000 */
[----:B------:R-:W-:Y:S01]  /*a7c0*/  F2FP.F16.F32.PACK_AB R124, R125, R124 ;  /* 0x0000007c7d7c723e */ /* 0x000fe200000000ff */
[----:B------:R-:W-:Y:S01]  /*a7d0*/  FMUL.FTZ R69, R69, R78 ;  /* 0x0000004e45457220 */ /* 0x000fe20000410000 */
[----:B------:R-:W-:-:S02]  /*a7e0*/  F2FP.F16.F32.PACK_AB R125, R102, R87 ;  /* 0x00000057667d723e */ /* 0x000fc400000000ff */
[----:B------:R-:W-:Y:S02]  /*a7f0*/  MOV R4, R130 ;  /* 0x0000008200047202 */ /* 0x000fe40000000f00 */
[----:B------:R-:W2:Y:S01]  /*a800*/  MUFU.EX2 R126, R126 ;  /* 0x0000007e007e7308 */ /* 0x000ea20000000800 */
[----:B0-----:R-:W-:Y:S01]  /*a810*/  FADD.FTZ R7, R77, R12 ;  /* 0x0000000c4d077221 */ /* 0x001fe20000010000 */
[----:B-1----:R-:W-:Y:S02]  /*a820*/  F2FP.F16.F32.PACK_AB R8, R122, R121 ;  /* 0x000000797a08723e */ /* 0x002fe400000000ff */
[----:B------:R-:W-:Y:S02]  /*a830*/  F2FP.F16.F32.PACK_AB R10, R127, R123 ;  /* 0x0000007b7f0a723e */ /* 0x000fe400000000ff */
[----:B------:R-:W-:Y:S02]  /*a840*/  F2FP.F16.F32.PACK_AB R9, R82, R101 ;  /* 0x000000655209723e */ /* 0x000fe400000000ff */
[----:B------:R-:W0:Y:S01]  /*a850*/  MUFU.EX2 R13, R75 ;  /* 0x0000004b000d7308 */ /* 0x000e220000000800 */
[----:B---3--:R-:W-:Y:S01]  /*a860*/  FADD.FTZ R3, R134, R3 ;  /* 0x0000000386037221 */ /* 0x008fe20000010000 */
[----:B------:R-:W-:-:S02]  /*a870*/  F2FP.F16.F32.PACK_AB R11, R86, R83 ;  /* 0x00000053560b723e */ /* 0x000fc400000000ff */
[----:B------:R-:W-:-:S03]  /*a880*/  F2FP.F16.F32.PACK_AB R127, R80, R21 ;  /* 0x00000015507f723e */ /* 0x000fc600000000ff */
[----:B------:R1:W-:Y:S01]  /*a890*/  STSM.16.M88.4 [R2+0x2d300], R8 ;  /* 0x02d3000802007844 */ /* 0x0003e20000000200 */
[----:B------:R-:W3:Y:S01]  /*a8a0*/  MUFU.EX2 R128, R128 ;  /* 0x0000008000807308 */ /* 0x000ee20000000800 */
[C---:B--2---:R-:W-:Y:S01]  /*a8b0*/  FADD.FTZ R7, R126.reuse, R7 ;  /* 0x000000077e077221 */ /* 0x044fe20000010000 */
[----:B------:R-:W-:-:S05]  /*a8c0*/  F2FP.F16.F32.PACK_AB R126, R126, R77 ;  /* 0x0000004d7e7e723e */ /* 0x000fca00000000ff */
[----:B------:R1:W-:Y:S01]  /*a8d0*/  STSM.16.M88.4 [R2+0x2eb00], R124 ;  /* 0x02eb007c02007844 */ /* 0x0003e20000000200 */
[----:B------:R-:W2:Y:S01]  /*a8e0*/  MUFU.EX2 R129, R129 ;  /* 0x0000008100817308 */ /* 0x000ea20000000800 */
[C---:B0-----:R-:W-:Y:S01]  /*a8f0*/  FADD.FTZ R3, R13.reuse, R3 ;  /* 0x000000030d037221 */ /* 0x041fe20000010000 */
[----:B------:R-:W-:-:S06]  /*a900*/  F2FP.F16.F32.PACK_AB R13, R13, R134 ;  /* 0x000000860d0d723e */ /* 0x000fcc00000000ff */
[----:B------:R-:W0:Y:S01]  /*a910*/  MUFU.EX2 R131, R131 ;  /* 0x0000008300837308 */ /* 0x000e220000000800 */
[----:B---3--:R-:W-:-:S07]  /*a920*/  FADD.FTZ R0, R128, R7 ;  /* 0x0000000780007221 */ /* 0x008fce0000010000 */
[----:B------:R-:W3:Y:S01]  /*a930*/  MUFU.EX2 R20, R135 ;  /* 0x0000008700147308 */ /* 0x000ee20000000800 */
[C---:B--2---:R-:W-:Y:S01]  /*a940*/  F2FP.F16.F32.PACK_AB R12, R129.reuse, R128 ;  /* 0x00000080810c723e */ /* 0x044fe200000000ff */
[----:B------:R-:W-:-:S06]  /*a950*/  FADD.FTZ R0, R129, R0 ;  /* 0x0000000081007221 */ /* 0x000fcc0000010000 */
[----:B------:R-:W2:Y:S01]  /*a960*/  MUFU.EX2 R133, R133 ;  /* 0x0000008500857308 */ /* 0x000ea20000000800 */
[----:B0-----:R-:W-:Y:S01]  /*a970*/  F2FP.F16.F32.PACK_AB R14, R6, R131 ;  /* 0x00000083060e723e */ /* 0x001fe200000000ff */
[----:B------:R-:W-:Y:S01]  /*a980*/  FADD.FTZ R131, R131, R0 ;  /* 0x0000000083837221 */ /* 0x000fe20000010000 */
[----:B---3--:R-:W-:-:S03]  /*a990*/  FADD.FTZ R0, R20, R3 ;  /* 0x0000000314007221 */ /* 0x008fc60000010000 */
[----:B------:R-:W-:Y:S01]  /*a9a0*/  FADD.FTZ R3, R6, R131 ;  /* 0x0000008306037221 */ /* 0x000fe20000010000 */
[----:B------:R-:W-:Y:S01]  /*a9b0*/  IMAD.MOV.U32 R6, RZ, RZ, R74 ;  /* 0x000000ffff067224 */ /* 0x000fe200078e004a */
[C---:B--2---:R-:W-:Y:S01]  /*a9c0*/  F2FP.F16.F32.PACK_AB R15, R133.reuse, R20 ;  /* 0x00000014850f723e */ /* 0x044fe200000000ff */
[----:B------:R-:W-:-:S04]  /*a9d0*/  FADD.FTZ R0, R133, R0 ;  /* 0x0000000085007221 */ /* 0x000fc80000010000 */
        /* <DEDUP_REMOVED lines=9> */
[----:B------:R-:W-:-:S05]  /*aa70*/  UMOV UR38, UR10 ;  /* 0x0000000a00267c82 */ /* 0x000fca0008000000 */
.L_x_1667:
[----:B------:R-:W-:-:S13]  /*aa80*/  ISETP.LE.AND P2, PT, RZ, UR38, PT ;  /* 0x00000026ff007c0c */ /* 0x000fda000bf43270 */
[----:B------:R-:W-:Y:S05]  /*aa90*/  @!P2 BRA `(.L_x_1677) ;  /* 0x000000400020a947 */ /* 0x000fea0003800000 */
[----:B------:R-:W-:Y:S01]  /*aaa0*/  IMAD.MOV.U32 R5, RZ, RZ, R130 ;  /* 0x000000ffff057224 */ /* 0x000fe200078e0082 */
[----:B------:R-:W-:Y:S01]  /*aab0*/  UMOV UR39, UR60 ;  /* 0x0000003c00277c82 */ /* 0x000fe20008000000 */
[----:B------:R-:W-:Y:S01]  /*aac0*/  IMAD.MOV.U32 R4, RZ, RZ, R74 ;  /* 0x000000ffff047224 */ /* 0x000fe200078e004a */
[----:B------:R-:W-:Y:S01]  /*aad0*/  UMOV UR7, UR36 ;  /* 0x0000002400077c82 */ /* 0x000fe20008000000 */
[----:B------:R-:W-:-:S05]  /*aae0*/  ULDC UR5, c[0x0][0x9d8] ;  /* 0x0002760000057ab9 */ /* 0x000fca0000000800 */
.L_x_1686:
[----:B------:R-:W-:Y:S01]  /*aaf0*/  R2UR UR4, R16 ;  /* 0x00000000100472ca */ /* 0x000fe200000e0000 */
[----:B------:R-:W-:-:S04]  /*ab00*/  UIADD3 UR36, UR7, 0x1, URZ ;  /* 0x0000000107247890 */ /* 0x000fc8000fffe03f */
[----:B------:R-:W-:-:S04]  /*ab10*/  UISETP.NE.AND UP0, UPT, UR36, 0x2, UPT ;  /* 0x000000022400788c */ /* 0x000fc8000bf05270 */
[----:B------:R-:W-:Y:S02]  /*ab20*/  USEL UR60, URZ, 0x1, UP0 ;  /* 0x000000013f3c7887 */ /* 0x000fe40008000000 */
[----:B------:R-:W-:Y:S02]  /*ab30*/  USEL UR36, UR36, URZ, UP0 ;  /* 0x0000003f24247287 */ /* 0x000fe40008000000 */
[----:B------:R-:W-:Y:S01]  /*ab40*/  ISETP.NE.AND P3, PT, RZ, UR4, PT ;  /* 0x00000004ff007c0c */ /* 0x000fe2000bf65270 */
[----:B------:R-:W-:-:S12]  /*ab50*/  ULOP3.LUT UR60, UR39, UR60, URZ, 0x3c, !UPT ;  /* 0x0000003c273c7292 */ /* 0x000fd8000f8e3c3f */
[----:B0-----:R-:W-:Y:S05]  /*ab60*/  @P3 BRA `(.L_x_1678) ;  /* 0x00000000002c3947 */ /* 0x001fea0003800000 */
[----:B------:R-:W-:Y:S05]  /*ab70*/  @!P0 BRA `(.L_x_1679) ;  /* 0x0000000000048947 */ /* 0x000fea0003800000 */
[----:B------:R-:W-:Y:S01]  /*ab80*/  BPT.TRAP 0x1 ;  /* 0x000000040000795c */ /* 0x000fe20000300000 */
.L_x_1679:
[----:B------:R-:W-:Y:S01]  /*ab90*/  ULEA UR4, UR36, UR37, 0x3 ;  /* 0x0000002524047291 */ /* 0x000fe2000f8e183f */
[----:B------:R-:W-:-:S05]  /*aba0*/  IMAD.U32 R6, RZ, RZ, UR60 ;  /* 0x0000003cff067e24 */ /* 0x000fca000f8e00ff */
[----:B------:R-:W-:-:S04]  /*abb0*/  SHF.L.U32 R6, R6, 0x1f, RZ ;  /* 0x0000001f06067819 */ /* 0x000fc800000006ff */
[----:B------:R0:W2:Y:S01]  /*abc0*/  SYNCS.PHASECHK.TRANS64.TRYWAIT P2, [UR4+0x31c30], R6 ;  /* 0x031c3006ff0075a7 */ /* 0x0000a20008040144 */
[----:B------:R-:W-:Y:S05]  /*abd0*/  @!P0 BRA `(.L_x_1680) ;  /* 0x0000000000048947 */ /* 0x000fea0003800000 */
[----:B------:R-:W-:Y:S01]  /*abe0*/  BPT.TRAP 0x1 ;  /* 0x000000040000795c */ /* 0x000fe20000300000 */
.L_x_1680:
[----:B--2---:R-:W-:Y:S05]  /*abf0*/  @P2 BRA `(.L_x_1678) ;  /* 0x0000000000082947 */ /* 0x004fea0003800000 */
[----:B------:R-:W2:Y:S02]  /*ac00*/  SYNCS.PHASECHK.TRANS64.TRYWAIT P2, [UR4+0x31c30], R6 ;  /* 0x031c3006ff0075a7 */ /* 0x000ea40008040144 */
[----:B--2---:R-:W-:Y:S05]  /*ac10*/  @!P2 BRA `(.L_x_1681) ;  /* 0x000000b00084a947 */ /* 0x004fea0003800000 */
.L_x_1678:
[----:B--2---:R-:W2:Y:S01]  /*ac20*/  S2R R7, SR_TID.X ;  /* 0x0000000000077919 */ /* 0x004ea20000002100 */
        /* <DEDUP_REMOVED lines=24> */
[----:B--2---:R-:W-:Y:S01]  /*adb0*/  SHF.R.U32.HI R7, RZ, 0x7, R7 ;  /* 0x00000007ff077819 */ /* 0x004fe20000011607 */
        /* <DEDUP_REMOVED lines=330> */
.L_x_1683:
[----:B------:R-:W-:Y:S01]  /*c260*/  ULEA UR4, UR7, UR37, 0x3 ;  /* 0x0000002507047291 */ /* 0x000fe2000f8e183f */
[----:B------:R-:W-:-:S05]  /*c270*/  IMAD.U32 R6, RZ, RZ, UR39 ;  /* 0x00000027ff067e24 */ /* 0x000fca000f8e00ff */
[----:B------:R-:W-:-:S04]  /*c280*/  SHF.L.U32 R6, R6, 0x1f, RZ ;  /* 0x0000001f06067819 */ /* 0x000fc800000006ff */
[----:B------:R0:W1:Y:S01]  /*c290*/  SYNCS.PHASECHK.TRANS64.TRYWAIT P2, [UR4+0x31c50], R6 ;  /* 0x031c5006ff0075a7 */ /* 0x0000620008040144 */
[----:B------:R-:W-:Y:S05]  /*c2a0*/  @!P0 BRA `(.L_x_1684) ;  /* 0x0000000000048947 */ /* 0x000fea0003800000 */
[----:B------:R-:W-:Y:S01]  /*c2b0*/  BPT.TRAP 0x1 ;  /* 0x000000040000795c */ /* 0x000fe20000300000 */
.L_x_1684:
[----:B-1----:R-:W-:Y:S05]  /*c2c0*/  @P2 BRA `(.L_x_1682) ;  /* 0x0000000000082947 */ /* 0x002fea0003800000 */
[----:B------:R-:W1:Y:S02]  /*c2d0*/  SYNCS.PHASECHK.TRANS64.TRYWAIT P2, [UR4+0x31c50], R6 ;  /* 0x031c5006ff0075a7 */ /* 0x000e640008040144 */
[----:B-1----:R-:W-:Y:S05]  /*c2e0*/  @!P2 BRA `(.L_x_1685) ;  /* 0x0000009800e8a947 */ /* 0x002fea0003800000 */
.L_x_1682:
        /* <DEDUP_REMOVED lines=88> */
[----:B------:R-:W-:Y:S01]  /*c870*/  ULDC UR14, c[0x0][0x988] ;  /* 0x00026200000e7ab9 */ /* 0x000fe20000000800 */
[----:B------:R-:W-:Y:S01]  /*c880*/  FMUL.FTZ R20, R134, UR5 ;  /* 0x0000000586147c20 */ /* 0x000fe20008410000 */
[----:B------:R-:W-:Y:S01]  /*c890*/  UMOV UR4, UR14 ;  /* 0x0000000e00047c82 */ /* 0x000fe20008000000 */
        /* <DEDUP_REMOVED lines=14> */
[----:B------:R-:W0:Y:S01]  /*c980*/  S2R R138, SR_TID.X ;  /* 0x00000000008a7919 */ /* 0x000e220000002100 */
[----:B------:R-:W-:Y:S01]  /*c990*/  UMOV UR39, UR60 ;  /* 0x0000003c00277c82 */ /* 0x000fe20008000000 */
        /* <DEDUP_REMOVED lines=11> */
[----:B------:R-:W-:Y:S01]  /*ca50*/  UIADD3 UR32, UR10, 0x300, URZ ;  /* 0x000003000a207890 */ /* 0x000fe2000fffe03f */
[----:B0-----:R-:W-:Y:S01]  /*ca60*/  SHF.R.U32.HI R145, RZ, 0x7, R138 ;  /* 0x00000007ff917819 */ /* 0x001fe2000001168a */
[----:B------:R-:W-:-:S03]  /*ca70*/  UIADD3 UR34, UR11, 0x80, URZ ;  /* 0x000000800b227890 */ /* 0x000fc6000fffe03f */
[----:B------:R-:W0:Y:S01]  /*ca80*/  MUFU.TANH R104, R104 ;  /* 0x0000006800687308 */ /* 0x000e220000002400 */
[----:B------:R-:W-:Y:S01]  /*ca90*/  UMOV UR33, 0xc0000010 ;  /* 0xc000001000217882 */ /* 0x000fe20000000000 */
[----:B------:R-:W-:Y:S01]  /*caa0*/  UMOV UR35, 0x80000020 ;  /* 0x8000002000237882 */ /* 0x000fe20000000000 */
[----:B--2---:R-:W-:Y:S02]  /*cab0*/  FMNMX.FTZ R130, R115, R130, !PT ;  /* 0x0000008273827209 */ /* 0x004fe40007810000 */
[----:B------:R-:W-:-:S03]  /*cac0*/  ISETP.GE.U32.AND P2, PT, R138, 0x180, PT ;  /* 0x000001808a00780c */ /* 0x000fc60003f46070 */
        /* <DEDUP_REMOVED lines=23> */
[----:B-1----:R-:W-:Y:S01]  /*cc40*/  FMNMX.FTZ R130, R92, R103, !PT ;  /* 0x000000675c827209 */ /* 0x002fe20007810000 */
[----:B------:R-:W-:Y:S02]  /*cc50*/  WARPGROUP.DEPBAR.LE gsb0, 0x0 ;  /* 0x00008000000079c5 */ /* 0x000fe40000010000 */
[----:B------:R-:W-:Y:S01]  /*cc60*/  WARPGROUP.ARRIVE ;  /* 0x00000000000079c5 */ /* 0x000fe20000000000 */
[----:B------:R-:W-:Y:S01]  /*cc70*/  FMUL.FTZ R103, R76, UR5 ;  /* 0x000000054c677c20 */ /* 0x000fe20008410000 */
[----:B------:R-:W-:Y:S02]  /*cc80*/  FMUL.FTZ R76, R77, UR5 ;  /* 0x000000054d4c7c20 */ /* 0x000fe40008410000 */
[----:B------:R-:W1:Y:S01]  /*cc90*/  MUFU.TANH R81, R81 ;  /* 0x0000005100517308 */ /* 0x000e620000002400 */
[----:B--2---:R-:W-:Y:S01]  /*cca0*/  FMNMX.FTZ R131, R93, R130, !PT ;  /* 0x000000825d837209 */ /* 0x004fe20007810000 */
[----:B------:R-:W-:Y:S01]  /*ccb0*/  HGMMA.64x96x16.F32 R24, gdesc[UR32].tnspB, R24, gsb0 ;  /* 0x41600000201879f0 */ /* 0x000fe20008000818 */
[----:B------:R-:W-:-:S02]  /*ccc0*/  UIADD3 UR32, UR10, 0x480, URZ ;  /* 0x000004800a207890 */ /* 0x000fc4000fffe03f */
[----:B------:R-:W-:Y:S01]  /*ccd0*/  UIADD3 UR34, UR11, 0xc0, URZ ;  /* 0x000000c00b227890 */ /* 0x000fe2000fffe03f */
[----:B------:R-:W-:Y:S01]  /*cce0*/  UMOV UR33, 0xc0000010 ;  /* 0xc000001000217882 */ /* 0x000fe20000000000 */
[----:B------:R-:W-:Y:S01]  /*ccf0*/  UMOV UR35, 0x80000020 ;  /* 0x8000002000237882 */ /* 0x000fe20000000000 */
[----:B------:R-:W2:Y:S01]  /*cd00*/  MUFU.TANH R84, R84 ;  /* 0x0000005400547308 */ /* 0x000ea20000002400 */
[----:B0-----:R-:W-:-:S07]  /*cd10*/  FMNMX.FTZ R130, R80, R131, !PT ;  /* 0x0000008350827209 */ /* 0x001fce0007810000 */
[----:B------:R-:W0:Y:S01]  /*cd20*/  MUFU.TANH R85, R85 ;  /* 0x0000005500557308 */ /* 0x000e220000002400 */
[----:B-1----:R-:W-:-:S07]  /*cd30*/  FMNMX.FTZ R77, R81, R130, !PT ;  /* 0x00000082514d7209 */ /* 0x002fce0007810000 */
[----:B------:R-:W1:Y:S01]  /*cd40*/  MUFU.TANH R72, R72 ;  /* 0x0000004800487308 */ /* 0x000e620000002400 */
[----:B--2---:R-:W-:Y:S01]  /*cd50*/  FMNMX.FTZ R130, R84, R77, !PT ;  /* 0x0000004d54827209 */ /* 0x004fe20007810000 */
[----:B------:R-:W-:Y:S01]  /*cd60*/  FMUL.FTZ R77, R90, UR5 ;  /* 0x000000055a4d7c20 */ /* 0x000fe20008410000 */
[----:B------:R-:W-:Y:S01]  /*cd70*/  FMUL.FTZ R90, R91, UR5 ;  /* 0x000000055b5a7c20 */ /* 0x000fe20008410000 */
[----:B------:R-:W-:Y:S01]  /*cd80*/  FMUL.FTZ R91, R94, UR5 ;  /* 0x000000055e5b7c20 */ /* 0x000fe20008410000 */
[----:B------:R-:W-:Y:S01]  /*cd90*/  FMUL.FTZ R94, R95, UR5 ;  /* 0x000000055f5e7c20 */ /* 0x000fe20008410000 */
[----:B------:R-:W-:Y:S02]  /*cda0*/  FMUL.FTZ R95, R74, UR5 ;  /* 0x000000054a5f7c20 */ /* 0x000fe40008410000 */
        /* <DEDUP_REMOVED lines=9> */
[----:B-1----:R-:W-:-:S05]  /*ce40*/  FMNMX.FTZ R131, R76, R131, !PT ;  /* 0x000000834c837209 */ /* 0x002fca0007810000 */
[----:B------:R-:W1:Y:S02]  /*ce50*/  SHFL.BFLY PT, R130, R131, 0x2, 0x1f ;  /* 0x0c401f0083827f89 */ /* 0x000e6400000e0000 */
[----:B------:R-:W3:Y:S08]  /*ce60*/  MUFU.TANH R11, R11 ;  /* 0x0000000b000b7308 */ /* 0x000ef00000002400 */
[----:B------:R-:W4:Y:S08]  /*ce70*/  MUFU.TANH R13, R13 ;  /* 0x0000000d000d7308 */ /* 0x000f300000002400 */
[----:B------:R-:W5:Y:S01]  /*ce80*/  MUFU.TANH R17, R17 ;  /* 0x0000001100117308 */ /* 0x000f620000002400 */
[----:B-1----:R-:W-:-:S07]  /*ce90*/  FMNMX.FTZ R130, R131, R130, !PT ;  /* 0x0000008283827209 */ /* 0x002fce0007810000 */
[----:B------:R-:W1:Y:S01]  /*cea0*/  MUFU.TANH R18, R18 ;  /* 0x0000001200127308 */ /* 0x000e620000002400 */
[----:B------:R-:W2:Y:S01]  /*ceb0*/  SHFL.BFLY PT, R131, R130, 0x1, 0x1f ;  /* 0x0c201f0082837f89 */ /* 0x000ea200000e0000 */
[----:B------:R-:W-:Y:S02]  /*cec0*/  WARPGROUP.DEPBAR.LE gsb0, 0x0 ;  /* 0x00008000000079c5 */ /* 0x000fe40000010000 */
[----:B------:R-:W-:-:S04]  /*ced0*/  WARPGROUP.ARRIVE ;  /* 0x00000000000079c5 */ /* 0x000fc80000000000 */
[----:B------:R-:W1:Y:S02]  /*cee0*/  MUFU.TANH R20, R20 ;  /* 0x0000001400147308 */ /* 0x000e640000002400 */
[----:B------:R-:W-:Y:S01]  /*cef0*/  HGMMA.64x96x16.F32 R24, gdesc[UR32].tnspB, R24, gsb0 ;  /* 0x41600000201879f0 */ /* 0x000fe20008000818 */
[----:B------:R-:W-:Y:S02]  /*cf00*/  UIADD3 UR32, UR10, 0x600, URZ ;  /* 0x000006000a207890 */ /* 0x000fe4000fffe03f */
[----:B------:R-:W-:-:S03]  /*cf10*/  UIADD3 UR34, UR11, 0x100, URZ ;  /* 0x000001000b227890 */ /* 0x000fc6000fffe03f */
[----:B------:R-:W1:Y:S01]  /*cf20*/  MUFU.TANH R128, R128 ;  /* 0x0000008000807308 */ /* 0x000e620000002400 */
[----:B------:R-:W-:Y:S01]  /*cf30*/  UMOV UR33, 0xc0000010 ;  /* 0xc000001000217882 */ /* 0x000fe20000000000 */
[----:B------:R-:W-:Y:S01]  /*cf40*/  UMOV UR35, 0x80000020 ;  /* 0x8000002000237882 */ /* 0x000fe20000000000 */
[----:B--2---:R-:W-:-:S05]  /*cf50*/  FMNMX.FTZ R74, R130, R131, !PT ;  /* 0x00000083824a7209 */ /* 0x004fca0007810000 */
[----:B------:R-:W2:Y:S01]  /*cf60*/  MUFU.TANH R121, R121 ;  /* 0x0000007900797308 */ /* 0x000ea20000002400 */
[C---:B------:R-:W-:Y:S01]  /*cf70*/  FMUL.FTZ R132, R74.reuse, UR4 ;  /* 0x000000044a847c20 */ /* 0x040fe20008410000 */
[----:B------:R-:W-:-:S03]  /*cf80*/  FADD.FTZ R4, -R74, R4 ;  /* 0x000000044a047221 */ /* 0x000fc60000010100 */
[--C-:B------:R-:W-:Y:S01]  /*cf90*/  FFMA.FTZ R134, R12, UR4, -R132.reuse ;  /* 0x000000040c867c23 */ /* 0x100fe20008010884 */
[----:B------:R-:W-:Y:S01]  /*cfa0*/  FMNMX.FTZ R12, R7, R5, !PT ;  /* 0x00000005070c7209 */ /* 0x000fe20007810000 */
[--C-:B------:R-:W-:Y:S01]  /*cfb0*/  FFMA.FTZ R131, R10, UR4, -R132.reuse ;  /* 0x000000040a837c23 */ /* 0x100fe20008010884 */
[--C-:B------:R-:W-:Y:S01]  /*cfc0*/  FFMA.FTZ R10, R15, UR4, -R132.reuse ;  /* 0x000000040f0a7c23 */ /* 0x100fe20008010884 */
[----:B------:R-:W2:Y:S01]  /*cfd0*/  MUFU.TANH R122, R122 ;  /* 0x0000007a007a7308 */ /* 0x000ea20000002400 */
[----:B0-----:R-:W-:Y:S01]  /*cfe0*/  FMNMX.FTZ R12, R9, R12, !PT ;  /* 0x0000000c090c7209 */ /* 0x001fe20007810000 */
[--C-:B------:R-:W-:Y:S01]  /*cff0*/  FFMA.FTZ R133, R8, UR4, -R132.reuse ;  /* 0x0000000408857c23 */ /* 0x100fe20008010884 */
[--C-:B------:R-:W-:Y:S01]  /*d000*/  FFMA.FTZ R8, R14, UR4, -R132.reuse ;  /* 0x000000040e087c23 */ /* 0x100fe20008010884 */
[----:B------:R-:W-:Y:S01]  /*d010*/  FMUL.FTZ R4, R4, UR4 ;  /* 0x0000000404047c20 */ /* 0x000fe20008410000 */
[----:B---3--:R-:W-:Y:S01]  /*d020*/  FMNMX.FTZ R12, R11, R12, !PT ;  /* 0x0000000c0b0c7209 */ /* 0x008fe20007810000 */
[--C-:B------:R-:W-:Y:S01]  /*d030*/  FFMA.FTZ R6, R6, UR4, -R132.reuse ;  /* 0x0000000406067c23 */ /* 0x100fe20008010884 */
[--C-:B------:R-:W-:Y:S01]  /*d040*/  FFMA.FTZ R19, R19, UR4, -R132.reuse ;  /* 0x0000000413137c23 */ /* 0x100fe20008010884 */
[----:B------:R-:W0:Y:S01]  /*d050*/  MUFU.TANH R124, R124 ;  /* 0x0000007c007c7308 */ /* 0x000e220000002400 */
[----:B----4-:R-:W-:Y:S01]  /*d060*/  FMNMX.FTZ R12, R13, R12, !PT ;  /* 0x0000000c0d0c7209 */ /* 0x010fe20007810000 */
[--C-:B------:R-:W-:Y:S01]  /*d070*/  FFMA.FTZ R21, R21, UR4, -R132.reuse ;  /* 0x0000000415157c23 */ /* 0x100fe20008010884 */
[--C-:B------:R-:W-:Y:S01]  /*d080*/  FFMA.FTZ R120, R120, UR4, -R132.reuse ;  /* 0x0000000478787c23 */ /* 0x100fe20008010884 */
[--C-:B------:R-:W-:Y:S01]  /*d090*/  FFMA.FTZ R129, R129, UR4, -R132.reuse ;  /* 0x0000000481817c23 */ /* 0x100fe20008010884 */
[----:B-----5:R-:W-:Y:S01]  /*d0a0*/  FMNMX.FTZ R15, R17, R12, !PT ;  /* 0x0000000c110f7209 */ /* 0x020fe20007810000 */
[--C-:B------:R-:W-:Y:S01]  /*d0b0*/  FFMA.FTZ R123, R123, UR4, -R132.reuse ;  /* 0x000000047b7b7c23 */ /* 0x100fe20008010884 */
[--C-:B------:R-:W-:Y:S01]  /*d0c0*/  FFMA.FTZ R125, R125, UR4, -R132.reuse ;  /* 0x000000047d7d7c23 */ /* 0x100fe20008010884 */
[----:B------:R-:W3:Y:S01]  /*d0d0*/  MUFU.TANH R126, R126 ;  /* 0x0000007e007e7308 */ /* 0x000ee20000002400 */
[----:B-1----:R-:W-:Y:S01]  /*d0e0*/  FMNMX.FTZ R15, R18, R15, !PT ;  /* 0x0000000f120f7209 */ /* 0x002fe20007810000 */
[--C-:B------:R-:W-:Y:S01]  /*d0f0*/  FFMA.FTZ R112, R112, UR4, -R132.reuse ;  /* 0x0000000470707c23 */ /* 0x100fe20008010884 */
[--C-:B------:R-:W-:Y:S01]  /*d100*/  FFMA.FTZ R127, R127, UR4, -R132.reuse ;  /* 0x000000047f7f7c23 */ /* 0x100fe20008010884 */
[--C-:B------:R-:W-:Y:S01]  /*d110*/  FFMA.FTZ R115, R115, UR4, -R132.reuse ;  /* 0x0000000473737c23 */ /* 0x100fe20008010884 */
[----:B------:R-:W-:Y:S01]  /*d120*/  FMNMX.FTZ R15, R20, R15, !PT ;  /* 0x0000000f140f7209 */ /* 0x000fe20007810000 */
[--C-:B------:R-:W-:Y:S01]  /*d130*/  FFMA.FTZ R117, R117, UR4, -R132.reuse ;  /* 0x0000000475757c23 */ /* 0x100fe20008010884 */
[--C-:B------:R-:W-:Y:S01]  /*d140*/  FFMA.FTZ R104, R104, UR4, -R132.reuse ;  /* 0x0000000468687c23 */ /* 0x100fe20008010884 */
[----:B------:R-:W1:Y:S01]  /*d150*/  MUFU.TANH R113, R113 ;  /* 0x0000007100717308 */ /* 0x000e620000002400 */
        /* <DEDUP_REMOVED lines=12> */
[----:B0-----:R-:W-:Y:S01]  /*d220*/  FMNMX.FTZ R15, R124, R15, !PT ;  /* 0x0000000f7c0f7209 */ /* 0x001fe20007810000 */
[--C-:B------:R-:W-:Y:S01]  /*d230*/  FFMA.FTZ R89, R89, UR4, -R132.reuse ;  /* 0x0000000459597c23 */ /* 0x100fe20008010884 */
[--C-:B------:R-:W-:Y:S01]  /*d240*/  FFMA.FTZ R92, R92, UR4, -R132.reuse ;  /* 0x000000045c5c7c23 */ /* 0x100fe20008010884 */
[----:B------:R-:W0:Y:S01]  /*d250*/  MUFU.TANH R116, R116 ;  /* 0x0000007400747308 */ /* 0x000e220000002400 */
[----:B---3--:R-:W-:Y:S01]  /*d260*/  FMNMX.FTZ R12, R126, R15, !PT ;  /* 0x0000000f7e0c7209 */ /* 0x008fe20007810000 */
[--C-:B------:R-:W-:Y:S01]  /*d270*/  FFMA.FTZ R93, R93, UR4, -R132.reuse ;  /* 0x000000045d5d7c23 */ /* 0x100fe20008010884 */
[--C-:B------:R-:W-:Y:S01]  /*d280*/  FFMA.FTZ R80, R80, UR4, -R132.reuse ;  /* 0x0000000450507c23 */ /* 0x100fe20008010884 */
[--C-:B------:R-:W-:Y:S01]  /*d290*/  FFMA.FTZ R81, R81, UR4, -R132.reuse ;  /* 0x0000000451517c23 */ /* 0x100fe20008010884 */
[----:B-1----:R-:W-:Y:S01]  /*d2a0*/  FMNMX.FTZ R15, R113, R12, !PT ;  /* 0x0000000c710f7209 */ /* 0x002fe20007810000 */
[--C-:B------:R-:W-:Y:S01]  /*d2b0*/  FFMA.FTZ R84, R84, UR4, -R132.reuse ;  /* 0x0000000454547c23 */ /* 0x100fe20008010884 */
[--C-:B------:R-:W-:Y:S01]  /*d2c0*/  FFMA.FTZ R85, R85, UR4, -R132.reuse ;  /* 0x0000000455557c23 */ /* 0x100fe20008010884 */
[----:B------:R-:W1:Y:S01]  /*d2d0*/  MUFU.TANH R118, R118 ;  /* 0x0000007600767308 */ /* 0x000e620000002400 */
[----:B--2---:R-:W-:Y:S01]  /*d2e0*/  FMNMX.FTZ R15, R114, R15, !PT ;  /* 0x0000000f720f7209 */ /* 0x004fe20007810000 */
[--C-:B------:R-:W-:Y:S01]  /*d2f0*/  FFMA.FTZ R72, R72, UR4, -R132.reuse ;  /* 0x0000000448487c23 */ /* 0x100fe20008010884 */
[--C-:B------:R-:W-:Y:S01]  /*d300*/  FFMA.FTZ R73, R73, UR4, -R132.reuse ;  /* 0x0000000449497c23 */ /* 0x100fe20008010884 */
[--C-:B------:R-:W-:Y:S01]  /*d310*/  FFMA.FTZ R103, R103, UR4, -R132.reuse ;  /* 0x0000000467677c23 */ /* 0x100fe20008010884 */
[----:B------:R-:W-:-:S03]  /*d320*/  FFMA.FTZ R132, R76, UR4, -R132 ;  /* 0x000000044c847c23 */ /* 0x000fc60008010884 */
[----:B------:R-:W2:Y:S01]  /*d330*/  MUFU.TANH R106, R106 ;  /* 0x0000006a006a7308 */ /* 0x000ea20000002400 */
[----:B0-----:R-:W-:-:S07]  /*d340*/  FMNMX.FTZ R15, R116, R15, !PT ;  /* 0x0000000f740f7209 */ /* 0x001fce0007810000 */
[----:B------:R-:W0:Y:S01]  /*d350*/  MUFU.TANH R107, R107 ;  /* 0x0000006b006b7308 */ /* 0x000e220000002400 */
[----:B-1----:R-:W-:-:S07]  /*d360*/  FMNMX.FTZ R15, R118, R15, !PT ;  /* 0x0000000f760f7209 */ /* 0x002fce0007810000 */
[----:B------:R-:W1:Y:S01]  /*d370*/  MUFU.TANH R109, R109 ;  /* 0x0000006d006d7308 */ /* 0x000e620000002400 */
[----:B--2---:R-:W-:Y:S01]  /*d380*/  FMNMX.FTZ R12, R106, R15, !PT ;  /* 0x0000000f6a0c7209 */ /* 0x004fe20007810000 */
[----:B------:R-:W-:Y:S02]  /*d390*/  WARPGROUP.DEPBAR.LE gsb0, 0x0 ;  /* 0x00008000000079c5 */ /* 0x000fe40000010000 */
[----:B------:R-:W-:-:S04]  /*d3a0*/  WARPGROUP.ARRIVE ;  /* 0x00000000000079c5 */ /* 0x000fc80000000000 */
[----:B------:R-:W2:Y:S01]  /*d3b0*/  MUFU.TANH R110, R110 ;  /* 0x0000006e006e7308 */ /* 0x000ea20000002400 */
[----:B0-----:R-:W-:Y:S01]  /*d3c0*/  FMNMX.FTZ R12, R107, R12, !PT ;  /* 0x0000000c6b0c7209 */ /* 0x001fe20007810000 */
[----:B------:R-:W-:Y:S01]  /*d3d0*/  HGMMA.64x96x16.F32 R24, gdesc[UR32].tnspB, R24, gsb0 ;  /* 0x41600000201879f0 */ /* 0x000fe20008000818 */
[----:B------:R-:W-:Y:S02]  /*d3e0*/  UIADD3 UR32, UR10, 0x780, URZ ;  /* 0x000007800a207890 */ /* 0x000fe4000fffe03f */
[----:B------:R-:W-:-:S03]  /*d3f0*/  UIADD3 UR34, UR11, 0x140, URZ ;  /* 0x000001400b227890 */ /* 0x000fc6000fffe03f */
[----:B------:R-:W0:Y:S01]  /*d400*/  MUFU.TANH R97, R97 ;  /* 0x0000006100617308 */ /* 0x000e220000002400 */
[----:B------:R-:W-:Y:S01]  /*d410*/  UMOV UR33, 0xc0000010 ;  /* 0xc000001000217882 */ /* 0x000fe20000000000 */
[----:B------:R-:W-:Y:S01]  /*d420*/  UMOV UR35, 0x80000020 ;  /* 0x8000002000237882 */ /* 0x000fe20000000000 */
[----:B-1----:R-:W-:-:S05]  /*d430*/  FMNMX.FTZ R15, R109, R12, !PT ;  /* 0x0000000c6d0f7209 */ /* 0x002fca0007810000 */
        /* <DEDUP_REMOVED lines=34> */
[----:B0-----:R-:W-:-:S07]  /*d660*/  FMNMX.FTZ R12, R95, R12, !PT ;  /* 0x0000000c5f0c7209 */ /* 0x001fce0007810000 */
[----:B------:R-:W0:Y:S01]  /*d670*/  MUFU.TANH R79, R79 ;  /* 0x0000004f004f7308 */ /* 0x000e220000002400 */
[----:B-1----:R-:W-:-:S07]  /*d680*/  FMNMX.FTZ R15, R75, R12, !PT ;  /* 0x0000000c4b0f7209 */ /* 0x002fce0007810000 */
[----:B------:R-:W-:Y:S01]  /*d690*/  MUFU.EX2 R4, R4 ;  /* 0x0000000400047308 */ /* 0x000fe20000000800 */
[----:B--2---:R-:W-:-:S07]  /*d6a0*/  FMNMX.FTZ R12, R78, R15, !PT ;  /* 0x0000000f4e0c7209 */ /* 0x004fce0007810000 */
[----:B------:R-:W-:Y:S01]  /*d6b0*/  MUFU.EX2 R6, R6 ;  /* 0x0000000600067308 */ /* 0x000fe20000000800 */
[----:B0-----:R-:W-:-:S05]  /*d6c0*/  FMNMX.FTZ R12, R79, R12, !PT ;  /* 0x0000000c4f0c7209 */ /* 0x001fca0007810000 */
[----:B------:R-:W0:Y:S02]  /*d6d0*/  SHFL.BFLY PT, R15, R12, 0x2, 0x1f ;  /* 0x0c401f000c0f7f89 */ /* 0x000e2400000e0000 */
[----:B------:R-:W-:Y:S08]  /*d6e0*/  MUFU.EX2 R133, R133 ;  /* 0x0000008500857308 */ /* 0x000ff00000000800 */
[----:B------:R-:W-:Y:S08]  /*d6f0*/  MUFU.EX2 R131, R131 ;  /* 0x0000008300837308 */ /* 0x000ff00000000800 */
[----:B------:R-:W-:Y:S01]  /*d700*/  MUFU.EX2 R134, R134 ;  /* 0x0000008600867308 */ /* 0x000fe20000000800 */
[----:B0-----:R-:W-:-:S07]  /*d710*/  FMNMX.FTZ R14, R12, R15, !PT ;  /* 0x0000000f0c0e7209 */ /* 0x001fce0007810000 */
[----:B------:R-:W-:Y:S01]  /*d720*/  MUFU.EX2 R8, R8 ;  /* 0x0000000800087308 */ /* 0x000fe20000000800 */
[----:B------:R-:W0:Y:S07]  /*d730*/  SHFL.BFLY PT, R15, R14, 0x1, 0x1f ;  /* 0x0c201f000e0f7f89 */ /* 0x000e2e00000e0000 */
[----:B------:R-:W-:Y:S08]  /*d740*/  MUFU.EX2 R10, R10 ;  /* 0x0000000a000a7308 */ /* 0x000ff00000000800 */
[----:B------:R-:W-:Y:S08]  /*d750*/  MUFU.EX2 R19, R19 ;  /* 0x0000001300137308 */ /* 0x000ff00000000800 */
[----:B------:R-:W-:Y:S01]  /*d760*/  MUFU.EX2 R21, R21 ;  /* 0x0000001500157308 */ /* 0x000fe20000000800 */
[----:B0-----:R-:W-:-:S05]  /*d770*/  FMNMX.FTZ R130, R14, R15, !PT ;  /* 0x0000000f0e827209 */ /* 0x001fca0007810000 */
[C---:B------:R-:W-:Y:S01]  /*d780*/  FMUL.FTZ R135, R130.reuse, UR4 ;  /* 0x0000000482877c20 */ /* 0x040fe20008410000 */
[----:B------:R-:W-:Y:S01]  /*d790*/  FADD.FTZ R12, -R130, R5 ;  /* 0x00000005820c7221 */ /* 0x000fe20000010100 */
[----:B------:R-:W-:Y:S02]  /*d7a0*/  MUFU.EX2 R120, R120 ;  /* 0x0000007800787308 */ /* 0x000fe40000000800 */
[--C-:B------:R-:W-:Y:S01]  /*d7b0*/  FFMA.FTZ R7, R7, UR4, -R135.reuse ;  /* 0x0000000407077c23 */ /* 0x100fe20008010887 */
[--C-:B------:R-:W-:Y:S01]  /*d7c0*/  FFMA.FTZ R136, R13, UR4, -R135.reuse ;  /* 0x000000040d887c23 */ /* 0x100fe20008010887 */
[----:B------:R-:W-:Y:S01]  /*d7d0*/  IMAD.U32 R13, RZ, RZ, UR36 ;  /* 0x00000024ff0d7e24 */ /* 0x000fe2000f8e00ff */
[----:B------:R-:W-:Y:S02]  /*d7e0*/  WARPGROUP.DEPBAR.LE gsb0, 0x0 ;  /* 0x00008000000079c5 */ /* 0x000fe40000010000 */
[----:B------:R-:W-:Y:S01]  /*d7f0*/  WARPGROUP.ARRIVE ;  /* 0x00000000000079c5 */ /* 0x000fe20000000000 */
[----:B------:R-:W-:Y:S01]  /*d800*/  FMUL.FTZ R12, R12, UR4 ;  /* 0x000000040c0c7c20 */ /* 0x000fe20008410000 */
[--C-:B------:R-:W-:Y:S01]  /*d810*/  FFMA.FTZ R15, R9, UR4, -R135.reuse ;  /* 0x00000004090f7c23 */ /* 0x100fe20008010887 */
[----:B------:R-:W-:Y:S01]  /*d820*/  MUFU.EX2 R7, R7 ;  /* 0x0000000700077308 */ /* 0x000fe20000000800 */
[--C-:B------:R-:W-:Y:S01]  /*d830*/  FFMA.FTZ R14, R11, UR4, -R135.reuse ;  /* 0x000000040b0e7c23 */ /* 0x100fe20008010887 */
[----:B------:R-:W-:Y:S01]  /*d840*/  @!P1 LEA R13, R13, UR37, 0x3 ;  /* 0x000000250d0d9c11 */ /* 0x000fe2000f8e18ff */
[----:B------:R-:W-:Y:S01]  /*d850*/  HGMMA.64x96x16.F32 R24, gdesc[UR32].tnspB, R24, gsb0 ;  /* 0x41600000201879f0 */ /* 0x000fe20008000818 */
[----:B------:R-:W-:Y:S01]  /*d860*/  UIADD3 UR32, UR10, 0xa80, URZ ;  /* 0x00000a800a207890 */ /* 0x000fe2000fffe03f */
[--C-:B------:R-:W-:Y:S01]  /*d870*/  FFMA.FTZ R137, R18, UR4, -R135.reuse ;  /* 0x0000000412897c23 */ /* 0x100fe20008010887 */
[----:B------:R-:W-:Y:S01]  /*d880*/  UIADD3 UR34, UR11, 0x1c0, URZ ;  /* 0x000001c00b227890 */ /* 0x000fe2000fffe03f */
[----:B------:R-:W-:Y:S01]  /*d890*/  @!P1 VIADD R13, R13, 0x31c40 ;  /* 0x00031c400d0d9836 */ /* 0x000fe20000000000 */
[----:B------:R-:W-:Y:S01]  /*d8a0*/  UMOV UR33, 0xc0000010 ;  /* 0xc000001000217882 */ /* 0x000fe20000000000 */
[----:B------:R-:W-:Y:S01]  /*d8b0*/  UMOV UR35, 0x80000020 ;  /* 0x8000002000237882 */ /* 0x000fe20000000000 */
[----:B------:R0:W1:Y:S01]  /*d8c0*/  MUFU.EX2 R76, R12 ;  /* 0x0000000c004c7308 */ /* 0x0000620000000800 */
[--C-:B------:R-:W-:Y:S01]  /*d8d0*/  FFMA.FTZ R18, R116, UR4, -R135.reuse ;  /* 0x0000000474127c23 */ /* 0x100fe20008010887 */
[--C-:B------:R-:W-:Y:S01]  /*d8e0*/  FFMA.FTZ R116, R118, UR4, -R135.reuse ;  /* 0x0000000476747c23 */ /* 0x100fe20008010887 */
[--C-:B------:R-:W-:Y:S01]  /*d8f0*/  FFMA.FTZ R9, R17, UR4, -R135.reuse ;  /* 0x0000000411097c23 */ /* 0x100fe20008010887 */
[--C-:B------:R-:W-:Y:S01]  /*d900*/  FFMA.FTZ R11, R20, UR4, -R135.reuse ;  /* 0x00000004140b7c23 */ /* 0x100fe20008010887 */
[--C-:B------:R-:W-:Y:S01]  /*d910*/  FFMA.FTZ R128, R128, UR4, -R135.reuse ;  /* 0x0000000480807c23 */ /* 0x100fe20008010887 */
[--C-:B------:R-:W-:Y:S01]  /*d920*/  FFMA.FTZ R121, R121, UR4, -R135.reuse ;  /* 0x0000000479797c23 */ /* 0x100fe20008010887 */
[----:B------:R-:W-:Y:S01]  /*d930*/  FFMA.FTZ R122, R122, UR4, -R135 ;  /* 0x000000047a7a7c23 */ /* 0x000fe20008010887 */
[----:B------:R-:W-:Y:S01]  /*d940*/  MUFU.EX2 R5, R132 ;  /* 0x0000008400057308 */ /* 0x000fe20000000800 */
[----:B0-----:R-:W-:-:S02]  /*d950*/  VIADD R12, R145, 0x9 ;  /* 0x00000009910c7836 */ /* 0x001fc40000000000 */
[--C-:B------:R-:W-:Y:S01]  /*d960*/  FFMA.FTZ R20, R124, UR4, -R135.reuse ;  /* 0x000000047c147c23 */ /* 0x100fe20008010887 */
[--C-:B------:R-:W-:Y:S01]  /*d970*/  FFMA.FTZ R124, R126, UR4, -R135.reuse ;  /* 0x000000047e7c7c23 */ /* 0x100fe20008010887 */
[--C-:B------:R-:W-:Y:S01]  /*d980*/  FFMA.FTZ R113, R113, UR4, -R135.reuse ;  /* 0x0000000471717c23 */ /* 0x100fe20008010887 */
[--C-:B------:R-:W-:Y:S01]  /*d990*/  FFMA.FTZ R114, R114, UR4, -R135.reuse ;  /* 0x0000000472727c23 */ /* 0x100fe20008010887 */
[----:B------:R-:W-:Y:S01]  /*d9a0*/  SEL R118, R12, 0x9, !P2 ;  /* 0x000000090c767807 */ /* 0x000fe20005000000 */
[----:B------:R-:W-:Y:S01]  /*d9b0*/  FFMA.FTZ R17, R106, UR4, -R135 ;  /* 0x000000046a117c23 */ /* 0x000fe20008010887 */
[----:B------:R-:W0:Y:S01]  /*d9c0*/  MUFU.EX2 R15, R15 ;  /* 0x0000000f000f7308 */ /* 0x000e220000000800 */
[----:B------:R-:W-:Y:S01]  /*d9d0*/  @!P1 PRMT R12, RZ, 0x654, R13 ;  /* 0x00000654ff0c9816 */ /* 0x000fe2000000000d */
        /* <DEDUP_REMOVED lines=13> */
[----:B------:R-:W-:Y:S01]  /*dab0*/  FFMA.FTZ R79, R79, UR4, -R135 ;  /* 0x000000044f4f7c23 */ /* 0x000fe20008010887 */
[----:B------:R-:W4:Y:S01]  /*dac0*/  MUFU.EX2 R136, R136 ;  /* 0x0000008800887308 */ /* 0x000f220000000800 */
[----:B--2---:R-:W-:-:S02]  /*dad0*/  IMAD.U32 R14, RZ, RZ, UR7 ;  /* 0x00000007ff0e7e24 */ /* 0x004fc4000f8e00ff */
[----:B------:R-:W-:Y:S01]  /*dae0*/  FFMA.FTZ R95, R95, UR4, -R135 ;  /* 0x000000045f5f7c23 */ /* 0x000fe20008010887 */
[----:B------:R-:W-:Y:S01]  /*daf0*/  ISETP.LT.AND P2, PT, RZ, UR38, PT ;  /* 0x00000026ff007c0c */ /* 0x000fe2000bf41270 */
[----:B------:R-:W-:Y:S01]  /*db00*/  UIADD3 UR7, UR38, -0x1, URZ ;  /* 0xffffffff26077890 */ /* 0x000fe2000fffe03f */
[----:B------:R-:W-:Y:S02]  /*db10*/  @!P1 LEA R14, R14, UR37, 0x3 ;  /* 0x000000250e0e9c11 */ /* 0x000fe4000f8e18ff */
[----:B------:R-:W2:Y:S02]  /*db20*/  MUFU.EX2 R9, R9 ;  /* 0x0000000900097308 */ /* 0x000ea40000000800 */
[----:B------:R-:W-:Y:S01]  /*db30*/  @!P1 IADD3 R13, R14, 0x31c60, RZ ;  /* 0x00031c600e0d9810 */ /* 0x000fe20007ffe0ff */
[----:B-1----:R-:W-:Y:S01]  /*db40*/  FFMA.FTZ R14, R76, R0, R7 ;  /* 0x000000004c0e7223 */ /* 0x002fe20000010007 */
[----:B------:R-:W-:Y:S01]  /*db50*/  FFMA.FTZ R0, R98, UR4, -R135 ;  /* 0x0000000462007c23 */ /* 0x000fe20008010887 */
[----:B------:R-:W-:Y:S01]  /*db60*/  UMOV UR38, UR7 ;  /* 0x0000000700267c82 */ /* 0x000fe20008000000 */
[----:B------:R-:W-:Y:S01]  /*db70*/  @!P1 PRMT R13, RZ, 0x654, R13 ;  /* 0x00000654ff0d9816 */ /* 0x000fe2000000000d */
[----:B------:R-:W-:Y:S01]  /*db80*/  UMOV UR7, UR36 ;  /* 0x0000002400077c82 */ /* 0x000fe20008000000 */
[----:B------:R-:W1:Y:S08]  /*db90*/  MUFU.EX2 R137, R137 ;  /* 0x0000008900897308 */ /* 0x000e700000000800 */
[----:B------:R-:W5:Y:S08]  /*dba0*/  MUFU.EX2 R11, R11 ;  /* 0x0000000b000b7308 */ /* 0x000f700000000800 */
[----:B------:R-:W5:Y:S08]  /*dbb0*/  MUFU.EX2 R128, R128 ;  /* 0x0000008000807308 */ /* 0x000f700000000800 */
[----:B------:R-:W5:Y:S08]  /*dbc0*/  MUFU.EX2 R121, R121 ;  /* 0x0000007900797308 */ /* 0x000f700000000800 */
[----:B------:R-:W-:Y:S08]  /*dbd0*/  MUFU.EX2 R129, R129 ;  /* 0x0000008100817308 */ /* 0x000ff00000000800 */
[----:B------:R-:W5:Y:S01]  /*dbe0*/  MUFU.EX2 R122, R122 ;  /* 0x0000007a007a7308 */ /* 0x000f620000000800 */
[----:B------:R-:W-:-:S02]  /*dbf0*/  WARPGROUP.DEPBAR.LE gsb0, 0x0 ;  /* 0x00008000000079c5 */ /* 0x000fc40000010000 */
[----:B------:R-:W-:-:S05]  /*dc00*/  WARPGROUP.ARRIVE ;  /* 0x00000000000079c5 */ /* 0x000fca0000000000 */
[----:B------:R-:W-:Y:S01]  /*dc10*/  MUFU.EX2 R123, R123 ;  /* 0x0000007b007b7308 */ /* 0x000fe20000000800 */
[----:B------:R-:W-:Y:S01]  /*dc20*/  HGMMA.64x96x16.F32 R24, gdesc[UR32].tnspB, R24, gsb0 ;  /* 0x41600000201879f0 */ /* 0x000fe20008000818 */
[----:B------:R-:W-:Y:S02]  /*dc30*/  UIADD3 UR32, UR10, 0xc00, URZ ;  /* 0x00000c000a207890 */ /* 0x000fe4000fffe03f */
[----:B------:R-:W-:-:S04]  /*dc40*/  UIADD3 UR34, UR11, 0x200, URZ ;  /* 0x000002000b227890 */ /* 0x000fc8000fffe03f */
[----:B------:R-:W-:Y:S01]  /*dc50*/  MUFU.EX2 R20, R20 ;  /* 0x0000001400147308 */ /* 0x000fe20000000800 */
[----:B------:R-:W-:Y:S01]  /*dc60*/  UMOV UR33, 0xc0000010 ;  /* 0xc000001000217882 */ /* 0x000fe20000000000 */
[----:B------:R-:W-:-:S06]  /*dc70*/  UMOV UR35, 0x80000020 ;  /* 0x8000002000237882 */ /* 0x000fcc0000000000 */
[----:B------:R-:W5:Y:S08]  /*dc80*/  MUFU.EX2 R125, R125 ;  /* 0x0000007d007d7308 */ /* 0x000f700000000800 */
[----:B------:R-:W5:Y:S08]  /*dc90*/  MUFU.EX2 R124, R124 ;  /* 0x0000007c007c7308 */ /* 0x000f700000000800 */
[----:B------:R-:W5:Y:S08]  /*dca0*/  MUFU.EX2 R112, R112 ;  /* 0x0000007000707308 */ /* 0x000f700000000800 */
[----:B------:R-:W-:Y:S08]  /*dcb0*/  MUFU.EX2 R113, R113 ;  /* 0x0000007100717308 */ /* 0x000ff00000000800 */
[----:B------:R-:W5:Y:S08]  /*dcc0*/  MUFU.EX2 R127, R127 ;  /* 0x0000007f007f7308 */ /* 0x000f700000000800 */
[----:B------:R-:W5:Y:S08]  /*dcd0*/  MUFU.EX2 R114, R114 ;  /* 0x0000007200727308 */ /* 0x000f700000000800 */
[----:B------:R-:W-:Y:S08]  /*dce0*/  MUFU.EX2 R115, R115 ;  /* 0x0000007300737308 */ /* 0x000ff00000000800 */
[----:B------:R-:W-:Y:S08]  /*dcf0*/  MUFU.EX2 R18, R18 ;  /* 0x0000001200127308 */ /* 0x000ff00000000800 */
[----:B------:R-:W5:Y:S08]  /*dd00*/  MUFU.EX2 R117, R117 ;  /* 0x0000007500757308 */ /* 0x000f700000000800 */
[----:B------:R-:W5:Y:S08]  /*dd10*/  MUFU.EX2 R116, R116 ;  /* 0x0000007400747308 */ /* 0x000f700000000800 */
        /* <DEDUP_REMOVED lines=16> */
[----:B------:R-:W5:Y:S08]  /*de20*/  MUFU.EX2 R101, R101 ;  /* 0x0000006500657308 */ /* 0x000f700000000800 */
        /* <DEDUP_REMOVED lines=12> */
[----:B0-----:R-:W-:Y:S01]  /*def0*/  FADD.FTZ R3, R15, R14 ;  /* 0x0000000e0f037221 */ /* 0x001fe20000010000 */
[----:B------:R0:W-:Y:S01]  /*df00*/  @!P1 SYNCS.ARRIVE.TRANS64.RED.A1T0 RZ, [R13+URZ], RZ ;  /* 0x000000ff0dff99a7 */ /* 0x0001e2000810043f */
[----:B------:R-:W-:Y:S01]  /*df10*/  F2FP.F16.F32.PACK_AB R14, R134, R131 ;  /* 0x00000083860e723e */ /* 0x000fe200000000ff */
[----:B------:R-:W-:Y:S01]  /*df20*/  FADD.FTZ R12, R133, R12 ;  /* 0x0000000c850c7221 */ /* 0x000fe20000010000 */
[----:B------:R-:W-:Y:S01]  /*df30*/  MUFU.EX2 R92, R92 ;  /* 0x0000005c005c7308 */ /* 0x000fe20000000800 */
[-C--:B------:R-:W-:Y:S01]  /*df40*/  FMUL.FTZ R36, R36, R4.reuse ;  /* 0x0000000424247220 */ /* 0x080fe20000410000 */
[-C--:B------:R-:W-:Y:S01]  /*df50*/  FMUL.FTZ R37, R37, R4.reuse ;  /* 0x0000000425257220 */ /* 0x080fe20000410000 */
[-C--:B------:R-:W-:Y:S01]  /*df60*/  FMUL.FTZ R40, R40, R4.reuse ;  /* 0x0000000428287220 */ /* 0x080fe20000410000 */
[----:B------:R-:W-:Y:S01]  /*df70*/  FMUL.FTZ R41, R41, R4 ;  /* 0x0000000429297220 */ /* 0x000fe20000410000 */
[----:B0-----:R-:W-:Y:S01]  /*df80*/  FADD.FTZ R13, R131, R12 ;  /* 0x0000000c830d7221 */ /* 0x001fe20000010000 */
[----:B------:R-:W-:Y:S01]  /*df90*/  F2FP.F16.F32.PACK_AB R12, R133, R6 ;  /* 0x00000006850c723e */ /* 0x000fe200000000ff */
[----:B------:R-:W-:Y:S01]  /*dfa0*/  FADD.FTZ R133, R132, R3 ;  /* 0x0000000384857221 */ /* 0x000fe20000010000 */
[----:B------:R-:W-:Y:S01]  /*dfb0*/  FFMA.FTZ R3, R100, UR4, -R135 ;  /* 0x0000000464037c23 */ /* 0x000fe20008010887 */
[----:B------:R-:W-:Y:S01]  /*dfc0*/  FADD.FTZ R139, R134, R13 ;  /* 0x0000000d868b7221 */ /* 0x000fe20000010000 */
[----:B------:R-:W-:Y:S01]  /*dfd0*/  F2FP.F16.F32.PACK_AB R13, R15, R7 ;  /* 0x000000070f0d723e */ /* 0x000fe200000000ff */
[----:B----4-:R-:W-:Y:S01]  /*dfe0*/  FADD.FTZ R98, R136, R133 ;  /* 0x0000008588627221 */ /* 0x010fe20000010000 */
[----:B------:R-:W-:Y:S01]  /*dff0*/  FFMA.FTZ R7, R77, UR4, -R135 ;  /* 0x000000044d077c23 */ /* 0x000fe20008010887 */
[----:B------:R-:W-:Y:S01]  /*e000*/  FADD.FTZ R139, R8, R139 ;  /* 0x0000008b088b7221 */ /* 0x000fe20000010000 */
[----:B------:R-:W-:Y:S01]  /*e010*/  FFMA.FTZ R77, R82, UR4, -R135 ;  /* 0x00000004524d7c23 */ /* 0x000fe20008010887 */
[----:B--2---:R-:W-:Y:S01]  /*e020*/  FADD.FTZ R98, R9, R98 ;  /* 0x0000006209627221 */ /* 0x004fe20000010000 */
[----:B------:R-:W-:Y:S01]  /*e030*/  F2FP.F16.F32.PACK_AB R15, R136, R132 ;  /* 0x00000084880f723e */ /* 0x000fe200000000ff */
[----:B------:R-:W-:Y:S01]  /*e040*/  FADD.FTZ R100, R10, R139 ;  /* 0x0000008b0a647221 */ /* 0x000fe20000010000 */
[----:B------:R-:W-:Y:S01]  /*e050*/  FFMA.FTZ R6, R102, UR4, -R135 ;  /* 0x0000000466067c23 */ /* 0x000fe20008010887 */
[----:B-1----:R-:W-:Y:S01]  /*e060*/  FADD.FTZ R98, R137, R98 ;  /* 0x0000006289627221 */ /* 0x002fe20000010000 */
[----:B------:R-:W-:Y:S01]  /*e070*/  MUFU.EX2 R3, R3 ;  /* 0x0000000300037308 */ /* 0x000fe20000000800 */
[----:B------:R-:W-:Y:S01]  /*e080*/  FADD.FTZ R100, R19, R100 ;  /* 0x0000006413647221 */ /* 0x000fe20000010000 */
[----:B------:R0:W-:Y:S01]  /*e090*/  STSM.16.M88.4 [R2+0x24300], R12 ;  /* 0x0243000c02007844 */ /* 0x0001e20000000200 */
[----:B-----5:R-:W-:Y:S01]  /*e0a0*/  FADD.FTZ R131, R11, R98 ;  /* 0x000000620b837221 */ /* 0x020fe20000010000 */
        /* <DEDUP_REMOVED lines=18> */
[----:B------:R1:W-:Y:S01]  /*e1d0*/  STSM.16.M88.4 [R2+0x25b00], R8 ;  /* 0x025b000802007844 */ /* 0x0003e20000000200 */
[----:B------:R-:W-:Y:S01]  /*e1e0*/  FADD.FTZ R98, R124, R131 ;  /* 0x000000837c627221 */ /* 0x000fe20000010000 */
[----:B------:R-:W-:Y:S01]  /*e1f0*/  F2FP.F16.F32.PACK_AB R120, R129, R120 ;  /* 0x000000788178723e */ /* 0x000fe200000000ff */
[----:B------:R-:W-:Y:S01]  /*e200*/  FADD.FTZ R100, R112, R133 ;  /* 0x0000008570647221 */ /* 0x000fe20000010000 */
[----:B------:R-:W-:Y:S01]  /*e210*/  F2FP.F16.F32.PACK_AB R112, R127, R112 ;  /* 0x000000707f70723e */ /* 0x000fe200000000ff */
[----:B------:R-:W-:Y:S01]  /*e220*/  FADD.FTZ R131, R113, R98 ;  /* 0x0000006271837221 */ /* 0x000fe20000010000 */
[C---:B------:R-:W-:Y:S01]  /*e230*/  F2FP.F16.F32.PACK_AB R113, R114.reuse, R113 ;  /* 0x000000717271723e */ /* 0x040fe200000000ff */
        /* <DEDUP_REMOVED lines=8> */
[----:B0-----:R-:W-:Y:S01]  /*e2c0*/  FADD.FTZ R13, R117, R100 ;  /* 0x00000064750d7221 */ /* 0x001fe20000010000 */
[----:B------:R-:W-:Y:S01]  /*e2d0*/  MUFU.EX2 R91, R91 ;  /* 0x0000005b005b7308 */ /* 0x000fe20000000800 */
[----:B------:R-:W-:Y:S01]  /*e2e0*/  FADD.FTZ R12, R116, R131 ;  /* 0x00000083740c7221 */ /* 0x000fe20000010000 */
[----:B------:R0:W-:Y:S01]  /*e2f0*/  STSM.16.M88.4 [R2+0x27300], R120 ;  /* 0x0273007802007844 */ /* 0x0001e20000000200 */
[----:B------:R-:W-:Y:S01]  /*e300*/  FADD.FTZ R14, R104, R13 ;  /* 0x0000000d680e7221 */ /* 0x000fe20000010000 */
[----:B------:R-:W-:Y:S01]  /*e310*/  F2FP.F16.F32.PACK_AB R104, R105, R104 ;  /* 0x000000686968723e */ /* 0x000fe200000000ff */
[----:B------:R-:W-:Y:S01]  /*e320*/  FADD.FTZ R13, R17, R12 ;  /* 0x0000000c110d7221 */ /* 0x000fe20000010000 */
[----:B------:R0:W-:Y:S01]  /*e330*/  STSM.16.M88.4 [R2+0x28b00], R112 ;  /* 0x028b007002007844 */ /* 0x0001e20000000200 */
[----:B------:R-:W-:Y:S01]  /*e340*/  FADD.FTZ R15, R105, R14 ;  /* 0x0000000e690f7221 */ /* 0x000fe20000010000 */
[----:B------:R-:W2:Y:S01]  /*e350*/  MUFU.EX2 R93, R93 ;  /* 0x0000005d005d7308 */ /* 0x000ea20000000800 */
[C---:B------:R-:W-:Y:S01]  /*e360*/  FADD.FTZ R14, R106.reuse, R13 ;  /* 0x0000000d6a0e7221 */ /* 0x040fe20000010000 */
[----:B------:R-:W-:Y:S01]  /*e370*/  F2FP.F16.F32.PACK_AB R105, R106, R17 ;  /* 0x000000116a69723e */ /* 0x000fe200000000ff */
[----:B------:R-:W-:Y:S01]  /*e380*/  FADD.FTZ R20, R108, R15 ;  /* 0x0000000f6c147221 */ /* 0x000fe20000010000 */
[----:B------:R-:W-:Y:S01]  /*e390*/  F2FP.F16.F32.PACK_AB R106, R119, R108 ;  /* 0x0000006c776a723e */ /* 0x000fe200000000ff */
[----:B------:R-:W-:Y:S01]  /*e3a0*/  FADD.FTZ R14, R107, R14 ;  /* 0x0000000e6b0e7221 */ /* 0x000fe20000010000 */
        /* <DEDUP_REMOVED lines=8> */
[C---:B------:R-:W-:Y:S01]  /*e430*/  F2FP.F16.F32.PACK_AB R97, R0.reuse, R97 ;  /* 0x000000610061723e */ /* 0x040fe200000000ff */
[----:B------:R-:W-:Y:S01]  /*e440*/  FADD.FTZ R18, R111, R18 ;  /* 0x000000126f127221 */ /* 0x000fe20000010000 */
[----:B------:R-:W4:Y:S01]  /*e450*/  MUFU.EX2 R80, R80 ;  /* 0x0000005000507308 */ /* 0x000f220000000800 */
[----:B------:R-:W-:Y:S01]  /*e460*/  FADD.FTZ R14, R0, R13 ;  /* 0x0000000d000e7221 */ /* 0x000fe20000010000 */
[----:B--2---:R-:W-:Y:S01]  /*e470*/  F2FP.F16.F32.PACK_AB R90, R93, R92 ;  /* 0x0000005c5d5a723e */ /* 0x004fe200000000ff */
[----:B------:R-:W-:Y:S01]  /*e480*/  FADD.FTZ R18, R99, R18 ;  /* 0x0000001263127221 */ /* 0x000fe20000010000 */
[C---:B------:R-:W-:Y:S01]  /*e490*/  F2FP.F16.F32.PACK_AB R99, R6.reuse, R3 ;  /* 0x000000030663723e */ /* 0x040fe200000000ff */
[----:B------:R-:W-:Y:S01]  /*e4a0*/  FADD.FTZ R13, R3, R14 ;  /* 0x0000000e030d7221 */ /* 0x000fe20000010000 */
[----:B------:R0:W-:Y:S01]  /*e4b0*/  STSM.16.M88.4 [R2+0x2a300], R104 ;  /* 0x02a3006802007844 */ /* 0x0001e20000000200 */
[----:B-1----:R-:W-:Y:S01]  /*e4c0*/  FADD.FTZ R9, R101, R18 ;  /* 0x0000001265097221 */ /* 0x002fe20000010000 */
[----:B------:R-:W1:Y:S01]  /*e4d0*/  MUFU.EX2 R77, R77 ;  /* 0x0000004d004d7308 */ /* 0x000e620000000800 */
[----:B------:R-:W-:Y:S01]  /*e4e0*/  FADD.FTZ R8, R6, R13 ;  /* 0x0000000d06087221 */ /* 0x000fe20000010000 */
[----:B------:R0:W-:Y:S01]  /*e4f0*/  STSM.16.M88.4 [R2+0x2bb00], R96 ;  /* 0x02bb006002007844 */ /* 0x0001e20000000200 */
[----:B------:R-:W-:Y:S01]  /*e500*/  FADD.FTZ R10, R88, R9 ;  /* 0x00000009580a7221 */ /* 0x000fe20000010000 */
[----:B------:R-:W-:Y:S01]  /*e510*/  F2FP.F16.F32.PACK_AB R88, R89, R88 ;  /* 0x000000585958723e */ /* 0x000fe200000000ff */
[----:B------:R-:W-:Y:S01]  /*e520*/  FADD.FTZ R9, R7, R8 ;  /* 0x0000000807097221 */ /* 0x000fe20000010000 */
[-C--:B------:R-:W-:Y:S01]  /*e530*/  FMUL.FTZ R45, R45, R4.reuse ;  /* 0x000000042d2d7220 */ /* 0x080fe20000410000 */
[----:B------:R-:W-:Y:S01]  /*e540*/  FADD.FTZ R11, R89, R10 ;  /* 0x0000000a590b7221 */ /* 0x000fe20000010000 */
[----:B------:R-:W2:Y:S01]  /*e550*/  MUFU.EX2 R12, R83 ;  /* 0x00000053000c7308 */ /* 0x000ea20000000800 */
[C---:B------:R-:W-:Y:S01]  /*e560*/  FADD.FTZ R0, R82.reuse, R9 ;  /* 0x0000000952007221 */ /* 0x040fe20000010000 */
[----:B------:R-:W-:Y:S01]  /*e570*/  F2FP.F16.F32.PACK_AB R89, R82, R7 ;  /* 0x000000075259723e */ /* 0x000fe200000000ff */
[----:B------:R-:W-:Y:S01]  /*e580*/  FADD.FTZ R8, R92, R11 ;  /* 0x0000000b5c087221 */ /* 0x000fe20000010000 */
[-C--:B------:R-:W-:Y:S01]  /*e590*/  FMUL.FTZ R48, R48, R4.reuse ;  /* 0x0000000430307220 */ /* 0x080fe20000410000 */
[----:B------:R-:W-:Y:S01]  /*e5a0*/  FADD.FTZ R9, R91, R0 ;  /* 0x000000005b097221 */ /* 0x000fe20000010000 */
[C---:B---3--:R-:W-:Y:S01]  /*e5b0*/  F2FP.F16.F32.PACK_AB R91, R94.reuse, R91 ;  /* 0x0000005b5e5b723e */ /* 0x048fe200000000ff */
[----:B------:R-:W-:Y:S01]  /*e5c0*/  FADD.FTZ R3, R93, R8 ;  /* 0x000000085d037221 */ /* 0x000fe20000010000 */
[----:B------:R-:W3:Y:S01]  /*e5d0*/  MUFU.EX2 R86, R86 ;  /* 0x0000005600567308 */ /* 0x000ee20000000800 */
[----:B------:R-:W-:Y:S01]  /*e5e0*/  FADD.FTZ R0, R94, R9 ;  /* 0x000000095e007221 */ /* 0x000fe20000010000 */
[-C--:B------:R-:W-:Y:S01]  /*e5f0*/  FMUL.FTZ R49, R49, R4.reuse ;  /* 0x0000000431317220 */ /* 0x080fe20000410000 */
[----:B----4-:R-:W-:Y:S01]  /*e600*/  FADD.FTZ R6, R80, R3 ;  /* 0x0000000350067221 */ /* 0x010fe20000010000 */
[----:B------:R0:W-:Y:S01]  /*e610*/  STSM.16.M88.4 [R2+0x2d300], R88 ;  /* 0x02d3005802007844 */ /* 0x0001e20000000200 */
[----:B-1----:R-:W-:Y:S01]  /*e620*/  FADD.FTZ R3, R77, R0 ;  /* 0x000000004d037221 */ /* 0x002fe20000010000 */
        /* <DEDUP_REMOVED lines=11> */
[----:B---3--:R-:W-:Y:S01]  /*e6e0*/  FADD.FTZ R3, R86, R3 ;  /* 0x0000000356037221 */ /* 0x008fe20000010000 */
[-C--:B------:R-:W-:Y:S01]  /*e6f0*/  FMUL.FTZ R68, R68, R4.reuse ;  /* 0x0000000444447220 */ /* 0x080fe20000410000 */
[----:B------:R-:W-:Y:S01]  /*e700*/  FMUL.FTZ R69, R69, R4 ;  /* 0x0000000445457220 */ /* 0x000fe20000410000 */
[-C--:B------:R-:W-:Y:S01]  /*e710*/  FMUL.FTZ R26, R26, R76.reuse ;  /* 0x0000004c1a1a7220 */ /* 0x080fe20000410000 */
[-C--:B------:R-:W-:Y:S01]  /*e720*/  FMUL.FTZ R27, R27, R76.reuse ;  /* 0x0000004c1b1b7220 */ /* 0x080fe20000410000 */
[-C--:B------:R-:W-:Y:S01]  /*e730*/  FMUL.FTZ R30, R30, R76.reuse ;  /* 0x0000004c1e1e7220 */ /* 0x080fe20000410000 */
[----:B------:R-:W-:Y:S01]  /*e740*/  FMUL.FTZ R31, R31, R76 ;  /* 0x0000004c1f1f7220 */ /* 0x000fe20000410000 */
[----:B------:R-:W3:Y:S01]  /*e750*/  MUFU.EX2 R84, R84 ;  /* 0x0000005400547308 */ /* 0x000ee20000000800 */
[C---:B-1----:R-:W-:Y:S01]  /*e760*/  FADD.FTZ R9, R81.reuse, R6 ;  /* 0x0000000651097221 */ /* 0x042fe20000010000 */
[----:B------:R-:W-:Y:S01]  /*e770*/  F2FP.F16.F32.PACK_AB R80, R81, R80 ;  /* 0x000000505150723e */ /* 0x000fe200000000ff */
[-C--:B------:R-:W-:Y:S01]  /*e780*/  FMUL.FTZ R34, R34, R76.reuse ;  /* 0x0000004c22227220 */ /* 0x080fe20000410000 */
[----:B------:R-:W-:Y:S01]  /*e790*/  F2FP.F16.F32.PACK_AB R81, R12, R77 ;  /* 0x0000004d0c51723e */ /* 0x000fe200000000ff */
[-C--:B------:R-:W-:Y:S01]  /*e7a0*/  FMUL.FTZ R35, R35, R76.reuse ;  /* 0x0000004c23237220 */ /* 0x080fe20000410000 */
[-C--:B------:R-:W-:Y:S01]  /*e7b0*/  FMUL.FTZ R38, R38, R76.reuse ;  /* 0x0000004c26267220 */ /* 0x080fe20000410000 */
[----:B------:R-:W-:Y:S01]  /*e7c0*/  FMUL.FTZ R39, R39, R76 ;  /* 0x0000004c27277220 */ /* 0x000fe20000410000 */
[----:B------:R-:W1:Y:S01]  /*e7d0*/  MUFU.EX2 R85, R85 ;  /* 0x0000005500557308 */ /* 0x000e620000000800 */
[C---:B--2---:R-:W-:Y:S01]  /*e7e0*/  FADD.FTZ R3, R83.reuse, R3 ;  /* 0x0000000353037221 */ /* 0x044fe20000010000 */
[----:B------:R-:W-:Y:S01]  /*e7f0*/  F2FP.F16.F32.PACK_AB R83, R83, R86 ;  /* 0x000000565353723e */ /* 0x000fe200000000ff */
        /* <DEDUP_REMOVED lines=12> */
[----:B------:R-:W-:Y:S01]  /*e8c0*/  FMUL.FTZ R62, R62, R76 ;  /* 0x0000004c3e3e7220 */ /* 0x000fe20000410000 */
[----:B------:R-:W3:Y:S01]  /*e8d0*/  MUFU.EX2 R73, R73 ;  /* 0x0000004900497308 */ /* 0x000ee20000000800 */
[C---:B-1----:R-:W-:Y:S01]  /*e8e0*/  F2FP.F16.F32.PACK_AB R82, R85.reuse, R84 ;  /* 0x000000545552723e */ /* 0x042fe200000000ff */
[----:B------:R-:W-:Y:S01]  /*e8f0*/  FADD.FTZ R7, R85, R0 ;  /* 0x0000000055077221 */ /* 0x000fe20000010000 */
[-C--:B------:R-:W-:Y:S01]  /*e900*/  FMUL.FTZ R63, R63, R76.reuse ;  /* 0x0000004c3f3f7220 */ /* 0x080fe20000410000 */
[-C--:B------:R-:W-:Y:S01]  /*e910*/  FMUL.FTZ R66, R66, R76.reuse ;  /* 0x0000004c42427220 */ /* 0x080fe20000410000 */
[-C--:B------:R-:W-:Y:S01]  /*e920*/  FMUL.FTZ R67, R67, R76.reuse ;  /* 0x0000004c43437220 */ /* 0x080fe20000410000 */
[----:B------:R0:W-:Y:S01]  /*e930*/  STSM.16.M88.4 [R2+0x2eb00], R80 ;  /* 0x02eb005002007844 */ /* 0x0001e20000000200 */
[-C--:B------:R-:W-:Y:S01]  /*e940*/  FMUL.FTZ R70, R70, R76.reuse ;  /* 0x0000004c46467220 */ /* 0x080fe20000410000 */
[----:B------:R-:W1:Y:S01]  /*e950*/  MUFU.EX2 R103, R103 ;  /* 0x0000006700677308 */ /* 0x000e620000000800 */
[----:B--2---:R-:W-:Y:S01]  /*e960*/  FADD.FTZ R0, R72, R7 ;  /* 0x0000000748007221 */ /* 0x004fe20000010000 */
[----:B------:R-:W-:Y:S01]  /*e970*/  FMUL.FTZ R71, R71, R76 ;  /* 0x0000004c47477220 */ /* 0x000fe20000410000 */
[----:B------:R-:W-:-:S05]  /*e980*/  IMAD.MOV.U32 R4, RZ, RZ, R74 ;  /* 0x000000ffff047224 */ /* 0x000fca00078e004a */
[----:B------:R-:W2:Y:S01]  /*e990*/  MUFU.EX2 R14, R95 ;  /* 0x0000005f000e7308 */ /* 0x000ea20000000800 */
[C---:B---3--:R-:W-:Y:S01]  /*e9a0*/  F2FP.F16.F32.PACK_AB R8, R73.reuse, R72 ;  /* 0x000000484908723e */ /* 0x048fe200000000ff */
[----:B------:R-:W-:-:S06]  /*e9b0*/  FADD.FTZ R0, R73, R0 ;  /* 0x0000000049007221 */ /* 0x000fcc0000010000 */
[----:B------:R-:W3:Y:S01]  /*e9c0*/  MUFU.EX2 R75, R75 ;  /* 0x0000004b004b7308 */ /* 0x000ee20000000800 */
[----:B-1----:R-:W-:Y:S01]  /*e9d0*/  F2FP.F16.F32.PACK_AB R10, R5, R103 ;  /* 0x00000067050a723e */ /* 0x002fe200000000ff */
[----:B------:R-:W-:-:S06]  /*e9e0*/  FADD.FTZ R0, R103, R0 ;  /* 0x0000000067007221 */ /* 0x000fcc0000010000 */
[----:B------:R-:W1:Y:S01]  /*e9f0*/  MUFU.EX2 R78, R78 ;  /* 0x0000004e004e7308 */ /* 0x000e620000000800 */
[----:B--2---:R-:W-:-:S07]  /*ea00*/  FADD.FTZ R3, R14, R3 ;  /* 0x000000030e037221 */ /* 0x004fce0000010000 */
[----:B------:R-:W2:Y:S01]  /*ea10*/  MUFU.EX2 R79, R79 ;  /* 0x0000004f004f7308 */ /* 0x000ea20000000800 */
[C---:B---3--:R-:W-:Y:S01]  /*ea20*/  F2FP.F16.F32.PACK_AB R9, R75.reuse, R14 ;  /* 0x0000000e4b09723e */ /* 0x048fe200000000ff */
[----:B------:R-:W-:-:S04]  /*ea30*/  FADD.FTZ R3, R75, R3 ;  /* 0x000000034b037221 */ /* 0x000fc80000010000 */
[----:B-1----:R-:W-:Y:S01]  /*ea40*/  FADD.FTZ R6, R78, R3 ;  /* 0x000000034e067221 */ /* 0x002fe20000010000 */
        /* <DEDUP_REMOVED lines=13> */
.L_x_1677:
[----:B------:R-:W-:Y:S06]  /*eb20*/  BAR.ARV 0x8, 0x1a0 ;  /* 0x0206800000007b1d */ /* 0x000fec0000002000 */
[----:B------:R-:W-:Y:S05]  /*eb30*/  @!P0 BRA `(.L_x_1687) ;  /* 0x0000000000048947 */ /* 0x000fea0003800000 */
[----:B------:R-:W-:Y:S01]  /*eb40*/  BPT.TRAP 0x1 ;  /* 0x000000040000795c */ /* 0x000fe20000300000 */
.L_x_1687:
[----:B------:R-:W-:Y:S01]  /*eb50*/  ULEA UR6, UR36, UR37, 0x3 ;  /* 0x0000002524067291 */ /* 0x000fe2000f8e183f */
[----:B------:R-:W-:-:S05]  /*eb60*/  IMAD.U32 R4, RZ, RZ, UR60 ;  /* 0x0000003cff047e24 */ /* 0x000fca000f8e00ff */
[----:B------:R-:W-:-:S04]  /*eb70*/  SHF.L.U32 R4, R4, 0x1f, RZ ;  /* 0x0000001f04047819 */ /* 0x000fc800000006ff */
[----:B------:R2:W3:Y:S01]  /*eb80*/  SYNCS.PHASECHK.TRANS64.TRYWAIT P2, [UR6+0x31c50], R4 ;  /* 0x031c5004ff0075a7 */ /* 0x0004e20008040146 */
[----:B------:R-:W-:Y:S05]  /*eb90*/  @!P0 BRA `(.L_x_1688) ;  /* 0x0000000000048947 */ /* 0x000fea0003800000 */
[----:B------:R-:W-:Y:S01]  /*eba0*/  BPT.TRAP 0x1 ;  /* 0x000000040000795c */ /* 0x000fe20000300000 */
.L_x_1688:
[----:B---3--:R-:W-:Y:S05]  /*ebb0*/  @P2 BRA `(.L_x_1689) ;  /* 0x0000000000082947 */ /* 0x008fea0003800000 */
[----:B------:R-:W3:Y:S02]  /*ebc0*/  SYNCS.PHASECHK.TRANS64.TRYWAIT P0, [UR6+0x31c50], R4 ;  /* 0x031c5004ff0075a7 */ /* 0x000ee40008000146 */
[----:B---3--:R-:W-:Y:S05]  /*ebd0*/  @!P0 BRA `(.L_x_1690) ;  /* 0x0000007000c48947 */ /* 0x008fea0003800000 */
.L_x_1689:
[----:B------:R-:W-:Y:S01]  /*ebe0*/  UIADD3 UR37, UR37, 0x200, URZ ;  /* 0x0000020025257890 */ /* 0x000fe2000fffe03f */
[----:B------:R-:W-:Y:S01]  /*ebf0*/  WARPGROUP.ARRIVE ;  /* 0x00000000000079c5 */ /* 0x000fe20000000000 */
[----:B------:R-:W-:Y:S01]  /*ec00*/  ULOP3.LUT UR61, UR61, 0x10000, URZ, 0xfc, !UPT ;  /* 0x000100003d3d7892 */ /* 0x000fe2000f8efc3f */
[----:B--23--:R-:W2:Y:S01]  /*ec10*/  SHFL.BFLY PT, R4, R3, 0x2, 0x1f ;  /* 0x0c401f0003047f89 */ /* 0x00cea200000e0000 */
[----:B------:R-:W-:Y:S01]  /*ec20*/  USHF.R.U32.HI UR37, URZ, 0x4, UR37 ;  /* 0x000000043f257899 */ /* 0x000fe20008011625 */
[----:B01----:R-:W-:Y:S01]  /*ec30*/  IMAD.MOV.U32 R9, RZ, RZ, RZ ;  /* 0x000000ffff097224 */ /* 0x003fe200078e00ff */
[----:B------:R-:W-:Y:S01]  /*ec40*/  UMOV UR9, 0xc0000010 ;  /* 0xc000001000097882 */ /* 0x000fe20000000000 */
[----:B------:R-:W-:Y:S01]  /*ec50*/  UMOV UR11, 0x80000020 ;  /* 0x80000020000b7882 */ /* 0x000fe20000000000 */
[----:B------:R-:W-:Y:S01]  /*ec60*/  ULOP3.LUT UR37, UR37, 0x3fff, URZ, 0xc0, !UPT ;  /* 0x00003fff25257892 */ /* 0x000fe2000f8ec03f */
[----:B------:R-:W0:Y:S01]  /*ec70*/  SHFL.BFLY PT, R5, R0, 0x2, 0x1f ;  /* 0x0c401f0000057f89 */ /* 0x000e2200000e0000 */
[----:B------:R-:W-:Y:S01]  /*ec80*/  UMOV UR8, UR61 ;  /* 0x0000003d00087c82 */ /* 0x000fe20008000000 */
[----:B------:R-:W-:Y:S01]  /*ec90*/  R2UR UR7, R152 ;  /* 0x00000000980772ca */ /* 0x000fe200000e0000 */
[----:B------:R-:W-:-:S04]  /*eca0*/  ULOP3.LUT UR5, UR37, 0x2400000, URZ, 0xfc, !UPT ;  /* 0x0240000025057892 */ /* 0x000fc8000f8efc3f */
[----:B------:R-:W-:Y:S02]  /*ecb0*/  UIMAD UR5, UR36, 0x6c0, UR5 ;  /* 0x000006c0240578a4 */ /* 0x000fe4000f8e0205 */
[----:B------:R-:W-:-:S04]  /*ecc0*/  UIADD3 UR36, UR36, 0x1, URZ ;  /* 0x0000000124247890 */ /* 0x000fc8000fffe03f */
[----:B------:R-:W-:Y:S01]  /*ecd0*/  UISETP.NE.AND UP0, UPT, UR36, 0x2, UPT ;  /* 0x000000022400788c */ /* 0x000fe2000bf05270 */
[----:B------:R-:W-:Y:S01]  /*ece0*/  UMOV UR10, UR5 ;  /* 0x00000005000a7c82 */ /* 0x000fe20008000000 */
[----:B------:R-:W-:Y:S01]  /*ecf0*/  UIADD3 UR7, UR7, 0x1, URZ ;  /* 0x0000000107077890 */ /* 0x000fe2000fffe03f */
[----:B------:R-:W-:Y:S01]  /*ed00*/  HGMMA.64x96x16.F32 R24, gdesc[UR8].tnspB, R24, gsb0 ;  /* 0x41600000081879f0 */ /* 0x000fe20008000818 */
[----:B------:R-:W-:Y:S01]  /*ed10*/  UIADD3 UR8, UR61, 0x180, URZ ;  /* 0x000001803d087890 */ /* 0x000fe2000fffe03f */
[----:B--2---:R-:W-:Y:S01]  /*ed20*/  FADD.FTZ R4, R4, R3 ;  /* 0x0000000304047221 */ /* 0x004fe20000010000 */
[----:B------:R-:W-:Y:S01]  /*ed30*/  UIADD3 UR10, UR5, 0x40, URZ ;  /* 0x00000040050a7890 */ /* 0x000fe2000fffe03f */
[----:B------:R-:W-:Y:S01]  /*ed40*/  IMAD.MOV.U32 R3, RZ, RZ, -0x800000 ;  /* 0xff800000ff037424 */ /* 0x000fe200078e00ff */
[----:B------:R-:W-:Y:S01]  /*ed50*/  UMOV UR9, 0xc0000010 ;  /* 0xc000001000097882 */ /* 0x000fe20000000000 */
[----:B------:R-:W-:Y:S01]  /*ed60*/  UMOV UR11, 0x80000020 ;  /* 0x80000020000b7882 */ /* 0x000fe20000000000 */
[----:B0-----:R-:W-:Y:S01]  /*ed70*/  FADD.FTZ R6, R5, R0 ;  /* 0x0000000005067221 */ /* 0x001fe20000010000 */
[----:B------:R-:W-:Y:S01]  /*ed80*/  IMAD.MOV.U32 R0, RZ, RZ, -0x800000 ;  /* 0xff800000ff007424 */ /* 0x000fe200078e00ff */
[----:B------:R-:W0:Y:S01]  /*ed90*/  SHFL.BFLY PT, R5, R4, 0x1, 0x1f ;  /* 0x0c201f0004057f89 */ /* 0x000e2200000e0000 */
[----:B------:R-:W-:Y:S01]  /*eda0*/  IMAD.U32 R152, RZ, RZ, UR7 ;  /* 0x00000007ff987e24 */ /* 0x000fe2000f8e00ff */
[----:B------:R-:W-:-:S02]  /*edb0*/  USEL UR36, UR36, URZ, UP0 ;  /* 0x0000003f24247287 */ /* 0x000fc40008000000 */
[----:B------:R-:W1:Y:S01]  /*edc0*/  SHFL.BFLY PT, R7, R6, 0x1, 0x1f ;  /* 0x0c201f0006077f89 */ /* 0x000e6200000e0000 */
[----:B0-----:R-:W-:Y:S01]  /*edd0*/  FADD.FTZ R11, R4, R5 ;  /* 0x00000005040b7221 */ /* 0x001fe20000010000 */
[----:B------:R-:W-:Y:S01]  /*ede0*/  MOV R4, UR6 ;  /* 0x0000000600047c02 */ /* 0x000fe20008000f00 */
[----:B------:R-:W-:Y:S02]  /*edf0*/  IMAD.MOV.U32 R5, RZ, RZ, RZ ;  /* 0x000000ffff057224 */ /* 0x000fe400078e00ff */
[----:B-1----:R-:W-:Y:S01]  /*ee00*/  FADD.FTZ R12, R6, R7 ;  /* 0x00000007060c7221 */ /* 0x002fe20000010000 */
[----:B------:R-:W-:Y:S01]  /*ee10*/  FSETP.NE.FTZ.AND P0, PT, R11, RZ, PT ;  /* 0x000000ff0b00720b */ /* 0x000fe20003f15000 */
[----:B------:R-:W-:Y:S02]  /*ee20*/  @!P1 VIADD R4, R4, 0x31c60 ;  /* 0x00031c6004049836 */ /* 0x000fe40000000000 */
[----:B------:R-:W-:Y:S01]  /*ee30*/  IMAD.U32 R7, RZ, RZ, UR4 ;  /* 0x00000004ff077e24 */ /* 0x000fe2000f8e00ff */
[----:B------:R-:W-:Y:S01]  /*ee40*/  FSETP.NE.FTZ.AND P2, PT, R12, RZ, PT ;  /* 0x000000ff0c00720b */ /* 0x000fe20003f55000 */
[----:B------:R-:W-:Y:S01]  /*ee50*/  IMAD.U32 R6, RZ, RZ, UR4 ;  /* 0x00000004ff067e24 */ /* 0x000fe2000f8e00ff */
[----:B------:R-:W-:Y:S01]  /*ee60*/  @!P1 PRMT R4, RZ, 0x654, R4 ;  /* 0x00000654ff049816 */ /* 0x000fe20000000004 */
[----:B------:R-:W-:-:S04]  /*ee70*/  USEL UR4, URZ, 0x1, UP0 ;  /* 0x000000013f047887 */ /* 0x000fc80008000000 */
[----:B------:R-:W-:Y:S02]  /*ee80*/  ULOP3.LUT UR60, UR60, UR4, URZ, 0x3c, !UPT ;  /* 0x000000043c3c7292 */ /* 0x000fe4000f8e3c3f */
[----:B------:R-:W0:Y:S01]  /*ee90*/  @P0 MUFU.LG2 R8, R11 ;  /* 0x0000000b00080308 */ /* 0x000e220000000c00 */
[----:B------:R-:W-:-:S03]  /*eea0*/  @P0 FMUL.FTZ R7, R7, 0.69314718246459960938 ;  /* 0x3f31721807070820 */ /* 0x000fc60000410000 */
[----:B------:R-:W-:-:S04]  /*eeb0*/  @P2 FMUL.FTZ R6, R6, 0.69314718246459960938 ;  /* 0x3f31721806062820 */ /* 0x000fc80000410000 */
[----:B------:R-:W1:Y:S08]  /*eec0*/  @P2 MUFU.LG2 R10, R12 ;  /* 0x0000000c000a2308 */ /* 0x000e700000000c00 */
[----:B------:R1:W2:Y:S01]  /*eed0*/  @P0 MUFU.RCP R5, R11 ;  /* 0x0000000b00050308 */ /* 0x0002a20000001000 */
[----:B0-----:R-:W-:-:S04]  /*eee0*/  @P0 FMUL.FTZ R8, R8, 0.69314718246459960938 ;  /* 0x3f31721808080820 */ /* 0x001fc80000410000 */
[----:B------:R-:W-:Y:S01]  /*eef0*/  @P0 FFMA.FTZ R0, R7, R74, R8 ;  /* 0x0000004a07000223 */ /* 0x000fe20000010008 */
[----:B------:R-:W-:Y:S02]  /*ef00*/  PLOP3.LUT P0, PT, PT, PT, PT, 0x8, 0x0 ;  /* 0x000000000000781c */ /* 0x000fe40003f0e170 */
[----:B------:R-:W0:Y:S01]  /*ef10*/  @P2 MUFU.RCP R9, R12 ;  /* 0x0000000c00092308 */ /* 0x000e220000001000 */
[----:B-1----:R-:W-:-:S04]  /*ef20*/  @P2 FMUL.FTZ R11, R10, 0.69314718246459960938 ;  /* 0x3f3172180a0b2820 */ /* 0x002fc80000410000 */
        /* <DEDUP_REMOVED lines=102> */
[----:B-1----:R-:W-:-:S07]  /*f590*/  FMUL.FTZ R71, R71, R9 ;  /* 0x0000000947477220 */ /* 0x002fce0000410000 */
.L_x_1660:
[----:B------:R-:W0:Y:S08]  /*f5a0*/  S2UR UR4, SR_CgaCtaId ;  /* 0x00000000000479c3 */ /* 0x000e300000008800 */
[----:B------:R-:W-:Y:S06]  /*f5b0*/  BAR.SYNC.DEFER_BLOCKING 0x5, 0x1a0 ;  /* 0x0146800000007b1d */ /* 0x000fec0000010000 */
[----:B------:R-:W-:Y:S01]  /*f5c0*/  UMOV UR37, 0x400 ;  /* 0x0000040000257882 */ /* 0x000fe20000000000 */
[----:B------:R-:W-:Y:S01]  /*f5d0*/  BSSY B0, `(.L_x_1691) ;  /* 0x00001a3000007945 */ /* 0x000fe20003800000 */
[----:B0-----:R-:W-:-:S09]  /*f5e0*/  ULEA UR37, UR4, UR37, 0x18 ;  /* 0x0000002504257291 */ /* 0x001fd2000f8ec03f */
[----:B------:R-:W0:Y:S02]  /*f5f0*/  LDS.128 R28, [UR37+0x31cd0] ;  /* 0x031cd025ff1c7984 */ /* 0x000e240008000c00 */
[----:B0-----:R-:W-:Y:S02]  /*f600*/  R2UR UR4, R29 ;  /* 0x000000001d0472ca */ /* 0x001fe400000e0000 */
[----:B------:R-:W-:-:S11]  /*f610*/  R2UR UR5, R30 ;  /* 0x000000001e0572ca */ /* 0x000fd600000e0000 */
[----:B------:R-:W-:Y:S01]  /*f620*/  IMAD.U32 R17, RZ, RZ, UR4 ;  /* 0x00000004ff117e24 */ /* 0x000fe2000f8e00ff */
[----:B------:R-:W-:Y:S06]  /*f630*/  BAR.ARV 0x4, 0x1a0 ;  /* 0x0106800000007b1d */ /* 0x000fec0000002000 */
[----:B------:R-:W-:Y:S05]  /*f640*/  @P0 BRA `(.L_x_1692) ;  /* 0x0000001000180947 */ /* 0x000fea0003800000 */
[----:B------:R-:W0:Y:S08]  /*f650*/  S2UR UR4, SR_SWINHI ;  /* 0x00000000000479c3 */ /* 0x000e300000002f00 */
[----:B------:R-:W-:Y:S01]  /*f660*/  BAR.SYNC.DEFER_BLOCKING 0x1, 0x180 ;  /* 0x0046000000007b1d */ /* 0x000fe20000010000 */
[----:B------:R-:W-:Y:S02]  /*f670*/  F2FP.F16.F32.PACK_AB R6, R6, R81 ;  /* 0x000000510606723e */ /* 0x000fe400000000ff */
[----:B------:R-:W-:-:S02]  /*f680*/  F2FP.F16.F32.PACK_AB R7, R7, R12 ;  /* 0x0000000c0707723e */ /* 0x000fc400000000ff */
[----:B------:R-:W-:Y:S01]  /*f690*/  R2UR UR11, R150 ;  /* 0x00000000960b72ca */ /* 0x000fe200000e0000 */
[----:B------:R-:W-:Y:S01]  /*f6a0*/  ULDC.64 UR8, c[0x0][0xbe0] ;  /* 0x0002f80000087ab9 */ /* 0x000fe20000000a00 */
[----:B------:R-:W-:Y:S01]  /*f6b0*/  R2UR UR10, R148 ;  /* 0x00000000940a72ca */ /* 0x000fe200000e0000 */
[----:B------:R-:W-:Y:S01]  /*f6c0*/  UISETP.NE.U32.AND UP0, UPT, UR8, URZ, UPT ;  /* 0x0000003f0800728c */ /* 0x000fe2000bf05070 */
[----:B------:R-:W-:Y:S01]  /*f6d0*/  F2FP.F16.F32.PACK_AB R24, R37, R24 ;  /* 0x000000182518723e */ /* 0x000fe200000000ff */
[----:B------:R-:W-:Y:S01]  /*f6e0*/  ULDC.64 UR12, c[0x0][0x208] ;  /* 0x00008200000c7ab9 */ /* 0x000fe20000000a00 */
[----:B------:R-:W-:Y:S01]  /*f6f0*/  F2FP.F16.F32.PACK_AB R27, R27, R42 ;  /* 0x0000002a1b1b723e */ /* 0x000fe200000000ff */
[----:B------:R-:W-:Y:S01]  /*f700*/  UISETP.NE.AND.EX UP0, UPT, UR9, URZ, UPT, UP0 ;  /* 0x0000003f0900728c */ /* 0x000fe2000bf05300 */
[----:B------:R-:W-:Y:S02]  /*f710*/  F2FP.F16.F32.PACK_AB R68, R41, R32 ;  /* 0x000000202944723e */ /* 0x000fe400000000ff */
[----:B------:R-:W-:-:S02]  /*f720*/  F2FP.F16.F32.PACK_AB R70, R49, R16 ;  /* 0x000000103146723e */ /* 0x000fc400000000ff */
[----:B------:R-:W-:-:S03]  /*f730*/  F2FP.F16.F32.PACK_AB R71, R71, R34 ;  /* 0x000000224747723e */ /* 0x000fc600000000ff */
[----:B------:R-:W-:Y:S02]  /*f740*/  USHF.L.U64.HI UR11, UR10, 0x2, UR11 ;  /* 0x000000020a0b7899 */ /* 0x000fe4000801020b */
[----:B------:R-:W-:Y:S01]  /*f750*/  USHF.L.U32 UR10, UR10, 0x2, URZ ;  /* 0x000000020a0a7899 */ /* 0x000fe2000800063f */
[----:B------:R-:W-:Y:S01]  /*f760*/  UMOV UR6, UR37 ;  /* 0x0000002500067c82 */ /* 0x000fe20008000000 */
[----:B0-----:R-:W-:Y:S01]  /*f770*/  UMOV UR7, UR4 ;  /* 0x0000000400077c82 */ /* 0x001fe20008000000 */
[----:B------:R-:W-:Y:S02]  /*f780*/  IMAD.U32 R18, RZ, RZ, UR6 ;  /* 0x00000006ff127e24 */ /* 0x000fe4000f8e00ff */
[----:B------:R-:W-:Y:S01]  /*f790*/  IMAD.U32 R19, RZ, RZ, UR7 ;  /* 0x00000007ff137e24 */ /* 0x000fe2000f8e00ff */
[----:B------:R-:W-:Y:S02]  /*f7a0*/  ULDC.64 UR6, c[0x0][0xbd8] ;  /* 0x0002f60000067ab9 */ /* 0x000fe40000000a00 */
[----:B------:R-:W-:Y:S01]  /*f7b0*/  UISETP.NE.U32.AND UP1, UPT, UR6, URZ, UPT ;  /* 0x0000003f0600728c */ /* 0x000fe2000bf25070 */
[----:B------:R-:W-:Y:S01]  /*f7c0*/  IMAD.WIDE R4, R155, 0x2, R18 ;  /* 0x000000029b047825 */ /* 0x000fe200078e0212 */
[----:B------:R-:W-:-:S02]  /*f7d0*/  UIADD3 UR4, UP2, UR10, UR6, URZ ;  /* 0x000000060a047290 */ /* 0x000fc4000ff5e03f */
[----:B------:R-:W-:Y:S01]  /*f7e0*/  UISETP.NE.AND.EX UP1, UPT, UR7, URZ, UPT, UP1 ;  /* 0x0000003f0700728c */ /* 0x000fe2000bf25310 */
[C---:B------:R-:W-:Y:S01]  /*f7f0*/  IADD3 R13, P0, R4.reuse, 0x6020, RZ ;  /* 0x00006020040d7810 */ /* 0x040fe20007f1e0ff */
[----:B------:R-:W-:Y:S01]  /*f800*/  @UP0 UIADD3 UR6, UP3, UR10, UR8, URZ ;  /* 0x000000080a060290 */ /* 0x000fe2000ff7e03f */
[C---:B------:R-:W-:Y:S01]  /*f810*/  IADD3 R9, P1, R4.reuse, 0x6000, RZ ;  /* 0x0000600004097810 */ /* 0x040fe20007f3e0ff */
[----:B------:R-:W-:Y:S01]  /*f820*/  UIADD3.X UR8, UR11, UR7, URZ, UP2, !UPT ;  /* 0x000000070b087290 */ /* 0x000fe200097fe43f */
[----:B------:R-:W-:Y:S01]  /*f830*/  LOP3.LUT R11, R4, 0x180, RZ, 0xc0, !PT ;  /* 0x00000180040b7812 */ /* 0x000fe200078ec0ff */
[----:B------:R-:W-:Y:S01]  /*f840*/  @UP0 UIADD3.X UR7, UR11, UR9, URZ, UP3, !UPT ;  /* 0x000000090b070290 */ /* 0x000fe20009ffe43f */
[----:B------:R-:W-:Y:S02]  /*f850*/  LOP3.LUT R8, R13, 0x180, RZ, 0xc0, !PT ;  /* 0x000001800d087812 */ /* 0x000fe400078ec0ff */
[----:B------:R-:W-:Y:S02]  /*f860*/  LOP3.LUT R10, R9, 0x180, RZ, 0xc0, !PT ;  /* 0x00000180090a7812 */ /* 0x000fe400078ec0ff */
[----:B------:R-:W-:-:S02]  /*f870*/  SHF.R.U64 R11, R11, 0x3, RZ ;  /* 0x000000030b0b7819 */ /* 0x000fc400000012ff */
[----:B------:R-:W-:Y:S02]  /*f880*/  SHF.R.U64 R8, R8, 0x3, RZ ;  /* 0x0000000308087819 */ /* 0x000fe400000012ff */
[----:B------:R-:W-:Y:S02]  /*f890*/  SHF.R.U64 R10, R10, 0x3, RZ ;  /* 0x000000030a0a7819 */ /* 0x000fe400000012ff */
[C---:B------:R-:W-:Y:S02]  /*f8a0*/  IADD3 R55, P2, R4.reuse, 0x3020, RZ ;  /* 0x0000302004377810 */ /* 0x040fe40007f5e0ff */
[C---:B------:R-:W-:Y:S02]  /*f8b0*/  IADD3 R51, P3, R4.reuse, 0x3000, RZ ;  /* 0x0000300004337810 */ /* 0x040fe40007f7e0ff */
[----:B------:R-:W-:Y:S02]  /*f8c0*/  IADD3 R29, P4, R4, 0x20, RZ ;  /* 0x00000020041d7810 */ /* 0x000fe40007f9e0ff */
[----:B------:R-:W-:Y:S01]  /*f8d0*/  LOP3.LUT R4, R11, R4, RZ, 0x3c, !PT ;  /* 0x000000040b047212 */ /* 0x000fe200078e3cff */
[--C-:B------:R-:W-:Y:S01]  /*f8e0*/  IMAD.X R11, RZ, RZ, R5.reuse, P1 ;  /* 0x000000ffff0b7224 */ /* 0x100fe200008e0605 */
[----:B------:R-:W-:Y:S01]  /*f8f0*/  LOP3.LUT R8, R8, R13, RZ, 0x3c, !PT ;  /* 0x0000000d08087212 */ /* 0x000fe200078e3cff */
[--C-:B------:R-:W-:Y:S01]  /*f900*/  IMAD.X R13, RZ, RZ, R5.reuse, P2 ;  /* 0x000000ffff0d7224 */ /* 0x100fe200010e0605 */
[----:B------:R-:W-:Y:S01]  /*f910*/  LOP3.LUT R10, R10, R9, RZ, 0x3c, !PT ;  /* 0x000000090a0a7212 */ /* 0x000fe200078e3cff */
[--C-:B------:R-:W-:Y:S01]  /*f920*/  IMAD.X R9, RZ, RZ, R5.reuse, P0 ;  /* 0x000000ffff097224 */ /* 0x100fe200000e0605 */
[-C--:B------:R-:W-:Y:S01]  /*f930*/  IADD3.X R21, RZ, R5.reuse, RZ, P4, !PT ;  /* 0x00000005ff157210 */ /* 0x080fe200027fe4ff */
[----:B------:R-:W-:Y:S01]  /*f940*/  IMAD.X R15, RZ, RZ, R5, P3 ;  /* 0x000000ffff0f7224 */ /* 0x000fe200018e0605 */
[----:B------:R-:W-:-:S02]  /*f950*/  MOV R50, R4 ;  /* 0x0000000400327202 */ /* 0x000fc40000000f00 */
[----:B------:R-:W-:Y:S02]  /*f960*/  F2FP.F16.F32.PACK_AB R4, R20, R83 ;  /* 0x000000531404723e */ /* 0x000fe400000000ff */
[----:B------:R-:W-:Y:S02]  /*f970*/  F2FP.F16.F32.PACK_AB R5, R14, R69 ;  /* 0x000000450e05723e */ /* 0x000fe400000000ff */
[----:B------:R-:W-:Y:S02]  /*f980*/  LOP3.LUT R14, R51, 0x180, RZ, 0xc0, !PT ;  /* 0x00000180330e7812 */ /* 0x000fe400078ec0ff */
[----:B------:R-:W-:Y:S01]  /*f990*/  LOP3.LUT R20, R29, 0x180, RZ, 0xc0, !PT ;  /* 0x000001801d147812 */ /* 0x000fe200078ec0ff */
[----:B------:R0:W-:Y:S01]  /*f9a0*/  STSM.16.M88.4 [R50], R4 ;  /* 0x0000000432007844 */ /* 0x0001e20000000200 */
[----:B------:R-:W-:Y:S02]  /*f9b0*/  LOP3.LUT R28, R55, 0x180, RZ, 0xc0, !PT ;  /* 0x00000180371c7812 */ /* 0x000fe400078ec0ff */
[----:B------:R-:W-:-:S02]  /*f9c0*/  SHF.R.U64 R14, R14, 0x3, RZ ;  /* 0x000000030e0e7819 */ /* 0x000fc400000012ff */
[----:B------:R-:W-:Y:S02]  /*f9d0*/  SHF.R.U64 R20, R20, 0x3, RZ ;  /* 0x0000000314147819 */ /* 0x000fe400000012ff */
[----:B------:R-:W-:Y:S02]  /*f9e0*/  SHF.R.U64 R28, R28, 0x3, RZ ;  /* 0x000000031c1c7819 */ /* 0x000fe400000012ff */
[----:B------:R-:W-:Y:S02]  /*f9f0*/  LOP3.LUT R14, R14, R51, RZ, 0x3c, !PT ;  /* 0x000000330e0e7212 */ /* 0x000fe400078e3cff */
[----:B------:R-:W-:Y:S02]  /*fa00*/  LOP3.LUT R20, R20, R29, RZ, 0x3c, !PT ;  /* 0x0000001d14147212 */ /* 0x000fe400078e3cff */
[----:B------:R-:W-:Y:S02]  /*fa10*/  LOP3.LUT R12, R28, R55, RZ, 0x3c, !PT ;  /* 0x000000371c0c7212 */ /* 0x000fe400078e3cff */
[----:B------:R-:W-:-:S02]  /*fa20*/  MOV R28, R8 ;  /* 0x00000008001c7202 */ /* 0x000fc40000000f00 */
[----:B------:R-:W-:Y:S02]  /*fa30*/  MOV R29, R10 ;  /* 0x0000000a001d7202 */ /* 0x000fe40000000f00 */
[----:B------:R-:W-:Y:S02]  /*fa40*/  MOV R30, R14 ;  /* 0x0000000e001e7202 */ /* 0x000fe40000000f00 */
[----:B------:R-:W-:Y:S02]  /*fa50*/  MOV R21, R20 ;  /* 0x0000001400157202 */ /* 0x000fe40000000f00 */
[----:B------:R-:W-:Y:S02]  /*fa60*/  F2FP.F16.F32.PACK_AB R8, R76, R75 ;  /* 0x0000004b4c08723e */ /* 0x000fe400000000ff */
[----:B------:R-:W-:Y:S02]  /*fa70*/  F2FP.F16.F32.PACK_AB R9, R64, R65 ;  /* 0x000000414009723e */ /* 0x000fe400000000ff */
[----:B------:R-:W-:-:S02]  /*fa80*/  F2FP.F16.F32.PACK_AB R10, R79, R74 ;  /* 0x0000004a4f0a723e */ /* 0x000fc400000000ff */
[----:B------:R-:W-:Y:S02]  /*fa90*/  F2FP.F16.F32.PACK_AB R11, R60, R61 ;  /* 0x0000003d3c0b723e */ /* 0x000fe400000000ff */
[----:B0-----:R-:W-:Y:S02]  /*faa0*/  F2FP.F16.F32.PACK_AB R4, R78, R73 ;  /* 0x000000494e04723e */ /* 0x001fe400000000ff */
[----:B------:R-:W-:Y:S01]  /*fab0*/  F2FP.F16.F32.PACK_AB R5, R56, R57 ;  /* 0x000000393805723e */ /* 0x000fe200000000ff */
[----:B------:R-:W-:Y:S01]  /*fac0*/  STSM.16.M88.4 [R21], R8 ;  /* 0x0000000815007844 */ /* 0x000fe20000000200 */
[----:B------:R-:W-:Y:S02]  /*fad0*/  F2FP.F16.F32.PACK_AB R6, R77, R72 ;  /* 0x000000484d06723e */ /* 0x000fe400000000ff */
[----:B------:R-:W-:Y:S02]  /*fae0*/  F2FP.F16.F32.PACK_AB R7, R52, R53 ;  /* 0x000000353407723e */ /* 0x000fe400000000ff */
[----:B------:R-:W-:-:S02]  /*faf0*/  MOV R20, R12 ;  /* 0x0000000c00147202 */ /* 0x000fc40000000f00 */
[----:B------:R-:W-:Y:S01]  /*fb00*/  F2FP.F16.F32.PACK_AB R14, R44, R25 ;  /* 0x000000192c0e723e */ /* 0x000fe200000000ff */
[----:B------:R0:W-:Y:S01]  /*fb10*/  STSM.16.M88.4 [R30], R4 ;  /* 0x000000041e007844 */ /* 0x0001e20000000200 */
[----:B------:R-:W-:Y:S02]  /*fb20*/  F2FP.F16.F32.PACK_AB R12, R45, R36 ;  /* 0x000000242d0c723e */ /* 0x000fe400000000ff */
[----:B------:R-:W-:Y:S02]  /*fb30*/  F2FP.F16.F32.PACK_AB R13, R47, R48 ;  /* 0x000000302f0d723e */ /* 0x000fe400000000ff */
[----:B------:R-:W-:Y:S02]  /*fb40*/  F2FP.F16.F32.PACK_AB R15, R43, R46 ;  /* 0x0000002e2b0f723e */ /* 0x000fe400000000ff */
[----:B------:R-:W-:Y:S02]  /*fb50*/  F2FP.F16.F32.PACK_AB R25, R26, R39 ;  /* 0x000000271a19723e */ /* 0x000fe400000000ff */
[----:B------:R-:W-:Y:S01]  /*fb60*/  F2FP.F16.F32.PACK_AB R26, R40, R33 ;  /* 0x00000021281a723e */ /* 0x000fe200000000ff */
[----:B------:R1:W-:Y:S01]  /*fb70*/  STSM.16.M88.4 [R20], R12 ;  /* 0x0000000c14007844 */ /* 0x0003e20000000200 */
[----:B------:R-:W-:-:S02]  /*fb80*/  F2FP.F16.F32.PACK_AB R69, R35, R38 ;  /* 0x000000262345723e */ /* 0x000fc400000000ff */
[----:B------:R-:W-:Y:S01]  /*fb90*/  PLOP3.LUT P0, PT, PT, PT, UP1, 0x80, 0x0 ;  /* 0x000000000000781c */ /* 0x000fe20003f0f018 */
[----:B------:R1:W-:Y:S01]  /*fba0*/  STSM.16.M88.4 [R29], R24 ;  /* 0x000000181d007844 */ /* 0x0003e20000000200 */
[----:B------:R-:W-:Y:S01]  /*fbb0*/  PLOP3.LUT P1, PT, PT, PT, UP0, 0x80, 0x0 ;  /* 0x000000000000781c */ /* 0x000fe20003f2f008 */
[----:B0-----:R-:W-:Y:S02]  /*fbc0*/  IMAD.U32 R4, RZ, RZ, UR4 ;  /* 0x00000004ff047e24 */ /* 0x001fe4000f8e00ff */
[----:B------:R1:W-:Y:S01]  /*fbd0*/  STSM.16.M88.4 [R28], R68 ;  /* 0x000000441c007844 */ /* 0x0003e20000000200 */
[----:B------:R-:W-:Y:S02]  /*fbe0*/  IMAD.U32 R6, RZ, RZ, UR6 ;  /* 0x00000006ff067e24 */ /* 0x000fe4000f8e00ff */
[----:B------:R-:W-:Y:S01]  /*fbf0*/  IMAD.U32 R5, RZ, RZ, UR8 ;  /* 0x00000008ff057e24 */ /* 0x000fe2000f8e00ff */
[----:B------:R-:W-:Y:S01]  /*fc00*/  BAR.SYNC.DEFER_BLOCKING 0x1, 0x180 ;  /* 0x0046000000007b1d */ /* 0x000fe20000010000 */
[----:B------:R-:W-:-:S05]  /*fc10*/  IMAD.U32 R7, RZ, RZ, UR7 ;  /* 0x00000007ff077e24 */ /* 0x000fca000f8e00ff */
[----:B------:R-:W2:Y:S04]  /*fc20*/  @P0 LDG.E R8, desc[UR12][R4.64] ;  /* 0x0000000c04080981 */ /* 0x000ea8000c1e1900 */
[----:B------:R-:W3:Y:S01]  /*fc30*/  @P1 LDG.E R6, desc[UR12][R6.64] ;  /* 0x0000000c06061981 */ /* 0x000ee2000c1e1900 */
[----:B------:R-:W-:Y:S01]  /*fc40*/  IMAD R9, R146, 0x20, R22 ;  /* 0x0000002092097824 */ /* 0x000fe200078e0216 */
[----:B------:R-:W-:Y:S01]  /*fc50*/  UMOV UR4, URZ ;  /* 0x0000003f00047c82 */ /* 0x000fe20008000000 */
[----:B------:R-:W-:Y:S02]  /*fc60*/  ULDC UR10, c[0x0][0xa88] ;  /* 0x0002a200000a7ab9 */ /* 0x000fe40000000800 */
[----:B------:R-:W-:-:S03]  /*fc70*/  IMAD.WIDE R18, R9, 0x2, R18 ;  /* 0x0000000209127825 */ /* 0x000fc600078e0212 */
[----:B------:R-:W-:Y:S02]  /*fc80*/  IADD3 R9, P6, R18, 0x1800, RZ ;  /* 0x0000180012097810 */ /* 0x000fe40007fde0ff */
[----:B--2---:R-:W-:Y:S02]  /*fc90*/  @P0 R2UR UR4, R8 ;  /* 0x00000000080402ca */ /* 0x004fe400000e0000 */
[----:B---3--:R-:W-:Y:S01]  /*fca0*/  @P1 R2UR UR10, R6 ;  /* 0x00000000060a12ca */ /* 0x008fe200000e0000 */
[----:B-1----:R-:W-:-:S14]  /*fcb0*/  @P1 BRA `(.L_x_1693) ;  /* 0x00000000001c1947 */ /* 0x002fdc0003800000 */
[----:B------:R-:W-:Y:S05]  /*fcc0*/  @!P0 BRA `(.L_x_1693) ;  /* 0x0000000000188947 */ /* 0x000fea0003800000 */
[----:B------:R-:W-:Y:S02]  /*fcd0*/  ULDC.64 UR6, c[0x0][0x208] ;  /* 0x0000820000067ab9 */ /* 0x000fe40000000a00 */
[----:B------:R-:W2:Y:S04]  /*fce0*/  LDG.E R7, desc[UR6][R4.64] ;  /* 0x0000000604077981 */ /* 0x000ea8000c1e1900 */
[----:B------:R-:W3:Y:S01]  /*fcf0*/  LDG.E R6, desc[UR6][R4.64+0x4] ;  /* 0x0000040604067981 */ /* 0x000ee2000c1e1900 */
[----:B--2---:R-:W-:Y:S02]  /*fd00*/  R2UR UR6, R7 ;  /* 0x00000000070672ca */ /* 0x004fe400000e0000 */
[----:B---3--:R-:W-:-:S13]  /*fd10*/  R2UR UR10, R6 ;  /* 0x00000000060a72ca */ /* 0x008fda00000e0000 */
[----:B------:R-:W-:-:S12]  /*fd20*/  UIADD3 UR10, -UR6, UR10, URZ ;  /* 0x0000000a060a7290 */ /* 0x000fd8000fffe13f */
.L_x_1693:
[----:B------:R-:W-:Y:S01]  /*fd30*/  R2UR UR18, R149 ;  /* 0x00000000951272ca */ /* 0x000fe200000e0000 */
[----:B------:R-:W-:Y:S01]  /*fd40*/  ULDC.64 UR12, c[0x0][0xb70] ;  /* 0x0002dc00000c7ab9 */ /* 0x000fe20000000a00 */
[----:B------:R-:W-:Y:S01]  /*fd50*/  R2UR UR16, R150 ;  /* 0x00000000961072ca */ /* 0x000fe200000e0000 */
[----:B------:R-:W-:Y:S01]  /*fd60*/  USHF.R.S32.HI UR7, URZ, 0x1f, UR4 ;  /* 0x0000001f3f077899 */ /* 0x000fe20008011404 */
[----:B------:R-:W-:Y:S01]  /*fd70*/  R2UR UR15, R148 ;  /* 0x00000000940f72ca */ /* 0x000fe200000e0000 */
[----:B------:R-:W-:Y:S01]  /*fd80*/  UMOV UR6, UR4 ;  /* 0x0000000400067c82 */ /* 0x000fe20008000000 */
[----:B------:R-:W-:Y:S01]  /*fd90*/  R2UR UR17, R151 ;  /* 0x00000000971172ca */ /* 0x000fe200000e0000 */
[----:B------:R-:W-:Y:S01]  /*fda0*/  ULDC.64 UR20, c[0x0][0x208] ;  /* 0x0000820000147ab9 */ /* 0x000fe20000000a00 */
[----:B------:R-:W-:Y:S02]  /*fdb0*/  LOP3.LUT R4, R9, 0x180, RZ, 0xc0, !PT ;  /* 0x0000018009047812 */ /* 0x000fe400078ec0ff */
[----:B------:R-:W-:-:S02]  /*fdc0*/  IADD3 R33, P5, R18, 0x3000, RZ ;  /* 0x0000300012217810 */ /* 0x000fc40007fbe0ff */
[----:B------:R-:W-:Y:S01]  /*fdd0*/  SHF.R.U64 R4, R4, 0x3, RZ ;  /* 0x0000000304047819 */ /* 0x000fe200000012ff */
[----:B------:R-:W-:Y:S01]  /*fde0*/  USHF.R.S32.HI UR14, URZ, 0x1f, UR18 ;  /* 0x0000001f3f0e7899 */ /* 0x000fe20008011412 */
[----:B------:R-:W-:Y:S01]  /*fdf0*/  IADD3 R37, P3, R18, 0x6000, RZ ;  /* 0x0000600012257810 */ /* 0x000fe20007f7e0ff */
[----:B------:R-:W-:Y:S01]  /*fe00*/  USEL UR16, UR16, URZ, !UP1 ;  /* 0x0000003f10107287 */ /* 0x000fe2000c800000 */
[----:B------:R-:W-:Y:S01]  /*fe10*/  LOP3.LUT R4, R4, R9, RZ, 0x3c, !PT ;  /* 0x0000000904047212 */ /* 0x000fe200078e3cff */
[----:B------:R-:W-:Y:S01]  /*fe20*/  UIMAD UR11, UR14, UR12, URZ ;  /* 0x0000000c0e0b72a4 */ /* 0x000fe2000f8e023f */
[----:B------:R-:W-:Y:S01]  /*fe30*/  IADD3 R9, P4, R18, 0x4800, RZ ;  /* 0x0000480012097810 */ /* 0x000fe20007f9e0ff */
[----:B------:R-:W-:Y:S01]  /*fe40*/  UIMAD.WIDE.U32 UR8, UR18, UR12, UR6 ;  /* 0x0000000c120872a5 */ /* 0x000fe2000f8e0006 */
[----:B------:R-:W-:Y:S01]  /*fe50*/  IMAD.U32 R5, RZ, RZ, UR17 ;  /* 0x00000011ff057e24 */ /* 0x000fe2000f8e00ff */
[----:B------:R-:W-:Y:S01]  /*fe60*/  UIMAD UR11, UR18, UR13, UR11 ;  /* 0x0000000d120b72a4 */ /* 0x000fe2000f8e020b */
[----:B------:R-:W-:Y:S01]  /*fe70*/  LOP3.LUT R8, R9, 0x180, RZ, 0xc0, !PT ;  /* 0x0000018009087812 */ /* 0x000fe200078ec0ff */
[----:B------:R-:W-:Y:S01]  /*fe80*/  USEL UR15, UR15, URZ, !UP1 ;  /* 0x0000003f0f0f7287 */ /* 0x000fe2000c800000 */
[----:B------:R-:W-:Y:S01]  /*fe90*/  IMAD R10, R5, 0xc0, R144 ;  /* 0x000000c0050a7824 */ /* 0x000fe200078e0290 */
[----:B------:R-:W-:Y:S01]  /*fea0*/  ULDC.64 UR12, c[0x0][0xb78] ;  /* 0x0002de00000c7ab9 */ /* 0x000fe20000000a00 */
[----:B------:R-:W-:Y:S01]  /*feb0*/  UIADD3 UR9, UR9, UR11, URZ ;  /* 0x0000000b09097290 */ /* 0x000fe2000fffe03f */
[----:B------:R-:W-:Y:S01]  /*fec0*/  SHF.R.U64 R8, R8, 0x3, RZ ;  /* 0x0000000308087819 */ /* 0x000fe200000012ff */
[----:B------:R-:W-:Y:S01]  /*fed0*/  UIMAD UR6, UR16, UR12, URZ ;  /* 0x0000000c100672a4 */ /* 0x000fe2000f8e023f */
[----:B------:R-:W-:Y:S01]  /*fee0*/  SHF.R.S32.HI R5, RZ, 0x1f, R10 ;  /* 0x0000001fff057819 */ /* 0x000fe2000001140a */
[----:B------:R-:W-:Y:S01]  /*fef0*/  UIMAD.WIDE.U32 UR8, UR15, UR12, UR8 ;  /* 0x0000000c0f0872a5 */ /* 0x000fe2000f8e0008 */
[----:B------:R-:W-:Y:S01]  /*ff00*/  LOP3.LUT P0, RZ, R153, 0x3, RZ, 0xc0, !PT ;  /* 0x0000000399ff7812 */ /* 0x000fe2000780c0ff */
[----:B------:R-:W-:Y:S01]  /*ff10*/  UIMAD UR6, UR15, UR13, UR6 ;  /* 0x0000000d0f0672a4 */ /* 0x000fe2000f8e0206 */
[----:B------:R-:W-:-:S02]  /*ff20*/  LOP3.LUT R8, R8, R9, RZ, 0x3c, !PT ;  /* 0x0000000908087212 */ /* 0x000fc400078e3cff */
[----:B------:R-:W-:Y:S01]  /*ff30*/  ULDC.64 UR12, c[0x0][0xb40] ;  /* 0x0002d000000c7ab9 */ /* 0x000fe20000000a00 */
[----:B------:R-:W-:Y:S02]  /*ff40*/  IADD3 R6, P1, R10, UR8, RZ ;  /* 0x000000080a067c10 */ /* 0x000fe4000ff3e0ff */
[----:B------:R-:W-:Y:S01]  /*ff50*/  IMAD.U32 R12, RZ, RZ, UR6 ;  /* 0x00000006ff0c7e24 */ /* 0x000fe2000f8e00ff */
[----:B------:R-:W-:Y:S02]  /*ff60*/  LOP3.LUT R32, R33, 0x180, RZ, 0xc0, !PT ;  /* 0x0000018021207812 */ /* 0x000fe400078ec0ff */
[----:B------:R-:W-:Y:S02]  /*ff70*/  LEA R28, P2, R6, UR12, 0x2 ;  /* 0x0000000c061c7c11 */ /* 0x000fe4000f8410ff */
[----:B------:R-:W-:Y:S01]  /*ff80*/  IADD3.X R7, R5, UR9, R12, P1, !PT ;  /* 0x0000000905077c10 */ /* 0x000fe20008ffe40c */
[----:B------:R-:W-:Y:S01]  /*ff90*/  VIADD R5, R10, 0x8 ;  /* 0x000000080a057836 */ /* 0x000fe20000000000 */
[----:B------:R-:W-:Y:S01]  /*ffa0*/  LOP3.LUT R36, R37, 0x180, RZ, 0xc0, !PT ;  /* 0x0000018025247812 */ /* 0x000fe200078ec0ff */
[----:B------:R-:W-:Y:S01]  /*ffb0*/  ULDC.64 UR8, c[0x0][0xaa0] ;  /* 0x0002a80000087ab9 */ /* 0x000fe20000000a00 */
[----:B------:R-:W-:-:S02]  /*ffc0*/  LEA.HI.X R29, R6, UR13, R7, 0x2, P2 ;  /* 0x0000000d061d7c11 */ /* 0x000fc400090f1407 */
[----:B------:R-:W-:Y:S02]  /*ffd0*/  IADD3 R7, P2, R18, 0x7800, RZ ;  /* 0x0000780012077810 */ /* 0x000fe40007f5e0ff */
[----:B------:R-:W-:Y:S02]  /*ffe0*/  ISETP.GE.OR P1, PT, R10, UR10, P0 ;  /* 0x0000000a0a007c0c */ /* 0x000fe40008726670 */
[----:B------:R-:W-:Y:S01]  /*fff0*/  LOP3.LUT R9, R18, 0x180, RZ, 0xc0, !PT ;  /* 0x0000018012097812 */ /* 0x000fe200078ec0ff */
[--C-:B------:R-:W-:Y:S01]  /*10000*/  IMAD.X R13, RZ, RZ, R19.reuse, P2 ;  /* 0x000000ffff0d7224 */ /* 0x100fe200010e0613 */
[----:B------:R-:W-:Y:S01]  /*10010*/  ISETP.GE.OR P0, PT, R5, UR10, P0 ;  /* 0x0000000a05007c0c */ /* 0x000fe20008706670 */
[----:B------:R-:W-:Y:S01]  /*10020*/  IMAD.X R5, RZ, RZ, R19, P6 ;  /* 0x000000ffff057224 */ /* 0x000fe200030e0613 */
[----:B------:R-:W-:Y:S02]  /*10030*/  LOP3.LUT R6, R7, 0x180, RZ, 0xc0, !PT ;  /* 0x0000018007067812 */ /* 0x000fe400078ec0ff */
[----:B------:R-:W-:-:S02]  /*10040*/  SHF.R.U64 R32, R32, 0x3, RZ ;  /* 0x0000000320207819 */ /* 0x000fc400000012ff */
[----:B------:R-:W-:Y:S02]  /*10050*/  SHF.R.U64 R36, R36, 0x3, RZ ;  /* 0x0000000324247819 */ /* 0x000fe400000012ff */
[----:B------:R-:W-:Y:S01]  /*10060*/  SHF.R.U64 R9, R9, 0x3, RZ ;  /* 0x0000000309097819 */ /* 0x000fe200000012ff */
[----:B------:R-:W-:Y:S01]  /*10070*/  UIMAD UR6, UR7, UR8, URZ ;  /* 0x00000008070672a4 */ /* 0x000fe2000f8e023f */
[----:B------:R-:W-:Y:S01]  /*10080*/  SHF.R.U64 R6, R6, 0x3, RZ ;  /* 0x0000000306067819 */ /* 0x000fe200000012ff */
[----:B------:R-:W-:Y:S01]  /*10090*/  IMAD.U32 R41, RZ, RZ, UR8 ;  /* 0x00000008ff297e24 */ /* 0x000fe2000f8e00ff */
[----:B------:R-:W-:Y:S01]  /*100a0*/  LOP3.LUT R32, R32, R33, RZ, 0x3c, !PT ;  /* 0x0000002120207212 */ /* 0x000fe200078e3cff */
[----:B------:R-:W-:Y:S01]  /*100b0*/  IMAD.MOV.U32 R20, RZ, RZ, R22 ;  /* 0x000000ffff147224 */ /* 0x000fe200078e0016 */
[----:B------:R-:W-:Y:S01]  /*100c0*/  LOP3.LUT R36, R36, R37, RZ, 0x3c, !PT ;  /* 0x0000002524247212 */ /* 0x000fe200078e3cff */
[--C-:B------:R-:W-:Y:S01]  /*100d0*/  IMAD.X R37, RZ, RZ, R19.reuse, P3 ;  /* 0x000000ffff257224 */ /* 0x100fe200018e0613 */
[----:B------:R-:W-:Y:S01]  /*100e0*/  LOP3.LUT R18, R9, R18, RZ, 0x3c, !PT ;  /* 0x0000001209127212 */ /* 0x000fe200078e3cff */
[----:B------:R-:W-:Y:S01]  /*100f0*/  IMAD.X R9, RZ, RZ, R19, P4 ;  /* 0x000000ffff097224 */ /* 0x000fe200020e0613 */
[----:B------:R-:W-:Y:S01]  /*10100*/  IADD3.X R33, RZ, R19, RZ, P5, !PT ;  /* 0x00000013ff217210 */ /* 0x000fe20002ffe4ff */
[----:B------:R-:W-:Y:S01]  /*10110*/  @!P1 STG.E desc[UR20][R28.64], R0 ;  /* 0x000000001c009986 */ /* 0x000fe2000c101914 */
[----:B------:R-:W-:-:S02]  /*10120*/  LOP3.LUT R12, R6, R7, RZ, 0x3c, !PT ;  /* 0x00000007060c7212 */ /* 0x000fc400078e3cff */
[----:B------:R-:W-:Y:S01]  /*10130*/  SHF.R.S32.HI R21, RZ, 0x1f, R22 ;  /* 0x0000001fff157819 */ /* 0x000fe20000011416 */
[----:B------:R0:W-:Y:S01]  /*10140*/  @!P0 STG.E desc[UR20][R28.64+0x20], R3 ;  /* 0x000020031c008986 */ /* 0x0001e2000c101914 */
[----:B------:R-:W-:-:S03]  /*10150*/  UIMAD UR6, UR4, UR9, UR6 ;  /* 0x00000009040672a4 */ /* 0x000fc6000f8e0206 */
[----:B------:R1:W5:Y:S01]  /*10160*/  LD.E.128 R24, desc[UR20][R18.64] ;  /* 0x0000001412187980 */ /* 0x000362000c101d00 */
[----:B------:R-:W-:-:S03]  /*10170*/  ULDC.64 UR8, c[0x0][0xae0] ;  /* 0x0002b80000087ab9 */ /* 0x000fc60000000a00 */
[----:B------:R-:W5:Y:S04]  /*10180*/  LD.E.128 R4, desc[UR20][R4.64] ;  /* 0x0000001404047980 */ /* 0x000f68000c101d00 */
[----:B------:R-:W5:Y:S01]  /*10190*/  LD.E.128 R32, desc[UR20][R32.64] ;  /* 0x0000001420207980 */ /* 0x000f62000c101d00 */
[----:B-1----:R-:W-:-:S03]  /*101a0*/  IMAD.WIDE.U32 R18, R41, UR4, R20 ;  /* 0x0000000429127c25 */ /* 0x002fc6000f8e0014 */
[----:B------:R-:W5:Y:S04]  /*101b0*/  LD.E.128 R8, desc[UR20][R8.64] ;  /* 0x0000001408087980 */ /* 0x000f68000c101d00 */
[----:B------:R-:W5:Y:S04]  /*101c0*/  LD.E.128 R36, desc[UR20][R36.64] ;  /* 0x0000001424247980 */ /* 0x000f68000c101d00 */
[----:B------:R-:W5:Y:S01]  /*101d0*/  LD.E.128 R12, desc[UR20][R12.64] ;  /* 0x000000140c0c7980 */ /* 0x000f62000c101d00 */
[----:B------:R-:W-:Y:S01]  /*101e0*/  UIMAD UR4, UR14, UR8, URZ ;  /* 0x000000080e0472a4 */ /* 0x000fe2000f8e023f */
[----:B------:R-:W-:Y:S01]  /*101f0*/  VIADD R19, R19, UR6 ;  /* 0x0000000613137c36 */ /* 0x000fe20008000000 */
[----:B------:R-:W-:Y:S01]  /*10200*/  UIMAD UR10, UR17, -0xc0, UR10 ;  /* 0xffffff40110a78a4 */ /* 0x000fe2000f8e020a */
[----:B------:R-:W-:Y:S01]  /*10210*/  @!PT LDS RZ, [RZ] ;  /* 0x00000000fffff984 */ /* 0x000fe20000000800 */
[----:B------:R-:W-:Y:S01]  /*10220*/  @!PT LDS RZ, [RZ] ;  /* 0x00000000fffff984 */ /* 0x000fe20000000800 */
[----:B------:R-:W-:Y:S01]  /*10230*/  @!PT LDS RZ, [RZ] ;  /* 0x00000000fffff984 */ /* 0x000fe20000000800 */
[----:B------:R-:W-:Y:S01]  /*10240*/  @!PT LDS RZ, [RZ] ;  /* 0x00000000fffff984 */ /* 0x000fe20000000800 */
[----:B------:R1:W-:Y:S06]  /*10250*/  MEMBAR.ALL.CTA ;  /* 0x0000000000007992 */ /* 0x0003ec0000008000 */
[----:B-1----:R-:W1:Y:S01]  /*10260*/  FENCE.VIEW.ASYNC.S ;  /* 0x00000000000073c6 */ /* 0x002e620000000000 */
[----:B0-----:R-:W-:Y:S01]  /*10270*/  IMAD.U32 R3, RZ, RZ, UR8 ;  /* 0x00000008ff037e24 */ /* 0x001fe2000f8e00ff */
[----:B------:R-:W-:Y:S01]  /*10280*/  UIMAD UR6, UR18, UR9, UR4 ;  /* 0x00000009120672a4 */ /* 0x000fe2000f8e0204 */
[C---:B------:R-:W-:Y:S01]  /*10290*/  VIADD R0, R146.reuse, 0x60 ;  /* 0x0000006092007836 */ /* 0x040fe20000000000 */
[----:B------:R-:W-:Y:S01]  /*102a0*/  UIADD3 UR4, UR37, 0x31c20, URZ ;  /* 0x00031c2025047890 */ /* 0x000fe2000fffe03f */
[----:B------:R-:W-:Y:S01]  /*102b0*/  IMAD.WIDE.U32 R18, R3, UR18, R18 ;  /* 0x0000001203127c25 */ /* 0x000fe2000f8e0012 */
[----:B------:R-:W-:Y:S01]  /*102c0*/  ULDC.64 UR8, c[0x0][0xae8] ;  /* 0x0002ba0000087ab9 */ /* 0x000fe20000000a00 */
[----:B------:R-:W-:Y:S01]  /*102d0*/  ISETP.GE.AND P0, PT, R146, UR10, PT ;  /* 0x0000000a92007c0c */ /* 0x000fe2000bf06270 */
[----:B------:R-:W-:Y:S01]  /*102e0*/  UPRMT UR4, URZ, 0x654, UR4 ;  /* 0x000006543f047896 */ /* 0x000fe20008000004 */
[----:B------:R-:W-:Y:S01]  /*102f0*/  VIADD R19, R19, UR6 ;  /* 0x0000000613137c36 */ /* 0x000fe20008000000 */
[----:B------:R-:W-:-:S02]  /*10300*/  UIMAD UR6, UR16, UR8, URZ ;  /* 0x00000008100672a4 */ /* 0x000fc4000f8e023f */
[----:B------:R-:W-:Y:S01]  /*10310*/  MOV R29, UR8 ;  /* 0x00000008001d7c02 */ /* 0x000fe20008000f00 */
[----:B------:R-:W-:Y:S01]  /*10320*/  IMAD.U32 R21, RZ, RZ, UR17 ;  /* 0x00000011ff157e24 */ /* 0x000fe2000f8e00ff */
[----:B------:R-:W-:Y:S01]  /*10330*/  SHF.R.S32.HI R147, RZ, 0x1f, R146 ;  /* 0x0000001fff937819 */ /* 0x000fe20000011492 */
[----:B------:R-:W-:Y:S01]  /*10340*/  UIMAD UR6, UR15, UR9, UR6 ;  /* 0x000000090f0672a4 */ /* 0x000fe2000f8e0206 */
[----:B------:R-:W-:Y:S01]  /*10350*/  BSSY B1, `(.L_x_1694) ;  /* 0x000001b000017945 */ /* 0x000fe20003800000 */
[----:B------:R-:W-:Y:S01]  /*10360*/  IMAD.WIDE.U32 R28, R29, UR15, R18 ;  /* 0x0000000f1d1c7c25 */ /* 0x000fe2000f8e0012 */
[----:B------:R-:W-:-:S03]  /*10370*/  ISETP.GE.AND P3, PT, R0, UR10, PT ;  /* 0x0000000a00007c0c */ /* 0x000fc6000bf66270 */
[----:B------:R-:W-:Y:S02]  /*10380*/  VIADD R43, R29, UR6 ;  /* 0x000000061d2b7c36 */ /* 0x000fe40008000000 */
[----:B------:R-:W-:Y:S01]  /*10390*/  IMAD.WIDE R20, R21, 0xc0, R146 ;  /* 0x000000c015147825 */ /* 0x000fe200078e0292 */
[----:B-1----:R-:W-:Y:S01]  /*103a0*/  SYNCS.ARRIVE.TRANS64.RED.A1T0 RZ, [UR4], RZ ;  /* 0x000000ffffff79a7 */ /* 0x002fe20008100404 */
        /* <DEDUP_REMOVED lines=10> */
[----:B------:R-:W-:Y:S01]  /*10450*/  IMAD.MOV.U32 R19, RZ, RZ, R43 ;  /* 0x000000ffff137224 */ /* 0x000fe200078e002b */
[----:B------:R-:W-:Y:S01]  /*10460*/  ULDC.64 UR8, c[0x0][0x208] ;  /* 0x0000820000087ab9 */ /* 0x000fe20000000a00 */
        /* <DEDUP_REMOVED lines=9> */
.L_x_1695:
[----:B------:R-:W-:Y:S05]  /*10500*/  BSYNC B1 ;  /* 0x0000000000017941 */ /* 0x000fea0003800000 */
.L_x_1694:
[----:B------:R-:W-:Y:S05]  /*10510*/  @P3 BRA `(.L_x_1696) ;  /* 0x0000000800b83947 */ /* 0x000fea0003800000 */
[----:B------:R-:W-:Y:S01]  /*10520*/  IADD3 R3, P0, R20, 0x60, RZ ;  /* 0x0000006014037810 */ /* 0x000fe20007f1e0ff */
[----:B------:R-:W-:Y:S01]  /*10530*/  ULDC.64 UR6, c[0x0][0xad8] ;  /* 0x0002b60000067ab9 */ /* 0x000fe20000000a00 */
[----:B------:R-:W-:Y:S01]  /*10540*/  MOV R19, R43 ;  /* 0x0000002b00137202 */ /* 0x000fe20000000f00 */
[----:B------:R-:W-:Y:S01]  /*10550*/  IMAD.MOV.U32 R18, RZ, RZ, R28 ;  /* 0x000000ffff127224 */ /* 0x000fe200078e001c */
[----:B------:R-:W-:Y:S01]  /*10560*/  ULDC UR4, c[0x0][0xa8c] ;  /* 0x0002a30000047ab9 */ /* 0x000fe20000000800 */
[----:B------:R-:W-:Y:S01]  /*10570*/  IMAD.X R20, RZ, RZ, R21, P0 ;  /* 0x000000ffff147224 */ /* 0x000fe200000e0615 */
[C---:B------:R-:W-:Y:S01]  /*10580*/  ISETP.GE.AND P1, PT, R22.reuse, UR4, PT ;  /* 0x0000000416007c0c */ /* 0x040fe2000bf26270 */
[----:B------:R-:W-:Y:S01]  /*10590*/  VIADD R0, R22, 0x20 ;  /* 0x0000002016007836 */ /* 0x000fe20000000000 */
[----:B------:R-:W-:Y:S01]  /*105a0*/  ULDC.64 UR8, c[0x0][0x208] ;  /* 0x0000820000087ab9 */ /* 0x000fe20000000a00 */
[----:B------:R-:W-:Y:S02]  /*105b0*/  IMAD R20, R20, UR6, RZ ;  /* 0x0000000614147c24 */ /* 0x000fe4000f8e02ff */
        /* <DEDUP_REMOVED lines=9> */
[----:B-----5:R2:W-:Y:S04]  /*10650*/  @!P1 STG.E.128 desc[UR8][R20.64], R4 ;  /* 0x0000000414009986 */ /* 0x0205e8000c101d08 */
[----:B------:R2:W-:Y:S06]  /*10660*/  @!P2 STG.E.128 desc[UR8][R20.64+0x40], R8 ;  /* 0x000040081400a986 */ /* 0x0005ec000c101d08 */
[----:B------:R-:W-:Y:S05]  /*10670*/  @P0 BRA `(.L_x_1696) ;  /* 0x0000000800600947 */ /* 0x000fea0003800000 */
[----:B------:R-:W-:Y:S02]  /*10680*/  ULDC.64 UR6, c[0x0][0x208] ;  /* 0x0000820000067ab9 */ /* 0x000fe40000000a00 */
[----:B------:R3:W-:Y:S01]  /*10690*/  STG.E.128 desc[UR6][R20.64+0x80], R12 ;  /* 0x0000800c14007986 */ /* 0x0007e2000c101d06 */
[----:B------:R-:W-:Y:S05]  /*106a0*/  BRA `(.L_x_1696) ;  /* 0x0000000800547947 */ /* 0x000fea0003800000 */
.L_x_1692:
[----:B------:R-:W-:Y:S01]  /*106b0*/  R2UR UR8, R150 ;  /* 0x00000000960872ca */ /* 0x000fe200000e0000 */
[----:B------:R-:W-:Y:S01]  /*106c0*/  ULDC.64 UR6, c[0x0][0xbe0] ;  /* 0x0002f80000067ab9 */ /* 0x000fe20000000a00 */
[----:B------:R-:W-:Y:S01]  /*106d0*/  R2UR UR4, R148 ;  /* 0x00000000940472ca */ /* 0x000fe200000e0000 */
[----:B------:R-:W-:Y:S01]  /*106e0*/  UISETP.NE.U32.AND UP0, UPT, UR6, URZ, UPT ;  /* 0x0000003f0600728c */ /* 0x000fe2000bf05070 */
[----:B------:R-:W-:-:S03]  /*106f0*/  ULDC.64 UR12, c[0x0][0x208] ;  /* 0x00008200000c7ab9 */ /* 0x000fc60000000a00 */
[----:B------:R-:W-:-:S06]  /*10700*/  UISETP.NE.AND.EX UP1, UPT, UR7, URZ, UPT, UP0 ;  /* 0x0000003f0700728c */ /* 0x000fcc000bf25300 */
[----:B------:R-:W-:Y:S02]  /*10710*/  PLOP3.LUT P2, PT, PT, PT, UP1, 0x80, 0x0 ;  /* 0x000000000000781c */ /* 0x000fe40003f4f018 */
[----:B------:R-:W-:Y:S02]  /*10720*/  USHF.L.U64.HI UR10, UR4, 0x2, UR8 ;  /* 0x00000002040a7899 */ /* 0x000fe40008010208 */
[----:B------:R-:W-:Y:S01]  /*10730*/  USHF.L.U32 UR4, UR4, 0x2, URZ ;  /* 0x0000000204047899 */ /* 0x000fe2000800063f */
[----:B------:R-:W-:-:S03]  /*10740*/  ULDC.64 UR8, c[0x0][0xbd8] ;  /* 0x0002f60000087ab9 */ /* 0x000fc60000000a00 */
[----:B------:R-:W-:Y:S02]  /*10750*/  @UP1 UIADD3 UR6, UP2, UR4, UR6, URZ ;  /* 0x0000000604061290 */ /* 0x000fe4000ff5e03f */
[----:B------:R-:W-:Y:S02]  /*10760*/  UISETP.NE.U32.AND UP0, UPT, UR8, URZ, UPT ;  /* 0x0000003f0800728c */ /* 0x000fe4000bf05070 */
[----:B------:R-:W-:Y:S02]  /*10770*/  @UP1 UIADD3.X UR7, UR10, UR7, URZ, UP2, !UPT ;  /* 0x000000070a071290 */ /* 0x000fe400097fe43f */
[----:B------:R-:W-:Y:S01]  /*10780*/  IMAD.U32 R6, RZ, RZ, UR6 ;  /* 0x00000006ff067e24 */ /* 0x000fe2000f8e00ff */
[----:B------:R-:W-:Y:S02]  /*10790*/  UISETP.NE.AND.EX UP0, UPT, UR9, URZ, UPT, UP0 ;  /* 0x0000003f0900728c */ /* 0x000fe4000bf05300 */
[----:B------:R-:W-:Y:S01]  /*107a0*/  UIADD3 UR4, UP1, UR4, UR8, URZ ;  /* 0x0000000804047290 */ /* 0x000fe2000ff3e03f */
[----:B------:R-:W-:-:S03]  /*107b0*/  IMAD.U32 R7, RZ, RZ, UR7 ;  /* 0x00000007ff077e24 */ /* 0x000fc6000f8e00ff */
[----:B------:R-:W-:Y:S01]  /*107c0*/  PLOP3.LUT P1, PT, PT, PT, UP0, 0x80, 0x0 ;  /* 0x000000000000781c */ /* 0x000fe20003f2f008 */
[----:B------:R-:W-:Y:S01]  /*107d0*/  UIADD3.X UR6, UR10, UR9, URZ, UP1, !UPT ;  /* 0x000000090a067290 */ /* 0x000fe20008ffe43f */
[----:B------:R-:W2:Y:S01]  /*107e0*/  @P2 LDG.E R6, desc[UR12][R6.64] ;  /* 0x0000000c06062981 */ /* 0x000ea2000c1e1900 */
[----:B------:R-:W-:Y:S02]  /*107f0*/  IMAD.MOV.U32 R3, RZ, RZ, RZ ;  /* 0x000000ffff037224 */ /* 0x000fe400078e00ff */
[----:B------:R-:W-:Y:S02]  /*10800*/  IMAD.U32 R4, RZ, RZ, UR4 ;  /* 0x00000004ff047e24 */ /* 0x000fe4000f8e00ff */
[----:B------:R-:W-:Y:S01]  /*10810*/  IMAD.U32 R5, RZ, RZ, UR6 ;  /* 0x00000006ff057e24 */ /* 0x000fe2000f8e00ff */
[----:B------:R-:W-:Y:S01]  /*10820*/  ULDC UR4, c[0x0][0xa88] ;  /* 0x0002a20000047ab9 */ /* 0x000fe20000000800 */
[----:B------:R-:W-:-:S04]  /*10830*/  ISETP.GT.AND P0, PT, R157, 0xbf, PT ;  /* 0x000000bf9d00780c */ /* 0x000fc80003f04270 */
[----:B------:R0:W5:Y:S01]  /*10840*/  @P1 LDG.E R3, desc[UR12][R4.64] ;  /* 0x0000000c04031981 */ /* 0x000162000c1e1900 */
[----:B--2---:R-:W-:Y:S01]  /*10850*/  @P2 R2UR UR4, R6 ;  /* 0x00000000060422ca */ /* 0x004fe200000e0000 */
[----:B0-----:R-:W-:-:S14]  /*10860*/  @P2 BRA `(.L_x_1697) ;  /* 0x00000000001c2947 */ /* 0x001fdc0003800000 */
[----:B------:R-:W-:Y:S05]  /*10870*/  @!P1 BRA `(.L_x_1697) ;  /* 0x0000000000189947 */ /* 0x000fea0003800000 */
[----:B------:R-:W-:Y:S02]  /*10880*/  ULDC.64 UR6, c[0x0][0x208] ;  /* 0x0000820000067ab9 */ /* 0x000fe40000000a00 */
[----:B------:R-:W2:Y:S04]  /*10890*/  LDG.E R6, desc[UR6][R4.64] ;  /* 0x0000000604067981 */ /* 0x000ea8000c1e1900 */
[----:B------:R-:W3:Y:S01]  /*108a0*/  LDG.E R0, desc[UR6][R4.64+0x4] ;  /* 0x0000040604007981 */ /* 0x000ee2000c1e1900 */
[----:B--2---:R-:W-:Y:S02]  /*108b0*/  R2UR UR6, R6 ;  /* 0x00000000060672ca */ /* 0x004fe400000e0000 */
[----:B---3--:R-:W-:-:S13]  /*108c0*/  R2UR UR4, R0 ;  /* 0x00000000000472ca */ /* 0x008fda00000e0000 */
[----:B------:R-:W-:-:S12]  /*108d0*/  UIADD3 UR4, -UR6, UR4, URZ ;  /* 0x0000000406047290 */ /* 0x000fd8000fffe13f */
.L_x_1697:
[----:B------:R-:W-:Y:S01]  /*108e0*/  R2UR UR8, R149 ;  /* 0x00000000950872ca */ /* 0x000fe200000e0000 */
[----:B------:R-:W-:Y:S01]  /*108f0*/  BSSY B1, `(.L_x_1698) ;  /* 0x0000025000017945 */ /* 0x000fe20003800000 */
[----:B------:R-:W-:Y:S02]  /*10900*/  R2UR UR7, R148 ;  /* 0x00000000940772ca */ /* 0x000fe400000e0000 */
[----:B------:R-:W-:Y:S02]  /*10910*/  R2UR UR6, R150 ;  /* 0x00000000960672ca */ /* 0x000fe400000e0000 */
[----:B------:R-:W-:Y:S02]  /*10920*/  SHF.R.S32.HI R9, RZ, 0x1f, R22 ;  /* 0x0000001fff097819 */ /* 0x000fe40000011416 */
[----:B-----5:R-:W-:-:S05]  /*10930*/  SHF.R.S32.HI R8, RZ, 0x1f, R3 ;  /* 0x0000001fff087819 */ /* 0x020fca0000011403 */
[----:B------:R-:W-:Y:S02]  /*10940*/  USHF.R.S32.HI UR8, URZ, 0x1f, UR8 ;  /* 0x0000001f3f087899 */ /* 0x000fe40008011408 */
[----:B------:R-:W-:Y:S02]  /*10950*/  USEL UR9, UR7, URZ, !UP0 ;  /* 0x0000003f07097287 */ /* 0x000fe4000c000000 */
[----:B------:R-:W-:Y:S01]  /*10960*/  USEL UR10, UR6, URZ, !UP0 ;  /* 0x0000003f060a7287 */ /* 0x000fe2000c000000 */
[----:B------:R-:W-:Y:S11]  /*10970*/  @P0 BRA `(.L_x_1699) ;  /* 0x0000000000700947 */ /* 0x000ff60003800000 */
[----:B------:R-:W0:Y:S01]  /*10980*/  S2R R4, SR_TID.X ;  /* 0x0000000000047919 */ /* 0x000e220000002100 */
[----:B------:R-:W-:-:S13]  /*10990*/  R2UR UR6, R151 ;  /* 0x00000000970672ca */ /* 0x000fda00000e0000 */
[----:B------:R-:W-:-:S04]  /*109a0*/  IMAD.U32 R0, RZ, RZ, UR6 ;  /* 0x00000006ff007e24 */ /* 0x000fc8000f8e00ff */
[----:B0-----:R-:W-:-:S05]  /*109b0*/  IMAD R0, R0, 0xc0, R4 ;  /* 0x000000c000007824 */ /* 0x001fca00078e0204 */
[----:B------:R-:W-:-:S04]  /*109c0*/  IADD3 R0, R0, -0x80, RZ ;  /* 0xffffff8000007810 */ /* 0x000fc80007ffe0ff */
[----:B------:R-:W-:-:S13]  /*109d0*/  ISETP.GE.AND P0, PT, R0, UR4, PT ;  /* 0x0000000400007c0c */ /* 0x000fda000bf06270 */
[----:B------:R-:W-:Y:S05]  /*109e0*/  @P0 BRA `(.L_x_1699) ;  /* 0x0000000000540947 */ /* 0x000fea0003800000 */
[----:B------:R-:W-:Y:S01]  /*109f0*/  R2UR UR7, R149 ;  /* 0x00000000950772ca */ /* 0x000fe200000e0000 */
[----:B------:R-:W-:Y:S01]  /*10a00*/  ULDC.64 UR12, c[0x0][0xb70] ;  /* 0x0002dc00000c7ab9 */ /* 0x000fe20000000a00 */
[C---:B------:R-:W-:Y:S01]  /*10a10*/  IADD3 R4, P0, R0.reuse, R3, RZ ;  /* 0x0000000300047210 */ /* 0x040fe20007f1e0ff */
[----:B------:R-:W-:Y:S02]  /*10a20*/  UIMAD UR6, UR8, UR12, URZ ;  /* 0x0000000c080672a4 */ /* 0x000fe4000f8e023f */
[----:B------:R-:W-:Y:S01]  /*10a30*/  IMAD.U32 R7, RZ, RZ, UR12 ;  /* 0x0000000cff077e24 */ /* 0x000fe2000f8e00ff */
[----:B------:R-:W-:Y:S01]  /*10a40*/  ULDC.64 UR14, c[0x0][0x208] ;  /* 0x00008200000e7ab9 */ /* 0x000fe20000000a00 */
[----:B------:R-:W-:-:S06]  /*10a50*/  LEA.HI.X.SX32 R5, R0, R8, 0x1, P0 ;  /* 0x0000000800057211 */ /* 0x000fcc00000f0eff */
[----:B------:R-:W-:Y:S02]  /*10a60*/  UIMAD UR6, UR7, UR13, UR6 ;  /* 0x0000000d070672a4 */ /* 0x000fe4000f8e0206 */
[----:B------:R-:W-:Y:S01]  /*10a70*/  IMAD.WIDE.U32 R4, R7, UR7, R4 ;  /* 0x0000000707047c25 */ /* 0x000fe2000f8e0004 */
[----:B------:R-:W-:Y:S02]  /*10a80*/  ULDC.64 UR12, c[0x0][0xb78] ;  /* 0x0002de00000c7ab9 */ /* 0x000fe40000000a00 */
        /* <DEDUP_REMOVED lines=11> */
.L_x_1699:
[----:B------:R-:W-:Y:S05]  /*10b40*/  BSYNC B1 ;  /* 0x0000000000017941 */ /* 0x000fea0003800000 */
.L_x_1698:
[----:B------:R-:W-:Y:S01]  /*10b50*/  R2UR UR11, R151 ;  /* 0x00000000970b72ca */ /* 0x000fe200000e0000 */
[----:B------:R-:W-:Y:S01]  /*10b60*/  ULDC.64 UR6, c[0x0][0xaa0] ;  /* 0x0002a80000067ab9 */ /* 0x000fe20000000a00 */
[----:B------:R-:W-:Y:S01]  /*10b70*/  R2UR UR14, R149 ;  /* 0x00000000950e72ca */ /* 0x000fe200000e0000 */
[----:B------:R-:W-:Y:S01]  /*10b80*/  IMAD.MOV.U32 R4, RZ, RZ, R22 ;  /* 0x000000ffff047224 */ /* 0x000fe200078e0016 */
[----:B------:R-:W-:Y:S01]  /*10b90*/  ULDC.64 UR12, c[0x0][0xae0] ;  /* 0x0002b800000c7ab9 */ /* 0x000fe20000000a00 */
[----:B0-----:R-:W-:Y:S01]  /*10ba0*/  IMAD.MOV.U32 R5, RZ, RZ, R9 ;  /* 0x000000ffff057224 */ /* 0x001fe200078e0009 */
[----:B------:R-:W-:Y:S01]  /*10bb0*/  SHF.R.S32.HI R9, RZ, 0x1f, R146 ;  /* 0x0000001fff097819 */ /* 0x000fe20000011492 */
[----:B------:R-:W-:Y:S01]  /*10bc0*/  IMAD R0, R8, UR6, RZ ;  /* 0x0000000608007c24 */ /* 0x000fe2000f8e02ff */
[----:B------:R-:W-:Y:S01]  /*10bd0*/  BSSY B1, `(.L_x_1700) ;  /* 0x000002b000017945 */ /* 0x000fe20003800000 */
[----:B------:R-:W-:Y:S01]  /*10be0*/  IMAD.WIDE.U32 R4, R3, UR6, R4 ;  /* 0x0000000603047c25 */ /* 0x000fe2000f8e0004 */
[----:B------:R-:W-:-:S03]  /*10bf0*/  UIMAD UR6, UR8, UR12, URZ ;  /* 0x0000000c080672a4 */ /* 0x000fc6000f8e023f */
[----:B------:R-:W-:Y:S01]  /*10c00*/  IMAD R3, R3, UR7, R0 ;  /* 0x0000000703037c24 */ /* 0x000fe2000f8e0200 */
[----:B------:R-:W-:Y:S01]  /*10c10*/  UIMAD UR7, UR11, -0xc0, UR4 ;  /* 0xffffff400b0778a4 */ /* 0x000fe2000f8e0204 */
[C---:B------:R-:W-:Y:S01]  /*10c20*/  IADD3 R0, R146.reuse, 0x60, RZ ;  /* 0x0000006092007810 */ /* 0x040fe20007ffe0ff */
[----:B------:R-:W-:Y:S01]  /*10c30*/  UIMAD UR6, UR14, UR13, UR6 ;  /* 0x0000000d0e0672a4 */ /* 0x000fe2000f8e0206 */
[----:B------:R-:W-:Y:S02]  /*10c40*/  IMAD.IADD R5, R5, 0x1, R3 ;  /* 0x0000000105057824 */ /* 0x000fe400078e0203 */
[----:B------:R-:W-:Y:S01]  /*10c50*/  IMAD.U32 R3, RZ, RZ, UR12 ;  /* 0x0000000cff037e24 */ /* 0x000fe2000f8e00ff */
[----:B------:R-:W-:Y:S01]  /*10c60*/  ULDC.64 UR12, c[0x0][0xae8] ;  /* 0x0002ba00000c7ab9 */ /* 0x000fe20000000a00 */
[----:B------:R-:W-:Y:S01]  /*10c70*/  ISETP.GE.AND P0, PT, R146, UR7, PT ;  /* 0x0000000792007c0c */ /* 0x000fe2000bf06270 */
[----:B------:R-:W-:Y:S01]  /*10c80*/  UIMAD UR4, UR10, UR12, URZ ;  /* 0x0000000c0a0472a4 */ /* 0x000fe2000f8e023f */
[----:B------:R-:W-:Y:S01]  /*10c90*/  IMAD.WIDE.U32 R4, R3, UR14, R4 ;  /* 0x0000000e03047c25 */ /* 0x000fe2000f8e0004 */
[----:B------:R-:W-:-:S02]  /*10ca0*/  ISETP.GE.AND P1, PT, R0, UR7, PT ;  /* 0x0000000700007c0c */ /* 0x000fc4000bf26270 */
[----:B------:R-:W-:Y:S01]  /*10cb0*/  UIMAD UR4, UR9, UR13, UR4 ;  /* 0x0000000d090472a4 */ /* 0x000fe2000f8e0204 */
[----:B------:R-:W-:Y:S02]  /*10cc0*/  VIADD R5, R5, UR6 ;  /* 0x0000000605057c36 */ /* 0x000fe40008000000 */
[----:B------:R-:W-:Y:S02]  /*10cd0*/  IMAD.U32 R7, RZ, RZ, UR12 ;  /* 0x0000000cff077e24 */ /* 0x000fe4000f8e00ff */
[----:B------:R-:W-:Y:S02]  /*10ce0*/  IMAD.U32 R3, RZ, RZ, UR11 ;  /* 0x0000000bff037e24 */ /* 0x000fe4000f8e00ff */
[----:B------:R-:W-:-:S04]  /*10cf0*/  IMAD.WIDE.U32 R6, R7, UR9, R4 ;  /* 0x0000000907067c25 */ /* 0x000fc8000f8e0004 */
[----:B------:R-:W-:Y:S02]  /*10d00*/  IMAD.MOV.U32 R8, RZ, RZ, R146 ;  /* 0x000000ffff087224 */ /* 0x000fe400078e0092 */
[----:B------:R-:W-:Y:S02]  /*10d10*/  VIADD R11, R7, UR4 ;  /* 0x00000004070b7c36 */ /* 0x000fe40008000000 */
        /* <DEDUP_REMOVED lines=22> */
.L_x_1701:
[----:B------:R-:W-:Y:S05]  /*10e80*/  BSYNC B1 ;  /* 0x0000000000017941 */ /* 0x000fea0003800000 */
.L_x_1700:
        /* <DEDUP_REMOVED lines=9> */
[----:B------:R-:W-:Y:S01]  /*10f20*/  IMAD.MOV.U32 R5, RZ, RZ, R11 ;  /* 0x000000ffff057224 */ /* 0x000fe200078e000b */
[----:B------:R-:W-:Y:S01]  /*10f30*/  ULDC.64 UR8, c[0x0][0x208] ;  /* 0x0000820000087ab9 */ /* 0x000fe20000000a00 */
        /* <DEDUP_REMOVED lines=12> */
.L_x_1696:
[----:B------:R-:W-:Y:S05]  /*11000*/  BSYNC B0 ;  /* 0x0000000000007941 */ /* 0x000fea0003800000 */
.L_x_1691:
[----:B------:R-:W-:Y:S02]  /*11010*/  ULDC UR4, c[0x0][0xc14] ;  /* 0x0003050000047ab9 */ /* 0x000fe40000000800 */
[----:B------:R-:W-:-:S13]  /*11020*/  ISETP.GE.AND P0, PT, R31, UR4, PT ;  /* 0x000000041f007c0c */ /* 0x000fda000bf06270 */
[----:B------:R-:W-:Y:S05]  /*11030*/  @!P0 BRA `(.L_x_1702) ;  /* 0xfffffefc00b08947 */ /* 0x000fea000383ffff */
[----:B------:R-:W-:Y:S05]  /*11040*/  EXIT ;  /* 0x000000000000794d */ /* 0x000fea0003800000 */
.L_x_1655:
[----:B------:R-:W-:-:S08]  /*11050*/  NOP ;  /* 0x0000000000007918 */ /* 0x000fd00000000000 */
[----:B0-----:R-:W0:-:S00]  /*11060*/  USETMAXREG.DEALLOC.CTAPOOL 0x20 ;  /* 0x00000020000079c8 */ /* 0x001e0000080e0500 */
        /* <DEDUP_REMOVED lines=8> */
[----:B------:R-:W-:Y:S01]  /*110f0*/  ULDC.64 UR6, c[0x0][0x208] ;  /* 0x0000820000067ab9 */ /* 0x000fe20000000a00 */
        /* <DEDUP_REMOVED lines=9> */
[----:B------:R-:W0:Y:S01]  /*11190*/  S2UR UR6, SR_CTAID.X ;  /* 0x00000000000679c3 */ /* 0x000e220000002500 */
[----:B------:R-:W-:Y:S01]  /*111a0*/  ISETP.GE.U32.AND P0, PT, R26, 0x2, PT ;  /* 0x000000021a00780c */ /* 0x000fe20003f06070 */
[----:B------:R-:W-:Y:S01]  /*111b0*/  IMAD.MOV.U32 R16, RZ, RZ, RZ ;  /* 0x000000ffff107224 */ /* 0x000fe200078e00ff */
[----:B------:R-:W-:Y:S01]  /*111c0*/  LOP3.LUT R5, R5, 0xfffffffe, RZ, 0xc0, !PT ;  /* 0xfffffffe05057812 */ /* 0x000fe200078ec0ff */
[----:B------:R-:W-:-:S08]  /*111d0*/  IMAD.MOV.U32 R19, RZ, RZ, RZ ;  /* 0x000000ffff137224 */ /* 0x000fd000078e00ff */
[----:B------:R-:W-:-:S04]  /*111e0*/  @P1 LOP3.LUT R5, R5, 0x1, RZ, 0xfc, !PT ;  /* 0x0000000105051812 */ /* 0x000fc800078efcff */
[----:B------:R-:W-:-:S04]  /*111f0*/  LOP3.LUT R5, R5, 0xffffffef, RZ, 0xc0, !PT ;  /* 0xffffffef05057812 */ /* 0x000fc800078ec0ff */
[----:B------:R-:W-:-:S04]  /*11200*/  @P0 LOP3.LUT R5, R5, 0x10, RZ, 0xfc, !PT ;  /* 0x0000001005050812 */ /* 0x000fc800078efcff */
[----:B------:R-:W-:Y:S01]  /*11210*/  LOP3.LUT R5, R5, 0xfffffff7, RZ, 0xc0, !PT ;  /* 0xfffffff705057812 */ /* 0x000fe200078ec0ff */
[----:B--2---:R-:W1:Y:S02]  /*11220*/  SHFL.UP PT, R4, R0, 0x1, RZ ;  /* 0x0420000000047989 */ /* 0x004e6400000e00ff */
[----:B-1----:R-:W-:-:S05]  /*11230*/  SEL R7, R4, RZ, P1 ;  /* 0x000000ff04077207 */ /* 0x002fca0000800000 */
[----:B------:R-:W-:-:S05]  /*11240*/  IMAD.IADD R7, R0, 0x1, R7 ;  /* 0x0000000100077824 */ /* 0x000fca00078e0207 */
[----:B------:R-:W1:Y:S02]  /*11250*/  SHFL.UP PT, R4, R7, 0x2, RZ ;  /* 0x0440000007047989 */ /* 0x000e6400000e00ff */
[----:B-1----:R-:W-:Y:S02]  /*11260*/  SEL R4, R4, RZ, P0 ;  /* 0x000000ff04047207 */ /* 0x002fe40000000000 */
[----:B------:R-:W-:-:S03]  /*11270*/  ISETP.GE.U32.AND P0, PT, R26, 0x4, PT ;  /* 0x000000041a00780c */ /* 0x000fc60003f06070 */
[----:B------:R-:W-:-:S05]  /*11280*/  IMAD.IADD R4, R7, 0x1, R4 ;  /* 0x0000000107047824 */ /* 0x000fca00078e0204 */
[----:B------:R-:W1:Y:S05]  /*11290*/  SHFL.UP PT, R6, R4, 0x4, RZ ;  /* 0x0480000004067989 */ /* 0x000e6a00000e00ff */
[----:B------:R-:W-:-:S04]  /*112a0*/  @P0 LOP3.LUT R5, R5, 0x8, RZ, 0xfc, !PT ;  /* 0x0000000805050812 */ /* 0x000fc800078efcff */
[----:B------:R-:W-:Y:S02]  /*112b0*/  LOP3.LUT R5, R5, 0xfffffffb, RZ, 0xc0, !PT ;  /* 0xfffffffb05057812 */ /* 0x000fe400078ec0ff */
[----:B-1----:R-:W-:Y:S02]  /*112c0*/  SEL R3, R6, RZ, P0 ;  /* 0x000000ff06037207 */ /* 0x002fe40000000000 */
[----:B------:R-:W-:Y:S02]  /*112d0*/  ISETP.GE.U32.AND P0, PT, R26, 0x8, PT ;  /* 0x000000081a00780c */ /* 0x000fe40003f06070 */
[----:B------:R-:W-:-:S05]  /*112e0*/  IADD3 R3, R4, R3, RZ ;  /* 0x0000000304037210 */ /* 0x000fca0007ffe0ff */
[----:B------:R-:W1:Y:S06]  /*112f0*/  SHFL.UP PT, R2, R3, 0x8, RZ ;  /* 0x0500000003027989 */ /* 0x000e6c00000e00ff */
[----:B------:R-:W-:-:S04]  /*11300*/  @P0 LOP3.LUT R5, R5, 0x4, RZ, 0xfc, !PT ;  /* 0x0000000405050812 */ /* 0x000fc800078efcff */
[----:B------:R-:W-:Y:S02]  /*11310*/  LOP3.LUT R5, R5, 0xfffffffd, RZ, 0xc0, !PT ;  /* 0xfffffffd05057812 */ /* 0x000fe400078ec0ff */
[----:B-1----:R-:W-:Y:S02]  /*11320*/  SEL R2, R2, RZ, P0 ;  /* 0x000000ff02027207 */ /* 0x002fe40000000000 */
[----:B------:R-:W-:-:S03]  /*11330*/  ISETP.GE.U32.AND P0, PT, R26, 0x10, PT ;  /* 0x000000101a00780c */ /* 0x000fc60003f06070 */
[----:B------:R-:W-:-:S05]  /*11340*/  IMAD.IADD R2, R3, 0x1, R2 ;  /* 0x0000000103027824 */ /* 0x000fca00078e0202 */
[----:B------:R-:W1:Y:S05]  /*11350*/  SHFL.UP PT, R6, R2, 0x10, RZ ;  /* 0x0600000002067989 */ /* 0x000e6a00000e00ff */
[----:B------:R-:W-:Y:S02]  /*11360*/  @P0 LOP3.LUT R5, R5, 0x2, RZ, 0xfc, !PT ;  /* 0x0000000205050812 */ /* 0x000fe400078efcff */
[----:B-1----:R-:W-:-:S05]  /*11370*/  SEL R7, R6, RZ, P0 ;  /* 0x000000ff06077207 */ /* 0x002fca0000000000 */
[----:B------:R-:W-:-:S05]  /*11380*/  IMAD.IADD R6, R2, 0x1, R7 ;  /* 0x0000000102067824 */ /* 0x000fca00078e0207 */
[----:B------:R-:W1:Y:S02]  /*11390*/  SHFL.IDX PT, R4, R6, 0x1f, 0x1f ;  /* 0x03e01f0006047f89 */ /* 0x000e6400000e0000 */
[----:B-1----:R-:W-:-:S04]  /*113a0*/  IMAD R4, R4, UR4, RZ ;  /* 0x0000000404047c24 */ /* 0x002fc8000f8e02ff */
[----:B------:R-:W-:Y:S01]  /*113b0*/  IMAD.MOV.U32 R9, RZ, RZ, R4 ;  /* 0x000000ffff097224 */ /* 0x000fe200078e0004 */
[----:B0-----:R-:W-:-:S13]  /*113c0*/  ISETP.GT.AND P0, PT, R4, UR6, PT ;  /* 0x0000000604007c0c */ /* 0x001fda000bf04270 */
[----:B------:R-:W-:Y:S05]  /*113d0*/  @P0 BRA `(.L_x_1703) ;  /* 0x0000000000b80947 */ /* 0x000fea0003800000 */
[----:B------:R-:W-:Y:S01]  /*113e0*/  IMAD.MOV.U32 R4, RZ, RZ, R9 ;  /* 0x000000ffff047224 */ /* 0x000fe200078e0009 */
[----:B------:R-:W-:Y:S01]  /*113f0*/  ULDC UR5, c[0x0][0xc14] ;  /* 0x0003050000057ab9 */ /* 0x000fe20000000800 */
[----:B------:R-:W-:Y:S01]  /*11400*/  IMAD.MOV.U32 R19, RZ, RZ, RZ ;  /* 0x000000ffff137224 */ /* 0x000fe200078e00ff */
[----:B------:R-:W-:Y:S01]  /*11410*/  ULDC UR7, c[0x0][0xc14] ;  /* 0x0003050000077ab9 */ /* 0x000fe20000000800 */
[----:B------:R-:W-:-:S05]  /*11420*/  ULDC UR4, c[0x0][0xc10] ;  /* 0x0003040000047ab9 */ /* 0x000fca0000000800 */
.L_x_1707:
[----:B------:R-:W-:Y:S02]  /*11430*/  VIADD R0, R19, 0x1f ;  /* 0x0000001f13007836 */ /* 0x000fe40000000000 */
[----:B------:R-:W-:-:S03]  /*11440*/  IMAD.U32 R19, RZ, RZ, UR7 ;  /* 0x00000007ff137e24 */ /* 0x000fc6000f8e00ff */
[----:B------:R-:W-:-:S13]  /*11450*/  ISETP.GE.AND P0, PT, R0, UR5, PT ;  /* 0x0000000500007c0c */ /* 0x000fda000bf06270 */
[----:B------:R-:W-:Y:S05]  /*11460*/  @P0 BRA `(.L_x_1704) ;  /* 0x0000000400d40947 */ /* 0x000fea0003800000 */
[----:B------:R-:W-:Y:S01]  /*11470*/  MOV R19, R0 ;  /* 0x0000000000137202 */ /* 0x000fe20000000f00 */
[----:B------:R-:W-:Y:S01]  /*11480*/  BSSY B0, `(.L_x_1705) ;  /* 0x000000a000007945 */ /* 0x000fe20003800000 */
[C---:B------:R-:W-:Y:S01]  /*11490*/  ISETP.NE.AND P1, PT, R26.reuse, 0x1f, PT ;  /* 0x0000001f1a00780c */ /* 0x040fe20003f25270 */
[----:B------:R-:W-:Y:S02]  /*114a0*/  IMAD.MOV.U32 R0, RZ, RZ, RZ ;  /* 0x000000ffff007224 */ /* 0x000fe400078e00ff */
[----:B------:R-:W-:-:S05]  /*114b0*/  IMAD.IADD R7, R26, 0x1, R19 ;  /* 0x000000011a077824 */ /* 0x000fca00078e0213 */
[----:B------:R-:W-:-:S13]  /*114c0*/  ISETP.GE.OR P0, PT, R7, UR5, !P1 ;  /* 0x0000000507007c0c */ /* 0x000fda000cf06670 */
[----:B------:R-:W-:Y:S05]  /*114d0*/  @P0 BRA `(.L_x_1706) ;  /* 0x0000000000100947 */ /* 0x000fea0003800000 */
[----:B------:R-:W0:Y:S01]  /*114e0*/  LDC.64 R2, c[0x0][0xc58] ;  /* 0x00031600ff027b82 */ /* 0x000e220000000a00 */
[----:B------:R-:W-:Y:S01]  /*114f0*/  ULDC.64 UR8, c[0x0][0x208] ;  /* 0x0000820000087ab9 */ /* 0x000fe20000000a00 */
[----:B0-----:R-:W-:-:S05]  /*11500*/  IMAD.WIDE R2, R7, 0x4, R2 ;  /* 0x0000000407027825 */ /* 0x001fca00078e0202 */
[----:B------:R0:W5:Y:S02]  /*11510*/  LDG.E R0, desc[UR8][R2.64] ;  /* 0x0000000802007981 */ /* 0x000164000c1e1900 */
.L_x_1706:
[----:B------:R-:W-:Y:S05]  /*11520*/  BSYNC B0 ;  /* 0x0000000000007941 */ /* 0x000fea0003800000 */
.L_x_1705:
        /* <DEDUP_REMOVED lines=25> */
.L_x_1703:
[----:B------:R-:W-:Y:S01]  /*116c0*/  IMAD.IADD R9, R4, 0x1, -R9 ;  /* 0x0000000104097824 */ /* 0x000fe200078e0a09 */
[----:B------:R-:W-:-:S03]  /*116d0*/  ULDC.64 UR8, c[0x0][0x208] ;  /* 0x0000820000087ab9 */ /* 0x000fc60000000a00 */
[----:B------:R-:W-:-:S05]  /*116e0*/  IMAD R2, R6, UR4, R9 ;  /* 0x0000000406027c24 */ /* 0x000fca000f8e0209 */
[----:B------:R-:W-:Y:S02]  /*116f0*/  ISETP.GT.AND P0, PT, R2, UR6, PT ;  /* 0x0000000602007c0c */ /* 0x000fe4000bf04270 */
[----:B------:R-:W0:Y:S11]  /*11700*/  LDC.64 R2, c[0x0][0xc68] ;  /* 0x00031a00ff027b82 */ /* 0x000e360000000a00 */
[----:B------:R-:W-:-:S04]  /*11710*/  VOTE.ANY R10, PT, !P0 ;  /* 0x00000000000a7806 */ /* 0x000fc800040e0100 */
[----:B------:R-:W1:Y:S02]  /*11720*/  POPC R13, R10 ;  /* 0x0000000a000d7309 */ /* 0x000e640000000000 */
[----:B-1----:R-:W-:-:S05]  /*11730*/  IADD3 R19, R13, R19, RZ ;  /* 0x000000130d137210 */ /* 0x002fca0007ffe0ff */
        /* <DEDUP_REMOVED lines=11> */
[----:B------:R-:W-:-:S05]  /*117f0*/  VIADD R11, R13, 0xffffffff ;  /* 0xffffffff0d0b7836 */ /* 0x000fca0000000000 */
[----:B------:R2:W3:Y:S02]  /*11800*/  SHFL.IDX PT, R16, R6, R11, 0x1f ;  /* 0x00001f0b06107589 */ /* 0x0004e400000e0000 */
.L_x_1708:
[----:B---3--:R-:W-:Y:S01]  /*11810*/  IMAD R16, R16, UR4, R9 ;  /* 0x0000000410107c24 */ /* 0x008fe2000f8e0209 */
[----:B------:R-:W-:Y:S01]  /*11820*/  IABS R2, R4 ;  /* 0x0000000400027213 */ /* 0x000fe20000000000 */
[----:B-12---:R-:W-:-:S03]  /*11830*/  IMAD.MOV R11, RZ, RZ, -R3 ;  /* 0x000000ffff0b7224 */ /* 0x006fc600078e0a03 */
[----:B------:R-:W-:Y:S01]  /*11840*/  IADD3 R9, -R16, UR6, RZ ;  /* 0x0000000610097c10 */ /* 0x000fe2000fffe1ff */
[----:B------:R-:W-:Y:S02]  /*11850*/  IMAD.MOV R10, RZ, RZ, -R2 ;  /* 0x000000ffff0a7224 */ /* 0x000fe400078e0a02 */
        /* <DEDUP_REMOVED lines=13> */
[----:B------:R-:W-:Y:S02]  /*11930*/  @P0 IADD3 R2, R2, 0x1, RZ ;  /* 0x0000000102020810 */ /* 0x000fe40007ffe0ff */
        /* <DEDUP_REMOVED lines=9> */
[----:B------:R-:W-:-:S04]  /*119d0*/  VIADDMNMX R7, R8, UR4, R7, PT ;  /* 0x0000000408077c46 */ /* 0x000fc8000b800107 */
[-C--:B------:R-:W-:Y:S02]  /*119e0*/  IABS R8, R7.reuse ;  /* 0x0000000700087213 */ /* 0x080fe40000000000 */
[----:B0-----:R-:W-:Y:S02]  /*119f0*/  IABS R12, R7 ;  /* 0x00000007000c7213 */ /* 0x001fe40000000000 */
        /* <DEDUP_REMOVED lines=13> */
[----:B------:R-:W-:Y:S01]  /*11ad0*/  @!P0 IADD3 R3, R3, -R8, RZ ;  /* 0x8000000803038210 */ /* 0x000fe20007ffe0ff */
        /* <DEDUP_REMOVED lines=14> */
.L_x_1704:
[----:B------:R-:W-:Y:S02]  /*11bc0*/  IMAD.MOV.U32 R17, RZ, RZ, RZ ;  /* 0x000000ffff117224 */ /* 0x000fe400078e00ff */
[----:B------:R-:W-:Y:S02]  /*11bd0*/  IMAD.U32 R16, RZ, RZ, UR6 ;  /* 0x00000006ff107e24 */ /* 0x000fe4000f8e00ff */
[----:B------:R-:W-:-:S07]  /*11be0*/  IMAD.MOV.U32 R18, RZ, RZ, RZ ;  /* 0x000000ffff127224 */ /* 0x000fce00078e00ff */
.L_x_1709:
        /* <DEDUP_REMOVED lines=16> */
.L_x_1777:
[----:B--2---:R-:W2:Y:S01]  /*11cf0*/  LDC.64 R2, c[0x0][0xc60] ;  /* 0x00031800ff027b82 */ /* 0x004ea20000000a00 */
[----:B------:R-:W-:Y:S01]  /*11d00*/  ULDC.64 UR4, c[0x0][0x208] ;  /* 0x0000820000047ab9 */ /* 0x000fe20000000a00 */
[----:B--2---:R-:W-:-:S05]  /*11d10*/  IMAD.WIDE R2, R19, 0x4, R2 ;  /* 0x0000000413027825 */ /* 0x004fca00078e0202 */
[----:B------:R-:W2:Y:S01]  /*11d20*/  LDG.E R27, desc[UR4][R2.64] ;  /* 0x00000004021b7981 */ /* 0x000ea2000c1e1900 */
[----:B------:R-:W-:Y:S05]  /*11d30*/  YIELD ;  /* 0x0000000000007946 */ /* 0x000fea0003800000 */
[----:B------:R-:W-:Y:S01]  /*11d40*/  ULDC.64 UR4, c[0x0][0xa28] ;  /* 0x00028a0000047ab9 */ /* 0x000fe20000000a00 */
[----:B0-----:R-:W-:Y:S01]  /*11d50*/  IMAD.MOV.U32 R0, RZ, RZ, RZ ;  /* 0x000000ffff007224 */ /* 0x001fe200078e00ff */
[----:B------:R-:W-:Y:S01]  /*11d60*/  ISETP.NE.U32.AND P0, PT, RZ, UR4, PT ;  /* 0x00000004ff007c0c */ /* 0x000fe2000bf05070 */
[----:B------:R-:W-:Y:S01]  /*11d70*/  ULDC.64 UR8, c[0x0][0x208] ;  /* 0x0000820000087ab9 */ /* 0x000fe20000000a00 */
[----:B------:R-:W-:Y:S01]  /*11d80*/  IMAD.MOV.U32 R8, RZ, RZ, RZ ;  /* 0x000000ffff087224 */ /* 0x000fe200078e00ff */
[----:B------:R-:W-:Y:S01]  /*11d90*/  ULDC.64 UR6, c[0x0][0xa08] ;  /* 0x0002820000067ab9 */ /* 0x000fe20000000a00 */
[----:B------:R-:W-:-:S02]  /*11da0*/  ISETP.NE.AND.EX P0, PT, RZ, UR5, PT, P0 ;  /* 0x00000005ff007c0c */ /* 0x000fc4000bf05300 */
[----:B--2---:R-:W-:-:S11]  /*11db0*/  SHF.R.S32.HI R4, RZ, 0x1f, R27 ;  /* 0x0000001fff047819 */ /* 0x004fd6000001141b */
[----:B------:R-:W-:-:S04]  /*11dc0*/  @P0 LEA R2, P1, R27, UR4, 0x2 ;  /* 0x000000041b020c11 */ /* 0x000fc8000f8210ff */
[C-C-:B------:R-:W-:Y:S01]  /*11dd0*/  @P0 LEA.HI.X R3, R27.reuse, UR5, R4.reuse, 0x2, P1 ;  /* 0x000000051b030c11 */ /* 0x140fe200088f1404 */
[----:B------:R-:W-:Y:S02]  /*11de0*/  ULDC.64 UR4, c[0x0][0xa18] ;  /* 0x0002860000047ab9 */ /* 0x000fe40000000a00 */
[----:B------:R-:W-:Y:S01]  /*11df0*/  ISETP.NE.U32.AND P1, PT, RZ, UR4, PT ;  /* 0x00000004ff007c0c */ /* 0x000fe2000bf25070 */
[C---:B------:R-:W-:Y:S01]  /*11e00*/  IMAD.SHL.U32 R29, R27.reuse, 0x4, RZ ;  /* 0x000000041b1d7824 */ /* 0x040fe200078e00ff */
[----:B------:R0:W5:Y:S01]  /*11e10*/  @P0 LDG.E R0, desc[UR8][R2.64] ;  /* 0x0000000802000981 */ /* 0x000162000c1e1900 */
[----:B------:R-:W-:Y:S02]  /*11e20*/  SHF.L.U64.HI R10, R27, 0x2, R4 ;  /* 0x000000021b0a7819 */ /* 0x000fe40000010204 */
[----:B------:R-:W-:-:S03]  /*11e30*/  ISETP.NE.AND.EX P1, PT, RZ, UR5, PT, P1 ;  /* 0x00000005ff007c0c */ /* 0x000fc6000bf25310 */
[----:B------:R-:W-:Y:S10]  /*11e40*/  STL [R1], R10 ;  /* 0x0000000a01007387 */ /* 0x000ff40000100800 */
[----:B------:R-:W-:-:S04]  /*11e50*/  @P1 IADD3 R6, P0, R29, UR4, RZ ;  /* 0x000000041d061c10 */ /* 0x000fc8000ff1e0ff */
[C---:B------:R-:W-:Y:S01]  /*11e60*/  @P1 IADD3.X R7, R10.reuse, UR5, RZ, P0, !PT ;  /* 0x000000050a071c10 */ /* 0x040fe200087fe4ff */
[----:B------:R-:W-:Y:S02]  /*11e70*/  ULDC.64 UR4, c[0x0][0xa00] ;  /* 0x0002800000047ab9 */ /* 0x000fe40000000a00 */
[----:B------:R-:W-:Y:S02]  /*11e80*/  ISETP.NE.U32.AND P2, PT, RZ, UR4, PT ;  /* 0x00000004ff007c0c */ /* 0x000fe4000bf45070 */
[C---:B0-----:R-:W-:Y:S02]  /*11e90*/  IADD3 R2, P0, R29.reuse, UR4, RZ ;  /* 0x000000041d027c10 */ /* 0x041fe4000ff1e0ff */
[----:B------:R-:W-:Y:S02]  /*11ea0*/  ISETP.NE.AND.EX P2, PT, RZ, UR5, PT, P2 ;  /* 0x00000005ff007c0c */ /* 0x000fe4000bf45320 */
[----:B------:R-:W-:Y:S01]  /*11eb0*/  IADD3.X R3, R10, UR5, RZ, P0, !PT ;  /* 0x000000050a037c10 */ /* 0x000fe200087fe4ff */
[----:B------:R-:W-:Y:S01]  /*11ec0*/  ULDC UR4, c[0x0][0x288] ;  /* 0x0000a20000047ab9 */ /* 0x000fe20000000800 */
[----:B------:R-:W-:-:S04]  /*11ed0*/  IADD3 R4, P0, R29, UR6, RZ ;  /* 0x000000061d047c10 */ /* 0x000fc8000ff1e0ff */
[----:B------:R-:W-:-:S05]  /*11ee0*/  IADD3.X R5, R10, UR7, RZ, P0, !PT ;  /* 0x000000070a057c10 */ /* 0x000fca00087fe4ff */
[----:B------:R-:W2:Y:S01]  /*11ef0*/  @P2 LDG.E R8, desc[UR8][R2.64] ;  /* 0x0000000802082981 */ /* 0x000ea2000c1e1900 */
[----:B------:R-:W-:-:S04]  /*11f00*/  ISETP.NE.U32.AND P0, PT, RZ, UR6, PT ;  /* 0x00000006ff007c0c */ /* 0x000fc8000bf05070 */
[----:B------:R-:W-:Y:S01]  /*11f10*/  ISETP.NE.AND.EX P0, PT, RZ, UR7, PT, P0 ;  /* 0x00000007ff007c0c */ /* 0x000fe2000bf05300 */
[----:B--2---:R0:W-:Y:S02]  /*11f20*/  STL [R1+0x8], R8 ;  /* 0x0000080801007387 */ /* 0x0041e40000100800 */
[----:B0-----:R-:W-:Y:S01]  /*11f30*/  IMAD.U32 R8, RZ, RZ, UR4 ;  /* 0x00000004ff087e24 */ /* 0x001fe2000f8e00ff */
[----:B------:R-:W-:Y:S02]  /*11f40*/  ULDC.64 UR4, c[0x0][0x3f8] ;  /* 0x0000fe0000047ab9 */ /* 0x000fe40000000a00 */
[----:B------:R-:W-:-:S03]  /*11f50*/  UISETP.NE.U32.AND UP0, UPT, UR4, URZ, UPT ;  /* 0x0000003f0400728c */ /* 0x000fc6000bf05070 */
[----:B------:R-:W-:Y:S01]  /*11f60*/  ULDC UR4, c[0x0][0x404] ;  /* 0x0001010000047ab9 */ /* 0x000fe20000000800 */
[----:B------:R-:W-:Y:S01]  /*11f70*/  UISETP.NE.AND.EX UP0, UPT, UR5, URZ, UPT, UP0 ;  /* 0x0000003f0500728c */ /* 0x000fe2000bf05300 */
[----:B------:R0:W5:Y:S02]  /*11f80*/  @P1 LDG.E R8, desc[UR8][R6.64] ;  /* 0x0000000806081981 */ /* 0x000164000c1e1900 */
[----:B------:R-:W-:Y:S01]  /*11f90*/  ULDC UR5, c[0x0][0x2e0] ;  /* 0x0000b80000057ab9 */ /* 0x000fe20000000800 */
[----:B------:R-:W-:-:S04]  /*11fa0*/  USEL UR4, UR4, 0x1, UP0 ;  /* 0x0000000104047887 */ /* 0x000fc80008000000 */
[----:B------:R-:W-:-:S06]  /*11fb0*/  UIMAD UR4, UR4, UR5, URZ ;  /* 0x00000005040472a4 */ /* 0x000fcc000f8e023f */
[----:B------:R-:W-:Y:S01]  /*11fc0*/  IMAD.U32 R9, RZ, RZ, UR4 ;  /* 0x00000004ff097e24 */ /* 0x000fe2000f8e00ff */
[----:B0-----:R-:W-:Y:S06]  /*11fd0*/  @P1 BRA `(.L_x_1711) ;  /* 0x0000000000141947 */ /* 0x001fec0003800000 */
[----:B------:R-:W-:Y:S05]  /*11fe0*/  @!P2 BRA `(.L_x_1711) ;  /* 0x000000000010a947 */ /* 0x000fea0003800000 */
[----:B------:R-:W-:Y:S02]  /*11ff0*/  ULDC.64 UR4, c[0x0][0x208] ;  /* 0x0000820000047ab9 */ /* 0x000fe40000000a00 */
[----:B------:R-:W2:Y:S04]  /*12000*/  LDG.E R7, desc[UR4][R2.64] ;  /* 0x0000000402077981 */ /* 0x000ea8000c1e1900 */
[----:B-----5:R-:W2:Y:S02]  /*12010*/  LDG.E R8, desc[UR4][R2.64+0x4] ;  /* 0x0000040402087981 */ /* 0x020ea4000c1e1900 */
[----:B--2---:R-:W-:-:S07]  /*12020*/  IMAD.IADD R8, R8, 0x1, -R7 ;  /* 0x0000000108087824 */ /* 0x004fce00078e0a07 */
.L_x_1711:
[----:B------:R-:W-:Y:S01]  /*12030*/  IMAD.MOV.U32 R23, RZ, RZ, RZ ;  /* 0x000000ffff177224 */ /* 0x000fe200078e00ff */
[----:B------:R-:W-:-:S05]  /*12040*/  ULDC.64 UR4, c[0x0][0x208] ;  /* 0x0000820000047ab9 */ /* 0x000fca0000000a00 */
[----:B------:R-:W2:Y:S01]  /*12050*/  @P0 LDG.E R23, desc[UR4][R4.64] ;  /* 0x0000000404170981 */ /* 0x000ea2000c1e1900 */
[----:B------:R-:W-:Y:S02]  /*12060*/  ULDC.64 UR4, c[0x0][0xa20] ;  /* 0x0002880000047ab9 */ /* 0x000fe40000000a00 */
[----:B------:R-:W-:-:S04]  /*12070*/  ISETP.NE.U32.AND P1, PT, RZ, UR4, PT ;  /* 0x00000004ff007c0c */ /* 0x000fc8000bf25070 */
[----:B------:R-:W-:Y:S02]  /*12080*/  ISETP.NE.AND.EX P1, PT, RZ, UR5, PT, P1 ;  /* 0x00000005ff007c0c */ /* 0x000fe4000bf25310 */
[----:B--2--5:R-:W-:-:S11]  /*12090*/  IADD3 R23, R23, R0, RZ ;  /* 0x0000000017177210 */ /* 0x024fd60007ffe0ff */
[----:B------:R-:W-:Y:S05]  /*120a0*/  @!P1 BRA `(.L_x_1712) ;  /* 0x0000000000149947 */ /* 0x000fea0003800000 */
[----:B------:R-:W-:Y:S01]  /*120b0*/  IADD3 R2, P0, R29, UR4, RZ ;  /* 0x000000041d027c10 */ /* 0x000fe2000ff1e0ff */
[----:B------:R-:W-:-:S03]  /*120c0*/  ULDC.64 UR6, c[0x0][0x208] ;  /* 0x0000820000067ab9 */ /* 0x000fc60000000a00 */
[----:B------:R-:W-:-:S05]  /*120d0*/  IADD3.X R3, R10, UR5, RZ, P0, !PT ;  /* 0x000000050a037c10 */ /* 0x000fca00087fe4ff */
[----:B------:R0:W5:Y:S01]  /*120e0*/  LDG.E R9, desc[UR6][R2.64] ;  /* 0x0000000602097981 */ /* 0x000162000c1e1900 */
[----:B------:R-:W-:Y:S05]  /*120f0*/  BRA `(.L_x_1713) ;  /* 0x0000000000147947 */ /* 0x000fea0003800000 */
.L_x_1712:
[----:B------:R-:W-:Y:S05]  /*12100*/  @!P0 BRA `(.L_x_1713) ;  /* 0x0000000000108947 */ /* 0x000fea0003800000 */
[----:B------:R-:W-:Y:S02]  /*12110*/  ULDC.64 UR4, c[0x0][0x208] ;  /* 0x0000820000047ab9 */ /* 0x000fe40000000a00 */
[----:B------:R-:W2:Y:S04]  /*12120*/  LDG.E R2, desc[UR4][R4.64] ;  /* 0x0000000404027981 */ /* 0x000ea8000c1e1900 */
[----:B------:R-:W2:Y:S02]  /*12130*/  LDG.E R9, desc[UR4][R4.64+0x4] ;  /* 0x0000040404097981 */ /* 0x000ea4000c1e1900 */
[----:B--2---:R-:W-:-:S07]  /*12140*/  IMAD.IADD R9, R9, 0x1, -R2 ;  /* 0x0000000109097824 */ /* 0x004fce00078e0a02 */
.L_x_1713:
[----:B0-----:R-:W-:Y:S01]  /*12150*/  IMAD R3, R17, 0xc0, RZ ;  /* 0x000000c011037824 */ /* 0x001fe200078e02ff */
[----:B------:R-:W-:Y:S01]  /*12160*/  BSSY B6, `(.L_x_1714) ;  /* 0x00002bb000067945 */ /* 0x000fe20003800000 */
[----:B-----5:R-:W-:-:S03]  /*12170*/  IMAD.IADD R9, R9, 0x1, -R0 ;  /* 0x0000000109097824 */ /* 0x020fc600078e0a00 */
[----:B------:R-:W-:Y:S01]  /*12180*/  IADD3 R8, -R8, 0x14f, R3 ;  /* 0x0000014f08087810 */ /* 0x000fe20007ffe103 */
[----:B------:R-:W-:-:S04]  /*12190*/  VIADD R0, R9, 0x8f ;  /* 0x0000008f09007836 */ /* 0x000fc80000000000 */
[----:B------:R-:W-:Y:S02]  /*121a0*/  IMAD.IADD R8, R9, 0x1, R8 ;  /* 0x0000000109087824 */ /* 0x000fe400078e0208 */
        /* <DEDUP_REMOVED lines=9> */
[----:B------:R-:W-:-:S13]  /*12240*/  ISETP.NE.AND P1, PT, R26, RZ, PT ;  /* 0x000000ff1a00720c */ /* 0x000fda0003f25270 */
[----:B------:R-:W-:Y:S05]  /*12250*/  @P1 BRA `(.L_x_1716) ;  /* 0x0000002800ac1947 */ /* 0x000fea0003800000 */
[----:B------:R-:W0:Y:S01]  /*12260*/  S2R R7, SR_LANEID ;  /* 0x0000000000077919 */ /* 0x000e220000000000 */
[----:B------:R-:W-:Y:S01]  /*12270*/  VOTEU.ANY UR4, UPT, PT ;  /* 0x0000000000047886 */ /* 0x000fe200038e0100 */
[----:B------:R-:W2:Y:S01]  /*12280*/  LDC.64 R2, c[0x0][0xc38] ;  /* 0x00030e00ff027b82 */ /* 0x000ea20000000a00 */
[----:B------:R-:W0:Y:S01]  /*12290*/  FLO.U32 R0, UR4 ;  /* 0x0000000400007d00 */ /* 0x000e2200080e0000 */
[----:B------:R-:W-:-:S07]  /*122a0*/  ULDC.64 UR6, c[0x0][0x208] ;  /* 0x0000820000067ab9 */ /* 0x000fce0000000a00 */
        /* <DEDUP_REMOVED lines=9> */
.L_x_1715:
        /* <DEDUP_REMOVED lines=22> */
.L_x_1717:
        /* <DEDUP_REMOVED lines=19> */
.L_x_1719:
        /* <DEDUP_REMOVED lines=16> */
.L_x_1718:
[----:B------:R-:W2:Y:S01]  /*126d0*/  LDL.LU R21, [R1] ;  /* 0x0000000001157983 */ /* 0x000ea20000300800 */
[----:B------:R-:W-:Y:S01]  /*126e0*/  ULDC.64 UR4, c[0x0][0x9f8] ;  /* 0x00027e0000047ab9 */ /* 0x000fe20000000a00 */
[----:B------:R-:W0:Y:S02]  /*126f0*/  LDC R0, c[0x0][0x428] ;  /* 0x00010a00ff007b82 */ /* 0x000e240000000800 */
[----:B------:R-:W3:Y:S01]  /*12700*/  LDL.LU R20, [R1+0x8] ;  /* 0x0000080001147983 */ /* 0x000ee20000300800 */
[----:B------:R-:W-:Y:S01]  /*12710*/  ISETP.NE.U32.AND P0, PT, RZ, UR4, PT ;  /* 0x00000004ff007c0c */ /* 0x000fe2000bf05070 */
[----:B------:R-:W-:Y:S01]  /*12720*/  IMAD.MOV.U32 R6, RZ, RZ, R27 ;  /* 0x000000ffff067224 */ /* 0x000fe200078e001b */
[----:B------:R-:W-:Y:S02]  /*12730*/  ULDC.64 UR6, c[0x0][0x208] ;  /* 0x0000820000067ab9 */ /* 0x000fe40000000a00 */
[----:B------:R-:W-:-:S13]  /*12740*/  ISETP.NE.AND.EX P0, PT, RZ, UR5, PT, P0 ;  /* 0x00000005ff007c0c */ /* 0x000fda000bf05300 */
[----:B------:R-:W-:Y:S02]  /*12750*/  @P0 IADD3 R2, P1, R29, UR4, RZ ;  /* 0x000000041d020c10 */ /* 0x000fe4000ff3e0ff */
[----:B------:R-:W-:-:S13]  /*12760*/  ISETP.NE.AND P6, PT, R26, RZ, PT ;  /* 0x000000ff1a00720c */ /* 0x000fda0003fc5270 */
[----:B------:R-:W-:-:S05]  /*12770*/  VOTEU.ALL UP1, P6 ;  /* 0x00000000003f7886 */ /* 0x000fca0003020000 */
[----:B------:R-:W-:-:S04]  /*12780*/  @!UP1 UIADD3 UR8, UP0, UR36, 0x270, URZ ;  /* 0x0000027024089890 */ /* 0x000fc8000ff1e03f */
[----:B------:R-:W-:-:S03]  /*12790*/  @!UP1 UIADD3.X UR9, URZ, UR37, URZ, UP0, !UPT ;  /* 0x000000253f099290 */ /* 0x000fc600087fe43f */
[----:B------:R-:W-:Y:S01]  /*127a0*/  VOTEU.ALL UP0, P6 ;  /* 0x00000000003f7886 */ /* 0x000fe20003000000 */
[----:B--2---:R-:W-:Y:S01]  /*127b0*/  @P0 IADD3.X R3, R21, UR5, RZ, P1, !PT ;  /* 0x0000000515030c10 */ /* 0x004fe20008ffe4ff */
[----:B------:R-:W-:-:S04]  /*127c0*/  ULDC.64 UR4, c[0x0][0xa00] ;  /* 0x0002800000047ab9 */ /* 0x000fc80000000a00 */
[----:B------:R2:W5:Y:S01]  /*127d0*/  @P0 LDG.E R6, desc[UR6][R2.64] ;  /* 0x0000000602060981 */ /* 0x000562000c1e1900 */
[----:B0-----:R-:W-:Y:S01]  /*127e0*/  ISETP.NE.AND P0, PT, R0, 0x1, PT ;  /* 0x000000010000780c */ /* 0x001fe20003f05270 */
[----:B------:R-:W-:Y:S01]  /*127f0*/  IMAD.MOV.U32 R0, RZ, RZ, R18 ;  /* 0x000000ffff007224 */ /* 0x000fe200078e0012 */
[----:B------:R-:W-:Y:S01]  /*12800*/  PLOP3.LUT P1, PT, P6, PT, PT, 0x8, 0x0 ;  /* 0x000000000000781c */ /* 0x000fe2000372e170 */
[----:B---3--:R-:W-:-:S10]  /*12810*/  IMAD R17, R17, 0xc0, R20 ;  /* 0x000000c011117824 */ /* 0x008fd400078e0214 */
[----:B------:R-:W0:Y:S08]  /*12820*/  @P0 LDC R5, c[0x0][0x42c] ;  /* 0x00010b00ff050b82 */ /* 0x000e300000000800 */
[----:B------:R-:W3:Y:S01]  /*12830*/  @P0 LDC R7, c[0x0][0x430] ;  /* 0x00010c00ff070b82 */ /* 0x000ee20000000800 */
[----:B0-----:R-:W-:-:S05]  /*12840*/  @P0 IMAD.HI.U32 R4, R18, R5, RZ ;  /* 0x0000000512040227 */ /* 0x001fca00078e00ff */
[----:B---3--:R-:W-:Y:S02]  /*12850*/  @P0 SHF.R.U32.HI R0, RZ, R7, R4 ;  /* 0x00000007ff000219 */ /* 0x008fe40000011604 */
[----:B------:R-:W-:-:S04]  /*12860*/  ISETP.NE.U32.AND P0, PT, RZ, UR4, PT ;  /* 0x00000004ff007c0c */ /* 0x000fc8000bf05070 */
[----:B------:R-:W-:-:S04]  /*12870*/  ISETP.NE.AND.EX P0, PT, RZ, UR5, PT, P0 ;  /* 0x00000005ff007c0c */ /* 0x000fc8000bf05300 */
[----:B--2---:R-:W-:-:S09]  /*12880*/  SEL R10, R27, RZ, !P0 ;  /* 0x000000ff1b0a7207 */ /* 0x004fd20004000000 */
.L_x_1720:
        /* <DEDUP_REMOVED lines=14> */
.L_x_1721:
        /* <DEDUP_REMOVED lines=13> */
.L_x_1722:
        /* <DEDUP_REMOVED lines=17> */
.L_x_1793:
[----:B------:R-:W-:Y:S01]  /*12b50*/  UMOV UR4, 0xffffffff ;  /* 0xffffffff00047882 */ /* 0x000fe20000000000 */
[----:B------:R-:W-:Y:S02]  /*12b60*/  SHF.R.S32.HI R9, RZ, 0x1f, R6 ;  /* 0x0000001fff097819 */ /* 0x000fe40000011406 */
[----:B------:R-:W-:Y:S05]  /*12b70*/  BRA.DIV UR4, `(.L_x_1724) ;  /* 0x0000003604287947 */ /* 0x000fea000b800000 */
[----:B------:R-:W-:-:S13]  /*12b80*/  ELECT P6, URZ, PT ;  /* 0x00000000003f782f */ /* 0x000fda00038c0000 */
.L_x_1796:
[----:B------:R-:W-:Y:S05]  /*12b90*/  @!P6 BRA `(.L_x_1725) ;  /* 0x0000000000fce947 */ /* 0x000fea0003800000 */
[----:B------:R-:W-:-:S04]  /*12ba0*/  ISETP.NE.U32.AND P0, PT, R2, RZ, PT ;  /* 0x000000ff0200720c */ /* 0x000fc80003f05070 */
[----:B------:R-:W-:-:S13]  /*12bb0*/  ISETP.NE.AND.EX P0, PT, R3, RZ, PT, P0 ;  /* 0x000000ff0300720c */ /* 0x000fda0003f05300 */
[----:B------:R-:W-:Y:S05]  /*12bc0*/  @!P0 BRA `(.L_x_1726) ;  /* 0x00000000004c8947 */ /* 0x000fea0003800000 */
[----:B------:R-:W0:Y:S01]  /*12bd0*/  LDC R11, c[0x0][0x41c] ;  /* 0x00010700ff0b7b82 */ /* 0x000e220000000800 */
[----:B------:R-:W-:Y:S01]  /*12be0*/  IMAD.MOV.U32 R14, RZ, RZ, R7 ;  /* 0x000000ffff0e7224 */ /* 0x000fe200078e0007 */
[----:B------:R-:W-:Y:S01]  /*12bf0*/  ULDC.64 UR4, c[0x0][0x408] ;  /* 0x0001020000047ab9 */ /* 0x000fe20000000a00 */
[----:B------:R-:W-:Y:S01]  /*12c00*/  ULDC.64 UR6, c[0x0][0x208] ;  /* 0x0000820000067ab9 */ /* 0x000fe20000000a00 */
        /* <DEDUP_REMOVED lines=13> */
[----:B------:R-:W-:-:S05]  /*12ce0*/  IADD3 R4, -R14, RZ, RZ ;  /* 0x000000ff0e047210 */ /* 0x000fca0007ffe1ff */
[----:B------:R-:W-:-:S07]  /*12cf0*/  IMAD R7, R11, R4, R7 ;  /* 0x000000040b077224 */ /* 0x000fce00078e0207 */
.L_x_1726:
[----:B------:R-:W-:Y:S01]  /*12d00*/  IMAD R5, R22, 0x8, R25 ;  /* 0x0000000816057824 */ /* 0x000fe200078e0219 */
[----:B------:R-:W-:-:S04]  /*12d10*/  SHF.L.U32 R4, R24, 0x1f, RZ ;  /* 0x0000001f18047819 */ /* 0x000fc800000006ff */
[----:B------:R-:W2:Y:S02]  /*12d20*/  SYNCS.PHASECHK.TRANS64.TRYWAIT P0, [R5+URZ+0x31c40], R4 ;  /* 0x031c4004050075a7 */ /* 0x000ea4000800017f */
[----:B--2---:R-:W-:Y:S05]  /*12d30*/  @!P0 BRA `(.L_x_1727) ;  /* 0x0000003000d88947 */ /* 0x004fea0003800000 */
.L_x_1797:
        /* <DEDUP_REMOVED lines=9> */
.L_x_1728:
        /* <DEDUP_REMOVED lines=28> */
.L_x_1725:
        /* <DEDUP_REMOVED lines=12> */
[----:B------:R-:W-:Y:S01]  /*13050*/  @P0 R2UR UR12, R18 ;  /* 0x00000000120c02ca */ /* 0x000fe200000e0000 */
[----:B------:R-:W-:Y:S01]  /*13060*/  UMOV UR18, URZ ;  /* 0x0000003f00127c82 */ /* 0x000fe20008000000 */
[----:B------:R-:W-:Y:S01]  /*13070*/  @P0 R2UR UR11, R17 ;  /* 0x00000000110b02ca */ /* 0x000fe200000e0000 */
[----:B------:R-:W-:Y:S01]  /*13080*/  UIADD3 UR16, UR24, 0xda00, URZ ;  /* 0x0000da0018107890 */ /* 0x000fe2000fffe03f */
[----:B------:R-:W-:Y:S01]  /*13090*/  @P0 IMAD.MOV.U32 R4, RZ, RZ, 0x9000 ;  /* 0x00009000ff040424 */ /* 0x000fe200078e00ff */
[----:B------:R-:W-:Y:S01]  /*130a0*/  BAR.SYNC.DEFER_BLOCKING 0x8, 0x1a0 ;  /* 0x0206800000007b1d */ /* 0x000fe20000010000 */
[----:B------:R-:W-:-:S02]  /*130b0*/  UIADD3 UR17, UR24, 0x31c00, URZ ;  /* 0x00031c0018117890 */ /* 0x000fc4000fffe03f */
[----:B------:R-:W-:-:S03]  /*130c0*/  UIADD3 UR8, UR24, 0x10a00, URZ ;  /* 0x00010a0018087890 */ /* 0x000fc6000fffe03f */
[----:B------:R-:W-:Y:S01]  /*130d0*/  UMOV UR14, 0x0 ;  /* 0x00000000000e7882 */ /* 0x000fe20000000000 */
[----:B------:R-:W-:Y:S01]  /*130e0*/  UMOV UR15, 0x12f00000 ;  /* 0x12f00000000f7882 */ /* 0x000fe20000000000 */
[----:B------:R-:W-:Y:S01]  /*130f0*/  UMOV UR10, 0x20 ;  /* 0x00000020000a7882 */ /* 0x000fe20000000000 */
[----:B------:R-:W-:Y:S01]  /*13100*/  UMOV UR9, UR17 ;  /* 0x0000001100097c82 */ /* 0x000fe20008000000 */
[----:B------:R-:W-:Y:S01]  /*13110*/  UMOV UR22, 0x0 ;  /* 0x0000000000167882 */ /* 0x000fe20000000000 */
[----:B------:R-:W-:Y:S01]  /*13120*/  UMOV UR23, 0x12f00000 ;  /* 0x12f0000000177882 */ /* 0x000fe20000000000 */
[----:B------:R-:W-:Y:S01]  /*13130*/  BSSY B0, `(.L_x_1729) ;  /* 0x0000013000007945 */ /* 0x000fe20003800000 */
[----:B------:R3:W-:Y:S01]  /*13140*/  @P0 SYNCS.ARRIVE.TRANS64 RZ, [R25+URZ+0x31c00], R4 ;  /* 0x031c000419ff09a7 */ /* 0x0007e2000800003f */
[----:B------:R-:W-:Y:S01]  /*13150*/  UTMALDG.4D [UR16], [UR4], desc[UR6] ;  /* 0x00000610040075b4 */ /* 0x000fe20008019000 */
[----:B------:R4:W-:Y:S02]  /*13160*/  UTMALDG.4D [UR8], [UR4], desc[UR14] ;  /* 0x00000e08040075b4 */ /* 0x0009e40008019000 */
[----:B----4-:R-:W-:Y:S01]  /*13170*/  @P0 R2UR UR13, R10 ;  /* 0x000000000a0d02ca */ /* 0x010fe200000e0000 */
[----:B------:R-:W-:Y:S01]  /*13180*/  UIADD3 UR8, UR24, 0x13a00, URZ ;  /* 0x00013a0018087890 */ /* 0x000fe2000fffe03f */
[----:B------:R-:W-:Y:S01]  /*13190*/  @P0 R2UR UR12, R18 ;  /* 0x00000000120c02ca */ /* 0x000fe200000e0000 */
[----:B------:R-:W-:Y:S01]  /*131a0*/  UMOV UR10, 0x40 ;  /* 0x00000040000a7882 */ /* 0x000fe20000000000 */
[----:B------:R-:W-:Y:S01]  /*131b0*/  @P0 R2UR UR11, R17 ;  /* 0x00000000110b02ca */ /* 0x000fe200000e0000 */
[----:B------:R-:W-:-:S12]  /*131c0*/  UMOV UR9, UR17 ;  /* 0x0000001100097c82 */ /* 0x000fd80008000000 */
[----:B------:R4:W-:Y:S01]  /*131d0*/  UTMALDG.4D [UR8], [UR4], desc[UR22] ;  /* 0x00001608040075b4 */ /* 0x0009e20008019000 */
[----:B--2---:R-:W-:-:S05]  /*131e0*/  VIADD R5, R5, 0x1 ;  /* 0x0000000105057836 */ /* 0x004fca0000000000 */
[----:B---3--:R-:W-:Y:S01]  /*131f0*/  LEA.HI R4, R5, R5, RZ, 0x1 ;  /* 0x0000000505047211 */ /* 0x008fe200078f08ff */
[----:B------:R4:W-:Y:S03]  /*13200*/  STL [R1+0x4], R5 ;  /* 0x0000040501007387 */ /* 0x0009e60000100800 */
[----:B------:R-:W-:-:S05]  /*13210*/  LOP3.LUT R4, R4, 0xfffffffe, RZ, 0xc0, !PT ;  /* 0xfffffffe04047812 */ /* 0x000fca00078ec0ff */
[----:B------:R-:W-:-:S05]  /*13220*/  IMAD.IADD R4, R5, 0x1, -R4 ;  /* 0x0000000105047824 */ /* 0x000fca00078e0a04 */
[----:B------:R-:W-:-:S04]  /*13230*/  SHF.L.U32 R4, R4, 0x1f, RZ ;  /* 0x0000001f04047819 */ /* 0x000fc800000006ff */
[----:B------:R-:W2:Y:S02]  /*13240*/  SYNCS.PHASECHK.TRANS64.TRYWAIT P0, [R25+URZ+0x31c20], R4 ;  /* 0x031c2004190075a7 */ /* 0x000ea4000800017f */
[----:B--2-4-:R-:W-:Y:S05]  /*13250*/  @!P0 BRA `(.L_x_1730) ;  /* 0x0000002c00a48947 */ /* 0x014fea0003800000 */
.L_x_1798:
[----:B------:R-:W-:Y:S05]  /*13260*/  BSYNC B0 ;  /* 0x0000000000007941 */ /* 0x000fea0003800000 */
.L_x_1729:
[----:B------:R-:W-:Y:S01]  /*13270*/  ISETP.GE.AND P0, PT, R28, 0x2, PT ;  /* 0x000000021c00780c */ /* 0x000fe20003f06270 */
[----:B------:R-:W-:-:S12]  /*13280*/  BSSY B0, `(.L_x_1731) ;  /* 0x0000166000007945 */ /* 0x000fd80003800000 */
[----:B------:R-:W-:Y:S05]  /*13290*/  @!P0 BRA `(.L_x_1732) ;  /* 0x0000001400908947 */ /* 0x000fea0003800000 */
[C---:B--2---:R-:W-:Y:S01]  /*132a0*/  LOP3.LUT R4, R28.reuse, 0x1, RZ, 0xc0, !PT ;  /* 0x000000011c047812 */ /* 0x044fe200078ec0ff */
[----:B------:R-:W-:Y:S01]  /*132b0*/  VIADD R11, R28, 0xfffffffe ;  /* 0xfffffffe1c0b7836 */ /* 0x000fe20000000000 */
[----:B------:R-:W-:Y:S02]  /*132c0*/  BSSY B1, `(.L_x_1733) ;  /* 0x0000078000017945 */ /* 0x000fe40003800000 */
[----:B------:R-:W-:Y:S01]  /*132d0*/  ISETP.NE.U32.AND P0, PT, R4, 0x1, PT ;  /* 0x000000010400780c */ /* 0x000fe20003f05070 */
[----:B------:R-:W-:-:S12]  /*132e0*/  IMAD.MOV.U32 R10, RZ, RZ, R11 ;  /* 0x000000ffff0a7224 */ /* 0x000fd800078e000b */
[----:B------:R-:W-:Y:S05]  /*132f0*/  @!P0 BRA `(.L_x_1734) ;  /* 0x0000000400d08947 */ /* 0x000fea0003800000 */
        /* <DEDUP_REMOVED lines=8> */
[----:B------:R-:W-:Y:S01]  /*13380*/  IMAD.MOV.U32 R4, RZ, RZ, R8 ;  /* 0x000000ffff047224 */ /* 0x000fe200078e0008 */
[----:B------:R-:W-:Y:S02]  /*13390*/  MOV R10, R11 ;  /* 0x0000000b000a7202 */ /* 0x000fe40000000f00 */
        /* <DEDUP_REMOVED lines=21> */
.L_x_1737:
[----:B0-----:R-:W-:Y:S01]  /*134f0*/  IMAD R3, R12, 0x8, R25 ;  /* 0x000000080c037824 */ /* 0x001fe200078e0219 */
[----:B------:R-:W-:-:S04]  /*13500*/  SHF.L.U32 R2, R13, 0x1f, RZ ;  /* 0x0000001f0d027819 */ /* 0x000fc800000006ff */
[----:B------:R-:W0:Y:S02]  /*13510*/  SYNCS.PHASECHK.TRANS64.TRYWAIT P0, [R3+URZ+0x31c40], R2 ;  /* 0x031c4002030075a7 */ /* 0x000e24000800017f */
[----:B0-----:R-:W-:Y:S05]  /*13520*/  @!P0 BRA `(.L_x_1738) ;  /* 0x0000002c00048947 */ /* 0x001fea0003800000 */
.L_x_1799:
        /* <DEDUP_REMOVED lines=9> */
.L_x_1739:
        /* <DEDUP_REMOVED lines=31> */
.L_x_1800:
[----:B------:R-:W-:Y:S05]  /*137b0*/  @P1 BRA `(.L_x_1741) ;  /* 0x0000000000181947 */ /* 0x000fea0003800000 */
[----:B------:R-:W-:Y:S01]  /*137c0*/  ISETP.NE.AND P0, PT, R26, RZ, PT ;  /* 0x000000ff1a00720c */ /* 0x000fe20003f05270 */
[----:B0-----:R-:W-:Y:S01]  /*137d0*/  IMAD R2, R22, 0x8, R25 ;  /* 0x0000000816027824 */ /* 0x001fe200078e0219 */
[----:B------:R-:W-:-:S04]  /*137e0*/  MOV R3, 0x6c00 ;  /* 0x00006c0000037802 */ /* 0x000fc80000000f00 */
[----:B------:R2:W-:Y:S07]  /*137f0*/  SYNCS.ARRIVE.TRANS64 RZ, [R2+URZ+0x31c50], R3 ;  /* 0x031c500302ff79a7 */ /* 0x0005ee000800003f */
[----:B------:R-:W-:Y:S05]  /*13800*/  @!P0 BRA `(.L_x_1741) ;  /* 0x0000000000048947 */ /* 0x000fea0003800000 */
[----:B------:R-:W-:Y:S01]  /*13810*/  BPT.TRAP 0x1 ;  /* 0x000000040000795c */ /* 0x000fe20000300000 */
.L_x_1741:
        /* <DEDUP_REMOVED lines=30> */
.L_x_1736:
[----:B------:R-:W-:Y:S05]  /*13a00*/  BSYNC B2 ;  /* 0x0000000000027941 */ /* 0x000fea0003800000 */
.L_x_1735:
[----:B------:R-:W-:Y:S02]  /*13a10*/  VIADD R10, R28, 0xfffffffd ;  /* 0xfffffffd1c0a7836 */ /* 0x000fe40000000000 */
[----:B------:R-:W-:Y:S02]  /*13a20*/  IMAD.MOV.U32 R22, RZ, RZ, R12 ;  /* 0x000000ffff167224 */ /* 0x000fe400078e000c */
[----:B------:R-:W-:-:S07]  /*13a30*/  IMAD.MOV.U32 R24, RZ, RZ, R13 ;  /* 0x000000ffff187224 */ /* 0x000fce00078e000d */
.L_x_1734:
[----:B------:R-:W-:Y:S05]  /*13a40*/  BSYNC B1 ;  /* 0x0000000000017941 */ /* 0x000fea0003800000 */
.L_x_1733:
[----:B------:R-:W-:-:S13]  /*13a50*/  ISETP.NE.AND P0, PT, R11, RZ, PT ;  /* 0x000000ff0b00720c */ /* 0x000fda0003f05270 */
[----:B------:R-:W-:Y:S05]  /*13a60*/  @!P0 BRA `(.L_x_1732) ;  /* 0x0000000c009c8947 */ /* 0x000fea0003800000 */
[----:B------:R-:W-:-:S07]  /*13a70*/  IMAD.MOV.U32 R4, RZ, RZ, R8 ;  /* 0x000000ffff047224 */ /* 0x000fce00078e0008 */
.L_x_1756:
[----:B------:R-:W-:Y:S01]  /*13a80*/  VIADD R11, R22, 0x1 ;  /* 0x00000001160b7836 */ /* 0x000fe20000000000 */
[----:B------:R-:W-:Y:S05]  /*13a90*/  YIELD ;  /* 0x0000000000007946 */ /* 0x000fea0003800000 */
[----:B------:R-:W-:Y:S01]  /*13aa0*/  ISETP.NE.AND P0, PT, R11, 0x2, PT ;  /* 0x000000020b00780c */ /* 0x000fe20003f05270 */
[----:B------:R-:W-:Y:S03]  /*13ab0*/  BSSY B1, `(.L_x_1742) ;  /* 0x000006d000017945 */ /* 0x000fe60003800000 */
[----:B------:R-:W-:-:S02]  /*13ac0*/  SEL R3, RZ, 0x1, P0 ;  /* 0x00000001ff037807 */ /* 0x000fc40000000000 */
        /* <DEDUP_REMOVED lines=9> */
[----:B------:R-:W-:Y:S01]  /*13b60*/  MOV R15, R10 ;  /* 0x0000000a000f7202 */ /* 0x000fe20000000f00 */
        /* <DEDUP_REMOVED lines=17> */
.L_x_1744:
[----:B------:R-:W-:Y:S01]  /*13c80*/  IMAD R3, R11, 0x8, R25 ;  /* 0x000000080b037824 */ /* 0x000fe200078e0219 */
[----:B------:R-:W-:-:S04]  /*13c90*/  SHF.L.U32 R2, R12, 0x1f, RZ ;  /* 0x0000001f0c027819 */ /* 0x000fc800000006ff */
[----:B------:R-:W2:Y:S02]  /*13ca0*/  SYNCS.PHASECHK.TRANS64.TRYWAIT P0, [R3+URZ+0x31c40], R2 ;  /* 0x031c4002030075a7 */ /* 0x000ea4000800017f */
[----:B--2---:R-:W-:Y:S05]  /*13cb0*/  @!P0 BRA `(.L_x_1745) ;  /* 0x0000002400488947 */ /* 0x004fea0003800000 */
.L_x_1801:
        /* <DEDUP_REMOVED lines=9> */
.L_x_1746:
        /* <DEDUP_REMOVED lines=31> */
.L_x_1802:
[----:B------:R-:W-:Y:S05]  /*13f40*/  @P0 BRA `(.L_x_1748) ;  /* 0x0000000000140947 */ /* 0x000fea0003800000 */
[----:B------:R-:W-:Y:S01]  /*13f50*/  ISETP.NE.AND P1, PT, R26, RZ, PT ;  /* 0x000000ff1a00720c */ /* 0x000fe20003f25270 */
[----:B------:R-:W-:-:S04]  /*13f60*/  IMAD.MOV.U32 R2, RZ, RZ, 0x6c00 ;  /* 0x00006c00ff027424 */ /* 0x000fc800078e00ff */
[----:B------:R2:W-:Y:S08]  /*13f70*/  SYNCS.ARRIVE.TRANS64 RZ, [R3+URZ+0x50], R2 ;  /* 0x0000500203ff79a7 */ /* 0x0005f0000800003f */
[----:B------:R-:W-:Y:S05]  /*13f80*/  @!P1 BRA `(.L_x_1748) ;  /* 0x0000000000049947 */ /* 0x000fea0003800000 */
[----:B------:R-:W-:Y:S01]  /*13f90*/  BPT.TRAP 0x1 ;  /* 0x000000040000795c */ /* 0x000fe20000300000 */
.L_x_1748:
        /* <DEDUP_REMOVED lines=30> */
.L_x_1743:
[----:B------:R-:W-:Y:S05]  /*14180*/  BSYNC B1 ;  /* 0x0000000000017941 */ /* 0x000fea0003800000 */
.L_x_1742:
        /* <DEDUP_REMOVED lines=31> */
.L_x_1751:
[----:B------:R-:W-:Y:S01]  /*14380*/  IMAD R2, R22, 0x8, R25 ;  /* 0x0000000816027824 */ /* 0x000fe200078e0219 */
[----:B------:R-:W-:-:S04]  /*14390*/  SHF.L.U32 R3, R24, 0x1f, RZ ;  /* 0x0000001f18037819 */ /* 0x000fc800000006ff */
[----:B------:R-:W2:Y:S02]  /*143a0*/  SYNCS.PHASECHK.TRANS64.TRYWAIT P0, [R2+URZ+0x31c40], R3 ;  /* 0x031c4003020075a7 */ /* 0x000ea4000800017f */
[----:B--2---:R-:W-:Y:S05]  /*143b0*/  @!P0 BRA `(.L_x_1752) ;  /* 0x0000001c00b08947 */ /* 0x004fea0003800000 */
.L_x_1803:
        /* <DEDUP_REMOVED lines=9> */
.L_x_1753:
[----:B0-2---:R-:W-:Y:S01]  /*14450*/  IMAD R2, R22, 0x6c00, R25 ;  /* 0x00006c0016027824 */ /* 0x005fe200078e0219 */
        /* <DEDUP_REMOVED lines=9> */
[----:B------:R-:W-:Y:S01]  /*144f0*/  UMOV UR7, 0x14f00000 ;  /* 0x14f0000000077882 */ /* 0x000fe20000000000 */
[----:B------:R-:W-:Y:S01]  /*14500*/  LEA R3, R22, R2, 0x3 ;  /* 0x0000000216037211 */ /* 0x000fe200078e18ff */
[----:B------:R-:W-:Y:S01]  /*14510*/  UMOV UR17, 0x20 ;  /* 0x0000002000117882 */ /* 0x000fe20000000000 */
[----:B------:R-:W-:Y:S01]  /*14520*/  UMOV UR18, 0x40 ;  /* 0x0000004000127882 */ /* 0x000fe20000000000 */
[----:B------:R-:W-:Y:S01]  /*14530*/  IMAD R2, R11, 0x8, R2 ;  /* 0x000000080b027824 */ /* 0x000fe200078e0202 */
[----:B------:R-:W-:Y:S01]  /*14540*/  R2UR UR9, R3 ;  /* 0x00000000030972ca */ /* 0x000fe200000e0000 */
[----:B------:R-:W-:Y:S01]  /*14550*/  UIMAD UR11, UR11, 0x90, UR5 ;  /* 0x000000900b0b78a4 */ /* 0x000fe2000f8e0205 */
        /* <DEDUP_REMOVED lines=16> */
.L_x_1804:
[----:B------:R-:W-:Y:S05]  /*14660*/  @P0 BRA `(.L_x_1755) ;  /* 0x0000000000140947 */ /* 0x000fea0003800000 */
[----:B------:R-:W-:Y:S01]  /*14670*/  ISETP.NE.AND P1, PT, R26, RZ, PT ;  /* 0x000000ff1a00720c */ /* 0x000fe20003f25270 */
[----:B0-----:R-:W-:-:S04]  /*14680*/  IMAD.MOV.U32 R3, RZ, RZ, 0x6c00 ;  /* 0x00006c00ff037424 */ /* 0x001fc800078e00ff */
[----:B------:R2:W-:Y:S08]  /*14690*/  SYNCS.ARRIVE.TRANS64 RZ, [R2+URZ+0x50], R3 ;  /* 0x0000500302ff79a7 */ /* 0x0005f0000800003f */
[----:B------:R-:W-:Y:S05]  /*146a0*/  @!P1 BRA `(.L_x_1755) ;  /* 0x0000000000049947 */ /* 0x000fea0003800000 */
[----:B------:R-:W-:Y:S01]  /*146b0*/  BPT.TRAP 0x1 ;  /* 0x000000040000795c */ /* 0x000fe20000300000 */
.L_x_1755:
        /* <DEDUP_REMOVED lines=29> */
.L_x_1750:
[----:B------:R-:W-:Y:S05]  /*14890*/  BSYNC B1 ;  /* 0x0000000000017941 */ /* 0x000fea0003800000 */
.L_x_1749:
[C---:B------:R-:W-:Y:S01]  /*148a0*/  ISETP.GT.AND P0, PT, R10.reuse, 0x1, PT ;  /* 0x000000010a00780c */ /* 0x040fe20003f04270 */
[----:B0-2---:R-:W-:-:S04]  /*148b0*/  VIADD R2, R10, 0xfffffffe ;  /* 0xfffffffe0a027836 */ /* 0x005fc80000000000 */
[----:B------:R-:W-:-:S08]  /*148c0*/  IMAD.MOV.U32 R10, RZ, RZ, R2 ;  /* 0x000000ffff0a7224 */ /* 0x000fd000078e0002 */
[----:B------:R-:W-:Y:S05]  /*148d0*/  @P0 BRA `(.L_x_1756) ;  /* 0xfffffff000680947 */ /* 0x000fea000383ffff */
.L_x_1732:
[----:B------:R-:W-:Y:S05]  /*148e0*/  BSYNC B0 ;  /* 0x0000000000007941 */ /* 0x000fea0003800000 */
.L_x_1731:
[----:B------:R-:W-:Y:S01]  /*148f0*/  ISETP.NE.AND P0, PT, R26, RZ, PT ;  /* 0x000000ff1a00720c */ /* 0x000fe20003f05270 */
[----:B------:R-:W-:-:S12]  /*14900*/  BSSY B0, `(.L_x_1757) ;  /* 0x000000f000007945 */ /* 0x000fd80003800000 */
[----:B------:R-:W-:Y:S05]  /*14910*/  @P0 BRA `(.L_x_1758) ;  /* 0x0000000000340947 */ /* 0x000fea0003800000 */
[----:B------:R-:W3:Y:S01]  /*14920*/  S2R R9, SR_LANEID ;  /* 0x0000000000097919 */ /* 0x000ee20000000000 */
[----:B------:R-:W-:Y:S01]  /*14930*/  VOTEU.ANY UR4, UPT, PT ;  /* 0x0000000000047886 */ /* 0x000fe200038e0100 */
[----:B------:R-:W4:Y:S01]  /*14940*/  LDC.64 R2, c[0x0][0xc38] ;  /* 0x00030e00ff027b82 */ /* 0x000f220000000a00 */
[----:B--2---:R-:W3:Y:S01]  /*14950*/  FLO.U32 R4, UR4 ;  /* 0x0000000400047d00 */ /* 0x004ee200080e0000 */
[----:B------:R-:W-:-:S07]  /*14960*/  ULDC.64 UR6, c[0x0][0x208] ;  /* 0x0000820000067ab9 */ /* 0x000fce0000000a00 */
[----:B------:R-:W4:Y:S01]  /*14970*/  POPC R5, UR4 ;  /* 0x0000000400057d09 */ /* 0x000f220008000000 */
[----:B---3--:R-:W-:-:S13]  /*14980*/  ISETP.EQ.U32.AND P0, PT, R4, R9, PT ;  /* 0x000000090400720c */ /* 0x008fda0003f02070 */
[----:B----4-:R-:W2:Y:S01]  /*14990*/  @P0 ATOMG.E.ADD.STRONG.GPU PT, R3, desc[UR6][R2.64], R5 ;  /* 0x00000005020309a8 */ /* 0x010ea200081ee1c6 */
[----:B------:R-:W3:Y:S02]  /*149a0*/  S2R R6, SR_LTMASK ;  /* 0x0000000000067919 */ /* 0x000ee40000003900 */
[----:B---3--:R-:W-:-:S04]  /*149b0*/  LOP3.LUT R6, R6, UR4, RZ, 0xc0, !PT ;  /* 0x0000000406067c12 */ /* 0x008fc8000f8ec0ff */
[----:B------:R-:W3:Y:S01]  /*149c0*/  POPC R9, R6 ;  /* 0x0000000600097309 */ /* 0x000ee20000000000 */
[----:B--2---:R-:W3:Y:S02]  /*149d0*/  SHFL.IDX PT, R4, R3, R4, 0x1f ;  /* 0x00001f0403047589 */ /* 0x004ee400000e0000 */
[----:B---3--:R-:W-:-:S07]  /*149e0*/  IADD3 R16, R4, UR38, R9 ;  /* 0x0000002604107c10 */ /* 0x008fce000fffe009 */
.L_x_1758:
[----:B------:R-:W-:Y:S05]  /*149f0*/  BSYNC B0 ;  /* 0x0000000000007941 */ /* 0x000fea0003800000 */
.L_x_1757:
[----:B------:R-:W-:Y:S04]  /*14a00*/  BSSY B0, `(.L_x_1759) ;  /* 0x000002b000007945 */ /* 0x000fe80003800000 */
[----:B------:R-:W-:Y:S05]  /*14a10*/  @!P6 BRA `(.L_x_1760) ;  /* 0x0000000000a4e947 */ /* 0x000fea0003800000 */
[----:B------:R-:W-:Y:S01]  /*14a20*/  IMAD R3, R22, 0x8, R25 ;  /* 0x0000000816037824 */ /* 0x000fe200078e0219 */
[----:B------:R-:W-:-:S04]  /*14a30*/  SHF.L.U32 R2, R24, 0x1f, RZ ;  /* 0x0000001f18027819 */ /* 0x000fc800000006ff */
[----:B------:R-:W3:Y:S02]  /*14a40*/  SYNCS.PHASECHK.TRANS64.TRYWAIT P0, [R3+URZ+0x31c60], R2 ;  /* 0x031c6002030075a7 */ /* 0x000ee4000800017f */
[----:B---3--:R-:W-:Y:S05]  /*14a50*/  @!P0 BRA `(.L_x_1761) ;  /* 0x0000001800308947 */ /* 0x008fea0003800000 */
.L_x_1805:
[----:B--2---:R-:W2:Y:S02]  /*14a60*/  S2R R4, SR_TID.X ;  /* 0x0000000000047919 */ /* 0x004ea40000002100 */
[----:B--2---:R-:W-:-:S04]  /*14a70*/  LOP3.LUT R4, R4, 0x7f, RZ, 0xc0, !PT ;  /* 0x0000007f04047812 */ /* 0x004fc800078ec0ff */
[----:B------:R-:W-:-:S13]  /*14a80*/  ISETP.NE.AND P0, PT, R4, RZ, PT ;  /* 0x000000ff0400720c */ /* 0x000fda0003f05270 */
[----:B------:R-:W-:Y:S05]  /*14a90*/  @P0 BRA `(.L_x_1762) ;  /* 0x0000000000140947 */ /* 0x000fea0003800000 */
[----:B------:R-:W-:Y:S01]  /*14aa0*/  ISETP.NE.AND P1, PT, R26, RZ, PT ;  /* 0x000000ff1a00720c */ /* 0x000fe20003f25270 */
[----:B---3--:R-:W-:-:S04]  /*14ab0*/  IMAD.MOV.U32 R2, RZ, RZ, 0x6c00 ;  /* 0x00006c00ff027424 */ /* 0x008fc800078e00ff */
[----:B------:R2:W-:Y:S08]  /*14ac0*/  SYNCS.ARRIVE.TRANS64 RZ, [R3+URZ+0x31c50], R2 ;  /* 0x031c500203ff79a7 */ /* 0x0005f0000800003f */
[----:B------:R-:W-:Y:S05]  /*14ad0*/  @!P1 BRA `(.L_x_1762) ;  /* 0x0000000000049947 */ /* 0x000fea0003800000 */
[----:B------:R-:W-:Y:S01]  /*14ae0*/  BPT.TRAP 0x1 ;  /* 0x000000040000795c */ /* 0x000fe20000300000 */
.L_x_1762:
        /* <DEDUP_REMOVED lines=28> */
.L_x_1760:
[----:B------:R-:W-:Y:S05]  /*14cb0*/  BSYNC B0 ;  /* 0x0000000000007941 */ /* 0x000fea0003800000 */
.L_x_1759:
[----:B------:R-:W-:-:S05]  /*14cc0*/  VIADD R22, R22, 0x1 ;  /* 0x0000000116167836 */ /* 0x000fca0000000000 */
[----:B------:R-:W-:-:S04]  /*14cd0*/  ISETP.NE.AND P0, PT, R22, 0x2, PT ;  /* 0x000000021600780c */ /* 0x000fc80003f05270 */
[----:B--23--:R-:W-:Y:S02]  /*14ce0*/  SEL R3, RZ, 0x1, P0 ;  /* 0x00000001ff037807 */ /* 0x00cfe40000000000 */
[----:B------:R-:W-:Y:S02]  /*14cf0*/  SEL R22, R22, RZ, P0 ;  /* 0x000000ff16167207 */ /* 0x000fe40000000000 */
[----:B------:R-:W-:-:S07]  /*14d00*/  LOP3.LUT R24, R24, R3, RZ, 0x3c, !PT ;  /* 0x0000000318187212 */ /* 0x000fce00078e3cff */
.L_x_1716:
[----:B------:R-:W-:Y:S05]  /*14d10*/  BSYNC B6 ;  /* 0x0000000000067941 */ /* 0x000fea0003800000 */
.L_x_1714:
[----:B------:R-:W-:-:S03]  /*14d20*/  UMOV UR4, 0xffffffff ;  /* 0xffffffff00047882 */ /* 0x000fc60000000000 */
[----:B------:R-:W-:Y:S05]  /*14d30*/  BRA.DIV UR4, `(.L_x_1763) ;  /* 0x00000016048c7947 */ /* 0x000fea000b800000 */
[----:B------:R2:W3:Y:S04]  /*14d40*/  SHFL.IDX PT, R4, R16, RZ, 0x1f ;  /* 0x00001fff10047589 */ /* 0x0004e800000e0000 */
[----:B------:R2:W4:Y:S02]  /*14d50*/  SHFL.IDX PT, R5, R16, 0x1, 0x1f ;  /* 0x00201f0010057f89 */ /* 0x00052400000e0000 */
.L_x_1809:
[----:B------:R-:W-:Y:S01]  /*14d60*/  ULDC UR4, c[0x0][0xc14] ;  /* 0x0003050000047ab9 */ /* 0x000fe20000000800 */
[C---:B------:R-:W-:Y:S01]  /*14d70*/  ISETP.NE.AND P0, PT, R26.reuse, 0x1f, PT ;  /* 0x0000001f1a00780c */ /* 0x040fe20003f05270 */
[----:B------:R-:W-:Y:S01]  /*14d80*/  IMAD.U32 R0, RZ, RZ, UR4 ;  /* 0x00000004ff007e24 */ /* 0x000fe2000f8e00ff */
[----:B------:R-:W-:Y:S01]  /*14d90*/  IADD3 R7, R26, R19, RZ ;  /* 0x000000131a077210 */ /* 0x000fe20007ffe0ff */
[----:B------:R-:W-:Y:S01]  /*14da0*/  BSSY B0, `(.L_x_1764) ;  /* 0x0000008000007945 */ /* 0x000fe20003800000 */
[----:B------:R-:W-:Y:S02]  /*14db0*/  IMAD.MOV.U32 R2, RZ, RZ, RZ ;  /* 0x000000ffff027224 */ /* 0x000fe400078e00ff */
[----:B------:R-:W-:-:S13]  /*14dc0*/  ISETP.GE.OR P0, PT, R7, R0, !P0 ;  /* 0x000000000700720c */ /* 0x000fda0004706670 */
[----:B------:R-:W-:Y:S05]  /*14dd0*/  @P0 BRA `(.L_x_1765) ;  /* 0x0000000000100947 */ /* 0x000fea0003800000 */
[----:B------:R-:W0:Y:S01]  /*14de0*/  LDC.64 R2, c[0x0][0xc58] ;  /* 0x00031600ff027b82 */ /* 0x000e220000000a00 */
[----:B------:R-:W-:Y:S01]  /*14df0*/  ULDC.64 UR4, c[0x0][0x208] ;  /* 0x0000820000047ab9 */ /* 0x000fe20000000a00 */
[----:B0-----:R-:W-:-:S06]  /*14e00*/  IMAD.WIDE R2, R7, 0x4, R2 ;  /* 0x0000000407027825 */ /* 0x001fcc00078e0202 */
[----:B------:R0:W5:Y:S02]  /*14e10*/  LDG.E R2, desc[UR4][R2.64] ;  /* 0x0000000402027981 */ /* 0x000164000c1e1900 */
.L_x_1765:
[----:B------:R-:W-:Y:S05]  /*14e20*/  BSYNC B0 ;  /* 0x0000000000007941 */ /* 0x000fea0003800000 */
.L_x_1764:
[----:B------:R-:W-:-:S03]  /*14e30*/  UMOV UR4, 0xffffffff ;  /* 0xffffffff00047882 */ /* 0x000fc60000000000 */
[----:B------:R-:W-:Y:S05]  /*14e40*/  BRA.DIV UR4, `(.L_x_1766) ;  /* 0x0000001604947947 */ /* 0x000fea000b800000 */
[----:B-----5:R-:W0:Y:S01]  /*14e50*/  SHFL.UP PT, R14, R2, 0x1, RZ ;  /* 0x04200000020e7989 */ /* 0x020e2200000e00ff */
        /* <DEDUP_REMOVED lines=19> */
[----:B------:R0:W0:Y:S02]  /*14f90*/  SHFL.IDX PT, R14, R8, 0x1f, 0x1f ;  /* 0x03e01f00080e7f89 */ /* 0x00002400000e0000 */
.L_x_1817:
[----:B------:R-:W-:Y:S02]  /*14fa0*/  ULDC UR4, c[0x0][0xc10] ;  /* 0x0003040000047ab9 */ /* 0x000fe40000000800 */
[----:B------:R-:W-:-:S04]  /*14fb0*/  IMAD.U32 R7, RZ, RZ, UR4 ;  /* 0x00000004ff077e24 */ /* 0x000fc8000f8e00ff */
[----:B0-----:R-:W-:-:S04]  /*14fc0*/  IMAD R14, R14, R7, RZ ;  /* 0x000000070e0e7224 */ /* 0x001fc800078e02ff */
[----:B----4-:R-:W-:-:S05]  /*14fd0*/  IMAD.IADD R5, R5, 0x1, R14 ;  /* 0x0000000105057824 */ /* 0x010fca00078e020e */
[----:B---3--:R-:W-:-:S13]  /*14fe0*/  ISETP.GT.AND P0, PT, R5, R4, PT ;  /* 0x000000040500720c */ /* 0x008fda0003f04270 */
[----:B------:R-:W-:Y:S05]  /*14ff0*/  @P0 BRA `(.L_x_1767) ;  /* 0x0000000000b00947 */ /* 0x000fea0003800000 */
[----:B------:R-:W0:Y:S02]  /*15000*/  LDC R0, c[0x0][0xc14] ;  /* 0x00030500ff007b82 */ /* 0x000e240000000800 */
.L_x_1772:
[----:B------:R-:W-:-:S04]  /*15010*/  IADD3 R19, R19, 0x1f, RZ ;  /* 0x0000001f13137810 */ /* 0x000fc80007ffe0ff */
[----:B0-----:R-:W-:-:S13]  /*15020*/  ISETP.GE.AND P0, PT, R19, R0, PT ;  /* 0x000000001300720c */ /* 0x001fda0003f06270 */
[----:B------:R-:W-:Y:S05]  /*15030*/  @P0 BRA `(.L_x_1768) ;  /* 0x0000000400ec0947 */ /* 0x000fea0003800000 */
[C---:B------:R-:W-:Y:S01]  /*15040*/  IMAD.IADD R7, R26.reuse, 0x1, R19 ;  /* 0x000000011a077824 */ /* 0x040fe200078e0213 */
[----:B------:R-:W-:Y:S01]  /*15050*/  ISETP.NE.AND P1, PT, R26, 0x1f, PT ;  /* 0x0000001f1a00780c */ /* 0x000fe20003f25270 */
        /* <DEDUP_REMOVED lines=8> */
.L_x_1770:
[----:B------:R-:W-:Y:S05]  /*150e0*/  BSYNC B0 ;  /* 0x0000000000007941 */ /* 0x000fea0003800000 */
.L_x_1769:
        /* <DEDUP_REMOVED lines=22> */
[----:B------:R0:W3:Y:S02]  /*15250*/  SHFL.IDX PT, R14, R8, 0x1f, 0x1f ;  /* 0x03e01f00080e7f89 */ /* 0x0000e400000e0000 */
.L_x_1825:
[----:B------:R-:W-:Y:S02]  /*15260*/  ULDC UR4, c[0x0][0xc10] ;  /* 0x0003040000047ab9 */ /* 0x000fe40000000800 */
[----:B------:R-:W-:-:S04]  /*15270*/  IMAD.U32 R7, RZ, RZ, UR4 ;  /* 0x00000004ff077e24 */ /* 0x000fc8000f8e00ff */
[----:B---3--:R-:W-:-:S04]  /*15280*/  IMAD R14, R14, R7, RZ ;  /* 0x000000070e0e7224 */ /* 0x008fc800078e02ff */
[----:B------:R-:W-:-:S05]  /*15290*/  IMAD.IADD R5, R14, 0x1, R5 ;  /* 0x000000010e057824 */ /* 0x000fca00078e0205 */
[----:B------:R-:W-:-:S13]  /*152a0*/  ISETP.GT.AND P0, PT, R5, R4, PT ;  /* 0x000000040500720c */ /* 0x000fda0003f04270 */
[----:B------:R-:W-:Y:S05]  /*152b0*/  @!P0 BRA `(.L_x_1772) ;  /* 0xfffffffc00548947 */ /* 0x000fea000383ffff */
.L_x_1767:
[----:B--2---:R-:W-:Y:S01]  /*152c0*/  IADD3 R16, -R14, R5, RZ ;  /* 0x000000050e107210 */ /* 0x004fe20007ffe1ff */
[----:B------:R-:W-:-:S04]  /*152d0*/  UMOV UR4, 0xffffffff ;  /* 0xffffffff00047882 */ /* 0x000fc80000000000 */
[----:B------:R-:W-:-:S05]  /*152e0*/  IMAD R3, R8, R7, R16 ;  /* 0x0000000708037224 */ /* 0x000fca00078e0210 */
[----:B------:R-:W-:Y:S01]  /*152f0*/  ISETP.GT.AND P6, PT, R3, R4, PT ;  /* 0x000000040300720c */ /* 0x000fe20003fc4270 */
[----:B------:R-:W-:-:S12]  /*15300*/  BRA.DIV UR4, `(.L_x_1773) ;  /* 0x0000001a04047947 */ /* 0x000fd8000b800000 */
[----:B------:R-:W-:-:S04]  /*15310*/  VOTE.ANY R3, PT, !P6 ;  /* 0x0000000000037806 */ /* 0x000fc800070e0100 */
[----:B------:R-:W2:Y:S02]  /*15320*/  POPC R5, R3 ;  /* 0x0000000300057309 */ /* 0x000ea40000000000 */
[----:B--2---:R2:W3:Y:S02]  /*15330*/  SHFL.IDX PT, R17, R2, R5, 0x1f ;  /* 0x00001f0502117589 */ /* 0x0044e400000e0000 */
.L_x_1829:
[----:B------:R-:W-:Y:S01]  /*15340*/  ISETP.NE.AND P0, PT, R3, RZ, PT ;  /* 0x000000ff0300720c */ /* 0x000fe20003f05270 */
[----:B------:R-:W-:-:S12]  /*15350*/  IMAD.MOV.U32 R14, RZ, RZ, RZ ;  /* 0x000000ffff0e7224 */ /* 0x000fd800078e00ff */
[----:B------:R-:W-:Y:S05]  /*15360*/  @!P0 BRA `(.L_x_1774) ;  /* 0x0000000000108947 */ /* 0x000fea0003800000 */
[----:B------:R-:W-:Y:S01]  /*15370*/  UMOV UR4, 0xffffffff ;  /* 0xffffffff00047882 */ /* 0x000fe20000000000 */
[----:B------:R-:W-:Y:S02]  /*15380*/  VIADD R12, R5, 0xffffffff ;  /* 0xffffffff050c7836 */ /* 0x000fe40000000000 */
[----:B------:R-:W-:Y:S05]  /*15390*/  BRA.DIV UR4, `(.L_x_1775) ;  /* 0x0000001a04287947 */ /* 0x000fea000b800000 */
[----:B------:R4:W0:Y:S02]  /*153a0*/  SHFL.IDX PT, R14, R8, R12, 0x1f ;  /* 0x00001f0c080e7589 */ /* 0x00082400000e0000 */
.L_x_1774:
[----:B--2---:R-:W2:Y:S01]  /*153b0*/  LDC.64 R2, c[0x0][0xc68] ;  /* 0x00031a00ff027b82 */ /* 0x004ea20000000a00 */
[----:B------:R-:W-:Y:S01]  /*153c0*/  IMAD.IADD R19, R5, 0x1, R19 ;  /* 0x0000000105137824 */ /* 0x000fe200078e0213 */
[----:B------:R-:W-:-:S03]  /*153d0*/  ULDC.64 UR4, c[0x0][0x208] ;  /* 0x0000820000047ab9 */ /* 0x000fc60000000a00 */
        /* <DEDUP_REMOVED lines=11> */
[----:B------:R-:W-:Y:S02]  /*15490*/  IMAD.MOV R9, RZ, RZ, -R9 ;  /* 0x000000ffff097224 */ /* 0x000fe400078e0a09 */
        /* <DEDUP_REMOVED lines=9> */
[----:B------:R-:W-:Y:S01]  /*15530*/  @!P0 IMAD.IADD R9, R9, 0x1, -R8 ;  /* 0x0000000109098824 */ /* 0x000fe200078e0a08 */
[----:B------:R-:W-:-:S04]  /*15540*/  @!P0 IADD3 R3, R3, 0x1, RZ ;  /* 0x0000000103038810 */ /* 0x000fc80007ffe0ff */
        /* <DEDUP_REMOVED lines=22> */
[----:B------:R-:W-:Y:S01]  /*156b0*/  IMAD.HI.U32 R2, R3, R5, R2 ;  /* 0x0000000503027227 */ /* 0x000fe200078e0002 */
[----:B------:R-:W-:Y:S02]  /*156c0*/  IABS R5, R9 ;  /* 0x0000000900057213 */ /* 0x000fe40000000000 */
[----:B------:R-:W-:-:S03]  /*156d0*/  LOP3.LUT R3, R9, R6, RZ, 0x3c, !PT ;  /* 0x0000000609037212 */ /* 0x000fc600078e3cff */
[----:B------:R-:W-:-:S04]  /*156e0*/  IMAD.HI.U32 R2, R2, R5, RZ ;  /* 0x0000000502027227 */ /* 0x000fc800078e00ff */
[----:B------:R-:W-:-:S05]  /*156f0*/  IMAD R8, R2, R8, R5 ;  /* 0x0000000802087224 */ /* 0x000fca00078e0205 */
[----:B------:R-:W-:-:S13]  /*15700*/  ISETP.GT.U32.AND P0, PT, R7, R8, PT ;  /* 0x000000080700720c */ /* 0x000fda0003f04070 */
[----:B------:R-:W-:Y:S01]  /*15710*/  @!P0 IADD3 R8, R8, -R7, RZ ;  /* 0x8000000708088210 */ /* 0x000fe20007ffe0ff */
[----:B------:R-:W-:-:S03]  /*15720*/  @!P0 VIADD R2, R2, 0x1 ;  /* 0x0000000102028836 */ /* 0x000fc60000000000 */
[----:B------:R-:W-:-:S13]  /*15730*/  ISETP.GE.U32.AND P0, PT, R8, R7, PT ;  /* 0x000000070800720c */ /* 0x000fda0003f06070 */
        /* <DEDUP_REMOVED lines=11> */
.L_x_1768:
[----:B------:R-:W-:Y:S01]  /*157f0*/  UMOV UR4, URZ ;  /* 0x0000003f00047c82 */ /* 0x000fe20008000000 */
[----:B------:R-:W-:Y:S01]  /*15800*/  UMOV UR5, URZ ;  /* 0x0000003f00057c82 */ /* 0x000fe20008000000 */
[----:B------:R-:W-:Y:S01]  /*15810*/  ULDC UR6, c[0x0][0xc14] ;  /* 0x0003050000067ab9 */ /* 0x000fe20000000800 */
[----:B--2---:R-:W-:Y:S01]  /*15820*/  IMAD.MOV.U32 R16, RZ, RZ, R4 ;  /* 0x000000ffff107224 */ /* 0x004fe200078e0004 */
[----:B------:R-:W-:Y:S01]  /*15830*/  MOV R19, UR6 ;  /* 0x0000000600137c02 */ /* 0x000fe20008000f00 */
[----:B------:R-:W-:Y:S02]  /*15840*/  IMAD.U32 R17, RZ, RZ, UR4 ;  /* 0x00000004ff117e24 */ /* 0x000fe4000f8e00ff */
[----:B------:R-:W-:-:S07]  /*15850*/  IMAD.U32 R18, RZ, RZ, UR5 ;  /* 0x00000005ff127e24 */ /* 0x000fce000f8e00ff */
.L_x_1776:
        /* <DEDUP_REMOVED lines=10> */
.L_x_1710:
        /* <DEDUP_REMOVED lines=12> */
.L_x_1832:
[----:B------:R-:W-:Y:S05]  /*159c0*/  BSYNC B0 ;  /* 0x0000000000007941 */ /* 0x000fea0003800000 */
.L_x_1778:
[----:B------:R-:W-:-:S03]  /*159d0*/  UMOV UR4, 0xffffffff ;  /* 0xffffffff00047882 */ /* 0x000fc60000000000 */
[----:B------:R-:W-:Y:S05]  /*159e0*/  BRA.DIV UR4, `(.L_x_1780) ;  /* 0x0000001204cc7947 */ /* 0x000fea000b800000 */
[----:B0-----:R-:W0:Y:S02]  /*159f0*/  S2R R0, SR_TID.X ;  /* 0x0000000000007919 */ /* 0x001e240000002100 */
[----:B0-----:R-:W-:-:S04]  /*15a00*/  SHF.R.U32.HI R0, RZ, 0x5, R0 ;  /* 0x00000005ff007819 */ /* 0x001fc80000011600 */
[----:B------:R-:W-:-:S05]  /*15a10*/  LOP3.LUT R0, R0, 0x3, RZ, 0xc0, !PT ;  /* 0x0000000300007812 */ /* 0x000fca00078ec0ff */
[----:B------:R0:W2:Y:S02]  /*15a20*/  SHFL.IDX PT, R14, R0, RZ, 0x1f ;  /* 0x00001fff000e7589 */ /* 0x0000a400000e0000 */
.L_x_1835:
[----:B--2---:R-:W-:Y:S01]  /*15a30*/  ISETP.NE.AND P0, PT, R14, RZ, PT ;  /* 0x000000ff0e00720c */ /* 0x004fe20003f05270 */
[----:B------:R-:W-:-:S12]  /*15a40*/  BSSY B0, `(.L_x_1781) ;  /* 0x0000026000007945 */ /* 0x000fd80003800000 */
[----:B------:R-:W-:Y:S05]  /*15a50*/  @P0 BRA `(.L_x_1782) ;  /* 0x0000000000900947 */ /* 0x000fea0003800000 */
[----:B------:R-:W-:-:S03]  /*15a60*/  UMOV UR4, 0xffffffff ;  /* 0xffffffff00047882 */ /* 0x000fc60000000000 */
[----:B------:R-:W-:Y:S05]  /*15a70*/  BRA.DIV UR4, `(.L_x_1783) ;  /* 0x0000001204dc7947 */ /* 0x000fea000b800000 */
[----:B------:R-:W-:-:S13]  /*15a80*/  ELECT P6, URZ, PT ;  /* 0x00000000003f782f */ /* 0x000fda00038c0000 */
.L_x_1838:
        /* <DEDUP_REMOVED lines=8> */
.L_x_1784:
        /* <DEDUP_REMOVED lines=12> */
.L_x_1839:
[----:B------:R-:W2:Y:S02]  /*15bd0*/  SYNCS.PHASECHK.TRANS64.TRYWAIT P0, [R3+URZ], R0 ;  /* 0x00000000030075a7 */ /* 0x000ea4000800017f */
[----:B--2---:R-:W-:Y:S05]  /*15be0*/  @!P0 BRA `(.L_x_1786) ;  /* 0x0000001000b48947 */ /* 0x004fea0003800000 */
.L_x_1840:
[----:B------:R-:W-:Y:S05]  /*15bf0*/  @!P2 BRA `(.L_x_1787) ;  /* 0x000000000004a947 */ /* 0x000fea0003800000 */
[----:B------:R-:W-:Y:S01]  /*15c00*/  BPT.TRAP 0x1 ;  /* 0x000000040000795c */ /* 0x000fe20000300000 */
.L_x_1787:
[----:B--2---:R-:W-:-:S04]  /*15c10*/  VIADD R3, R9, 0x31c60 ;  /* 0x00031c6009037836 */ /* 0x004fc80000000000 */
[----:B------:R-:W-:-:S04]  /*15c20*/  IMAD R5, R22, 0x8, R3 ;  /* 0x0000000816057824 */ /* 0x000fc800078e0203 */
[----:B------:R-:W2:Y:S02]  /*15c30*/  SYNCS.PHASECHK.TRANS64.TRYWAIT P0, [R5+URZ], R2 ;  /* 0x00000002050075a7 */ /* 0x000ea4000800017f */
[----:B--2---:R-:W-:Y:S05]  /*15c40*/  @!P0 BRA `(.L_x_1788) ;  /* 0x0000001000b08947 */ /* 0x004fea0003800000 */
.L_x_1841:
[----:B------:R-:W-:-:S07]  /*15c50*/  LEA R3, R4, R3, 0x3 ;  /* 0x0000000304037211 */ /* 0x000fce00078e18ff */
.L_x_1789:
[----:B---3--:R3:W4:Y:S02]  /*15c60*/  SYNCS.PHASECHK.TRANS64.TRYWAIT P0, [R3+URZ], R0 ;  /* 0x00000000030075a7 */ /* 0x008724000800017f */
[----:B----4-:R-:W-:Y:S05]  /*15c70*/  @!P0 NANOSLEEP.SYNCS 0x989680 ;  /* 0x009896800000895d */ /* 0x010fea0003900000 */
[----:B------:R-:W4:Y:S02]  /*15c80*/  @!P0 SYNCS.PHASECHK.TRANS64 P0, [R3+URZ], R0 ;  /* 0x00000000030085a7 */ /* 0x000f24000800007f */
[----:B----4-:R-:W-:Y:S05]  /*15c90*/  @!P0 BRA `(.L_x_1789) ;  /* 0xfffffffc00f08947 */ /* 0x010fea000383ffff */
.L_x_1782:
[----:B------:R-:W-:Y:S05]  /*15ca0*/  BSYNC B0 ;  /* 0x0000000000007941 */ /* 0x000fea0003800000 */
.L_x_1781:
[----:B------:R-:W-:Y:S05]  /*15cb0*/  EXIT ;  /* 0x000000000000794d */ /* 0x000fea0003800000 */
.L_x_1662:
[----:B0-----:R-:W-:-:S04]  /*15cc0*/  IMAD.U32 R3, RZ, RZ, UR37 ;  /* 0x00000025ff037e24 */ /* 0x001fc8000f8e00ff */
[----:B------:R0:W1:Y:S03]  /*15cd0*/  SYNCS.PHASECHK.TRANS64.TRYWAIT P1, [R3+URZ+0x31c00], R0 ;  /* 0x031c0000030075a7 */ /* 0x000066000802017f */
[----:B-1----:R-:W-:Y:S05]  /*15ce0*/  @!P1 NANOSLEEP.SYNCS 0x989680 ;  /* 0x009896800000995d */ /* 0x002fea0003900000 */
[----:B------:R-:W1:Y:S02]  /*15cf0*/  @!P1 SYNCS.PHASECHK.TRANS64 P1, [R3+URZ+0x31c00], R0 ;  /* 0x031c0000030095a7 */ /* 0x000e64000802007f */
[----:B-1----:R-:W-:Y:S05]  /*15d00*/  @!P1 BRA `(.L_x_1662) ;  /* 0xfffffffc00ec9947 */ /* 0x002fea000383ffff */
[----:B------:R-:W-:Y:S05]  /*15d10*/  BRA `(.L_x_1790) ;  /* 0xfffffebc004c7947 */ /* 0x000fea000383ffff */
.L_x_1666:
[----:B-1----:R1:W2:Y:S02]  /*15d20*/  SYNCS.PHASECHK.TRANS64.TRYWAIT P2, [R0+URZ+0x31c30], R3 ;  /* 0x031c3003000075a7 */ /* 0x0022a4000804017f */
[----:B--2---:R-:W-:Y:S05]  /*15d30*/  @!P2 NANOSLEEP.SYNCS 0x989680 ;  /* 0x009896800000a95d */ /* 0x004fea0003900000 */
[----:B------:R-:W2:Y:S02]  /*15d40*/  @!P2 SYNCS.PHASECHK.TRANS64 P2, [R0+URZ+0x31c30], R3 ;  /* 0x031c30030000a5a7 */ /* 0x000ea4000804007f */
[----:B--2---:R-:W-:Y:S05]  /*15d50*/  @!P2 BRA `(.L_x_1666) ;  /* 0xfffffffc00f0a947 */ /* 0x004fea000383ffff */
[----:B------:R-:W-:Y:S05]  /*15d60*/  BRA `(.L_x_1665) ;  /* 0xfffffebc00747947 */ /* 0x000fea000383ffff */
.L_x_1671:
[----:B-1----:R-:W-:-:S04]  /*15d70*/  IMAD.U32 R8, RZ, RZ, UR4 ;  /* 0x00000004ff087e24 */ /* 0x002fc8000f8e00ff */
[----:B------:R1:W2:Y:S03]  /*15d80*/  SYNCS.PHASECHK.TRANS64.TRYWAIT P2, [R8+URZ+0x31c30], R7 ;  /* 0x031c3007080075a7 */ /* 0x0002a6000804017f */
[----:B--2---:R-:W-:Y:S05]  /*15d90*/  @!P2 NANOSLEEP.SYNCS 0x989680 ;  /* 0x009896800000a95d */ /* 0x004fea0003900000 */
[----:B------:R-:W2:Y:S02]  /*15da0*/  @!P2 SYNCS.PHASECHK.TRANS64 P2, [R8+URZ+0x31c30], R7 ;  /* 0x031c30070800a5a7 */ /* 0x000ea4000804007f */
[----:B--2---:R-:W-:Y:S05]  /*15db0*/  @!P2 BRA `(.L_x_1671) ;  /* 0xfffffffc00eca947 */ /* 0x004fea000383ffff */
[----:B------:R-:W-:Y:S05]  /*15dc0*/  BRA `(.L_x_1668) ;  /* 0xffffff0000dc7947 */ /* 0x000fea000383ffff */
.L_x_1675:
[----:B-1----:R-:W-:-:S04]  /*15dd0*/  IMAD.U32 R8, RZ, RZ, UR4 ;  /* 0x00000004ff087e24 */ /* 0x002fc8000f8e00ff */
[----:B------:R1:W2:Y:S03]  /*15de0*/  SYNCS.PHASECHK.TRANS64.TRYWAIT P2, [R8+URZ+0x31c50], R7 ;  /* 0x031c5007080075a7 */ /* 0x0002a6000804017f */
[----:B--2---:R-:W-:Y:S05]  /*15df0*/  @!P2 NANOSLEEP.SYNCS 0x989680 ;  /* 0x009896800000a95d */ /* 0x004fea0003900000 */
[----:B------:R-:W2:Y:S02]  /*15e00*/  @!P2 SYNCS.PHASECHK.TRANS64 P2, [R8+URZ+0x31c50], R7 ;  /* 0x031c50070800a5a7 */ /* 0x000ea4000804007f */
[----:B--2---:R-:W-:Y:S05]  /*15e10*/  @!P2 BRA `(.L_x_1675) ;  /* 0xfffffffc00eca947 */ /* 0x004fea000383ffff */
[----:B------:R-:W-:Y:S05]  /*15e20*/  BRA `(.L_x_1672) ;  /* 0xffffff1800787947 */ /* 0x000fea000383ffff */
.L_x_1681:
[----:B--2---:R-:W-:-:S04]  /*15e30*/  IMAD.U32 R7, RZ, RZ, UR4 ;  /* 0x00000004ff077e24 */ /* 0x004fc8000f8e00ff */
[----:B------:R2:W3:Y:S03]  /*15e40*/  SYNCS.PHASECHK.TRANS64.TRYWAIT P2, [R7+URZ+0x31c30], R6 ;  /* 0x031c3006070075a7 */ /* 0x0004e6000804017f */
[----:B---3--:R-:W-:Y:S05]  /*15e50*/  @!P2 NANOSLEEP.SYNCS 0x989680 ;  /* 0x009896800000a95d */ /* 0x008fea0003900000 */
[----:B------:R-:W3:Y:S02]  /*15e60*/  @!P2 SYNCS.PHASECHK.TRANS64 P2, [R7+URZ+0x31c30], R6 ;  /* 0x031c30060700a5a7 */ /* 0x000ee4000804007f */
[----:B---3--:R-:W-:Y:S05]  /*15e70*/  @!P2 BRA `(.L_x_1681) ;  /* 0xfffffffc00eca947 */ /* 0x008fea000383ffff */
[----:B------:R-:W-:Y:S05]  /*15e80*/  BRA `(.L_x_1678) ;  /* 0xffffff4c00647947 */ /* 0x000fea000383ffff */
.L_x_1685:
[----:B-1----:R-:W-:-:S04]  /*15e90*/  IMAD.U32 R7, RZ, RZ, UR4 ;  /* 0x00000004ff077e24 */ /* 0x002fc8000f8e00ff */
[----:B------:R1:W2:Y:S03]  /*15ea0*/  SYNCS.PHASECHK.TRANS64.TRYWAIT P2, [R7+URZ+0x31c50], R6 ;  /* 0x031c5006070075a7 */ /* 0x0002a6000804017f */
[----:B--2---:R-:W-:Y:S05]  /*15eb0*/  @!P2 NANOSLEEP.SYNCS 0x989680 ;  /* 0x009896800000a95d */ /* 0x004fea0003900000 */
[----:B------:R-:W2:Y:S02]  /*15ec0*/  @!P2 SYNCS.PHASECHK.TRANS64 P2, [R7+URZ+0x31c50], R6 ;  /* 0x031c50060700a5a7 */ /* 0x000ea4000804007f */
[----:B--2---:R-:W-:Y:S05]  /*15ed0*/  @!P2 BRA `(.L_x_1685) ;  /* 0xfffffffc00eca947 */ /* 0x004fea000383ffff */
[----:B------:R-:W-:Y:S05]  /*15ee0*/  BRA `(.L_x_1682) ;  /* 0xffffff6400007947 */ /* 0x000fea000383ffff */
.L_x_1690:
[----:B---3--:R-:W-:-:S04]  /*15ef0*/  IMAD.U32 R5, RZ, RZ, UR6 ;  /* 0x00000006ff057e24 */ /* 0x008fc8000f8e00ff */
[----:B------:R3:W4:Y:S03]  /*15f00*/  SYNCS.PHASECHK.TRANS64.TRYWAIT P0, [R5+URZ+0x31c50], R4 ;  /* 0x031c5004050075a7 */ /* 0x000726000800017f */
[----:B----4-:R-:W-:Y:S05]  /*15f10*/  @!P0 NANOSLEEP.SYNCS 0x989680 ;  /* 0x009896800000895d */ /* 0x010fea0003900000 */
[----:B------:R-:W4:Y:S02]  /*15f20*/  @!P0 SYNCS.PHASECHK.TRANS64 P0, [R5+URZ+0x31c50], R4 ;  /* 0x031c5004050085a7 */ /* 0x000f24000800007f */
[----:B----4-:R-:W-:Y:S05]  /*15f30*/  @!P0 BRA `(.L_x_1690) ;  /* 0xfffffffc00ec8947 */ /* 0x010fea000383ffff */
[----:B------:R-:W-:Y:S05]  /*15f40*/  BRA `(.L_x_1689) ;  /* 0xffffff8c00247947 */ /* 0x000fea000383ffff */
.L_x_1723:
        /* <DEDUP_REMOVED lines=11> */
.L_x_1792:
[----:B------:R-:W-:Y:S05]  /*16000*/  BSYNC B0 ;  /* 0x0000000000007941 */ /* 0x000fea0003800000 */
.L_x_1791:
[----:B------:R-:W-:Y:S05]  /*16010*/  BRA `(.L_x_1793) ;  /* 0xffffffc800cc7947 */ /* 0x000fea000383ffff */
.L_x_1724:
[----:B------:R-:W-:Y:S01]  /*16020*/  BSSY B0, `(.L_x_1794) ;  /* 0x0000006000007945 */ /* 0x000fe20003800000 */
[----:B------:R-:W-:-:S07]  /*16030*/  IMAD.MOV.U32 R15, RZ, RZ, -0x1 ;  /* 0xffffffffff0f7424 */ /* 0x000fce00078e00ff */
[----:B-1----:R-:W-:Y:S05]  /*16040*/  WARPSYNC.COLLECTIVE R15, `(.L_x_1795) ;  /* 0x000000000f0c7348 */ /* 0x002fea0003c00000 */
[----:B------:R-:W-:Y:S02]  /*16050*/  ELECT P6, UR62, PT ;  /* 0x00000000003e782f */ /* 0x000fe400038c0000 */
[----:B------:R-:W-:Y:S01]  /*16060*/  MOV R14, UR62 ;  /* 0x0000003e000e7c02 */ /* 0x000fe20008000f00 */
[----:B-1----:R-:W-:Y:S10]  /*16070*/  ENDCOLLECTIVE ;  /* 0x000000000000791b */ /* 0x002ff40003800000 */
.L_x_1795:
[----:B------:R-:W-:Y:S05]  /*16080*/  BSYNC B0 ;  /* 0x0000000000007941 */ /* 0x000fea0003800000 */
.L_x_1794:
[----:B------:R-:W-:Y:S05]  /*16090*/  BRA `(.L_x_1796) ;  /* 0xffffffc800bc7947 */ /* 0x000fea000383ffff */
.L_x_1727:
[----:B--2---:R2:W3:Y:S02]  /*160a0*/  SYNCS.PHASECHK.TRANS64.TRYWAIT P0, [R5+URZ+0x31c40], R4 ;  /* 0x031c4004050075a7 */ /* 0x0044e4000800017f */
[----:B---3--:R-:W-:Y:S05]  /*160b0*/  @!P0 NANOSLEEP.SYNCS 0x989680 ;  /* 0x009896800000895d */ /* 0x008fea0003900000 */
[----:B------:R-:W3:Y:S02]  /*160c0*/  @!P0 SYNCS.PHASECHK.TRANS64 P0, [R5+URZ+0x31c40], R4 ;  /* 0x031c4004050085a7 */ /* 0x000ee4000800007f */
[----:B---3--:R-:W-:Y:S05]  /*160d0*/  @!P0 BRA `(.L_x_1727) ;  /* 0xfffffffc00f08947 */ /* 0x008fea000383ffff */
[----:B------:R-:W-:Y:S05]  /*160e0*/  BRA `(.L_x_1797) ;  /* 0xffffffcc00147947 */ /* 0x000fea000383ffff */
.L_x_1730:
[----:B--2---:R2:W3:Y:S02]  /*160f0*/  SYNCS.PHASECHK.TRANS64.TRYWAIT P0, [R25+URZ+0x31c20], R4 ;  /* 0x031c2004190075a7 */ /* 0x0044e4000800017f */
[----:B---3--:R-:W-:Y:S05]  /*16100*/  @!P0 NANOSLEEP.SYNCS 0x989680 ;  /* 0x009896800000895d */ /* 0x008fea0003900000 */
[----:B------:R-:W3:Y:S02]  /*16110*/  @!P0 SYNCS.PHASECHK.TRANS64 P0, [R25+URZ+0x31c20], R4 ;  /* 0x031c2004190085a7 */ /* 0x000ee4000800007f */
[----:B---3--:R-:W-:Y:S05]  /*16120*/  @!P0 BRA `(.L_x_1730) ;  /* 0xfffffffc00f08947 */ /* 0x008fea000383ffff */
[----:B------:R-:W-:Y:S05]  /*16130*/  BRA `(.L_x_1798) ;  /* 0xffffffd000487947 */ /* 0x000fea000383ffff */
.L_x_1738:
[----:B0-----:R0:W2:Y:S02]  /*16140*/  SYNCS.PHASECHK.TRANS64.TRYWAIT P0, [R3+URZ+0x31c40], R2 ;  /* 0x031c4002030075a7 */ /* 0x0010a4000800017f */
[----:B--2---:R-:W-:Y:S05]  /*16150*/  @!P0 NANOSLEEP.SYNCS 0x989680 ;  /* 0x009896800000895d */ /* 0x004fea0003900000 */
[----:B------:R-:W2:Y:S02]  /*16160*/  @!P0 SYNCS.PHASECHK.TRANS64 P0, [R3+URZ+0x31c40], R2 ;  /* 0x031c4002030085a7 */ /* 0x000ea4000800007f */
[----:B--2---:R-:W-:Y:S05]  /*16170*/  @!P0 BRA `(.L_x_1738) ;  /* 0xfffffffc00f08947 */ /* 0x004fea000383ffff */
[----:B------:R-:W-:Y:S05]  /*16180*/  BRA `(.L_x_1799) ;  /* 0xffffffd000e87947 */ /* 0x000fea000383ffff */
.L_x_1740:
[----:B0-----:R0:W2:Y:S02]  /*16190*/  SYNCS.PHASECHK.TRANS64.TRYWAIT P0, [R2+URZ+0x60], R5 ;  /* 0x00006005020075a7 */ /* 0x0010a4000800017f */
[----:B--2---:R-:W-:Y:S05]  /*161a0*/  @!P0 NANOSLEEP.SYNCS 0x989680 ;  /* 0x009896800000895d */ /* 0x004fea0003900000 */
[----:B------:R-:W2:Y:S02]  /*161b0*/  @!P0 SYNCS.PHASECHK.TRANS64 P0, [R2+URZ+0x60], R5 ;  /* 0x00006005020085a7 */ /* 0x000ea4000800007f */
[----:B--2---:R-:W-:Y:S05]  /*161c0*/  @!P0 BRA `(.L_x_1740) ;  /* 0xfffffffc00f08947 */ /* 0x004fea000383ffff */
[----:B------:R-:W-:Y:S05]  /*161d0*/  BRA `(.L_x_1800) ;  /* 0xffffffd400747947 */ /* 0x000fea000383ffff */
.L_x_1745:
[----:B--2---:R2:W3:Y:S02]  /*161e0*/  SYNCS.PHASECHK.TRANS64.TRYWAIT P0, [R3+URZ+0x31c40], R2 ;  /* 0x031c4002030075a7 */ /* 0x0044e4000800017f */
[----:B---3--:R-:W-:Y:S05]  /*161f0*/  @!P0 NANOSLEEP.SYNCS 0x989680 ;  /* 0x009896800000895d */ /* 0x008fea0003900000 */
[----:B------:R-:W3:Y:S02]  /*16200*/  @!P0 SYNCS.PHASECHK.TRANS64 P0, [R3+URZ+0x31c40], R2 ;  /* 0x031c4002030085a7 */ /* 0x000ee4000800007f */
[----:B---3--:R-:W-:Y:S05]  /*16210*/  @!P0 BRA `(.L_x_1745) ;  /* 0xfffffffc00f08947 */ /* 0x008fea000383ffff */
[----:B------:R-:W-:Y:S05]  /*16220*/  BRA `(.L_x_1801) ;  /* 0xffffffd800a47947 */ /* 0x000fea000383ffff */
.L_x_1747:
[----:B0-----:R0:W2:Y:S02]  /*16230*/  SYNCS.PHASECHK.TRANS64.TRYWAIT P1, [R3+URZ+0x60], R24 ;  /* 0x00006018030075a7 */ /* 0x0010a4000802017f */
[----:B--2---:R-:W-:Y:S05]  /*16240*/  @!P1 NANOSLEEP.SYNCS 0x989680 ;  /* 0x009896800000995d */ /* 0x004fea0003900000 */
[----:B------:R-:W2:Y:S02]  /*16250*/  @!P1 SYNCS.PHASECHK.TRANS64 P1, [R3+URZ+0x60], R24 ;  /* 0x00006018030095a7 */ /* 0x000ea4000802007f */
[----:B--2---:R-:W-:Y:S05]  /*16260*/  @!P1 BRA `(.L_x_1747) ;  /* 0xfffffffc00f09947 */ /* 0x004fea000383ffff */
[----:B------:R-:W-:Y:S05]  /*16270*/  BRA `(.L_x_1802) ;  /* 0xffffffdc00307947 */ /* 0x000fea000383ffff */
.L_x_1752:
[----:B--2---:R2:W3:Y:S02]  /*16280*/  SYNCS.PHASECHK.TRANS64.TRYWAIT P0, [R2+URZ+0x31c40], R3 ;  /* 0x031c4003020075a7 */ /* 0x0044e4000800017f */
[----:B---3--:R-:W-:Y:S05]  /*16290*/  @!P0 NANOSLEEP.SYNCS 0x989680 ;  /* 0x009896800000895d */ /* 0x008fea0003900000 */
[----:B------:R-:W3:Y:S02]  /*162a0*/  @!P0 SYNCS.PHASECHK.TRANS64 P0, [R2+URZ+0x31c40], R3 ;  /* 0x031c4003020085a7 */ /* 0x000ee4000800007f */
[----:B---3--:R-:W-:Y:S05]  /*162b0*/  @!P0 BRA `(.L_x_1752) ;  /* 0xfffffffc00f08947 */ /* 0x008fea000383ffff */
[----:B------:R-:W-:Y:S05]  /*162c0*/  BRA `(.L_x_1803) ;  /* 0xffffffe0003c7947 */ /* 0x000fea000383ffff */
.L_x_1754:
[----:B0-----:R0:W2:Y:S02]  /*162d0*/  SYNCS.PHASECHK.TRANS64.TRYWAIT P1, [R2+URZ+0x60], R3 ;  /* 0x00006003020075a7 */ /* 0x0010a4000802017f */
[----:B--2---:R-:W-:Y:S05]  /*162e0*/  @!P1 NANOSLEEP.SYNCS 0x989680 ;  /* 0x009896800000995d */ /* 0x004fea0003900000 */
[----:B------:R-:W2:Y:S02]  /*162f0*/  @!P1 SYNCS.PHASECHK.TRANS64 P1, [R2+URZ+0x60], R3 ;  /* 0x00006003020095a7 */ /* 0x000ea4000802007f */
[----:B--2---:R-:W-:Y:S05]  /*16300*/  @!P1 BRA `(.L_x_1754) ;  /* 0xfffffffc00f09947 */ /* 0x004fea000383ffff */
[----:B------:R-:W-:Y:S05]  /*16310*/  BRA `(.L_x_1804) ;  /* 0xffffffe000d07947 */ /* 0x000fea000383ffff */
.L_x_1761:
[----:B---3--:R3:W4:Y:S02]  /*16320*/  SYNCS.PHASECHK.TRANS64.TRYWAIT P0, [R3+URZ+0x31c60], R2 ;  /* 0x031c6002030075a7 */ /* 0x008724000800017f */
[----:B----4-:R-:W-:Y:S05]  /*16330*/  @!P0 NANOSLEEP.SYNCS 0x989680 ;  /* 0x009896800000895d */ /* 0x010fea0003900000 */
[----:B------:R-:W4:Y:S02]  /*16340*/  @!P0 SYNCS.PHASECHK.TRANS64 P0, [R3+URZ+0x31c60], R2 ;  /* 0x031c6002030085a7 */ /* 0x000f24000800007f */
[----:B----4-:R-:W-:Y:S05]  /*16350*/  @!P0 BRA `(.L_x_1761) ;  /* 0xfffffffc00f08947 */ /* 0x010fea000383ffff */
[----:B------:R-:W-:Y:S05]  /*16360*/  BRA `(.L_x_1805) ;  /* 0xffffffe400bc7947 */ /* 0x000fea000383ffff */
.L_x_1763:
[----:B------:R-:W-:Y:S01]  /*16370*/  BSSY B0, `(.L_x_1806) ;  /* 0x0000008000007945 */ /* 0x000fe20003800000 */
[----:B0-----:R-:W-:Y:S02]  /*16380*/  IMAD.MOV.U32 R13, RZ, RZ, R16 ;  /* 0x000000ffff0d7224 */ /* 0x001fe400078e0010 */
[----:B------:R-:W-:Y:S02]  /*16390*/  IMAD.MOV.U32 R12, RZ, RZ, RZ ;  /* 0x000000ffff0c7224 */ /* 0x000fe400078e00ff */
[----:B------:R-:W-:Y:S02]  /*163a0*/  IMAD.MOV.U32 R11, RZ, RZ, 0x1f ;  /* 0x0000001fff0b7424 */ /* 0x000fe400078e00ff */
[----:B------:R-:W-:-:S07]  /*163b0*/  IMAD.MOV.U32 R15, RZ, RZ, -0x1 ;  /* 0xffffffffff0f7424 */ /* 0x000fce00078e00ff */
[----:B-1----:R-:W-:Y:S05]  /*163c0*/  WARPSYNC.COLLECTIVE R15, `(.L_x_1807) ;  /* 0x000000000f087348 */ /* 0x002fea0003c00000 */
[----:B------:R0:W2:Y:S02]  /*163d0*/  SHFL.IDX P6, R14, R13, R12, R11 ;  /* 0x0000000c0d0e7389 */ /* 0x0000a400000c000b */
[----:B012---:R-:W-:Y:S01]  /*163e0*/  ENDCOLLECTIVE ;  /* 0x000000000000791b */ /* 0x007fe20003800000 */
.L_x_1807:
[----:B------:R-:W-:Y:S05]  /*163f0*/  BSYNC B0 ;  /* 0x0000000000007941 */ /* 0x000fea0003800000 */
.L_x_1806:
[----:B------:R-:W-:Y:S01]  /*16400*/  IMAD.MOV.U32 R13, RZ, RZ, R16 ;  /* 0x000000ffff0d7224 */ /* 0x000fe200078e0010 */
[----:B------:R-:W-:Y:S01]  /*16410*/  MOV R15, 0xffffffff ;  /* 0xffffffff000f7802 */ /* 0x000fe20000000f00 */
[----:B------:R-:W-:Y:S02]  /*16420*/  IMAD.MOV.U32 R12, RZ, RZ, 0x1 ;  /* 0x00000001ff0c7424 */ /* 0x000fe400078e00ff */
[----:B------:R-:W-:Y:S02]  /*16430*/  IMAD.MOV.U32 R11, RZ, RZ, 0x1f ;  /* 0x0000001fff0b7424 */ /* 0x000fe400078e00ff */
[----:B------:R-:W-:-:S07]  /*16440*/  IMAD.MOV.U32 R4, RZ, RZ, R14 ;  /* 0x000000ffff047224 */ /* 0x000fce00078e000e */
[----:B------:R-:W-:Y:S05]  /*16450*/  WARPSYNC.COLLECTIVE R15, `(.L_x_1808) ;  /* 0x000000000f087348 */ /* 0x000fea0003c00000 */
[----:B------:R0:W1:Y:S02]  /*16460*/  SHFL.IDX P6, R14, R13, R12, R11 ;  /* 0x0000000c0d0e7389 */ /* 0x00006400000c000b */
[----:B01----:R-:W-:Y:S01]  /*16470*/  ENDCOLLECTIVE ;  /* 0x000000000000791b */ /* 0x003fe20003800000 */
.L_x_1808:
[----:B------:R-:W-:Y:S01]  /*16480*/  IMAD.MOV.U32 R5, RZ, RZ, R14 ;  /* 0x000000ffff057224 */ /* 0x000fe200078e000e */
[----:B------:R-:W-:Y:S06]  /*16490*/  BRA `(.L_x_1809) ;  /* 0xffffffe800307947 */ /* 0x000fec000383ffff */
.L_x_1766:
[----:B------:R-:W-:Y:S01]  /*164a0*/  BSSY B0, `(.L_x_1810) ;  /* 0x0000008000007945 */ /* 0x000fe20003800000 */
[----:B0----5:R-:W-:Y:S02]  /*164b0*/  IMAD.MOV.U32 R13, RZ, RZ, R2 ;  /* 0x000000ffff0d7224 */ /* 0x021fe400078e0002 */
[----:B------:R-:W-:Y:S02]  /*164c0*/  IMAD.MOV.U32 R12, RZ, RZ, 0x1 ;  /* 0x00000001ff0c7424 */ /* 0x000fe400078e00ff */
[----:B------:R-:W-:Y:S02]  /*164d0*/  IMAD.MOV.U32 R11, RZ, RZ, RZ ;  /* 0x000000ffff0b7224 */ /* 0x000fe400078e00ff */
[----:B------:R-:W-:-:S07]  /*164e0*/  IMAD.MOV.U32 R15, RZ, RZ, -0x1 ;  /* 0xffffffffff0f7424 */ /* 0x000fce00078e00ff */
[----:B-1234-:R-:W-:Y:S05]  /*164f0*/  WARPSYNC.COLLECTIVE R15, `(.L_x_1811) ;  /* 0x000000000f087348 */ /* 0x01efea0003c00000 */
[----:B------:R0:W0:Y:S02]  /*16500*/  SHFL.UP P6, R14, R13, R12, R11 ;  /* 0x0400000c0d0e7389 */ /* 0x00002400000c000b */
[----:B01234-:R-:W-:Y:S01]  /*16510*/  ENDCOLLECTIVE ;  /* 0x000000000000791b */ /* 0x01ffe20003800000 */
.L_x_1811:
[----:B------:R-:W-:Y:S05]  /*16520*/  BSYNC B0 ;  /* 0x0000000000007941 */ /* 0x000fea0003800000 */
.L_x_1810:
        /* <DEDUP_REMOVED lines=10> */
.L_x_1812:
[----:B------:R-:W-:Y:S01]  /*165d0*/  IMAD.MOV.U32 R12, RZ, RZ, 0x4 ;  /* 0x00000004ff0c7424 */ /* 0x000fe200078e00ff */
[----:B------:R-:W-:Y:S02]  /*165e0*/  SEL R14, R14, RZ, P0 ;  /* 0x000000ff0e0e7207 */ /* 0x000fe40000000000 */
[----:B------:R-:W-:Y:S02]  /*165f0*/  ISETP.GE.U32.AND P0, PT, R26, 0x4, PT ;  /* 0x000000041a00780c */ /* 0x000fe40003f06070 */
[----:B------:R-:W-:-:S05]  /*16600*/  IADD3 R3, R13, R14, RZ ;  /* 0x0000000e0d037210 */ /* 0x000fca0007ffe0ff */
[----:B------:R-:W-:-:S07]  /*16610*/  IMAD.MOV.U32 R13, RZ, RZ, R3 ;  /* 0x000000ffff0d7224 */ /* 0x000fce00078e0003 */
[----:B------:R-:W-:Y:S05]  /*16620*/  WARPSYNC.COLLECTIVE R15, `(.L_x_1813) ;  /* 0x000000000f087348 */ /* 0x000fea0003c00000 */
[----:B------:R0:W1:Y:S02]  /*16630*/  SHFL.UP P6, R14, R13, R12, R11 ;  /* 0x0400000c0d0e7389 */ /* 0x00006400000c000b */
[----:B01----:R-:W-:Y:S01]  /*16640*/  ENDCOLLECTIVE ;  /* 0x000000000000791b */ /* 0x003fe20003800000 */
.L_x_1813:
        /* <DEDUP_REMOVED lines=8> */
.L_x_1814:
        /* <DEDUP_REMOVED lines=8> */
.L_x_1815:
[----:B------:R-:W-:Y:S02]  /*16750*/  IMAD.MOV.U32 R12, RZ, RZ, 0x1f ;  /* 0x0000001fff0c7424 */ /* 0x000fe400078e00ff */
[----:B------:R-:W-:Y:S01]  /*16760*/  IMAD.MOV.U32 R11, RZ, RZ, 0x1f ;  /* 0x0000001fff0b7424 */ /* 0x000fe200078e00ff */
[----:B------:R-:W-:-:S05]  /*16770*/  SEL R8, R14, RZ, P0 ;  /* 0x000000ff0e087207 */ /* 0x000fca0000000000 */
[----:B------:R-:W-:-:S05]  /*16780*/  IMAD.IADD R8, R7, 0x1, R8 ;  /* 0x0000000107087824 */ /* 0x000fca00078e0208 */
[----:B------:R-:W-:-:S07]  /*16790*/  MOV R13, R8 ;  /* 0x00000008000d7202 */ /* 0x000fce0000000f00 */
[----:B------:R-:W-:Y:S05]  /*167a0*/  WARPSYNC.COLLECTIVE R15, `(.L_x_1816) ;  /* 0x000000000f087348 */ /* 0x000fea0003c00000 */
[----:B------:R0:W1:Y:S02]  /*167b0*/  SHFL.IDX P6, R14, R13, R12, R11 ;  /* 0x0000000c0d0e7389 */ /* 0x00006400000c000b */
[----:B01----:R-:W-:Y:S01]  /*167c0*/  ENDCOLLECTIVE ;  /* 0x000000000000791b */ /* 0x003fe20003800000 */
.L_x_1816:
[----:B------:R-:W-:Y:S05]  /*167d0*/  BRA `(.L_x_1817) ;  /* 0xffffffe400f07947 */ /* 0x000fea000383ffff */
.L_x_1771:
[----:B------:R-:W-:Y:S01]  /*167e0*/  BSSY B0, `(.L_x_1818) ;  /* 0x0000008000007945 */ /* 0x000fe20003800000 */
[----:B-----5:R-:W-:Y:S02]  /*167f0*/  IMAD.MOV.U32 R13, RZ, RZ, R2 ;  /* 0x000000ffff0d7224 */ /* 0x020fe400078e0002 */
[----:B------:R-:W-:Y:S02]  /*16800*/  IMAD.MOV.U32 R12, RZ, RZ, 0x1 ;  /* 0x00000001ff0c7424 */ /* 0x000fe400078e00ff */
[----:B------:R-:W-:Y:S02]  /*16810*/  IMAD.MOV.U32 R11, RZ, RZ, RZ ;  /* 0x000000ffff0b7224 */ /* 0x000fe400078e00ff */
[----:B------:R-:W-:-:S07]  /*16820*/  IMAD.MOV.U32 R15, RZ, RZ, -0x1 ;  /* 0xffffffffff0f7424 */ /* 0x000fce00078e00ff */
[----:B012---:R-:W-:Y:S05]  /*16830*/  WARPSYNC.COLLECTIVE R15, `(.L_x_1819) ;  /* 0x000000000f087348 */ /* 0x007fea0003c00000 */
[----:B------:R3:W4:Y:S02]  /*16840*/  SHFL.UP P6, R14, R13, R12, R11 ;  /* 0x0400000c0d0e7389 */ /* 0x00072400000c000b */
[----:B01234-:R-:W-:Y:S01]  /*16850*/  ENDCOLLECTIVE ;  /* 0x000000000000791b */ /* 0x01ffe20003800000 */
.L_x_1819:
[----:B------:R-:W-:Y:S05]  /*16860*/  BSYNC B0 ;  /* 0x0000000000007941 */ /* 0x000fea0003800000 */
.L_x_1818:
[----:B------:R-:W-:Y:S01]  /*16870*/  ISETP.NE.AND P0, PT, R26, RZ, PT ;  /* 0x000000ff1a00720c */ /* 0x000fe20003f05270 */
[----:B------:R-:W-:Y:S01]  /*16880*/  IMAD.MOV.U32 R12, RZ, RZ, 0x2 ;  /* 0x00000002ff0c7424 */ /* 0x000fe200078e00ff */
[----:B------:R-:W-:Y:S01]  /*16890*/  MOV R15, 0xffffffff ;  /* 0xffffffff000f7802 */ /* 0x000fe20000000f00 */
[----:B------:R-:W-:Y:S01]  /*168a0*/  IMAD.MOV.U32 R11, RZ, RZ, RZ ;  /* 0x000000ffff0b7224 */ /* 0x000fe200078e00ff */
[----:B------:R-:W-:Y:S02]  /*168b0*/  SEL R13, R14, RZ, P0 ;  /* 0x000000ff0e0d7207 */ /* 0x000fe40000000000 */
[----:B------:R-:W-:-:S03]  /*168c0*/  ISETP.GE.U32.AND P0, PT, R26, 0x2, PT ;  /* 0x000000021a00780c */ /* 0x000fc60003f06070 */
[----:B------:R-:W-:-:S10]  /*168d0*/  IMAD.IADD R13, R2, 0x1, R13 ;  /* 0x00000001020d7824 */ /* 0x000fd400078e020d */
[----:B------:R-:W-:Y:S05]  /*168e0*/  WARPSYNC.COLLECTIVE R15, `(.L_x_1820) ;  /* 0x000000000f087348 */ /* 0x000fea0003c00000 */
[----:B------:R0:W1:Y:S02]  /*168f0*/  SHFL.UP P6, R14, R13, R12, R11 ;  /* 0x0400000c0d0e7389 */ /* 0x00006400000c000b */
[----:B01----:R-:W-:Y:S01]  /*16900*/  ENDCOLLECTIVE ;  /* 0x000000000000791b */ /* 0x003fe20003800000 */
.L_x_1820:
        /* <DEDUP_REMOVED lines=8> */
.L_x_1821:
        /* <DEDUP_REMOVED lines=8> */
.L_x_1822:
        /* <DEDUP_REMOVED lines=8> */
.L_x_1823:
[----:B------:R-:W-:Y:S02]  /*16a90*/  IMAD.MOV.U32 R12, RZ, RZ, 0x1f ;  /* 0x0000001fff0c7424 */ /* 0x000fe400078e00ff */
[----:B------:R-:W-:Y:S01]  /*16aa0*/  IMAD.MOV.U32 R11, RZ, RZ, 0x1f ;  /* 0x0000001fff0b7424 */ /* 0x000fe200078e00ff */
[----:B------:R-:W-:-:S04]  /*16ab0*/  SEL R8, R14, RZ, P0 ;  /* 0x000000ff0e087207 */ /* 0x000fc80000000000 */
[----:B------:R-:W-:-:S05]  /*16ac0*/  IADD3 R8, R7, R8, RZ ;  /* 0x0000000807087210 */ /* 0x000fca0007ffe0ff */
[----:B------:R-:W-:-:S07]  /*16ad0*/  IMAD.MOV.U32 R13, RZ, RZ, R8 ;  /* 0x000000ffff0d7224 */ /* 0x000fce00078e0008 */
[----:B------:R-:W-:Y:S05]  /*16ae0*/  WARPSYNC.COLLECTIVE R15, `(.L_x_1824) ;  /* 0x000000000f087348 */ /* 0x000fea0003c00000 */
[----:B------:R0:W1:Y:S02]  /*16af0*/  SHFL.IDX P6, R14, R13, R12, R11 ;  /* 0x0000000c0d0e7389 */ /* 0x00006400000c000b */
[----:B01----:R-:W-:Y:S01]  /*16b00*/  ENDCOLLECTIVE ;  /* 0x000000000000791b */ /* 0x003fe20003800000 */
.L_x_1824:
[----:B------:R-:W-:Y:S05]  /*16b10*/  BRA `(.L_x_1825) ;  /* 0xffffffe400d07947 */ /* 0x000fea000383ffff */
.L_x_1773:
[----:B------:R-:W-:Y:S01]  /*16b20*/  BSSY B0, `(.L_x_1826) ;  /* 0x0000006000007945 */ /* 0x000fe20003800000 */
[----:B------:R-:W-:Y:S01]  /*16b30*/  PLOP3.LUT P6, PT, P6, PT, PT, 0x8, 0x0 ;  /* 0x000000000000781c */ /* 0x000fe200037ce170 */
[----:B------:R-:W-:-:S12]  /*16b40*/  IMAD.MOV.U32 R15, RZ, RZ, -0x1 ;  /* 0xffffffffff0f7424 */ /* 0x000fd800078e00ff */
[----:B01----:R-:W-:Y:S05]  /*16b50*/  WARPSYNC.COLLECTIVE R15, `(.L_x_1827) ;  /* 0x000000000f087348 */ /* 0x003fea0003c00000 */
[----:B------:R-:W-:Y:S01]  /*16b60*/  VOTE.ANY R14, PT, P6 ;  /* 0x00000000000e7806 */ /* 0x000fe200030e0100 */
[----:B01----:R-:W-:Y:S06]  /*16b70*/  ENDCOLLECTIVE ;  /* 0x000000000000791b */ /* 0x003fec0003800000 */
.L_x_1827:
[----:B------:R-:W-:Y:S05]  /*16b80*/  BSYNC B0 ;  /* 0x0000000000007941 */ /* 0x000fea0003800000 */
.L_x_1826:
        /* <DEDUP_REMOVED lines=9> */
.L_x_1828:
[----:B------:R-:W-:Y:S01]  /*16c20*/  MOV R17, R14 ;  /* 0x0000000e00117202 */ /* 0x000fe20000000f00 */
[----:B------:R-:W-:Y:S06]  /*16c30*/  BRA `(.L_x_1829) ;  /* 0xffffffe400c07947 */ /* 0x000fec000383ffff */
.L_x_1775:
[----:B------:R-:W-:Y:S01]  /*16c40*/  BSSY B0, `(.L_x_1830) ;  /* 0x0000007000007945 */ /* 0x000fe20003800000 */
[----:B------:R-:W-:Y:S02]  /*16c50*/  IMAD.MOV.U32 R13, RZ, RZ, R8 ;  /* 0x000000ffff0d7224 */ /* 0x000fe400078e0008 */
[----:B------:R-:W-:Y:S02]  /*16c60*/  IMAD.MOV.U32 R11, RZ, RZ, 0x1f ;  /* 0x0000001fff0b7424 */ /* 0x000fe400078e00ff */
[----:B------:R-:W-:-:S07]  /*16c70*/  IMAD.MOV.U32 R15, RZ, RZ, -0x1 ;  /* 0xffffffffff0f7424 */ /* 0x000fce00078e00ff */
[----:B0123--:R-:W-:Y:S05]  /*16c80*/  WARPSYNC.COLLECTIVE R15, `(.L_x_1831) ;  /* 0x000000000f087348 */ /* 0x00ffea0003c00000 */
[----:B------:R4:W0:Y:S02]  /*16c90*/  SHFL.IDX P6, R14, R13, R12, R11 ;  /* 0x0000000c0d0e7389 */ /* 0x00082400000c000b */
[----:B01234-:R-:W-:Y:S01]  /*16ca0*/  ENDCOLLECTIVE ;  /* 0x000000000000791b */ /* 0x01ffe20003800000 */
.L_x_1831:
[----:B------:R-:W-:Y:S05]  /*16cb0*/  BSYNC B0 ;  /* 0x0000000000007941 */ /* 0x000fea0003800000 */
.L_x_1830:
[----:B------:R-:W-:Y:S05]  /*16cc0*/  BRA `(.L_x_1774) ;  /* 0xffffffe400b87947 */ /* 0x000fea000383ffff */
.L_x_1779:
[----:B0-----:R0:W2:Y:S02]  /*16cd0*/  SYNCS.PHASECHK.TRANS64.TRYWAIT P0, [R9+URZ+0x31c20], R0 ;  /* 0x031c2000090075a7 */ /* 0x0010a4000800017f */
[----:B--2---:R-:W-:Y:S05]  /*16ce0*/  @!P0 NANOSLEEP.SYNCS 0x989680 ;  /* 0x009896800000895d */ /* 0x004fea0003900000 */
[----:B------:R-:W2:Y:S02]  /*16cf0*/  @!P0 SYNCS.PHASECHK.TRANS64 P0, [R9+URZ+0x31c20], R0 ;  /* 0x031c2000090085a7 */ /* 0x000ea4000800007f */
[----:B--2---:R-:W-:Y:S05]  /*16d00*/  @!P0 BRA `(.L_x_1779) ;  /* 0xfffffffc00f08947 */ /* 0x004fea000383ffff */
[----:B------:R-:W-:Y:S05]  /*16d10*/  BRA `(.L_x_1832) ;  /* 0xffffffec00287947 */ /* 0x000fea000383ffff */
.L_x_1780:
        /* <DEDUP_REMOVED lines=11> */
.L_x_1834:
[----:B------:R-:W-:Y:S05]  /*16dd0*/  BSYNC B0 ;  /* 0x0000000000007941 */ /* 0x000fea0003800000 */
.L_x_1833:
[----:B------:R-:W-:Y:S05]  /*16de0*/  BRA `(.L_x_1835) ;  /* 0xffffffec00107947 */ /* 0x000fea000383ffff */
.L_x_1783:
[----:B------:R-:W-:Y:S01]  /*16df0*/  BSSY B1, `(.L_x_1836) ;  /* 0x0000006000017945 */ /* 0x000fe20003800000 */
[----:B------:R-:W-:-:S07]  /*16e00*/  IMAD.MOV.U32 R15, RZ, RZ, -0x1 ;  /* 0xffffffffff0f7424 */ /* 0x000fce00078e00ff */
[----:B01----:R-:W-:Y:S05]  /*16e10*/  WARPSYNC.COLLECTIVE R15, `(.L_x_1837) ;  /* 0x000000000f0c7348 */ /* 0x003fea0003c00000 */
[----:B------:R-:W-:Y:S02]  /*16e20*/  ELECT P6, UR62, PT ;  /* 0x00000000003e782f */ /* 0x000fe400038c0000 */
[----:B------:R-:W-:Y:S01]  /*16e30*/  MOV R14, UR62 ;  /* 0x0000003e000e7c02 */ /* 0x000fe20008000f00 */
[----:B01----:R-:W-:Y:S10]  /*16e40*/  ENDCOLLECTIVE ;  /* 0x000000000000791b */ /* 0x003ff40003800000 */
.L_x_1837:
[----:B------:R-:W-:Y:S05]  /*16e50*/  BSYNC B1 ;  /* 0x0000000000017941 */ /* 0x000fea0003800000 */
.L_x_1836:
[----:B------:R-:W-:Y:S05]  /*16e60*/  BRA `(.L_x_1838) ;  /* 0xffffffec00087947 */ /* 0x000fea000383ffff */
.L_x_1785:
[----:B0-----:R0:W2:Y:S02]  /*16e70*/  SYNCS.PHASECHK.TRANS64.TRYWAIT P0, [R7+URZ], R2 ;  /* 0x00000002070075a7 */ /* 0x0010a4000800017f */
[----:B--2---:R-:W-:Y:S05]  /*16e80*/  @!P0 NANOSLEEP.SYNCS 0x989680 ;  /* 0x009896800000895d */ /* 0x004fea0003900000 */
[----:B------:R-:W2:Y:S02]  /*16e90*/  @!P0 SYNCS.PHASECHK.TRANS64 P0, [R7+URZ], R2 ;  /* 0x00000002070085a7 */ /* 0x000ea4000800007f */
[----:B--2---:R-:W-:Y:S05]  /*16ea0*/  @!P0 BRA `(.L_x_1785) ;  /* 0xfffffffc00f08947 */ /* 0x004fea000383ffff */
[----:B------:R-:W-:Y:S05]  /*16eb0*/  BRA `(.L_x_1839) ;  /* 0xffffffec00447947 */ /* 0x000fea000383ffff */
.L_x_1786:
[----:B--2---:R2:W3:Y:S02]  /*16ec0*/  SYNCS.PHASECHK.TRANS64.TRYWAIT P0, [R3+URZ], R0 ;  /* 0x00000000030075a7 */ /* 0x0044e4000800017f */
[----:B---3--:R-:W-:Y:S05]  /*16ed0*/  @!P0 NANOSLEEP.SYNCS 0x989680 ;  /* 0x009896800000895d */ /* 0x008fea0003900000 */
[----:B------:R-:W3:Y:S02]  /*16ee0*/  @!P0 SYNCS.PHASECHK.TRANS64 P0, [R3+URZ], R0 ;  /* 0x00000000030085a7 */ /* 0x000ee4000800007f */
[----:B---3--:R-:W-:Y:S05]  /*16ef0*/  @!P0 BRA `(.L_x_1786) ;  /* 0xfffffffc00f08947 */ /* 0x008fea000383ffff */
[----:B------:R-:W-:Y:S05]  /*16f00*/  BRA `(.L_x_1840) ;  /* 0xffffffec00387947 */ /* 0x000fea000383ffff */
.L_x_1788:
[----:B--2---:R2:W3:Y:S02]  /*16f10*/  SYNCS.PHASECHK.TRANS64.TRYWAIT P0, [R5+URZ], R2 ;  /* 0x00000002050075a7 */ /* 0x0044e4000800017f */
[----:B---3--:R-:W-:Y:S05]  /*16f20*/  @!P0 NANOSLEEP.SYNCS 0x989680 ;  /* 0x009896800000895d */ /* 0x008fea0003900000 */
[----:B------:R-:W3:Y:S02]  /*16f30*/  @!P0 SYNCS.PHASECHK.TRANS64 P0, [R5+URZ], R2 ;  /* 0x00000002050085a7 */ /* 0x000ee4000800007f */
[----:B---3--:R-:W-:Y:S05]  /*16f40*/  @!P0 BRA `(.L_x_1788) ;  /* 0xfffffffc00f08947 */ /* 0x008fea000383ffff */
[----:B------:R-:W-:Y:S05]  /*16f50*/  BRA `(.L_x_1841) ;  /* 0xffffffec003c7947 */ /* 0x000fea000383ffff */
.L_x_1842:
        /* <DEDUP_REMOVED lines=10> */
.L_x_2211:


//--------------------- .text._ZN7cutlass13device_kernelIN5flash11enable_sm90INS1_16FlashAttnFwdSm90INS1_25CollectiveMainloopFwdSm90ILi2EN4cute5tupleIJNS5_1CILi1EEES8_S8_EEENS6_IJNS7_ILi192EEENS7_ILi144EEENS7_ILi96EEEEEELi96ENS_6half_tEfNS_4arch4Sm90ELb1ELb0ELb1ELb1ELb0ELb1ELb0ELb0ELb1ELb0ELb0ELb0EEENS1_21CollectiveEpilogueFwdINS6_IJSA_SC_SB_EEES9_SE_SG_Li384ELb1ELb0ELb0ELb0EEENS1_36VarlenDynamicPersistentTileSchedulerILi192ELi144ELi384ELi32ELb0ELb0ELb1ELb1ELb1ELb1EEEEEEEEEvNT_6ParamsE --------------------------
	.section	.text._ZN7cutlass13device_kernelIN5flash11enable_sm90INS1_16FlashAttnFwdSm90INS1_25CollectiveMainloopFwdSm90ILi2EN4cute5tupleIJNS5_1CILi1EEES8_S8_EEENS6_IJNS7_ILi192EEENS7_ILi144EEENS7_ILi96EEEEEELi96ENS_6half_tEfNS_4arch4Sm90ELb1ELb0ELb1ELb1ELb0ELb1ELb0ELb0ELb1ELb0ELb0ELb0EEENS1_21CollectiveEpilogueFwdINS6_IJSA_SC_SB_EEES9_SE_SG_Li384ELb1ELb0ELb0ELb0EEENS1_36VarlenDynamicPersistentTileSchedulerILi192ELi144ELi384ELi32ELb0ELb0ELb1ELb1ELb1ELb1EEEEEEEEEvNT_6ParamsE,"ax",@progbits
	.align	128
.text._ZN7cutlass13device_kernelIN5flash11enable_sm90INS1_16FlashAttnFwdSm90INS1_25CollectiveMainloopFwdSm90ILi2EN4cute5tupleIJNS5_1CILi1EEES8_S8_EEENS6_IJNS7_ILi192EEENS7_ILi144EEENS7_ILi96EEEEEELi96ENS_6half_tEfNS_4arch4Sm90ELb1ELb0ELb1ELb1ELb0ELb1ELb0ELb0ELb1ELb0ELb0ELb0EEENS1_21CollectiveEpilogueFwdINS6_IJSA_SC_SB_EEES9_SE_SG_Li384ELb1ELb0ELb0ELb0EEENS1_36VarlenDynamicPersistentTileSchedulerILi192ELi144ELi384ELi32ELb0ELb0ELb1ELb1ELb1ELb1EEEEEEEEEvNT_6ParamsE:
        .type           _ZN7cutlass13device_kernelIN5flash11enable_sm90INS1_16FlashAttnFwdSm90INS1_25CollectiveMainloopFwdSm90ILi2EN4cute5tupleIJNS5_1CILi1EEES8_S8_EEENS6_IJNS7_ILi192EEENS7_ILi144EEENS7_ILi96EEEEEELi96ENS_6half_tEfNS_4arch4Sm90ELb1ELb0ELb1ELb1ELb0ELb1ELb0ELb0ELb1ELb0ELb0ELb0EEENS1_21CollectiveEpilogueFwdINS6_IJSA_SC_SB_EEES9_SE_SG_Li384ELb1ELb0ELb0ELb0EEENS1_36VarlenDynamicPersistentTileSchedulerILi192ELi144ELi384ELi32ELb0ELb0ELb1ELb1ELb1ELb1EEEEEEEEEvNT_6ParamsE,@function
        .size           _ZN7cutlass13device_kernelIN5flash11enable_sm90INS1_16FlashAttnFwdSm90INS1_25CollectiveMainloopFwdSm90ILi2EN4cute5tupleIJNS5_1CILi1EEES8_S8_EEENS6_IJNS7_ILi192EEENS7_ILi144EEENS7_ILi96EEEEEELi96ENS_6half_tEfNS_4arch4Sm90ELb1ELb0ELb1ELb1ELb0ELb1ELb0ELb0ELb1ELb0ELb0ELb0EEENS1_21CollectiveEpilogueFwdINS6_IJSA_SC_SB_EEES9_SE_SG_Li384ELb1ELb0ELb0ELb0EEENS1_36VarlenDynamicPersistentTileSchedulerILi192ELi144ELi384ELi32ELb0ELb0ELb1ELb1ELb1ELb1EEEEEEEEEvNT_6ParamsE,(.L_x_2212 - _ZN7cutlass13device_kernelIN5flash11enable_sm90INS1_16FlashAttnFwdSm90INS1_25CollectiveMainloopFwdSm90ILi2EN4cute5tupleIJNS5_1CILi1EEES8_S8_EEENS6_IJNS7_ILi192EEENS7_ILi144EEENS7_ILi96EEEEEELi96ENS_6half_tEfNS_4arch4Sm90ELb1ELb0ELb1ELb1ELb0ELb1ELb0ELb0ELb1ELb0ELb0ELb0EEENS1_21CollectiveEpilogueFwdINS6_IJSA_SC_SB_EEES9_SE_SG_Li384ELb1ELb0ELb0ELb0EEENS1_36VarlenDynamicPersistentTileSchedulerILi192ELi144ELi384ELi32ELb0ELb0ELb1ELb1ELb1ELb1EEEEEEEEEvNT_6ParamsE)
        .other          _ZN7cutlass13device_kernelIN5flash11enable_sm90INS1_16FlashAttnFwdSm90INS1_25CollectiveMainloopFwdSm90ILi2EN4cute5tupleIJNS5_1CILi1EEES8_S8_EEENS6_IJNS7_ILi192EEENS7_ILi144EEENS7_ILi96EEEEEELi96ENS_6half_tEfNS_4arch4Sm90ELb1ELb0ELb1ELb1ELb0ELb1ELb0ELb0ELb1ELb0ELb0ELb0EEENS1_21CollectiveEpilogueFwdINS6_IJSA_SC_SB_EEES9_SE_SG_Li384ELb1ELb0ELb0ELb0EEENS1_36VarlenDynamicPersistentTileSchedulerILi192ELi144ELi384ELi32ELb0ELb0ELb1ELb1ELb1ELb1EEEEEEEEEvNT_6ParamsE,@"STO_CUDA_ENTRY STV_DEFAULT"
_ZN7cutlass13device_kernelIN5flash11enable_sm90INS1_16FlashAttnFwdSm90INS1_25CollectiveMainloopFwdSm90ILi2EN4cute5tupleIJNS5_1CILi1EEES8_S8_EEENS6_IJNS7_ILi192EEENS7_ILi144EEENS7_ILi96EEEEEELi96ENS_6half_tEfNS_4arch4Sm90ELb1ELb0ELb1ELb1ELb0ELb1ELb0ELb0ELb1ELb0ELb0ELb0EEENS1_21CollectiveEpilogueFwdINS6_IJSA_SC_SB_EEES9_SE_SG_Li384ELb1ELb0ELb0ELb0EEENS1_36VarlenDynamicPersistentTileSchedulerILi192ELi144ELi384ELi32ELb0ELb0ELb1ELb1ELb1ELb1EEEEEEEEEvNT_6ParamsE:
        /* <DEDUP_REMOVED lines=27> */
.L_x_1844:
[----:B------:R-:W-:Y:S05]  /*01b0*/  BSYNC B0 ;  /* 0x0000000000007941 */ /* 0x000fea0003800000 */
.L_x_1843:
        /* <DEDUP_REMOVED lines=41> */
.L_x_1845:
        /* <DEDUP_REMOVED lines=22> */
.L_x_1846:
        /* <DEDUP_REMOVED lines=18> */
.L_x_1847:
        /* <DEDUP_REMOVED lines=22> */
.L_x_1848:
        /* <DEDUP_REMOVED lines=22> */
.L_x_1849:
[----:B------:R-:W-:Y:S01]  /*0990*/  PLOP3.LUT P0, PT, PT, PT, UP0, 0x80, 0x0 ;  /* 0x000000000000781c */ /* 0x000fe20003f0f008 */
[----:B------:R-:W-:Y:S01]  /*09a0*/  UMOV UR60, 0x1 ;  /* 0x00000001003c7882 */ /* 0x000fe20000000000 */
[----:B------:R-:W-:Y:S01]  /*09b0*/  NOP ;  /* 0x0000000000007918 */ /* 0x000fe20000000000 */
[----:B------:R-:W-:Y:S01]  /*09c0*/  USEL UR60, UR60, 0x2, !UP0 ;  /* 0x000000023c3c7887 */ /* 0x000fe2000c000000 */
[----:B------:R-:W-:Y:S01]  /*09d0*/  BSSY B7, `(.L_x_1850) ;  /* 0x000221d000077945 */ /* 0x000fe20003800000 */
[----:B012-4-:R-:W-:Y:S08]  /*09e0*/  BAR.SYNC.DEFER_BLOCKING 0x0 ;  /* 0x0000000000007b1d */ /* 0x017ff00000010000 */
[----:B------:R-:W-:Y:S05]  /*09f0*/  @!P0 BRA `(.L_x_1851) ;  /* 0x000001c400b48947 */ /* 0x000fea0003800000 */
.L_x_1852:
[----:B------:R-:W-:-:S08]  /*0a00*/  NOP ;  /* 0x0000000000007918 */ /* 0x000fd00000000000 */
[----:B------:R-:W0:Y:S02]  /*0a10*/  USETMAXREG.TRY_ALLOC.CTAPOOL UP0, 0xa0 ;  /* 0x000000a0000079c8 */ /* 0x000e240008000600 */
[----:B0-----:R-:W-:-:S13]  /*0a20*/  PLOP3.LUT P0, PT, PT, PT, UP0, 0x80, 0x0 ;  /* 0x000000000000781c */ /* 0x001fda0003f0f008 */
[----:B------:R-:W-:Y:S05]  /*0a30*/  @!P0 BRA `(.L_x_1852) ;  /* 0xfffffffc00f08947 */ /* 0x000fea000383ffff */
[----:B------:R-:W2:Y:S01]  /*0a40*/  LDL.LU R0, [R1+0x60] ;  /* 0x0000600001007983 */ /* 0x000ea20000300800 */
        /* <DEDUP_REMOVED lines=18> */
[----:B------:R-:W0:Y:S01]  /*0b70*/  S2R R0, SR_TID.X ;  /* 0x0000000000007919 */ /* 0x000e220000002100 */
[----:B------:R-:W-:Y:S01]  /*0b80*/  ULOP3.LUT UR4, UR60, 0x1, URZ, 0xfc, !UPT ;  /* 0x000000013c047892 */ /* 0x000fe2000f8efc3f */
[----:B------:R-:W-:Y:S01]  /*0b90*/  R2UR UR61, R16 ;  /* 0x00000000103d72ca */ /* 0x000fe200000e0000 */
[----:B------:R-:W-:-:S12]  /*0ba0*/  IMAD.MOV.U32 R22, RZ, RZ, RZ ;  /* 0x000000ffff167224 */ /* 0x000fd800078e00ff */
[----:B------:R-:W-:Y:S01]  /*0bb0*/  UIADD3 UR61, UR61, 0xda00, URZ ;  /* 0x0000da003d3d7890 */ /* 0x000fe2000fffe03f */
[----:B0-----:R-:W-:-:S05]  /*0bc0*/  VIADD R20, R0, 0xffffff80 ;  /* 0xffffff8000147836 */ /* 0x001fca0000000000 */
[----:B------:R-:W-:Y:S02]  /*0bd0*/  SHF.R.S32.HI R0, RZ, 0x1f, R20 ;  /* 0x0000001fff007819 */ /* 0x000fe40000011414 */
[-C--:B------:R-:W-:Y:S02]  /*0be0*/  LEA.HI R19, R20, R20.reuse, RZ, 0x1 ;  /* 0x0000001414137211 */ /* 0x080fe400078f08ff */
[CC--:B------:R-:W-:Y:S02]  /*0bf0*/  LEA.HI R2, R0.reuse, R20.reuse, RZ, 0x7 ;  /* 0x0000001400027211 */ /* 0x0c0fe400078f38ff */
[CC--:B------:R-:W-:Y:S02]  /*0c00*/  LEA.HI R4, R0.reuse, R20.reuse, RZ, 0x4 ;  /* 0x0000001400047211 */ /* 0x0c0fe400078f20ff */
[----:B------:R-:W-:Y:S02]  /*0c10*/  SHF.R.S32.HI R3, RZ, 0x7, R2 ;  /* 0x00000007ff037819 */ /* 0x000fe40000011402 */
[----:B------:R-:W-:-:S02]  /*0c20*/  LEA.HI R6, R0, R20, RZ, 0x5 ;  /* 0x0000001400067211 */ /* 0x000fc400078f28ff */
[----:B------:R-:W-:Y:S01]  /*0c30*/  SHF.R.S32.HI R7, RZ, 0x4, R4 ;  /* 0x00000004ff077819 */ /* 0x000fe20000011404 */
[----:B------:R-:W-:Y:S01]  /*0c40*/  IMAD.HI R5, R3, 0x55555556, RZ ;  /* 0x5555555603057827 */ /* 0x000fe200078e02ff */
[----:B------:R-:W-:Y:S02]  /*0c50*/  SHF.R.S32.HI R144, RZ, 0x1, R19 ;  /* 0x00000001ff907819 */ /* 0x000fe40000011413 */
[----:B------:R-:W-:Y:S02]  /*0c60*/  LEA.HI R0, R0, R20, RZ, 0x2 ;  /* 0x0000001400007211 */ /* 0x000fe400078f10ff */
[----:B------:R-:W-:Y:S02]  /*0c70*/  LEA.HI R8, R5, R5, RZ, 0x1 ;  /* 0x0000000505087211 */ /* 0x000fe400078f08ff */
[C---:B------:R-:W-:Y:S02]  /*0c80*/  LOP3.LUT R5, R4.reuse, 0xfffffff0, RZ, 0xc0, !PT ;  /* 0xfffffff004057812 */ /* 0x040fe400078ec0ff */
[----:B------:R-:W-:Y:S01]  /*0c90*/  LEA.HI R4, R4, R7, RZ, 0x1 ;  /* 0x0000000704047211 */ /* 0x000fe200078f08ff */
[----:B------:R-:W-:Y:S01]  /*0ca0*/  IMAD R13, R8, -0x3, R3 ;  /* 0xfffffffd080d7824 */ /* 0x000fe200078e0203 */
[----:B------:R-:W-:Y:S01]  /*0cb0*/  LOP3.LUT R3, R2, 0xffffff80, RZ, 0xc0, !PT ;  /* 0xffffff8002037812 */ /* 0x000fe200078ec0ff */
[----:B------:R-:W-:Y:S01]  /*0cc0*/  IMAD.IADD R5, R20, 0x1, -R5 ;  /* 0x0000000114057824 */ /* 0x000fe200078e0a05 */
[----:B------:R-:W-:-:S02]  /*0cd0*/  SHF.R.S32.HI R8, RZ, 0x5, R6 ;  /* 0x00000005ff087819 */ /* 0x000fc40000011406 */
[----:B------:R-:W-:Y:S01]  /*0ce0*/  LEA.HI R14, R19, R144, RZ, 0x1 ;  /* 0x00000090130e7211 */ /* 0x000fe200078f08ff */
[----:B------:R-:W-:Y:S01]  /*0cf0*/  IMAD.IADD R12, R20, 0x1, -R3 ;  /* 0x00000001140c7824 */ /* 0x000fe200078e0a03 */
[--C-:B------:R-:W-:Y:S01]  /*0d00*/  SHF.R.S32.HI R2, RZ, 0x1f, R5.reuse ;  /* 0x0000001fff027819 */ /* 0x100fe20000011405 */
[----:B------:R-:W-:Y:S01]  /*0d10*/  IMAD R23, R8, 0x10, R5 ;  /* 0x0000001008177824 */ /* 0x000fe200078e0205 */
[----:B------:R-:W-:Y:S02]  /*0d20*/  LOP3.LUT R4, R4, 0x1ffffffe, RZ, 0xc0, !PT ;  /* 0x1ffffffe04047812 */ /* 0x000fe400078ec0ff */
[CC--:B------:R-:W-:Y:S02]  /*0d30*/  LEA.HI R6, R2.reuse, R5.reuse, RZ, 0x3 ;  /* 0x0000000502067211 */ /* 0x0c0fe400078f18ff */
[----:B------:R-:W-:Y:S01]  /*0d40*/  LEA.HI R3, R2, R5, RZ, 0x2 ;  /* 0x0000000502037211 */ /* 0x000fe200078f10ff */
[----:B------:R-:W-:Y:S01]  /*0d50*/  IMAD.IADD R4, R7, 0x1, -R4 ;  /* 0x0000000107047824 */ /* 0x000fe200078e0a04 */
[----:B------:R-:W-:Y:S01]  /*0d60*/  SHF.R.S32.HI R15, RZ, 0x1f, R12 ;  /* 0x0000001fff0f7819 */ /* 0x000fe2000001140c */
[----:B------:R-:W-:Y:S01]  /*0d70*/  IMAD.SHL.U32 R6, R6, 0x10, RZ ;  /* 0x0000001006067824 */ /* 0x000fe200078e00ff */
[----:B------:R-:W-:Y:S01]  /*0d80*/  LOP3.LUT R2, R3, 0x7fffffc, RZ, 0xc0, !PT ;  /* 0x07fffffc03027812 */ /* 0x000fe200078ec0ff */
[----:B------:R-:W-:Y:S01]  /*0d90*/  IMAD.SHL.U32 R4, R4, 0x8, RZ ;  /* 0x0000000804047824 */ /* 0x000fe200078e00ff */
[----:B------:R-:W-:-:S02]  /*0da0*/  LOP3.LUT R21, R14, 0x7fffffe, RZ, 0xc0, !PT ;  /* 0x07fffffe0e157812 */ /* 0x000fc400078ec0ff */
[-C--:B------:R-:W-:Y:S01]  /*0db0*/  LEA.HI R14, R15, R12.reuse, RZ, 0x2 ;  /* 0x0000000c0f0e7211 */ /* 0x080fe200078f10ff */
[----:B------:R-:W-:Y:S01]  /*0dc0*/  IMAD.IADD R2, R5, 0x1, -R2 ;  /* 0x0000000105027824 */ /* 0x000fe200078e0a02 */
[----:B------:R-:W-:Y:S02]  /*0dd0*/  SHF.R.S32.HI R3, RZ, 0x2, R3 ;  /* 0x00000002ff037819 */ /* 0x000fe40000011403 */
[----:B------:R-:W-:Y:S02]  /*0de0*/  LOP3.LUT R6, R6, 0x7fffff80, RZ, 0xc0, !PT ;  /* 0x7fffff8006067812 */ /* 0x000fe400078ec0ff */
[--C-:B------:R-:W-:Y:S01]  /*0df0*/  SHF.R.S32.HI R17, RZ, 0x2, R14.reuse ;  /* 0x00000002ff117819 */ /* 0x100fe2000001140e */
[----:B------:R-:W-:Y:S01]  /*0e00*/  IMAD.SHL.U32 R3, R3, 0x40, RZ ;  /* 0x0000004003037824 */ /* 0x000fe200078e00ff */
[----:B------:R-:W-:Y:S01]  /*0e10*/  SHF.R.S32.HI R18, RZ, 0x1f, R14 ;  /* 0x0000001fff127819 */ /* 0x000fe2000001140e */
[----:B------:R-:W-:Y:S01]  /*0e20*/  IMAD R5, R8, 0x100, R6 ;  /* 0x0000010008057824 */ /* 0x000fe200078e0206 */
[----:B------:R-:W-:Y:S01]  /*0e30*/  SHF.R.S32.HI R24, RZ, 0x2, R0 ;  /* 0x00000002ff187819 */ /* 0x000fe20000011400 */
[----:B------:R-:W-:Y:S01]  /*0e40*/  IMAD.IADD R6, R144, 0x1, -R21 ;  /* 0x0000000190067824 */ /* 0x000fe200078e0a15 */
[----:B------:R-:W-:Y:S01]  /*0e50*/  LEA.HI R18, R18, R17, RZ, 0x3 ;  /* 0x0000001112127211 */ /* 0x000fe200078f18ff */
[----:B------:R-:W-:Y:S01]  /*0e60*/  IMAD R2, R2, 0x10, R5 ;  /* 0x0000001002027824 */ /* 0x000fe200078e0205 */
[----:B------:R-:W-:Y:S01]  /*0e70*/  LOP3.LUT R3, R3, 0x40, RZ, 0xc0, !PT ;  /* 0x0000004003037812 */ /* 0x000fe200078ec0ff */
[----:B------:R-:W-:Y:S01]  /*0e80*/  STL [R1+0x70], R24 ;  /* 0x0000701801007387 */ /* 0x000fe20000100800 */
[----:B------:R-:W-:Y:S01]  /*0e90*/  LOP3.LUT R18, R18, 0xfffffff8, RZ, 0xc0, !PT ;  /* 0xfffffff812127812 */ /* 0x000fe200078ec0ff */
[----:B------:R-:W-:Y:S01]  /*0ea0*/  IMAD R6, R7, 0x8, R6 ;  /* 0x0000000807067824 */ /* 0x000fe200078e0206 */
[----:B------:R-:W-:-:S02]  /*0eb0*/  LEA.HI R15, R15, R12, RZ, 0x5 ;  /* 0x0000000c0f0f7211 */ /* 0x000fc400078f28ff */
[----:B------:R-:W-:Y:S01]  /*0ec0*/  LEA R5, R23, R4, 0x5 ;  /* 0x0000000417057211 */ /* 0x000fe200078e28ff */
[----:B------:R-:W-:Y:S01]  /*0ed0*/  IMAD.IADD R18, R17, 0x1, -R18 ;  /* 0x0000000111127824 */ /* 0x000fe200078e0a12 */
[----:B------:R-:W-:Y:S02]  /*0ee0*/  LOP3.LUT R4, R3, 0x8, R4, 0xf8, !PT ;  /* 0x0000000803047812 */ /* 0x000fe400078ef804 */
[----:B------:R-:W-:Y:S01]  /*0ef0*/  SHF.R.U32.HI R3, RZ, 0x3, R3 ;  /* 0x00000003ff037819 */ /* 0x000fe20000011603 */
[----:B------:R0:W-:Y:S01]  /*0f00*/  STL [R1+0x8c], R5 ;  /* 0x00008c0501007387 */ /* 0x0001e20000100800 */
[----:B------:R-:W-:Y:S02]  /*0f10*/  SHF.R.S32.HI R0, RZ, 0x1f, R0 ;  /* 0x0000001fff007819 */ /* 0x000fe40000011400 */
[----:B------:R-:W-:Y:S02]  /*0f20*/  SHF.R.S32.HI R15, RZ, 0x5, R15 ;  /* 0x00000005ff0f7819 */ /* 0x000fe4000001140f */
[----:B------:R-:W-:-:S02]  /*0f30*/  LOP3.LUT R3, R4, R3, RZ, 0x3c, !PT ;  /* 0x0000000304037212 */ /* 0x000fc400078e3cff */
[----:B------:R-:W-:Y:S01]  /*0f40*/  LEA.HI R0, R0, R24, RZ, 0x2 ;  /* 0x0000001800007211 */ /* 0x000fe200078f10ff */
[----:B------:R-:W-:Y:S01]  /*0f50*/  IMAD R18, R15, 0x10, R18 ;  /* 0x000000100f127824 */ /* 0x000fe200078e0212 */
[----:B------:R-:W-:Y:S01]  /*0f60*/  LOP3.LUT R19, R19, 0xfffffffe, RZ, 0xc0, !PT ;  /* 0xfffffffe13137812 */ /* 0x000fe200078ec0ff */
[----:B------:R-:W-:Y:S01]  /*0f70*/  IMAD.IADD R3, R3, 0x1, R2 ;  /* 0x0000000103037824 */ /* 0x000fe200078e0202 */
[----:B0-----:R-:W-:Y:S01]  /*0f80*/  LOP3.LUT R5, R14, 0x7ffffffc, RZ, 0xc0, !PT ;  /* 0x7ffffffc0e057812 */ /* 0x001fe200078ec0ff */
[----:B------:R-:W-:Y:S01]  /*0f90*/  IMAD R2, R13, 0x40, R18 ;  /* 0x000000400d027824 */ /* 0x000fe200078e0212 */
[----:B------:R-:W-:Y:S01]  /*0fa0*/  LOP3.LUT R0, R0, 0xfffffffc, RZ, 0xc0, !PT ;  /* 0xfffffffc00007812 */ /* 0x000fe200078ec0ff */
[----:B------:R-:W-:Y:S01]  /*0fb0*/  IMAD.IADD R18, R20, 0x1, -R19 ;  /* 0x0000000114127824 */ /* 0x000fe200078e0a13 */
[----:B------:R-:W-:Y:S01]  /*0fc0*/  LEA R17, R3, R16, 0x1 ;  /* 0x0000001003117211 */ /* 0x000fe200078e08ff */
[----:B------:R-:W-:Y:S01]  /*0fd0*/  IMAD.IADD R4, R12, 0x1, -R5 ;  /* 0x000000010c047824 */ /* 0x000fe200078e0a05 */
[----:B------:R-:W-:Y:S01]  /*0fe0*/  SHF.R.S32.HI R5, RZ, 0x1f, R144 ;  /* 0x0000001fff057819 */ /* 0x000fe20000011490 */
[----:B------:R-:W-:-:S02]  /*0ff0*/  IMAD.IADD R0, R24, 0x1, -R0 ;  /* 0x0000000118007824 */ /* 0x000fc400078e0a00 */
[C---:B------:R-:W-:Y:S01]  /*1000*/  IMAD.SHL.U32 R23, R18.reuse, 0x8, RZ ;  /* 0x0000000812177824 */ /* 0x040fe200078e00ff */
[----:B------:R-:W-:Y:S01]  /*1010*/  STL [R1+0x68], R4 ;  /* 0x0000680401007387 */ /* 0x000fe20000100800 */
[----:B------:R-:W-:Y:S02]  /*1020*/  IMAD.MOV.U32 R19, RZ, RZ, RZ ;  /* 0x000000ffff137224 */ /* 0x000fe400078e00ff */
[----:B------:R-:W-:Y:S01]  /*1030*/  IMAD.SHL.U32 R18, R18, 0x4, RZ ;  /* 0x0000000412127824 */ /* 0x000fe200078e00ff */
[----:B------:R-:W-:Y:S01]  /*1040*/  STL [R1+0x2c], R9 ;  /* 0x00002c0901007387 */ /* 0x000fe20000100800 */
[----:B------:R-:W-:-:S03]  /*1050*/  VIADD R5, R23, 0x10 ;  /* 0x0000001017057836 */ /* 0x000fc60000000000 */
[----:B------:R0:W-:Y:S04]  /*1060*/  STL [R1+0x6c], R2 ;  /* 0x00006c0201007387 */ /* 0x0001e80000100800 */
[----:B------:R-:W-:Y:S04]  /*1070*/  STL [R1+0x30], R10 ;  /* 0x0000300a01007387 */ /* 0x000fe80000100800 */
[----:B------:R-:W-:Y:S01]  /*1080*/  STL [R1+0x34], R11 ;  /* 0x0000340b01007387 */ /* 0x000fe20000100800 */
[----:B0-----:R-:W-:-:S03]  /*1090*/  IMAD.U32 R2, RZ, RZ, UR4 ;  /* 0x00000004ff027e24 */ /* 0x001fc6000f8e00ff */
[----:B------:R0:W-:Y:S04]  /*10a0*/  STL [R1+0x88], R0 ;  /* 0x0000880001007387 */ /* 0x0001e80000100800 */
[----:B------:R-:W-:Y:S04]  /*10b0*/  STL [R1+0x80], RZ ;  /* 0x000080ff01007387 */ /* 0x000fe80000100800 */
[----:B------:R-:W-:Y:S01]  /*10c0*/  STL [R1+0x44], RZ ;  /* 0x000044ff01007387 */ /* 0x000fe20000100800 */
[----:B0-----:R-:W-:-:S03]  /*10d0*/  IMAD.SHL.U32 R0, R0, 0x40, RZ ;  /* 0x0000004000007824 */ /* 0x001fc600078e00ff */
[----:B------:R-:W-:Y:S02]  /*10e0*/  STL [R1+0x38], RZ ;  /* 0x000038ff01007387 */ /* 0x000fe40000100800 */
[----:B------:R-:W-:-:S04]  /*10f0*/  LOP3.LUT R2, R0, 0xc0, RZ, 0xc0, !PT ;  /* 0x000000c000027812 */ /* 0x000fc800078ec0ff */
[----:B------:R-:W-:Y:S01]  /*1100*/  LOP3.LUT R0, R2, 0x8, R23, 0xf8, !PT ;  /* 0x0000000802007812 */ /* 0x000fe200078ef817 */
[----:B------:R0:W-:Y:S01]  /*1110*/  STL [R1+0x48], R2 ;  /* 0x0000480201007387 */ /* 0x0001e20000100800 */
[----:B------:R-:W-:-:S04]  /*1120*/  SHF.R.U32.HI R4, RZ, 0x3, R2 ;  /* 0x00000003ff047819 */ /* 0x000fc80000011602 */
[----:B------:R-:W-:Y:S01]  /*1130*/  LOP3.LUT R0, R0, R4, RZ, 0x3c, !PT ;  /* 0x0000000400007212 */ /* 0x000fe200078e3cff */
[----:B------:R1:W-:Y:S01]  /*1140*/  STL [R1+0x4c], R4 ;  /* 0x00004c0401007387 */ /* 0x0003e20000100800 */
[----:B0-----:R-:W-:-:S04]  /*1150*/  IMAD.SHL.U32 R2, R6, 0x20, RZ ;  /* 0x0000002006027824 */ /* 0x001fc800078e00ff */
[----:B------:R-:W-:Y:S01]  /*1160*/  IMAD.IADD R0, R2, 0x1, R0 ;  /* 0x0000000102007824 */ /* 0x000fe200078e0200 */
[----:B------:R0:W-:Y:S01]  /*1170*/  STL [R1+0x50], R2 ;  /* 0x0000500201007387 */ /* 0x0001e20000100800 */
[----:B-1----:R-:W-:-:S03]  /*1180*/  VIADD R4, R23, 0x20 ;  /* 0x0000002017047836 */ /* 0x002fc60000000000 */
[----:B------:R0:W-:Y:S04]  /*1190*/  STL [R1+0x64], R0 ;  /* 0x0000640001007387 */ /* 0x0001e80000100800 */
.L_x_2003:
[----:B0-2---:R-:W2:Y:S01]  /*11a0*/  LDL.LU R0, [R1+0x34] ;  /* 0x0000340001007983 */ /* 0x005ea20000300800 */
[----:B------:R-:W2:Y:S01]  /*11b0*/  LDC.64 R2, c[0x0][0xc60] ;  /* 0x00031800ff027b82 */ /* 0x000ea20000000a00 */
[----:B------:R-:W-:Y:S01]  /*11c0*/  ULDC.64 UR4, c[0x0][0x208] ;  /* 0x0000820000047ab9 */ /* 0x000fe20000000a00 */
[----:B--2---:R-:W-:-:S05]  /*11d0*/  IMAD.WIDE R2, R0, 0x4, R2 ;  /* 0x0000000400027825 */ /* 0x004fca00078e0202 */
[----:B-----5:R0:W2:Y:S01]  /*11e0*/  LDG.E R11, desc[UR4][R2.64] ;  /* 0x00000004020b7981 */ /* 0x0200a2000c1e1900 */
[----:B------:R-:W-:Y:S05]  /*11f0*/  YIELD ;  /* 0x0000000000007946 */ /* 0x000fea0003800000 */
[----:B------:R-:W-:Y:S01]  /*1200*/  ULDC.64 UR4, c[0x0][0xa28] ;  /* 0x00028a0000047ab9 */ /* 0x000fe20000000a00 */
[----:B------:R-:W-:Y:S01]  /*1210*/  ULDC.64 UR8, c[0x0][0xa18] ;  /* 0x0002860000087ab9 */ /* 0x000fe20000000a00 */
[----:B------:R-:W-:Y:S01]  /*1220*/  ISETP.NE.U32.AND P1, PT, RZ, UR4, PT ;  /* 0x00000004ff007c0c */ /* 0x000fe2000bf25070 */
[----:B------:R-:W-:Y:S01]  /*1230*/  ULDC.64 UR10, c[0x0][0x208] ;  /* 0x00008200000a7ab9 */ /* 0x000fe20000000a00 */
[----:B0-----:R-:W-:Y:S01]  /*1240*/  IMAD.MOV.U32 R3, RZ, RZ, RZ ;  /* 0x000000ffff037224 */ /* 0x001fe200078e00ff */
[----:B------:R-:W-:Y:S01]  /*1250*/  ULDC.64 UR6, c[0x0][0xa08] ;  /* 0x0002820000067ab9 */ /* 0x000fe20000000a00 */
[----:B------:R-:W-:Y:S01]  /*1260*/  ISETP.NE.AND.EX P1, PT, RZ, UR5, PT, P1 ;  /* 0x00000005ff007c0c */ /* 0x000fe2000bf25310 */
[----:B------:R-:W-:Y:S01]  /*1270*/  IMAD.MOV.U32 R79, RZ, RZ, RZ ;  /* 0x000000ffff4f7224 */ /* 0x000fe200078e00ff */
[----:B------:R-:W-:-:S04]  /*1280*/  ISETP.NE.U32.AND P0, PT, RZ, UR6, PT ;  /* 0x00000006ff007c0c */ /* 0x000fc8000bf05070 */
[----:B------:R-:W-:Y:S02]  /*1290*/  ISETP.NE.AND.EX P0, PT, RZ, UR7, PT, P0 ;  /* 0x00000007ff007c0c */ /* 0x000fe4000bf05300 */
[----:B--2---:R-:W-:Y:S01]  /*12a0*/  SHF.R.S32.HI R0, RZ, 0x1f, R11 ;  /* 0x0000001fff007819 */ /* 0x004fe2000001140b */
[----:B-1----:R-:W-:-:S04]  /*12b0*/  IMAD.SHL.U32 R29, R11, 0x4, RZ ;  /* 0x000000040b1d7824 */ /* 0x002fc800078e00ff */
[C---:B---3--:R-:W-:Y:S01]  /*12c0*/  @P1 LEA R4, P2, R11.reuse, UR4, 0x2 ;  /* 0x000000040b041c11 */ /* 0x048fe2000f8410ff */
        /* <DEDUP_REMOVED lines=9> */
[----:B------:R-:W-:Y:S01]  /*1360*/  ULDC.64 UR4, c[0x0][0x3f8] ;  /* 0x0000fe0000047ab9 */ /* 0x000fe20000000a00 */
[----:B------:R-:W-:-:S10]  /*1370*/  IADD3.X R9, R30, UR7, RZ, P3, !PT ;  /* 0x000000071e097c10 */ /* 0x000fd40009ffe4ff */
[----:B------:R-:W-:Y:S01]  /*1380*/  @P2 IADD3 R6, P1, R29, UR8, RZ ;  /* 0x000000081d062c10 */ /* 0x000fe2000ff3e0ff */
[----:B------:R-:W-:Y:S01]  /*1390*/  UISETP.NE.U32.AND UP0, UPT, UR4, URZ, UPT ;  /* 0x0000003f0400728c */ /* 0x000fe2000bf05070 */
[----:B------:R0:W5:Y:S02]  /*13a0*/  @P0 LDG.E R79, desc[UR10][R8.64] ;  /* 0x0000000a084f0981 */ /* 0x000164000c1e1900 */
[----:B------:R-:W-:Y:S01]  /*13b0*/  @P2 IADD3.X R7, R30, UR9, RZ, P1, !PT ;  /* 0x000000091e072c10 */ /* 0x000fe20008ffe4ff */
[----:B------:R-:W-:-:S04]  /*13c0*/  ULDC UR4, c[0x0][0x404] ;  /* 0x0001010000047ab9 */ /* 0x000fc80000000800 */
[----:B------:R-:W2:Y:S01]  /*13d0*/  @P2 LDG.E R10, desc[UR10][R6.64] ;  /* 0x0000000a060a2981 */ /* 0x000ea2000c1e1900 */
[----:B------:R-:W-:-:S03]  /*13e0*/  UISETP.NE.AND.EX UP0, UPT, UR5, URZ, UPT, UP0 ;  /* 0x0000003f0500728c */ /* 0x000fc6000bf05300 */
[----:B------:R-:W-:Y:S01]  /*13f0*/  ULDC UR5, c[0x0][0x2e0] ;  /* 0x0000b80000057ab9 */ /* 0x000fe20000000800 */
[----:B------:R-:W-:-:S04]  /*1400*/  USEL UR4, UR4, 0x1, UP0 ;  /* 0x0000000104047887 */ /* 0x000fc80008000000 */
[----:B------:R-:W-:-:S03]  /*1410*/  UIMAD UR4, UR4, UR5, URZ ;  /* 0x00000005040472a4 */ /* 0x000fc6000f8e023f */
[----:B------:R-:W-:Y:S02]  /*1420*/  ULDC UR5, c[0x0][0x338] ;  /* 0x0000ce0000057ab9 */ /* 0x000fe40000000800 */
[----:B------:R-:W-:Y:S02]  /*1430*/  IMAD.U32 R2, RZ, RZ, UR5 ;  /* 0x00000005ff027e24 */ /* 0x000fe4000f8e00ff */
[----:B------:R-:W-:Y:S02]  /*1440*/  IMAD.U32 R28, RZ, RZ, UR4 ;  /* 0x00000004ff1c7e24 */ /* 0x000fe4000f8e00ff */
[----:B------:R-:W-:Y:S01]  /*1450*/  IMAD.MOV.U32 R27, RZ, RZ, R11 ;  /* 0x000000ffff1b7224 */ /* 0x000fe200078e000b */
[----:B--2---:R0:W-:Y:S01]  /*1460*/  STL [R1+0x34], R10 ;  /* 0x0000340a01007387 */ /* 0x0041e20000100800 */
[----:B------:R-:W-:Y:S05]  /*1470*/  @P2 BRA `(.L_x_1854) ;  /* 0x00000000002c2947 */ /* 0x000fea0003800000 */
[----:B------:R-:W-:Y:S02]  /*1480*/  ULDC.64 UR4, c[0x0][0xa00] ;  /* 0x0002800000047ab9 */ /* 0x000fe40000000a00 */
[----:B------:R-:W-:-:S04]  /*1490*/  ISETP.NE.U32.AND P1, PT, RZ, UR4, PT ;  /* 0x00000004ff007c0c */ /* 0x000fc8000bf25070 */
[----:B------:R-:W-:-:S13]  /*14a0*/  ISETP.NE.AND.EX P1, PT, RZ, UR5, PT, P1 ;  /* 0x00000005ff007c0c */ /* 0x000fda000bf25310 */
[----:B------:R-:W-:Y:S05]  /*14b0*/  @!P1 BRA `(.L_x_1854) ;  /* 0x00000000001c9947 */ /* 0x000fea0003800000 */
[----:B0-----:R-:W0:Y:S01]  /*14c0*/  LDC.64 R4, c[0x0][0xa00] ;  /* 0x00028000ff047b82 */ /* 0x001e220000000a00 */
[----:B------:R-:W-:Y:S01]  /*14d0*/  ULDC.64 UR4, c[0x0][0x208] ;  /* 0x0000820000047ab9 */ /* 0x000fe20000000a00 */
[----:B0-----:R-:W-:-:S05]  /*14e0*/  IMAD.WIDE R4, R27, 0x4, R4 ;  /* 0x000000041b047825 */ /* 0x001fca00078e0204 */
[----:B------:R-:W2:Y:S04]  /*14f0*/  LDG.E R0, desc[UR4][R4.64] ;  /* 0x0000000404007981 */ /* 0x000ea8000c1e1900 */
[----:B------:R-:W2:Y:S02]  /*1500*/  LDG.E R7, desc[UR4][R4.64+0x4] ;  /* 0x0000040404077981 */ /* 0x000ea4000c1e1900 */
[----:B--2---:R-:W-:-:S05]  /*1510*/  IMAD.IADD R10, R7, 0x1, -R0 ;  /* 0x00000001070a7824 */ /* 0x004fca00078e0a00 */
[----:B------:R1:W-:Y:S02]  /*1520*/  STL [R1+0x34], R10 ;  /* 0x0000340a01007387 */ /* 0x0003e40000100800 */
.L_x_1854:
[----:B0-----:R-:W2:Y:S01]  /*1530*/  LDL R11, [R1+0x2c] ;  /* 0x00002c00010b7983 */ /* 0x001ea20000100800 */
[----:B------:R-:W-:-:S03]  /*1540*/  ULDC.64 UR4, c[0x0][0xa20] ;  /* 0x0002880000047ab9 */ /* 0x000fc60000000a00 */
[----:B------:R-:W3:Y:S01]  /*1550*/  LDL R31, [R1+0x30] ;  /* 0x00003000011f7983 */ /* 0x000ee20000100800 */
[----:B------:R-:W-:-:S04]  /*1560*/  ISETP.NE.U32.AND P1, PT, RZ, UR4, PT ;  /* 0x00000004ff007c0c */ /* 0x000fc8000bf25070 */
[----:B------:R-:W-:Y:S01]  /*1570*/  ISETP.NE.AND.EX P1, PT, RZ, UR5, PT, P1 ;  /* 0x00000005ff007c0c */ /* 0x000fe2000bf25310 */
[----:B--2---:R0:W-:Y:S04]  /*1580*/  STL [R1+0x84], R11 ;  /* 0x0000840b01007387 */ /* 0x0041e80000100800 */
[----:B---3--:R0:W-:Y:S08]  /*1590*/  STL [R1+0x7c], R31 ;  /* 0x00007c1f01007387 */ /* 0x0081f00000100800 */
[----:B------:R-:W-:Y:S05]  /*15a0*/  @!P1 BRA `(.L_x_1855) ;  /* 0x0000000000149947 */ /* 0x000fea0003800000 */
[----:B------:R-:W-:Y:S01]  /*15b0*/  IADD3 R4, P0, R29, UR4, RZ ;  /* 0x000000041d047c10 */ /* 0x000fe2000ff1e0ff */
[----:B------:R-:W-:-:S03]  /*15c0*/  ULDC.64 UR6, c[0x0][0x208] ;  /* 0x0000820000067ab9 */ /* 0x000fc60000000a00 */
[----:B------:R-:W-:-:S05]  /*15d0*/  IADD3.X R5, R30, UR5, RZ, P0, !PT ;  /* 0x000000051e057c10 */ /* 0x000fca00087fe4ff */
[----:B------:R2:W5:Y:S01]  /*15e0*/  LDG.E R28, desc[UR6][R4.64] ;  /* 0x00000006041c7981 */ /* 0x000562000c1e1900 */
[----:B------:R-:W-:Y:S05]  /*15f0*/  BRA `(.L_x_1856) ;  /* 0x0000000000147947 */ /* 0x000fea0003800000 */
.L_x_1855:
[----:B------:R-:W-:Y:S05]  /*1600*/  @!P0 BRA `(.L_x_1856) ;  /* 0x0000000000108947 */ /* 0x000fea0003800000 */
[----:B------:R-:W-:Y:S02]  /*1610*/  ULDC.64 UR4, c[0x0][0x208] ;  /* 0x0000820000047ab9 */ /* 0x000fe40000000a00 */
[----:B------:R-:W2:Y:S04]  /*1620*/  LDG.E R5, desc[UR4][R8.64] ;  /* 0x0000000408057981 */ /* 0x000ea8000c1e1900 */
[----:B------:R-:W2:Y:S02]  /*1630*/  LDG.E R28, desc[UR4][R8.64+0x4] ;  /* 0x00000404081c7981 */ /* 0x000ea4000c1e1900 */
[----:B--2---:R-:W-:-:S07]  /*1640*/  IMAD.IADD R28, R28, 0x1, -R5 ;  /* 0x000000011c1c7824 */ /* 0x004fce00078e0a05 */
.L_x_1856:
[----:B------:R-:W-:Y:S01]  /*1650*/  ULDC.64 UR4, c[0x0][0xa10] ;  /* 0x0002840000047ab9 */ /* 0x000fe20000000a00 */
[----:B------:R-:W-:Y:S01]  /*1660*/  ULDC.64 UR6, c[0x0][0x208] ;  /* 0x0000820000067ab9 */ /* 0x000fe20000000a00 */
[----:B------:R-:W-:-:S04]  /*1670*/  ISETP.NE.U32.AND P0, PT, RZ, UR4, PT ;  /* 0x00000004ff007c0c */ /* 0x000fc8000bf05070 */
[----:B------:R-:W-:Y:S01]  /*1680*/  ISETP.NE.AND.EX P0, PT, RZ, UR5, PT, P0 ;  /* 0x00000005ff007c0c */ /* 0x000fe2000bf05300 */
[----:B------:R-:W-:Y:S01]  /*1690*/  IMAD.MOV.U32 R8, RZ, RZ, 0xc0 ;  /* 0x000000c0ff087424 */ /* 0x000fe200078e00ff */
[----:B------:R-:W-:-:S11]  /*16a0*/  ULDC.64 UR4, c[0x0][0xa30] ;  /* 0x00028c0000047ab9 */ /* 0x000fd60000000a00 */
[----:B--2---:R-:W2:Y:S02]  /*16b0*/  @P0 LDC.64 R4, c[0x0][0xa10] ;  /* 0x00028400ff040b82 */ /* 0x004ea40000000a00 */
[----:B--2---:R-:W-:-:S05]  /*16c0*/  @P0 IMAD.WIDE R4, R27, 0x4, R4 ;  /* 0x000000041b040825 */ /* 0x004fca00078e0204 */
[----:B------:R-:W2:Y:S04]  /*16d0*/  @P0 LDG.E R0, desc[UR6][R4.64] ;  /* 0x0000000604000981 */ /* 0x000ea8000c1e1900 */
[----:B------:R-:W2:Y:S01]  /*16e0*/  @P0 LDG.E R9, desc[UR6][R4.64+0x4] ;  /* 0x0000040604090981 */ /* 0x000ea2000c1e1900 */
[----:B------:R-:W-:Y:S01]  /*16f0*/  ISETP.NE.U32.AND P1, PT, RZ, UR4, PT ;  /* 0x00000004ff007c0c */ /* 0x000fe2000bf25070 */
[----:B-----5:R-:W-:-:S03]  /*1700*/  IMAD.MOV.U32 R106, RZ, RZ, R28 ;  /* 0x000000ffff6a7224 */ /* 0x020fc600078e001c */
[----:B------:R-:W-:-:S13]  /*1710*/  ISETP.NE.AND.EX P1, PT, RZ, UR5, PT, P1 ;  /* 0x00000005ff007c0c */ /* 0x000fda000bf25310 */
[----:B------:R-:W-:-:S04]  /*1720*/  @P1 IADD3 R6, P2, R29, UR4, RZ ;  /* 0x000000041d061c10 */ /* 0x000fc8000ff5e0ff */
[----:B------:R-:W-:-:S05]  /*1730*/  @P1 IADD3.X R7, R30, UR5, RZ, P2, !PT ;  /* 0x000000051e071c10 */ /* 0x000fca00097fe4ff */
[----:B------:R3:W5:Y:S01]  /*1740*/  @P1 LDG.E R106, desc[UR6][R6.64] ;  /* 0x00000006066a1981 */ /* 0x000762000c1e1900 */
[----:B--2---:R-:W-:Y:S02]  /*1750*/  @P0 IMAD.IADD R2, R9, 0x1, -R0 ;  /* 0x0000000109020824 */ /* 0x004fe400078e0a00 */
[----:B------:R-:W-:Y:S02]  /*1760*/  IMAD.IADD R9, R28, 0x1, -R3 ;  /* 0x000000011c097824 */ /* 0x000fe400078e0a03 */
[----:B------:R-:W-:Y:S02]  /*1770*/  IMAD R3, R11, R8, 0x14f ;  /* 0x0000014f0b037424 */ /* 0x000fe400078e0208 */
[----:B------:R-:W-:Y:S02]  /*1780*/  IMAD.IADD R4, R9, 0x1, R2 ;  /* 0x0000000109047824 */ /* 0x000fe400078e0202 */
[----:B------:R-:W-:Y:S02]  /*1790*/  IMAD.MOV R24, RZ, RZ, -R9 ;  /* 0x000000ffff187224 */ /* 0x000fe400078e0a09 */
[C---:B------:R-:W-:Y:S01]  /*17a0*/  VIADD R0, R4.reuse, 0x8f ;  /* 0x0000008f04007836 */ /* 0x040fe20000000000 */
[----:B------:R-:W-:Y:S01]  /*17b0*/  IADD3 R3, R4, R3, -R10 ;  /* 0x0000000304037210 */ /* 0x000fe20007ffe80a */
[----:B------:R2:W-:Y:S01]  /*17c0*/  STL [R1+0x40], R4 ;  /* 0x0000400401007387 */ /* 0x0005e20000100800 */
[----:B------:R-:W-:Y:S01]  /*17d0*/  VIMNMX R24, RZ, R24, !PT ;  /* 0x00000018ff187248 */ /* 0x000fe20007fe0100 */
[----:B------:R-:W-:-:S04]  /*17e0*/  IMAD.HI R0, R0, 0x38e38e39, RZ ;  /* 0x38e38e3900007827 */ /* 0x000fc800078e02ff */
[----:B--2---:R-:W-:Y:S01]  /*17f0*/  IMAD.HI R4, R3, 0x38e38e39, RZ ;  /* 0x38e38e3903047827 */ /* 0x004fe200078e02ff */
[----:B------:R-:W-:-:S04]  /*1800*/  SHF.R.U32.HI R3, RZ, 0x1f, R0 ;  /* 0x0000001fff037819 */ /* 0x000fc80000011600 */
[----:B------:R-:W-:Y:S02]  /*1810*/  SHF.R.U32.HI R5, RZ, 0x1f, R4 ;  /* 0x0000001fff057819 */ /* 0x000fe40000011604 */
[----:B------:R-:W-:Y:S02]  /*1820*/  LEA.HI.SX32 R3, R0, R3, 0x1b ;  /* 0x0000000300037211 */ /* 0x000fe400078fdaff */
[----:B------:R-:W-:-:S04]  /*1830*/  LEA.HI.SX32 R108, R4, R5, 0x1b ;  /* 0x00000005046c7211 */ /* 0x000fc800078fdaff */
[----:B------:R-:W-:-:S05]  /*1840*/  VIMNMX R108, R3, R108, PT ;  /* 0x0000006c036c7248 */ /* 0x000fca0003fe0100 */
[----:B------:R-:W-:-:S05]  /*1850*/  IMAD R3, R108, 0x90, -R9 ;  /* 0x000000906c037824 */ /* 0x000fca00078e0a09 */
[----:B------:R-:W-:-:S04]  /*1860*/  VIMNMX R3, R3, R2, PT ;  /* 0x0000000203037248 */ /* 0x000fc80003fe0100 */
[----:B------:R-:W-:Y:S01]  /*1870*/  ISETP.GT.AND P0, PT, R3, R24, PT ;  /* 0x000000180300720c */ /* 0x000fe20003f04270 */
[----:B------:R-:W-:-:S05]  /*1880*/  IMAD.WIDE.U32 R24, R24, 0x38e38e39, RZ ;  /* 0x38e38e3918187825 */ /* 0x000fca00078e00ff */
[----:B------:R-:W-:-:S05]  /*1890*/  SHF.R.U32.HI R24, RZ, 0x5, R25 ;  /* 0x00000005ff187819 */ /* 0x000fca0000011619 */
[----:B------:R-:W-:Y:S02]  /*18a0*/  IMAD.MOV.U32 R25, RZ, RZ, R24 ;  /* 0x000000ffff197224 */ /* 0x000fe400078e0018 */
[----:B------:R-:W-:-:S05]  /*18b0*/  @P0 IADD3 R0, R3, 0x8f, RZ ;  /* 0x0000008f03000810 */ /* 0x000fca0007ffe0ff */
[----:B------:R-:W-:-:S05]  /*18c0*/  @P0 IMAD.HI R0, R0, 0x38e38e39, RZ ;  /* 0x38e38e3900000827 */ /* 0x000fca00078e02ff */
[----:B------:R-:W-:-:S04]  /*18d0*/  @P0 SHF.R.U32.HI R3, RZ, 0x1f, R0 ;  /* 0x0000001fff030819 */ /* 0x000fc80000011600 */
[----:B------:R-:W-:Y:S02]  /*18e0*/  @P0 LEA.HI.SX32 R25, R0, R3, 0x1b ;  /* 0x0000000300190211 */ /* 0x000fe400078fdaff */
[----:B------:R-:W-:Y:S02]  /*18f0*/  PLOP3.LUT P0, PT, PT, PT, PT, 0x80, 0x0 ;  /* 0x000000000000781c */ /* 0x000fe40003f0f070 */
[----:B------:R-:W-:-:S13]  /*1900*/  ISETP.GT.AND P1, PT, R25, R24, PT ;  /* 0x000000181900720c */ /* 0x000fda0003f24270 */
[----:B---3--:R-:W-:Y:S05]  /*1910*/  @!P1 BRA `(.L_x_1857) ;  /* 0x0000005000849947 */ /* 0x008fea0003800000 */
        /* <DEDUP_REMOVED lines=8> */
[----:B------:R2:W3:Y:S01]  /*19a0*/  LDC.64 R14, c[0x4][R0] ;  /* 0x01000000000e7b82 */ /* 0x0004e20000000a00 */
[----:B------:R-:W-:Y:S01]  /*19b0*/  IMAD.U32 R5, RZ, RZ, UR5 ;  /* 0x00000005ff057e24 */ /* 0x000fe2000f8e00ff */
[----:B------:R-:W-:Y:S01]  /*19c0*/  ULDC.64 UR4, c[0x4][0xb0] ;  /* 0x01002c0000047ab9 */ /* 0x000fe20000000a00 */
[----:B-1----:R-:W-:Y:S02]  /*19d0*/  IMAD.U32 R10, RZ, RZ, UR6 ;  /* 0x00000006ff0a7e24 */ /* 0x002fe4000f8e00ff */
[----:B------:R-:W-:Y:S02]  /*19e0*/  IMAD.U32 R6, RZ, RZ, UR4 ;  /* 0x00000004ff067e24 */ /* 0x000fe4000f8e00ff */
[----:B------:R-:W-:-:S02]  /*19f0*/  IMAD.U32 R7, RZ, RZ, UR5 ;  /* 0x00000005ff077e24 */ /* 0x000fc4000f8e00ff */
[----:B0-----:R-:W-:Y:S02]  /*1a00*/  IMAD.U32 R11, RZ, RZ, UR7 ;  /* 0x00000007ff0b7e24 */ /* 0x001fe4000f8e00ff */
[----:B------:R-:W-:Y:S02]  /*1a10*/  IMAD.MOV.U32 R8, RZ, RZ, 0x70 ;  /* 0x00000070ff087424 */ /* 0x000fe400078e00ff */
[----:B------:R-:W-:Y:S02]  /*1a20*/  IMAD.MOV.U32 R12, RZ, RZ, 0x1 ;  /* 0x00000001ff0c7424 */ /* 0x000fe400078e00ff */
[----:B--2---:R-:W-:-:S07]  /*1a30*/  IMAD.MOV.U32 R13, RZ, RZ, RZ ;  /* 0x000000ffff0d7224 */ /* 0x004fce00078e00ff */
[----:B------:R-:W-:-:S07]  /*1a40*/  LEPC R20, `(.L_x_1859) ;  /* 0x000000001014794e */ /* 0x000fce0000000000 */
[----:B---3-5:R-:W-:Y:S05]  /*1a50*/  CALL.ABS.NOINC R14 ;  /* 0x000000000e007343 */ /* 0x028fea0003c00000 */
.L_x_1859:
[----:B------:R-:W-:Y:S05]  /*1a60*/  BSYNC B6 ;  /* 0x0000000000067941 */ /* 0x000fea0003800000 */
.L_x_1858:
        /* <DEDUP_REMOVED lines=11> */
[----:B-1----:R-:W-:Y:S01]  /*1b20*/  MOV R10, UR6 ;  /* 0x00000006000a7c02 */ /* 0x002fe20008000f00 */
        /* <DEDUP_REMOVED lines=8> */
.L_x_1861:
[----:B------:R-:W-:Y:S05]  /*1bb0*/  BSYNC B6 ;  /* 0x0000000000067941 */ /* 0x000fea0003800000 */
.L_x_1860:
[----:B------:R-:W-:Y:S01]  /*1bc0*/  ULDC.64 UR4, c[0x0][0x9f8] ;  /* 0x00027e0000047ab9 */ /* 0x000fe20000000a00 */
[----:B------:R-:W-:Y:S01]  /*1bd0*/  ULDC.64 UR6, c[0x0][0x208] ;  /* 0x0000820000067ab9 */ /* 0x000fe20000000a00 */
[----:B------:R-:W-:Y:S01]  /*1be0*/  ISETP.NE.U32.AND P0, PT, RZ, UR4, PT ;  /* 0x00000004ff007c0c */ /* 0x000fe2000bf05070 */
[----:B------:R-:W2:Y:S01]  /*1bf0*/  LDC R0, c[0x0][0x428] ;  /* 0x00010a00ff007b82 */ /* 0x000ea20000000800 */
[----:B------:R-:W3:Y:S02]  /*1c00*/  S2R R20, SR_TID.X ;  /* 0x0000000000147919 */ /* 0x000ee40000002100 */
[----:B------:R-:W-:-:S05]  /*1c10*/  ISETP.NE.AND.EX P0, PT, RZ, UR5, PT, P0 ;  /* 0x00000005ff007c0c */ /* 0x000fca000bf05300 */
[----:B------:R-:W4:Y:S01]  /*1c20*/  LDC.64 R32, c[0x0][0x2f0] ;  /* 0x0000bc00ff207b82 */ /* 0x000f220000000a00 */
[----:B------:R-:W-:Y:S01]  /*1c30*/  IMAD.IADD R79, R79, 0x1, R28 ;  /* 0x000000014f4f7824 */ /* 0x000fe200078e021c */
[----:B------:R-:W3:Y:S01]  /*1c40*/  LDL R14, [R1+0x48] ;  /* 0x00004800010e7983 */ /* 0x000ee20000100800 */
[----:B------:R-:W-:-:S03]  /*1c50*/  IMAD.MOV.U32 R3, RZ, RZ, R31 ;  /* 0x000000ffff037224 */ /* 0x000fc600078e001f */
[----:B------:R-:W3:Y:S02]  /*1c60*/  LDL R40, [R1+0x50] ;  /* 0x0000500001287983 */ /* 0x000ee40000100800 */
[----:B------:R-:W-:Y:S01]  /*1c70*/  @P0 IADD3 R4, P1, R29, UR4, RZ ;  /* 0x000000041d040c10 */ /* 0x000fe2000ff3e0ff */
[----:B------:R-:W0:Y:S01]  /*1c80*/  LDC.64 R70, c[0x0][0x3e8] ;  /* 0x0000fa00ff467b82 */ /* 0x000e220000000a00 */
[----:B------:R-:W3:Y:S02]  /*1c90*/  LDL R39, [R1+0x4c] ;  /* 0x00004c0001277983 */ /* 0x000ee40000100800 */
[----:B------:R-:W-:Y:S01]  /*1ca0*/  @P0 IADD3.X R5, R30, UR5, RZ, P1, !PT ;  /* 0x000000051e050c10 */ /* 0x000fe20008ffe4ff */
[----:B------:R-:W-:Y:S01]  /*1cb0*/  ULDC.64 UR4, c[0x0][0x2f8] ;  /* 0x0000be0000047ab9 */ /* 0x000fe20000000a00 */
[----:B------:R-:W-:Y:S01]  /*1cc0*/  SHF.R.S32.HI R7, RZ, 0x1f, R79 ;  /* 0x0000001fff077819 */ /* 0x000fe2000001144f */
[C---:B------:R-:W-:Y:S02]  /*1cd0*/  VIADD R38, R23.reuse, 0x10 ;  /* 0x0000001017267836 */ /* 0x040fe40000000000 */
[----:B------:R-:W1:Y:S01]  /*1ce0*/  LDC.64 R76, c[0x0][0x3d8] ;  /* 0x0000f600ff4c7b82 */ /* 0x000e620000000a00 */
[----:B------:R3:W3:Y:S01]  /*1cf0*/  @P0 LDG.E R27, desc[UR6][R4.64] ;  /* 0x00000006041b0981 */ /* 0x0006e2000c1e1900 */
[----:B--2---:R-:W-:Y:S01]  /*1d00*/  ISETP.NE.AND P0, PT, R0, 0x1, PT ;  /* 0x000000010000780c */ /* 0x004fe20003f05270 */
[----:B------:R-:W-:Y:S01]  /*1d10*/  ULDC.64 UR6, c[0x0][0xa08] ;  /* 0x0002820000067ab9 */ /* 0x000fe20000000a00 */
[----:B------:R-:W-:-:S04]  /*1d20*/  VIADD R103, R23, 0x30 ;  /* 0x0000003017677836 */ /* 0x000fc80000000000 */
[----:B------:R-:W2:Y:S01]  /*1d30*/  LDC R104, c[0x0][0x3d4] ;  /* 0x0000f500ff687b82 */ /* 0x000ea20000000800 */
[-C--:B----4-:R-:W-:Y:S01]  /*1d40*/  IMAD R6, R7, R32.reuse, RZ ;  /* 0x0000002007067224 */ /* 0x090fe200078e02ff */
[----:B---3--:R-:W-:Y:S01]  /*1d50*/  SHF.R.U32.HI R36, RZ, 0x7, R20 ;  /* 0x00000007ff247819 */ /* 0x008fe20000011614 */
[----:B------:R-:W-:Y:S01]  /*1d60*/  IMAD.WIDE.U32 R4, R79, R32, RZ ;  /* 0x000000204f047225 */ /* 0x000fe200078e00ff */
[----:B------:R-:W-:Y:S01]  /*1d70*/  IADD3 R21, R23, 0x20, RZ ;  /* 0x0000002017157810 */ /* 0x000fe20007ffe0ff */
[----:B------:R-:W3:Y:S03]  /*1d80*/  LDL.LU R37, [R1+0x60] ;  /* 0x0000600001257983 */ /* 0x000ee60000300800 */
[----:B------:R-:W4:Y:S08]  /*1d90*/  @P0 LDC R0, c[0x0][0x42c] ;  /* 0x00010b00ff000b82 */ /* 0x000f300000000800 */
[----:B------:R-:W0:Y:S01]  /*1da0*/  @P0 LDC R9, c[0x0][0x430] ;  /* 0x00010c00ff090b82 */ /* 0x000e220000000800 */
[----:B------:R-:W-:Y:S01]  /*1db0*/  ISETP.NE.AND P6, PT, R36, 0x1, PT ;  /* 0x000000012400780c */ /* 0x000fe20003fc5270 */
[----:B----4-:R-:W-:-:S05]  /*1dc0*/  @P0 IMAD.HI.U32 R0, R31, R0, RZ ;  /* 0x000000001f000227 */ /* 0x010fca00078e00ff */
[----:B0-----:R-:W-:Y:S01]  /*1dd0*/  @P0 SHF.R.U32.HI R3, RZ, R9, R0 ;  /* 0x00000009ff030219 */ /* 0x001fe20000011600 */
[----:B------:R-:W-:Y:S01]  /*1de0*/  IMAD R9, R79, R33, R6 ;  /* 0x000000214f097224 */ /* 0x000fe200078e0206 */
[----:B------:R-:W-:Y:S02]  /*1df0*/  ISETP.NE.U32.AND P0, PT, RZ, UR6, PT ;  /* 0x00000006ff007c0c */ /* 0x000fe4000bf05070 */
[----:B------:R-:W-:Y:S01]  /*1e00*/  SHF.R.S32.HI R8, RZ, 0x1f, R3 ;  /* 0x0000001fff087819 */ /* 0x000fe20000011403 */
[----:B------:R-:W-:Y:S01]  /*1e10*/  IMAD.IADD R5, R5, 0x1, R9 ;  /* 0x0000000105057824 */ /* 0x000fe200078e0209 */
[----:B------:R-:W-:-:S03]  /*1e20*/  ISETP.NE.AND.EX P0, PT, RZ, UR7, PT, P0 ;  /* 0x00000007ff007c0c */ /* 0x000fc6000bf05300 */
[----:B------:R-:W-:Y:S02]  /*1e30*/  IMAD R6, R8, UR4, RZ ;  /* 0x0000000408067c24 */ /* 0x000fe4000f8e02ff */
[----:B------:R-:W-:-:S04]  /*1e40*/  IMAD.WIDE.U32 R4, R3, UR4, R4 ;  /* 0x0000000403047c25 */ /* 0x000fc8000f8e0004 */
[----:B------:R-:W-:Y:S01]  /*1e50*/  IMAD R29, R3, UR5, R6 ;  /* 0x00000005031d7c24 */ /* 0x000fe2000f8e0206 */
[----:B------:R-:W-:Y:S01]  /*1e60*/  ULDC.64 UR4, c[0x0][0x300] ;  /* 0x0000c00000047ab9 */ /* 0x000fe20000000a00 */
[----:B------:R-:W-:Y:S02]  /*1e70*/  IMAD.MOV.U32 R28, RZ, RZ, R4 ;  /* 0x000000ffff1c7224 */ /* 0x000fe400078e0004 */
[----:B------:R-:W-:Y:S01]  /*1e80*/  IMAD.IADD R29, R5, 0x1, R29 ;  /* 0x00000001051d7824 */ /* 0x000fe200078e021d */
[--C-:B------:R-:W-:Y:S01]  /*1e90*/  SHF.R.S32.HI R5, RZ, 0x1f, R23.reuse ;  /* 0x0000001fff057819 */ /* 0x100fe20000011417 */
[----:B------:R-:W-:Y:S01]  /*1ea0*/  IMAD.MOV.U32 R4, RZ, RZ, R23 ;  /* 0x000000ffff047224 */ /* 0x000fe200078e0017 */
[----:B------:R-:W-:Y:S01]  /*1eb0*/  SHF.R.S32.HI R20, RZ, 0x1f, R144 ;  /* 0x0000001fff147819 */ /* 0x000fe20000011490 */
[----:B------:R-:W-:Y:S02]  /*1ec0*/  VIADD R102, R23, 0x40 ;  /* 0x0000004017667836 */ /* 0x000fe40000000000 */
[----:B------:R-:W-:Y:S01]  /*1ed0*/  IMAD.WIDE.U32 R34, R144, R70, R4 ;  /* 0x0000004690227225 */ /* 0x000fe200078e0004 */
[----:B------:R-:W-:-:S04]  /*1ee0*/  SHF.R.S32.HI R0, RZ, 0x1f, R27 ;  /* 0x0000001fff007819 */ /* 0x000fc8000001141b */
[----:B------:R-:W-:Y:S02]  /*1ef0*/  SEL R12, R0, RZ, !P0 ;  /* 0x000000ff000c7207 */ /* 0x000fe40004000000 */
[----:B------:R-:W-:-:S03]  /*1f00*/  SEL R15, R27, RZ, !P0 ;  /* 0x000000ff1b0f7207 */ /* 0x000fc60004000000 */
[----:B------:R-:W-:Y:S02]  /*1f10*/  IMAD R0, R12, UR4, RZ ;  /* 0x000000040c007c24 */ /* 0x000fe4000f8e02ff */
[----:B------:R-:W-:-:S04]  /*1f20*/  IMAD.WIDE.U32 R28, R15, UR4, R28 ;  /* 0x000000040f1c7c25 */ /* 0x000fc8000f8e001c */
[----:B------:R-:W-:Y:S01]  /*1f30*/  IMAD R13, R15, UR5, R0 ;  /* 0x000000050f0d7c24 */ /* 0x000fe2000f8e0200 */
[----:B------:R-:W-:Y:S05]  /*1f40*/  @!P6 WARPSYNC.ALL ;  /* 0x000000000000e948 */ /* 0x000fea0003800000 */
[----:B------:R-:W-:Y:S01]  /*1f50*/  ULDC.64 UR4, c[0x0][0x320] ;  /* 0x0000c80000047ab9 */ /* 0x000fe20000000a00 */
[----:B------:R-:W-:Y:S01]  /*1f60*/  ULDC.64 UR6, c[0x0][0x328] ;  /* 0x0000ca0000067ab9 */ /* 0x000fe20000000a00 */
[----:B------:R-:W-:Y:S02]  /*1f70*/  IMAD R0, R8, UR4, RZ ;  /* 0x0000000408007c24 */ /* 0x000fe4000f8e02ff */
[----:B-1----:R-:W-:Y:S01]  /*1f80*/  IMAD.WIDE.U32 R10, R3, UR4, R4 ;  /* 0x00000004030a7c25 */ /* 0x002fe2000f8e0004 */
[----:B------:R-:W-:-:S02]  /*1f90*/  ULDC UR4, c[0x0][0x2e4] ;  /* 0x0000b90000047ab9 */ /* 0x000fc40000000800 */
[----:B------:R-:W-:Y:S01]  /*1fa0*/  ISETP.GE.AND P1, PT, R38, UR4, PT ;  /* 0x0000000426007c0c */ /* 0x000fe2000bf26270 */
[----:B------:R-:W-:Y:S01]  /*1fb0*/  IMAD R3, R3, UR5, R0 ;  /* 0x0000000503037c24 */ /* 0x000fe2000f8e0200 */
[----:B------:R-:W-:Y:S01]  /*1fc0*/  ISETP.GE.AND P0, PT, R23, UR4, PT ;  /* 0x0000000417007c0c */ /* 0x000fe2000bf06270 */
[-C--:B------:R-:W-:Y:S01]  /*1fd0*/  IMAD R0, R20, R32.reuse, RZ ;  /* 0x0000002014007224 */ /* 0x080fe200078e02ff */
[----:B------:R-:W-:Y:S01]  /*1fe0*/  SEL R6, RZ, 0xffffffff, P1 ;  /* 0xffffffffff067807 */ /* 0x000fe20000800000 */
[----:B------:R-:W-:-:S04]  /*1ff0*/  IMAD.WIDE.U32 R8, R144, R32, R4 ;  /* 0x0000002090087225 */ /* 0x000fc800078e0004 */
[----:B------:R-:W-:Y:S02]  /*2000*/  IMAD R83, R144, R33, R0 ;  /* 0x0000002190537224 */ /* 0x000fe400078e0200 */
[----:B------:R-:W-:Y:S01]  /*2010*/  IMAD.IADD R31, R11, 0x1, R3 ;  /* 0x000000010b1f7824 */ /* 0x000fe200078e0203 */
[----:B------:R-:W-:Y:S01]  /*2020*/  SEL R3, RZ, 0x1, P0 ;  /* 0x00000001ff037807 */ /* 0x000fe20000000000 */
[----:B------:R-:W-:Y:S01]  /*2030*/  IMAD.SHL.U32 R6, R6, 0x2, RZ ;  /* 0x0000000206067824 */ /* 0x000fe200078e00ff */
[----:B------:R-:W-:Y:S01]  /*2040*/  IADD3 R85, P1, R28, R8, RZ ;  /* 0x000000081c557210 */ /* 0x000fe20007f3e0ff */
[----:B------:R-:W-:Y:S01]  /*2050*/  IMAD.IADD R0, R29, 0x1, R13 ;  /* 0x000000011d007824 */ /* 0x000fe200078e020d */
[----:B------:R-:W-:Y:S02]  /*2060*/  ISETP.GE.AND P0, PT, R21, UR4, PT ;  /* 0x0000000415007c0c */ /* 0x000fe4000bf06270 */
[----:B------:R-:W-:Y:S01]  /*2070*/  LOP3.LUT R3, R6, 0x2, R3, 0xe2, !PT ;  /* 0x0000000206037812 */ /* 0x000fe200078ee203 */
[----:B------:R-:W-:Y:S01]  /*2080*/  IMAD R6, R20, R70, RZ ;  /* 0x0000004614067224 */ /* 0x000fe200078e02ff */
[----:B------:R-:W-:-:S02]  /*2090*/  IADD3.X R83, R0, R9, R83, P1, !PT ;  /* 0x0000000900537210 */ /* 0x000fc40000ffe453 */
[----:B------:R-:W-:Y:S01]  /*20a0*/  ISETP.GE.AND P1, PT, R103, UR4, PT ;  /* 0x0000000467007c0c */ /* 0x000fe2000bf26270 */
[----:B------:R-:W-:Y:S01]  /*20b0*/  IMAD.MOV.U32 R30, RZ, RZ, R10 ;  /* 0x000000ffff1e7224 */ /* 0x000fe200078e000a */
[----:B------:R-:W-:Y:S01]  /*20c0*/  SHF.R.S32.HI R9, RZ, 0x1f, R18 ;  /* 0x0000001fff097819 */ /* 0x000fe20000011412 */
[----:B------:R-:W-:Y:S01]  /*20d0*/  IMAD R13, R144, R71, R6 ;  /* 0x00000047900d7224 */ /* 0x000fe200078e0206 */
[----:B------:R-:W-:Y:S01]  /*20e0*/  SEL R6, RZ, 0x4, P0 ;  /* 0x00000004ff067807 */ /* 0x000fe20000000000 */
[----:B------:R-:W-:Y:S01]  /*20f0*/  IMAD.MOV.U32 R8, RZ, RZ, R18 ;  /* 0x000000ffff087224 */ /* 0x000fe200078e0012 */
[----:B------:R-:W-:Y:S02]  /*2100*/  SEL R10, RZ, 0x8, P1 ;  /* 0x00000008ff0a7807 */ /* 0x000fe40000800000 */
[----:B------:R-:W-:Y:S01]  /*2110*/  ISETP.GE.AND P0, PT, R102, UR4, PT ;  /* 0x0000000466007c0c */ /* 0x000fe2000bf06270 */
[----:B------:R-:W-:Y:S01]  /*2120*/  IMAD.WIDE.U32 R68, R144, R70, R8 ;  /* 0x0000004690447225 */ /* 0x000fe200078e0008 */
[----:B------:R-:W-:-:S02]  /*2130*/  LOP3.LUT R3, R10, R3, R6, 0xfe, !PT ;  /* 0x000000030a037212 */ /* 0x000fc400078efe06 */
[----:B------:R-:W-:Y:S01]  /*2140*/  SEL R6, RZ, 0x10, P0 ;  /* 0x00000010ff067807 */ /* 0x000fe20000000000 */
[----:B------:R-:W-:Y:S02]  /*2150*/  IMAD.IADD R35, R35, 0x1, R13 ;  /* 0x0000000123237824 */ /* 0x000fe400078e020d */
[----:B------:R-:W-:Y:S01]  /*2160*/  IMAD.IADD R69, R13, 0x1, R69 ;  /* 0x000000010d457824 */ /* 0x000fe200078e0245 */
[----:B------:R-:W-:Y:S01]  /*2170*/  LOP3.LUT R13, R3, R6, RZ, 0xfc, !PT ;  /* 0x00000006030d7212 */ /* 0x000fe200078efcff */
[----:B------:R-:W-:Y:S01]  /*2180*/  IMAD R11, R12, UR6, RZ ;  /* 0x000000060c0b7c24 */ /* 0x000fe2000f8e02ff */
[----:B--2---:R-:W-:Y:S01]  /*2190*/  ISETP.GE.AND P1, PT, R38, R104, PT ;  /* 0x000000682600720c */ /* 0x004fe20003f26270 */
[----:B------:R-:W-:Y:S02]  /*21a0*/  IMAD R3, R20, R76, RZ ;  /* 0x0000004c14037224 */ /* 0x000fe400078e02ff */
[C---:B------:R-:W-:Y:S02]  /*21b0*/  IMAD R11, R15.reuse, UR7, R11 ;  /* 0x000000070f0b7c24 */ /* 0x040fe4000f8e020b */
[----:B------:R-:W-:-:S04]  /*21c0*/  IMAD.WIDE.U32 R30, R15, UR6, R30 ;  /* 0x000000060f1e7c25 */ /* 0x000fc8000f8e001e */
[----:B------:R-:W-:Y:S01]  /*21d0*/  IMAD R15, R144, R77, R3 ;  /* 0x0000004d900f7224 */ /* 0x000fe200078e0203 */
[----:B------:R-:W-:Y:S01]  /*21e0*/  SEL R3, R104, RZ, P1 ;  /* 0x000000ff68037207 */ /* 0x000fe20000800000 */
[----:B------:R-:W-:-:S04]  /*21f0*/  IMAD.WIDE.U32 R74, R144, R76, R8 ;  /* 0x0000004c904a7225 */ /* 0x000fc800078e0008 */
[----:B------:R-:W-:Y:S02]  /*2200*/  IMAD.IADD R8, R38, 0x1, R3 ;  /* 0x0000000126087824 */ /* 0x000fe400078e0203 */
[----:B------:R-:W2:Y:S01]  /*2210*/  LDL R38, [R1+0x88] ;  /* 0x0000880001267983 */ /* 0x000ea20000100800 */
[-C--:B------:R-:W-:Y:S02]  /*2220*/  ISETP.GE.AND P0, PT, R23, R104.reuse, PT ;  /* 0x000000681700720c */ /* 0x080fe40003f06270 */
[----:B------:R-:W-:Y:S01]  /*2230*/  ISETP.GE.AND P2, PT, R21, R104, PT ;  /* 0x000000681500720c */ /* 0x000fe20003f46270 */
[----:B------:R-:W-:Y:S01]  /*2240*/  IMAD.WIDE.U32 R72, R144, R76, R4 ;  /* 0x0000004c90487225 */ /* 0x000fe200078e0004 */
[C---:B------:R-:W-:Y:S02]  /*2250*/  SEL R4, R104.reuse, RZ, P0 ;  /* 0x000000ff68047207 */ /* 0x040fe40000000000 */
[----:B------:R-:W-:Y:S02]  /*2260*/  SEL R5, R104, RZ, P2 ;  /* 0x000000ff68057207 */ /* 0x000fe40001000000 */
[----:B---3--:R-:W-:Y:S01]  /*2270*/  LOP3.LUT R37, R37, 0xfffffffe, RZ, 0xc0, !PT ;  /* 0xfffffffe25257812 */ /* 0x008fe200078ec0ff */
[----:B------:R-:W-:-:S02]  /*2280*/  IMAD.IADD R4, R23, 0x1, R4 ;  /* 0x0000000117047824 */ /* 0x000fc400078e0204 */
[----:B------:R-:W-:Y:S02]  /*2290*/  IMAD.IADD R10, R21, 0x1, R5 ;  /* 0x00000001150a7824 */ /* 0x000fe400078e0205 */
[----:B------:R-:W-:Y:S01]  /*22a0*/  IMAD.IADD R73, R73, 0x1, R15 ;  /* 0x0000000149497824 */ /* 0x000fe200078e020f */
[----:B------:R-:W-:Y:S01]  /*22b0*/  SHF.R.S32.HI R5, RZ, 0x1f, R4 ;  /* 0x0000001fff057819 */ /* 0x000fe20000011404 */
[----:B------:R-:W-:Y:S01]  /*22c0*/  IMAD.IADD R75, R15, 0x1, R75 ;  /* 0x000000010f4b7824 */ /* 0x000fe200078e024b */
[----:B------:R-:W-:Y:S02]  /*22d0*/  @P2 LOP3.LUT R37, R37, 0x1, RZ, 0xfc, !PT ;  /* 0x0000000125252812 */ /* 0x000fe400078efcff */
[----:B------:R-:W-:Y:S02]  /*22e0*/  SHF.R.S32.HI R15, RZ, 0x1f, R10 ;  /* 0x0000001fff0f7819 */ /* 0x000fe4000001140a */
[----:B------:R-:W-:Y:S02]  /*22f0*/  SHF.R.S32.HI R9, RZ, 0x1f, R8 ;  /* 0x0000001fff097819 */ /* 0x000fe40000011408 */
[----:B------:R-:W-:-:S02]  /*2300*/  LEA.HI R3, R5, R4, RZ, 0x3 ;  /* 0x0000000405037211 */ /* 0x000fc400078f18ff */
[----:B------:R-:W-:Y:S02]  /*2310*/  LEA.HI R6, R5, R4, RZ, 0x5 ;  /* 0x0000000405067211 */ /* 0x000fe400078f28ff */
[----:B------:R-:W-:Y:S02]  /*2320*/  LOP3.LUT R37, R37, 0xfffffffd, RZ, 0xc0, !PT ;  /* 0xfffffffd25257812 */ /* 0x000fe400078ec0ff */
[CC--:B------:R-:W-:Y:S02]  /*2330*/  LEA.HI R5, R15.reuse, R10.reuse, RZ, 0x3 ;  /* 0x0000000a0f057211 */ /* 0x0c0fe400078f18ff */
[----:B------:R-:W-:Y:S02]  /*2340*/  LEA.HI R10, R15, R10, RZ, 0x5 ;  /* 0x0000000a0f0a7211 */ /* 0x000fe400078f28ff */
[CC--:B------:R-:W-:Y:S02]  /*2350*/  LEA.HI R4, R9.reuse, R8.reuse, RZ, 0x3 ;  /* 0x0000000809047211 */ /* 0x0c0fe400078f18ff */
[----:B------:R-:W-:-:S02]  /*2360*/  LEA.HI R9, R9, R8, RZ, 0x5 ;  /* 0x0000000809097211 */ /* 0x000fc400078f28ff */
[----:B------:R-:W-:Y:S02]  /*2370*/  SHF.R.S32.HI R8, RZ, 0x5, R6 ;  /* 0x00000005ff087819 */ /* 0x000fe40000011406 */
[----:B------:R-:W-:Y:S02]  /*2380*/  SHF.R.S32.HI R15, RZ, 0x5, R10 ;  /* 0x00000005ff0f7819 */ /* 0x000fe4000001140a */
[C---:B------:R-:W-:Y:S02]  /*2390*/  LOP3.LUT R6, R14.reuse, 0x18, R3, 0xf8, !PT ;  /* 0x000000180e067812 */ /* 0x040fe400078ef803 */
[C---:B------:R-:W-:Y:S02]  /*23a0*/  LOP3.LUT R10, R14.reuse, 0x18, R4, 0xf8, !PT ;  /* 0x000000180e0a7812 */ /* 0x040fe400078ef804 */
[----:B-----5:R-:W-:Y:S02]  /*23b0*/  SHF.R.S32.HI R21, RZ, 0x1f, R106 ;  /* 0x0000001fff157819 */ /* 0x020fe4000001146a */
[----:B------:R-:W-:Y:S01]  /*23c0*/  LOP3.LUT R14, R14, 0x18, R5, 0xf8, !PT ;  /* 0x000000180e0e7812 */ /* 0x000fe200078ef805 */
[----:B------:R-:W-:Y:S01]  /*23d0*/  VIADD R101, R23, 0x50 ;  /* 0x0000005017657836 */ /* 0x000fe20000000000 */
[----:B------:R-:W-:-:S02]  /*23e0*/  IADD3 R78, P2, R144, R79, RZ ;  /* 0x0000004f904e7210 */ /* 0x000fc40007f5e0ff */
[----:B------:R-:W-:Y:S01]  /*23f0*/  SHF.R.S32.HI R12, RZ, 0x5, R9 ;  /* 0x00000005ff0c7819 */ /* 0x000fe20000011409 */
[--C-:B------:R-:W-:Y:S01]  /*2400*/  IMAD R8, R8, 0x1200, R40.reuse ;  /* 0x0000120008087824 */ /* 0x100fe200078e0228 */
[-C--:B------:R-:W-:Y:S01]  /*2410*/  LOP3.LUT R9, R6, R39.reuse, RZ, 0x3c, !PT ;  /* 0x0000002706097212 */ /* 0x080fe200078e3cff */
[----:B------:R-:W-:Y:S01]  /*2420*/  IMAD R15, R15, 0x1200, R40 ;  /* 0x000012000f0f7824 */ /* 0x000fe200078e0228 */
[----:B------:R-:W-:Y:S01]  /*2430*/  LOP3.LUT R14, R14, R39, RZ, 0x3c, !PT ;  /* 0x000000270e0e7212 */ /* 0x000fe200078e3cff */
[C---:B------:R-:W-:Y:S02]  /*2440*/  IMAD R6, R21.reuse, R70, RZ ;  /* 0x0000004615067224 */ /* 0x040fe400078e02ff */
[----:B------:R-:W-:Y:S02]  /*2450*/  IMAD R21, R21, R76, RZ ;  /* 0x0000004c15157224 */ /* 0x000fe400078e02ff */
[----:B------:R-:W-:Y:S01]  /*2460*/  IMAD.X R79, R20, 0x1, R7, P2 ;  /* 0x00000001144f7824 */ /* 0x000fe200010e0607 */
[----:B------:R-:W-:Y:S01]  /*2470*/  ISETP.GE.AND P2, PT, R101, UR4, PT ;  /* 0x0000000465007c0c */ /* 0x000fe2000bf46270 */
[----:B------:R-:W-:-:S02]  /*2480*/  IMAD.IADD R100, R8, 0x1, R9 ;  /* 0x0000000108647824 */ /* 0x000fc400078e0209 */
[----:B------:R-:W-:Y:S01]  /*2490*/  IMAD.IADD R98, R15, 0x1, R14 ;  /* 0x000000010f627824 */ /* 0x000fe200078e020e */
[----:B------:R-:W-:Y:S01]  /*24a0*/  LOP3.LUT R99, R10, R39, RZ, 0x3c, !PT ;  /* 0x000000270a637212 */ /* 0x000fe200078e3cff */
[----:B------:R-:W-:Y:S02]  /*24b0*/  IMAD R9, R33, 0x90, RZ ;  /* 0x0000009021097824 */ /* 0x000fe400078e02ff */
[C---:B------:R-:W-:Y:S02]  /*24c0*/  IMAD R21, R106.reuse, R77, R21 ;  /* 0x0000004d6a157224 */ /* 0x040fe400078e0215 */
[----:B------:R-:W-:Y:S02]  /*24d0*/  IMAD R15, R77, 0x90, RZ ;  /* 0x000000904d0f7824 */ /* 0x000fe400078e02ff */
[----:B------:R-:W-:Y:S01]  /*24e0*/  IMAD.WIDE.U32 R72, R106, R76, R72 ;  /* 0x0000004c6a487225 */ /* 0x000fe200078e0048 */
[----:B------:R-:W-:-:S03]  /*24f0*/  SEL R10, RZ, 0x20, P2 ;  /* 0x00000020ff0a7807 */ /* 0x000fc60001000000 */
[----:B------:R-:W-:-:S04]  /*2500*/  IMAD.WIDE.U32 R74, R106, R76, R74 ;  /* 0x0000004c6a4a7225 */ /* 0x000fc800078e004a */
[----:B------:R-:W-:-:S04]  /*2510*/  IMAD.WIDE.U32 R32, R32, 0x90, RZ ;  /* 0x0000009020207825 */ /* 0x000fc800078e00ff */
[----:B------:R-:W-:Y:S01]  /*2520*/  IMAD.WIDE.U32 R76, R76, 0x90, RZ ;  /* 0x000000904c4c7825 */ /* 0x000fe200078e00ff */
[----:B------:R-:W-:-:S03]  /*2530*/  IADD3 R86, R33, R9, RZ ;  /* 0x0000000921567210 */ /* 0x000fc60007ffe0ff */
[----:B------:R-:W-:Y:S02]  /*2540*/  IMAD R12, R12, 0x1200, R40 ;  /* 0x000012000c0c7824 */ /* 0x000fe400078e0228 */
[----:B------:R-:W-:Y:S01]  /*2550*/  IMAD.IADD R88, R77, 0x1, R15 ;  /* 0x000000014d587824 */ /* 0x000fe200078e020f */
[----:B------:R-:W-:Y:S01]  /*2560*/  LOP3.LUT R15, R13, R10, RZ, 0xfc, !PT ;  /* 0x0000000a0d0f7212 */ /* 0x000fe200078efcff */
[----:B------:R-:W-:Y:S01]  /*2570*/  IMAD R27, R106, R71, R6 ;  /* 0x000000476a1b7224 */ /* 0x000fe200078e0206 */
[----:B------:R-:W-:Y:S01]  /*2580*/  LOP3.LUT R7, R3, 0xfffffff8, RZ, 0xc0, !PT ;  /* 0xfffffff803077812 */ /* 0x000fe200078ec0ff */
[----:B------:R-:W-:Y:S01]  /*2590*/  IMAD R87, R71, 0x90, RZ ;  /* 0x0000009047577824 */ /* 0x000fe200078e02ff */
[----:B------:R-:W-:Y:S01]  /*25a0*/  LOP3.LUT R8, R4, 0xfffffff8, RZ, 0xc0, !PT ;  /* 0xfffffff804087812 */ /* 0x000fe200078ec0ff */
[----:B------:R-:W-:Y:S01]  /*25b0*/  IMAD.WIDE.U32 R34, R106, R70, R34 ;  /* 0x000000466a227225 */ /* 0x000fe200078e0022 */
[----:B------:R-:W-:-:S03]  /*25c0*/  LOP3.LUT R9, R5, 0xfffffff8, RZ, 0xc0, !PT ;  /* 0xfffffff805097812 */ /* 0x000fc600078ec0ff */
[----:B------:R-:W-:Y:S01]  /*25d0*/  IMAD.WIDE.U32 R68, R106, R70, R68 ;  /* 0x000000466a447225 */ /* 0x000fe200078e0044 */
[----:B------:R-:W-:-:S03]  /*25e0*/  LOP3.LUT R10, R13, 0x1, RZ, 0xc0, !PT ;  /* 0x000000010d0a7812 */ /* 0x000fc600078ec0ff */
[----:B------:R-:W-:Y:S01]  /*25f0*/  IMAD.WIDE.U32 R70, R70, 0x90, RZ ;  /* 0x0000009046467825 */ /* 0x000fe200078e00ff */
[C---:B------:R-:W-:Y:S02]  /*2600*/  LOP3.LUT R13, R15.reuse, 0x8, RZ, 0xc0, !PT ;  /* 0x000000080f0d7812 */ /* 0x040fe400078ec0ff */
[C---:B------:R-:W-:Y:S01]  /*2610*/  LOP3.LUT R14, R15.reuse, 0x10, RZ, 0xc0, !PT ;  /* 0x000000100f0e7812 */ /* 0x040fe200078ec0ff */
[----:B------:R-:W-:Y:S01]  /*2620*/  IMAD.IADD R99, R12, 0x1, R99 ;  /* 0x000000010c637824 */ /* 0x000fe200078e0263 */
[----:B------:R-:W-:Y:S01]  /*2630*/  LOP3.LUT R12, R15, 0x4, RZ, 0xc0, !PT ;  /* 0x000000040f0c7812 */ /* 0x000fe200078ec0ff */
[----:B------:R-:W-:Y:S01]  /*2640*/  IMAD.IADD R82, R31, 0x1, R11 ;  /* 0x000000011f527824 */ /* 0x000fe200078e020b */
[----:B------:R-:W-:Y:S01]  /*2650*/  LOP3.LUT R11, R15, 0x2, RZ, 0xc0, !PT ;  /* 0x000000020f0b7812 */ /* 0x000fe200078ec0ff */
[----:B------:R-:W-:Y:S01]  /*2660*/  IMAD.IADD R81, R35, 0x1, R27 ;  /* 0x0000000123517824 */ /* 0x000fe200078e021b */
[----:B------:R-:W-:Y:S01]  /*2670*/  SHF.R.S32.HI R93, RZ, 0x1f, R7 ;  /* 0x0000001fff5d7819 */ /* 0x000fe20000011407 */
[----:B------:R-:W-:Y:S01]  /*2680*/  VIADD R109, R36, 0x8 ;  /* 0x00000008246d7836 */ /* 0x000fe20000000000 */
[----:B------:R-:W-:Y:S01]  /*2690*/  SHF.R.S32.HI R90, RZ, 0x1f, R8 ;  /* 0x0000001fff5a7819 */ /* 0x000fe20000011408 */
[----:B------:R-:W-:Y:S01]  /*26a0*/  IMAD.SHL.U32 R107, R104, 0x2, RZ ;  /* 0x00000002686b7824 */ /* 0x000fe200078e00ff */
[----:B------:R-:W-:Y:S01]  /*26b0*/  SHF.R.S32.HI R89, RZ, 0x1f, R9 ;  /* 0x0000001fff597819 */ /* 0x000fe20000011409 */
[----:B------:R-:W-:Y:S01]  /*26c0*/  IMAD.IADD R87, R71, 0x1, R87 ;  /* 0x0000000147577824 */ /* 0x000fe200078e0257 */
[----:B------:R-:W-:Y:S01]  /*26d0*/  LOP3.LUT R15, R15, 0x20, RZ, 0xc0, !PT ;  /* 0x000000200f0f7812 */ /* 0x000fe200078ec0ff */
[----:B------:R-:W-:-:S02]  /*26e0*/  IMAD.IADD R27, R27, 0x1, R69 ;  /* 0x000000011b1b7824 */ /* 0x000fc400078e0245 */
[----:B------:R-:W-:Y:S02]  /*26f0*/  IMAD.IADD R80, R73, 0x1, R21 ;  /* 0x0000000149507824 */ /* 0x000fe400078e0215 */
[----:B------:R-:W-:Y:S01]  /*2700*/  IMAD.IADD R6, R21, 0x1, R75 ;  /* 0x0000000115067824 */ /* 0x000fe200078e024b */
[----:B------:R-:W-:Y:S01]  /*2710*/  @!P6 BAR.SYNC.DEFER_BLOCKING 0x9, 0x100 ;  /* 0x024400000000eb1d */ /* 0x000fe20000010000 */
[----:B--2---:R-:W-:-:S13]  /*2720*/  LOP3.LUT P3, RZ, R38, 0x2, RZ, 0xc0, !PT ;  /* 0x0000000226ff7812 */ /* 0x004fda000786c0ff */
[----:B------:R-:W-:-:S05]  /*2730*/  @P3 LOP3.LUT R37, R37, 0x2, RZ, 0xfc, !PT ;  /* 0x0000000225253812 */ /* 0x000fca00078efcff */
[----:B------:R0:W-:Y:S02]  /*2740*/  STL [R1+0x60], R37 ;  /* 0x0000602501007387 */ /* 0x0001e40000100800 */
.L_x_1917:
[----:B--2---:R-:W2:Y:S01]  /*2750*/  LDL R20, [R1+0x60] ;  /* 0x0000600001147983 */ /* 0x004ea20000100800 */
[----:B-1----:R-:W1:Y:S03]  /*2760*/  LDC.64 R94, c[0x0][0x2d8] ;  /* 0x0000b600ff5e7b82 */ /* 0x002e660000000a00 */
[----:B0--3--:R-:W3:Y:S01]  /*2770*/  LDL R37, [R1+0x64] ;  /* 0x0000640001257983 */ /* 0x009ee20000100800 */
[----:B------:R-:W-:Y:S01]  /*2780*/  VIADD R43, R25, 0xffffffff ;  /* 0xffffffff192b7836 */ /* 0x000fe20000000000 */
[----:B------:R-:W-:Y:S05]  /*2790*/  YIELD ;  /* 0x0000000000007946 */ /* 0x000fea0003800000 */
[----:B------:R-:W0:Y:S01]  /*27a0*/  LDC R105, c[0x0][0x3d4] ;  /* 0x0000f500ff697b82 */ /* 0x000e220000000800 */
[----:B------:R-:W-:Y:S01]  /*27b0*/  SHF.R.S32.HI R36, RZ, 0x1f, R43 ;  /* 0x0000001fff247819 */ /* 0x000fe2000001142b */
[-C--:B------:R-:W-:Y:S01]  /*27c0*/  IMAD R21, R86, R43.reuse, RZ ;  /* 0x0000002b56157224 */ /* 0x080fe200078e02ff */
[----:B------:R-:W-:Y:S01]  /*27d0*/  BSSY B0, `(.L_x_1862) ;  /* 0x00003e3000007945 */ /* 0x000fe20003800000 */
[----:B------:R-:W-:-:S04]  /*27e0*/  IMAD.WIDE.U32 R64, R32, R43, RZ ;  /* 0x0000002b20407225 */ /* 0x000fc800078e00ff */
[----:B------:R-:W-:-:S04]  /*27f0*/  IMAD R21, R36, R32, R21 ;  /* 0x0000002024157224 */ /* 0x000fc800078e0215 */
[----:B------:R-:W-:Y:S01]  /*2800*/  IMAD.IADD R97, R65, 0x1, R21 ;  /* 0x0000000141617824 */ /* 0x000fe200078e0215 */
[----:B--2---:R-:W-:Y:S02]  /*2810*/  LOP3.LUT P4, RZ, R20, 0x2, RZ, 0xc0, !PT ;  /* 0x0000000214ff7812 */ /* 0x004fe4000788c0ff */
[----:B------:R-:W-:Y:S01]  /*2820*/  IADD3 R20, P2, R85, R64, RZ ;  /* 0x0000004055147210 */ /* 0x000fe20007f5e0ff */
[----:B---3--:R-:W-:-:S03]  /*2830*/  IMAD R21, R19, 0x3600, R37 ;  /* 0x0000360013157824 */ /* 0x008fc600078e0225 */
[C---:B-1----:R-:W-:Y:S01]  /*2840*/  LEA R40, P3, R20.reuse, R94, 0x1 ;  /* 0x0000005e14287211 */ /* 0x042fe200078608ff */
[----:B------:R-:W-:Y:S01]  /*2850*/  IMAD.X R25, R97, 0x1, R83, P2 ;  /* 0x0000000161197824 */ /* 0x000fe200010e0653 */
[----:B------:R-:W-:Y:S01]  /*2860*/  ISETP.GT.AND P2, PT, R43, R24, PT ;  /* 0x000000182b00720c */ /* 0x000fe20003f44270 */
[C---:B------:R-:W-:Y:S02]  /*2870*/  VIADD R37, R21.reuse, 0x10 ;  /* 0x0000001015257836 */ /* 0x040fe40000000000 */
[C-C-:B------:R-:W-:Y:S01]  /*2880*/  IMAD R84, R21.reuse, 0x2, R26.reuse ;  /* 0x0000000215547824 */ /* 0x140fe200078e021a */
[----:B------:R-:W-:Y:S01]  /*2890*/  LEA.HI.X R41, R20, R95, R25, 0x1, P3 ;  /* 0x0000005f14297211 */ /* 0x000fe200018f0c19 */
[----:B------:R-:W-:Y:S01]  /*28a0*/  @P4 VIADD R37, R21, 0xfffffff0 ;  /* 0xfffffff015254836 */ /* 0x000fe20000000000 */
[----:B0-----:R-:W-:Y:S01]  /*28b0*/  ISETP.GE.AND P3, PT, R105, 0x1, PT ;  /* 0x000000016900780c */ /* 0x001fe20003f66270 */
[----:B------:R-:W-:Y:S02]  /*28c0*/  IMAD.MOV.U32 R25, RZ, RZ, R43 ;  /* 0x000000ffff197224 */ /* 0x000fe400078e002b */
[----:B------:R-:W-:-:S10]  /*28d0*/  IMAD R21, R37, 0x2, R26 ;  /* 0x0000000225157824 */ /* 0x000fd400078e021a */
        /* <DEDUP_REMOVED lines=9> */
[----:B------:R-:W-:Y:S01]  /*2970*/  IMAD R37, R36, R76, R37 ;  /* 0x0000004c24257224 */ /* 0x000fe200078e0225 */
[----:B------:R-:W-:Y:S01]  /*2980*/  IADD3 R92, R61, R39, RZ ;  /* 0x000000273d5c7210 */ /* 0x000fe20007ffe0ff */
[----:B------:R-:W-:-:S04]  /*2990*/  IMAD.WIDE.U32 R62, R76, R43, RZ ;  /* 0x0000002b4c3e7225 */ /* 0x000fc800078e00ff */
        /* <DEDUP_REMOVED lines=21> */
[----:B------:R-:W-:Y:S01]  /*2af0*/  ULDC.64 UR6, c[0x0][0x208] ;  /* 0x0000820000067ab9 */ /* 0x000fe20000000a00 */
        /* <DEDUP_REMOVED lines=41> */
.L_x_1866:
[----:B------:R-:W-:Y:S05]  /*2d90*/  BSYNC B1 ;  /* 0x0000000000017941 */ /* 0x000fea0003800000 */
.L_x_1865:
[----:B-----5:R-:W-:Y:S01]  /*2da0*/  IMAD.MOV.U32 R20, RZ, RZ, R42 ;  /* 0x000000ffff147224 */ /* 0x020fe200078e002a */
[----:B------:R-:W-:Y:S01]  /*2db0*/  ULOP3.LUT UR4, UR60, 0x1, URZ, 0xfc, !UPT ;  /* 0x000000013c047892 */ /* 0x000fe2000f8efc3f */
[----:B0-----:R-:W-:Y:S02]  /*2dc0*/  IMAD.MOV.U32 R36, RZ, RZ, R43 ;  /* 0x000000ffff247224 */ /* 0x001fe400078e002b */
[----:B------:R-:W-:Y:S01]  /*2dd0*/  IMAD.MOV.U32 R37, RZ, RZ, R46 ;  /* 0x000000ffff257224 */ /* 0x000fe200078e002e */
[----:B------:R-:W-:Y:S01]  /*2de0*/  UISETP.NE.AND UP0, UPT, UR4, 0x3, UPT ;  /* 0x000000030400788c */ /* 0x000fe2000bf05270 */
[----:B------:R-:W-:Y:S01]  /*2df0*/  IMAD.MOV.U32 R38, RZ, RZ, R47 ;  /* 0x000000ffff267224 */ /* 0x000fe200078e002f */
[----:B------:R-:W-:Y:S01]  /*2e00*/  PRMT R61, R36, 0x5410, R20 ;  /* 0x00005410243d7816 */ /* 0x000fe20000000014 */
        /* <DEDUP_REMOVED lines=32> */
[----:B------:R-:W-:-:S02]  /*3010*/  PRMT R120, R120, 0x5410, R36 ;  /* 0x0000541078787816 */ /* 0x000fc40000000024 */
[----:B------:R-:W-:Y:S02]  /*3020*/  PRMT R113, R37, 0x7610, R113 ;  /* 0x0000761025717816 */ /* 0x000fe40000000071 */
[----:B------:R-:W-:Y:S01]  /*3030*/  PRMT R115, R38, 0x7610, R115 ;  /* 0x0000761026737816 */ /* 0x000fe20000000073 */
[----:B------:R-:W-:Y:S06]  /*3040*/  @!P3 BRA `(.L_x_1867) ;  /* 0x000000000004b947 */ /* 0x000fec0003800000 */
[----:B------:R-:W-:Y:S01]  /*3050*/  BPT.TRAP 0x1 ;  /* 0x000000040000795c */ /* 0x000fe20000300000 */
.L_x_1867:
[----:B------:R-:W2:Y:S01]  /*3060*/  LDL R36, [R1+0x44] ;  /* 0x0000440001247983 */ /* 0x000ea20000100800 */
[----:B------:R-:W-:Y:S01]  /*3070*/  IMAD R20, R19, 0x8, R16 ;  /* 0x0000000813147824 */ /* 0x000fe200078e0210 */
[----:B------:R-:W-:Y:S01]  /*3080*/  BSSY B1, `(.L_x_1868) ;  /* 0x0000004000017945 */ /* 0x000fe20003800000 */
[----:B--2---:R-:W-:-:S04]  /*3090*/  SHF.L.U32 R92, R36, 0x1f, RZ ;  /* 0x0000001f245c7819 */ /* 0x004fc800000006ff */
[----:B------:R-:W0:Y:S02]  /*30a0*/  SYNCS.PHASECHK.TRANS64.TRYWAIT P5, [R20+URZ+0x31c90], R92 ;  /* 0x031c905c140075a7 */ /* 0x000e2400080a017f */
[----:B0-----:R-:W-:Y:S05]  /*30b0*/  @!P5 BRA `(.L_x_1869) ;  /* 0x000001f800c0d947 */ /* 0x001fea0003800000 */
.L_x_2108:
[----:B------:R-:W-:Y:S05]  /*30c0*/  BSYNC B1 ;  /* 0x0000000000017941 */ /* 0x000fea0003800000 */
.L_x_1868:
        /* <DEDUP_REMOVED lines=9> */
[----:B------:R-:W-:Y:S01]  /*3160*/  HADD2.F32 R113, -RZ, R113.H0_H0 ;  /* 0x20000071ff717230 */ /* 0x000fe20000004100 */
        /* <DEDUP_REMOVED lines=8> */
[-C--:B------:R-:W-:Y:S01]  /*31f0*/  FMUL.FTZ R112, R39, R96.reuse ;  /* 0x0000006027707220 */ /* 0x080fe20000410000 */
[--C-:B------:R-:W-:Y:S02]  /*3200*/  HADD2.F32 R63, -RZ, R67.reuse.H1_H1 ;  /* 0x30000043ff3f7230 */ /* 0x100fe40000004100 */
[----:B------:R-:W-:Y:S01]  /*3210*/  FMUL.FTZ R114, R37, R96 ;  /* 0x0000006025727220 */ /* 0x000fe20000410000 */
[----:B------:R-:W-:Y:S02]  /*3220*/  HADD2.F32 R67, -RZ, R67.H0_H0 ;  /* 0x20000043ff437230 */ /* 0x000fe40000004100 */
[----:B------:R-:W-:Y:S02]  /*3230*/  HADD2.F32 R60, -RZ, R60.H0_H0 ;  /* 0x2000003cff3c7230 */ /* 0x000fe40000004100 */
[----:B------:R-:W-:Y:S01]  /*3240*/  FMUL.FTZ R96, R63, R94 ;  /* 0x0000005e3f607220 */ /* 0x000fe20000410000 */
[----:B------:R-:W-:-:S02]  /*3250*/  HADD2.F32 R66, -RZ, R66.H0_H0 ;  /* 0x20000042ff427230 */ /* 0x000fc40000004100 */
[----:B------:R-:W-:Y:S01]  /*3260*/  FMUL.FTZ R94, R67, R94 ;  /* 0x0000005e435e7220 */ /* 0x000fe20000410000 */
[----:B------:R-:W-:Y:S02]  /*3270*/  HADD2.F32 R95, -RZ, R111.H1_H1 ;  /* 0x3000006fff5f7230 */ /* 0x000fe40000004100 */
[-C--:B------:R-:W-:Y:S01]  /*3280*/  FFMA.FTZ R37, R37, R60.reuse, -R112 ;  /* 0x0000003c25257223 */ /* 0x080fe20000010870 */
[----:B------:R-:W-:Y:S01]  /*3290*/  FFMA.FTZ R60, R39, R60, R114 ;  /* 0x0000003c273c7223 */ /* 0x000fe20000010072 */
[-C--:B------:R-:W-:Y:S01]  /*32a0*/  FFMA.FTZ R39, R67, R66.reuse, -R96 ;  /* 0x0000004243277223 */ /* 0x080fe20000010860 */
[----:B------:R-:W-:Y:S01]  /*32b0*/  FFMA.FTZ R66, R63, R66, R94 ;  /* 0x000000423f427223 */ /* 0x000fe2000001005e */
[--C-:B------:R-:W-:Y:S02]  /*32c0*/  HADD2.F32 R94, -RZ, R36.reuse.H1_H1 ;  /* 0x30000024ff5e7230 */ /* 0x100fe40000004100 */
[----:B------:R-:W-:Y:S01]  /*32d0*/  HADD2.F32 R96, -RZ, R36.H0_H0 ;  /* 0x20000024ff607230 */ /* 0x000fe20000004100 */
[----:B------:R-:W-:Y:S01]  /*32e0*/  F2FP.F16.F32.PACK_AB R37, R60, R37 ;  /* 0x000000253c25723e */ /* 0x000fe200000000ff */
[----:B------:R-:W-:Y:S01]  /*32f0*/  HADD2.F32 R67, -RZ, R115.H0_H0 ;  /* 0x20000073ff437230 */ /* 0x000fe20000004100 */
[----:B------:R-:W-:Y:S01]  /*3300*/  F2FP.F16.F32.PACK_AB R39, R66, R39 ;  /* 0x000000274227723e */ /* 0x000fe200000000ff */
[----:B------:R-:W-:-:S02]  /*3310*/  HADD2.F32 R36, -RZ, R38.H1_H1 ;  /* 0x30000026ff247230 */ /* 0x000fc40000004100 */
[----:B------:R-:W-:Y:S02]  /*3320*/  HADD2.F32 R63, -RZ, R111.H0_H0 ;  /* 0x2000006fff3f7230 */ /* 0x000fe40000004100 */
[-C--:B------:R-:W-:Y:S01]  /*3330*/  FMUL.FTZ R111, R94, R113.reuse ;  /* 0x000000715e6f7220 */ /* 0x080fe20000410000 */
[----:B------:R-:W-:Y:S02]  /*3340*/  HADD2.F32 R38, -RZ, R38.H0_H0 ;  /* 0x20000026ff267230 */ /* 0x000fe40000004100 */
[----:B------:R-:W-:Y:S01]  /*3350*/  FMUL.FTZ R113, R96, R113 ;  /* 0x0000007160717220 */ /* 0x000fe20000410000 */
[----:B------:R-:W-:Y:S01]  /*3360*/  FMUL.FTZ R115, R36, R67 ;  /* 0x0000004324737220 */ /* 0x000fe20000410000 */
[----:B------:R-:W-:Y:S01]  /*3370*/  FFMA.FTZ R111, R96, R63, -R111 ;  /* 0x0000003f606f7223 */ /* 0x000fe2000001086f */
[----:B------:R-:W-:Y:S01]  /*3380*/  FMUL.FTZ R67, R38, R67 ;  /* 0x0000004326437220 */ /* 0x000fe20000410000 */
[----:B------:R-:W-:Y:S01]  /*3390*/  FFMA.FTZ R94, R94, R63, R113 ;  /* 0x0000003f5e5e7223 */ /* 0x000fe20000010071 */
[----:B------:R-:W-:-:S02]  /*33a0*/  FFMA.FTZ R115, R38, R95, -R115 ;  /* 0x0000005f26737223 */ /* 0x000fc40000010873 */
[----:B------:R-:W-:Y:S02]  /*33b0*/  FFMA.FTZ R36, R36, R95, R67 ;  /* 0x0000005f24247223 */ /* 0x000fe40000010043 */
[----:B------:R-:W-:-:S03]  /*33c0*/  F2FP.F16.F32.PACK_AB R94, R94, R111 ;  /* 0x0000006f5e5e723e */ /* 0x000fc600000000ff */
[----:B------:R-:W-:Y:S02]  /*33d0*/  F2FP.F16.F32.PACK_AB R38, R36, R115 ;  /* 0x000000732426723e */ /* 0x000fe400000000ff */
[----:B------:R-:W-:-:S07]  /*33e0*/  MOV R36, R94 ;  /* 0x0000005e00247202 */ /* 0x000fce0000000f00 */
.L_x_1874:
[----:B------:R-:W-:Y:S05]  /*33f0*/  BSYNC B2 ;  /* 0x0000000000027941 */ /* 0x000fea0003800000 */
.L_x_1873:
[----:B------:R-:W-:Y:S02]  /*3400*/  ULDC.64 UR4, c[0x0][0x208] ;  /* 0x0000820000047ab9 */ /* 0x000fe40000000a00 */
[----:B--2---:R1:W-:Y:S03]  /*3410*/  STG.E.128 desc[UR4][R40.64], R36 ;  /* 0x0000002428007986 */ /* 0x0043e6000c101d04 */
.L_x_1872:
[----:B------:R-:W-:Y:S05]  /*3420*/  BSYNC B1 ;  /* 0x0000000000017941 */ /* 0x000fea0003800000 */
.L_x_1871:
        /* <DEDUP_REMOVED lines=14> */
[----:B------:R-:W-:Y:S02]  /*3510*/  HADD2.F32 R39, -RZ, R37.H1_H1 ;  /* 0x30000025ff277230 */ /* 0x000fe40000004100 */
[----:B------:R-:W-:-:S02]  /*3520*/  HADD2.F32 R64, -RZ, R60.H0_H0 ;  /* 0x2000003cff407230 */ /* 0x000fc40000004100 */
[----:B------:R-:W-:Y:S02]  /*3530*/  HADD2.F32 R37, -RZ, R37.H0_H0 ;  /* 0x20000025ff257230 */ /* 0x000fe40000004100 */
[----:B------:R-:W-:Y:S02]  /*3540*/  HADD2.F32 R65, -RZ, R65.H0_H0 ;  /* 0x20000041ff417230 */ /* 0x000fe40000004100 */
[--C-:B------:R-:W-:Y:S02]  /*3550*/  HADD2.F32 R60, -RZ, R59.reuse.H1_H1 ;  /* 0x3000003bff3c7230 */ /* 0x100fe40000004100 */
[----:B------:R-:W-:Y:S02]  /*3560*/  HADD2.F32 R59, -RZ, R59.H0_H0 ;  /* 0x2000003bff3b7230 */ /* 0x000fe40000004100 */
[----:B------:R-:W-:Y:S02]  /*3570*/  HADD2.F32 R63, -RZ, R58.H0_H0 ;  /* 0x2000003aff3f7230 */ /* 0x000fe40000004100 */
[-C--:B------:R-:W-:Y:S01]  /*3580*/  FMUL.FTZ R58, R39, R66.reuse ;  /* 0x00000042273a7220 */ /* 0x080fe20000410000 */
[----:B------:R-:W-:Y:S01]  /*3590*/  FMUL.FTZ R66, R37, R66 ;  /* 0x0000004225427220 */ /* 0x000fe20000410000 */
[CC--:B------:R-:W-:Y:S01]  /*35a0*/  FMUL.FTZ R94, R60.reuse, R65.reuse ;  /* 0x000000413c5e7220 */ /* 0x0c0fe20000410000 */
[----:B------:R-:W-:Y:S01]  /*35b0*/  FMUL.FTZ R65, R59, R65 ;  /* 0x000000413b417220 */ /* 0x000fe20000410000 */
[-C--:B------:R-:W-:Y:S01]  /*35c0*/  FFMA.FTZ R37, R37, R64.reuse, -R58 ;  /* 0x0000004025257223 */ /* 0x080fe2000001083a */
[----:B------:R-:W-:Y:S01]  /*35d0*/  FFMA.FTZ R58, R39, R64, R66 ;  /* 0x00000040273a7223 */ /* 0x000fe20000010042 */
[-C--:B------:R-:W-:Y:S01]  /*35e0*/  FFMA.FTZ R39, R59, R63.reuse, -R94 ;  /* 0x0000003f3b277223 */ /* 0x080fe2000001085e */
[----:B------:R-:W-:Y:S01]  /*35f0*/  FFMA.FTZ R60, R60, R63, R65 ;  /* 0x0000003f3c3c7223 */ /* 0x000fe20000010041 */
[----:B------:R-:W-:-:S02]  /*3600*/  HADD2.F32 R59, -RZ, R121.H1_H1 ;  /* 0x30000079ff3b7230 */ /* 0x000fc40000004100 */
[----:B------:R-:W-:Y:S01]  /*3610*/  HADD2.F32 R121, -RZ, R121.H0_H0 ;  /* 0x20000079ff797230 */ /* 0x000fe20000004100 */
[----:B------:R-:W-:Y:S01]  /*3620*/  F2FP.F16.F32.PACK_AB R37, R58, R37 ;  /* 0x000000253a25723e */ /* 0x000fe200000000ff */
[----:B------:R-:W-:Y:S01]  /*3630*/  HADD2.F32 R64, -RZ, R36.H1_H1 ;  /* 0x30000024ff407230 */ /* 0x000fe20000004100 */
[----:B------:R-:W-:Y:S01]  /*3640*/  F2FP.F16.F32.PACK_AB R39, R60, R39 ;  /* 0x000000273c27723e */ /* 0x000fe200000000ff */
[----:B------:R-:W-:Y:S02]  /*3650*/  HADD2.F32 R63, -RZ, R38.H1_H1 ;  /* 0x30000026ff3f7230 */ /* 0x000fe40000004100 */
[----:B------:R-:W-:Y:S02]  /*3660*/  HADD2.F32 R65, -RZ, R120.H1_H1 ;  /* 0x30000078ff417230 */ /* 0x000fe40000004100 */
[----:B------:R-:W-:Y:S01]  /*3670*/  FMUL.FTZ R67, R64, R121 ;  /* 0x0000007940437220 */ /* 0x000fe20000410000 */
[----:B------:R-:W-:Y:S02]  /*3680*/  HADD2.F32 R36, -RZ, R36.H0_H0 ;  /* 0x20000024ff247230 */ /* 0x000fe40000004100 */
[----:B------:R-:W-:-:S02]  /*3690*/  HADD2.F32 R38, -RZ, R38.H0_H0 ;  /* 0x20000026ff267230 */ /* 0x000fc40000004100 */
[C---:B------:R-:W-:Y:S01]  /*36a0*/  FMUL.FTZ R95, R63.reuse, R65 ;  /* 0x000000413f5f7220 */ /* 0x040fe20000410000 */
[----:B------:R-:W-:Y:S02]  /*36b0*/  HADD2.F32 R120, -RZ, R120.H0_H0 ;  /* 0x20000078ff787230 */ /* 0x000fe40000004100 */
[C---:B------:R-:W-:Y:S01]  /*36c0*/  FMUL.FTZ R121, R36.reuse, R121 ;  /* 0x0000007924797220 */ /* 0x040fe20000410000 */
[----:B------:R-:W-:Y:S01]  /*36d0*/  FFMA.FTZ R67, R36, R59, -R67 ;  /* 0x0000003b24437223 */ /* 0x000fe20000010843 */
[----:B------:R-:W-:Y:S02]  /*36e0*/  FMUL.FTZ R66, R38, R65 ;  /* 0x0000004126427220 */ /* 0x000fe40000410000 */
[----:B------:R-:W-:Y:S01]  /*36f0*/  FFMA.FTZ R64, R64, R59, R121 ;  /* 0x0000003b40407223 */ /* 0x000fe20000010079 */
[-C--:B------:R-:W-:Y:S01]  /*3700*/  FFMA.FTZ R95, R38, R120.reuse, -R95 ;  /* 0x00000078265f7223 */ /* 0x080fe2000001085f */
[----:B------:R-:W-:-:S03]  /*3710*/  FFMA.FTZ R66, R63, R120, R66 ;  /* 0x000000783f427223 */ /* 0x000fc60000010042 */
[----:B------:R-:W-:Y:S02]  /*3720*/  F2FP.F16.F32.PACK_AB R36, R64, R67 ;  /* 0x000000434024723e */ /* 0x000fe400000000ff */
[----:B------:R-:W-:-:S07]  /*3730*/  F2FP.F16.F32.PACK_AB R38, R66, R95 ;  /* 0x0000005f4226723e */ /* 0x000fce00000000ff */
.L_x_1878:
[----:B------:R-:W-:Y:S05]  /*3740*/  BSYNC B2 ;  /* 0x0000000000027941 */ /* 0x000fea0003800000 */
.L_x_1877:
[----:B------:R-:W-:Y:S02]  /*3750*/  ULDC.64 UR4, c[0x0][0x208] ;  /* 0x0000820000047ab9 */ /* 0x000fe40000000a00 */
[----:B--2---:R2:W-:Y:S03]  /*3760*/  STG.E.128 desc[UR4][R40.64+0x20], R36 ;  /* 0x0000202428007986 */ /* 0x0045e6000c101d04 */
.L_x_1876:
[----:B------:R-:W-:Y:S05]  /*3770*/  BSYNC B1 ;  /* 0x0000000000017941 */ /* 0x000fea0003800000 */
.L_x_1875:
        /* <DEDUP_REMOVED lines=50> */
.L_x_1882:
[----:B------:R-:W-:Y:S05]  /*3aa0*/  BSYNC B2 ;  /* 0x0000000000027941 */ /* 0x000fea0003800000 */
.L_x_1881:
[----:B------:R-:W-:Y:S02]  /*3ab0*/  ULDC.64 UR4, c[0x0][0x208] ;  /* 0x0000820000047ab9 */ /* 0x000fe40000000a00 */
[----:B--2---:R3:W-:Y:S03]  /*3ac0*/  STG.E.128 desc[UR4][R40.64+0x40], R36 ;  /* 0x0000402428007986 */ /* 0x0047e6000c101d04 */
.L_x_1880:
[----:B------:R-:W-:Y:S05]  /*3ad0*/  BSYNC B1 ;  /* 0x0000000000017941 */ /* 0x000fea0003800000 */
.L_x_1879:
        /* <DEDUP_REMOVED lines=49> */
.L_x_1886:
[----:B------:R-:W-:Y:S05]  /*3df0*/  BSYNC B2 ;  /* 0x0000000000027941 */ /* 0x000fea0003800000 */
.L_x_1885:
[----:B------:R-:W-:Y:S02]  /*3e00*/  ULDC.64 UR4, c[0x0][0x208] ;  /* 0x0000820000047ab9 */ /* 0x000fe40000000a00 */
[----:B--2---:R4:W-:Y:S03]  /*3e10*/  STG.E.128 desc[UR4][R40.64+0x60], R36 ;  /* 0x0000602428007986 */ /* 0x0049e6000c101d04 */
.L_x_1884:
[----:B------:R-:W-:Y:S05]  /*3e20*/  BSYNC B1 ;  /* 0x0000000000017941 */ /* 0x000fea0003800000 */
.L_x_1883:
        /* <DEDUP_REMOVED lines=26> */
[----:B------:R-:W-:-:S02]  /*3fd0*/  HADD2.F32 R48, -RZ, R97.H1_H1 ;  /* 0x30000061ff307230 */ /* 0x000fc40000004100 */
[C---:B------:R-:W-:Y:S01]  /*3fe0*/  FMUL.FTZ R52, R39.reuse, R52 ;  /* 0x0000003427347220 */ /* 0x040fe20000410000 */
[----:B------:R-:W-:Y:S02]  /*3ff0*/  HADD2.F32 R97, -RZ, R97.H0_H0 ;  /* 0x20000061ff617230 */ /* 0x000fe40000004100 */
        /* <DEDUP_REMOVED lines=8> */
[--C-:B------:R-:W-:Y:S02]  /*4080*/  HADD2.F32 R39, -RZ, R110.reuse.H1_H1 ;  /* 0x3000006eff277230 */ /* 0x100fe40000004100 */
[----:B------:R-:W-:Y:S01]  /*4090*/  FMUL.FTZ R48, R36, R48 ;  /* 0x0000003024307220 */ /* 0x000fe20000410000 */
        /* <DEDUP_REMOVED lines=10> */
.L_x_1890:
[----:B------:R-:W-:Y:S05]  /*4140*/  BSYNC B2 ;  /* 0x0000000000027941 */ /* 0x000fea0003800000 */
.L_x_1889:
[----:B------:R-:W-:Y:S02]  /*4150*/  ULDC.64 UR4, c[0x0][0x208] ;  /* 0x0000820000047ab9 */ /* 0x000fe40000000a00 */
[----:B--2---:R1:W-:Y:S03]  /*4160*/  STG.E.128 desc[UR4][R40.64+0x80], R36 ;  /* 0x0000802428007986 */ /* 0x0043e6000c101d04 */
.L_x_1888:
[----:B------:R-:W-:Y:S05]  /*4170*/  BSYNC B1 ;  /* 0x0000000000017941 */ /* 0x000fea0003800000 */
.L_x_1887:
        /* <DEDUP_REMOVED lines=48> */
.L_x_1892:
[----:B------:R-:W-:Y:S05]  /*4480*/  BSYNC B1 ;  /* 0x0000000000017941 */ /* 0x000fea0003800000 */
.L_x_1891:
[----:B------:R-:W-:Y:S02]  /*4490*/  ULDC.64 UR4, c[0x0][0x208] ;  /* 0x0000820000047ab9 */ /* 0x000fe40000000a00 */
[----:B--2---:R1:W-:Y:S01]  /*44a0*/  STG.E.128 desc[UR4][R40.64+0xa0], R36 ;  /* 0x0000a02428007986 */ /* 0x0043e2000c101d04 */
[----:B------:R-:W-:Y:S05]  /*44b0*/  BRA `(.L_x_1870) ;  /* 0x0000002000507947 */ /* 0x000fea0003800000 */
.L_x_1864:
        /* <DEDUP_REMOVED lines=22> */
[----:B------:R-:W-:Y:S01]  /*4620*/  CS2R R56, SRZ ;  /* 0x0000000000387805 */ /* 0x000fe2000001ff00 */
[----:B------:R-:W-:-:S02]  /*4630*/  ULDC.64 UR6, c[0x0][0x208] ;  /* 0x0000820000067ab9 */ /* 0x000fc40000000a00 */
        /* <DEDUP_REMOVED lines=25> */
.L_x_1894:
[----:B------:R-:W-:Y:S05]  /*47d0*/  BSYNC B1 ;  /* 0x0000000000017941 */ /* 0x000fea0003800000 */
.L_x_1893:
[----:B-----5:R-:W-:Y:S01]  /*47e0*/  IMAD.MOV.U32 R20, RZ, RZ, R38 ;  /* 0x000000ffff147224 */ /* 0x020fe200078e0026 */
[----:B0-----:R-:W-:Y:S01]  /*47f0*/  MOV R60, R39 ;  /* 0x00000027003c7202 */ /* 0x001fe20000000f00 */
[----:B------:R-:W-:Y:S01]  /*4800*/  IMAD.MOV.U32 R61, RZ, RZ, R36 ;  /* 0x000000ffff3d7224 */ /* 0x000fe200078e0024 */
[----:B------:R-:W-:Y:S01]  /*4810*/  ULOP3.LUT UR4, UR60, 0x1, URZ, 0xfc, !UPT ;  /* 0x000000013c047892 */ /* 0x000fe2000f8efc3f */
[----:B------:R-:W-:Y:S01]  /*4820*/  IMAD.MOV.U32 R62, RZ, RZ, R37 ;  /* 0x000000ffff3e7224 */ /* 0x000fe200078e0025 */
[----:B------:R-:W-:Y:S01]  /*4830*/  PRMT R117, R20, 0x5410, R60 ;  /* 0x0000541014757816 */ /* 0x000fe2000000003c */
[----:B------:R-:W-:Y:S01]  /*4840*/  IMAD.MOV.U32 R20, RZ, RZ, R42 ;  /* 0x000000ffff147224 */ /* 0x000fe200078e002a */
[----:B------:R-:W-:Y:S01]  /*4850*/  UISETP.NE.AND UP0, UPT, UR4, 0x3, UPT ;  /* 0x000000030400788c */ /* 0x000fe2000bf05270 */
        /* <DEDUP_REMOVED lines=24> */
[----:B------:R-:W-:Y:S01]  /*49e0*/  IMAD.MOV.U32 R62, RZ, RZ, R53 ;  /* 0x000000ffff3e7224 */ /* 0x000fe200078e0035 */
[----:B------:R-:W-:Y:S02]  /*49f0*/  MOV R61, R52 ;  /* 0x00000034003d7202 */ /* 0x000fe40000000f00 */
        /* <DEDUP_REMOVED lines=8> */
[----:B------:R-:W-:-:S02]  /*4a80*/  PRMT R131, R20, 0x7610, R131 ;  /* 0x0000761014837816 */ /* 0x000fc40000000083 */
[----:B------:R-:W-:Y:S02]  /*4a90*/  PRMT R122, R122, 0x5410, R60 ;  /* 0x000054107a7a7816 */ /* 0x000fe4000000003c */
[----:B------:R-:W-:Y:S02]  /*4aa0*/  PRMT R124, R61, 0x7610, R124 ;  /* 0x000076103d7c7816 */ /* 0x000fe4000000007c */
[----:B------:R-:W-:Y:S01]  /*4ab0*/  PRMT R116, R62, 0x7610, R116 ;  /* 0x000076103e747816 */ /* 0x000fe20000000074 */
[----:B------:R-:W-:Y:S06]  /*4ac0*/  @!P3 BRA `(.L_x_1895) ;  /* 0x000000000004b947 */ /* 0x000fec0003800000 */
[----:B------:R-:W-:Y:S01]  /*4ad0*/  BPT.TRAP 0x1 ;  /* 0x000000040000795c */ /* 0x000fe20000300000 */
.L_x_1895:
[----:B------:R-:W2:Y:S01]  /*4ae0*/  LDL R60, [R1+0x44] ;  /* 0x00004400013c7983 */ /* 0x000ea20000100800 */
[----:B------:R-:W-:Y:S01]  /*4af0*/  IMAD R20, R19, 0x8, R16 ;  /* 0x0000000813147824 */ /* 0x000fe200078e0210 */
[----:B------:R-:W-:Y:S01]  /*4b00*/  BSSY B1, `(.L_x_1896) ;  /* 0x0000004000017945 */ /* 0x000fe20003800000 */
[----:B--2---:R-:W-:-:S04]  /*4b10*/  SHF.L.U32 R92, R60, 0x1f, RZ ;  /* 0x0000001f3c5c7819 */ /* 0x004fc800000006ff */
[----:B------:R-:W0:Y:S02]  /*4b20*/  SYNCS.PHASECHK.TRANS64.TRYWAIT P5, [R20+URZ+0x31c90], R92 ;  /* 0x031c905c140075a7 */ /* 0x000e2400080a017f */
[----:B0-----:R-:W-:Y:S05]  /*4b30*/  @!P5 BRA `(.L_x_1897) ;  /* 0x000001e00034d947 */ /* 0x001fea0003800000 */
.L_x_2109:
[----:B------:R-:W-:Y:S05]  /*4b40*/  BSYNC B1 ;  /* 0x0000000000017941 */ /* 0x000fea0003800000 */
.L_x_1896:
[----:B------:R-:W-:Y:S05]  /*4b50*/  @P4 BRA `(.L_x_1870) ;  /* 0x0000001800a84947 */ /* 0x000fea0003800000 */
[----:B------:R-:W1:Y:S01]  /*4b60*/  LDC R110, c[0x0][0x2e4] ;  /* 0x0000b900ff6e7b82 */ /* 0x000e620000000800 */
[----:B------:R-:W-:Y:S01]  /*4b70*/  ISETP.NE.AND P4, PT, R10, RZ, PT ;  /* 0x000000ff0a00720c */ /* 0x000fe20003f85270 */
[----:B------:R-:W-:Y:S01]  /*4b80*/  ULDC.64 UR4, c[0x0][0x2f0] ;  /* 0x0000bc0000047ab9 */ /* 0x000fe20000000a00 */
[----:B------:R-:W-:Y:S01]  /*4b90*/  SHF.R.S32.HI R60, RZ, 0x1f, R144 ;  /* 0x0000001fff3c7819 */ /* 0x000fe20000011490 */
[----:B------:R-:W-:Y:S01]  /*4ba0*/  IMAD.MOV.U32 R96, RZ, RZ, R64 ;  /* 0x000000ffff607224 */ /* 0x000fe200078e0040 */
[----:B------:R-:W-:Y:S03]  /*4bb0*/  BSSY B1, `(.L_x_1898) ;  /* 0x0000083000017945 */ /* 0x000fe60003800000 */
        /* <DEDUP_REMOVED lines=9> */
[----:B------:R-:W-:-:S04]  /*4c50*/  SEL R60, R107, R112, !P0 ;  /* 0x000000706b3c7207 */ /* 0x000fc80004000000 */
        /* <DEDUP_REMOVED lines=8> */
[----:B------:R-:W-:Y:S01]  /*4ce0*/  ISETP.GE.AND P4, PT, R23, R105, PT ;  /* 0x000000691700720c */ /* 0x000fe20003f86270 */
[----:B------:R-:W-:Y:S01]  /*4cf0*/  BSSY B2, `(.L_x_1900) ;  /* 0x0000061000027945 */ /* 0x000fe20003800000 */
[----:B--2---:R-:W-:-:S04]  /*4d00*/  LOP3.LUT R60, R66, 0x18, R113, 0xf8, !PT ;  /* 0x00000018423c7812 */ /* 0x004fc800078ef871 */
[----:B---3--:R-:W-:Y:S01]  /*4d10*/  LOP3.LUT R60, R60, R62, RZ, 0x3c, !PT ;  /* 0x0000003e3c3c7212 */ /* 0x008fe200078e3cff */
[----:B----4-:R-:W-:-:S04]  /*4d20*/  IMAD R61, R61, 0x1200, R63 ;  /* 0x000012003d3d7824 */ /* 0x010fc800078e023f */
[----:B------:R-:W-:Y:S02]  /*4d30*/  IMAD.IADD R60, R61, 0x1, R60 ;  /* 0x000000013d3c7824 */ /* 0x000fe400078e023c */
[C---:B------:R-:W-:Y:S02]  /*4d40*/  IMAD R63, R19.reuse, 0x3600, R100 ;  /* 0x00003600133f7824 */ /* 0x040fe400078e0264 */
        /* <DEDUP_REMOVED lines=9> */
[----:B------:R-:W-:Y:S01]  /*4de0*/  SHF.R.U64 R56, R56, 0x10, R57 ;  /* 0x0000001038387819 */ /* 0x000fe20000001239 */
[----:B------:R-:W-:Y:S01]  /*4df0*/  HADD2.F32 R116, -RZ, R116.H0_H0 ;  /* 0x20000074ff747230 */ /* 0x000fe20000004100 */
[----:B------:R-:W-:Y:S01]  /*4e00*/  SHF.R.U32.HI R45, RZ, 0x10, R45 ;  /* 0x00000010ff2d7819 */ /* 0x000fe2000001162d */
[----:B------:R-:W-:Y:S01]  /*4e10*/  HADD2.F32 R61, -RZ, R115.H0_H0 ;  /* 0x20000073ff3d7230 */ /* 0x000fe20000004100 */
[----:B------:R-:W-:Y:S01]  /*4e20*/  SHF.R.U64 R46, R46, 0x10, R47 ;  /* 0x000000102e2e7819 */ /* 0x000fe2000000122f */
[----:B------:R-:W-:Y:S02]  /*4e30*/  HADD2.F32 R125, -RZ, R114.H0_H0 ;  /* 0x20000072ff7d7230 */ /* 0x000fe40000004100 */
[----:B------:R-:W-:-:S02]  /*4e40*/  HADD2.F32 R118, -RZ, R118.H0_H0 ;  /* 0x20000076ff767230 */ /* 0x000fc40000004100 */
[-C--:B------:R-:W-:Y:S01]  /*4e50*/  FMUL.FTZ R120, R61, R116.reuse ;  /* 0x000000743d787220 */ /* 0x080fe20000410000 */
[----:B------:R-:W-:Y:S02]  /*4e60*/  HADD2.F32 R124, -RZ, R124.H0_H0 ;  /* 0x2000007cff7c7230 */ /* 0x000fe40000004100 */
[C---:B------:R-:W-:Y:S01]  /*4e70*/  FMUL.FTZ R116, R125.reuse, R116 ;  /* 0x000000747d747220 */ /* 0x040fe20000410000 */
[----:B------:R-:W-:Y:S02]  /*4e80*/  HADD2.F32 R56, -RZ, R56.H0_H0 ;  /* 0x20000038ff387230 */ /* 0x000fe40000004100 */
[-C--:B------:R-:W-:Y:S01]  /*4e90*/  FFMA.FTZ R65, R125, R118.reuse, -R120 ;  /* 0x000000767d417223 */ /* 0x080fe20000010878 */
[----:B------:R-:W-:Y:S02]  /*4ea0*/  HADD2.F32 R120, -RZ, R122.H1_H1 ;  /* 0x3000007aff787230 */ /* 0x000fe40000004100 */
[----:B------:R-:W-:Y:S01]  /*4eb0*/  FFMA.FTZ R61, R61, R118, R116 ;  /* 0x000000763d3d7223 */ /* 0x000fe20000010074 */
[----:B------:R-:W-:Y:S01]  /*4ec0*/  SHF.R.U32.HI R116, RZ, 0x10, R57 ;  /* 0x00000010ff747819 */ /* 0x000fe20000011639 */
[----:B------:R-:W-:-:S02]  /*4ed0*/  HADD2.F32 R57, -RZ, R115.H1_H1 ;  /* 0x30000073ff397230 */ /* 0x000fc40000004100 */
[----:B------:R-:W-:Y:S02]  /*4ee0*/  HADD2.F32 R115, -RZ, R114.H1_H1 ;  /* 0x30000072ff737230 */ /* 0x000fe40000004100 */
[----:B------:R-:W-:Y:S02]  /*4ef0*/  HADD2.F32 R116, -RZ, R116.H0_H0 ;  /* 0x20000074ff747230 */ /* 0x000fe40000004100 */
[----:B------:R-:W-:Y:S02]  /*4f00*/  HADD2.F32 R118, -RZ, R45.H0_H0 ;  /* 0x2000002dff767230 */ /* 0x000fe40000004100 */
[----:B------:R-:W-:Y:S02]  /*4f10*/  HADD2.F32 R44, -RZ, R44.H0_H0 ;  /* 0x2000002cff2c7230 */ /* 0x000fe40000004100 */
[-C--:B------:R-:W-:Y:S01]  /*4f20*/  FMUL.FTZ R114, R57, R116.reuse ;  /* 0x0000007439727220 */ /* 0x080fe20000410000 */
[----:B------:R-:W-:Y:S01]  /*4f30*/  FMUL.FTZ R116, R115, R116 ;  /* 0x0000007473747220 */ /* 0x000fe20000410000 */
[----:B------:R-:W-:-:S02]  /*4f40*/  HADD2.F32 R125, -RZ, R131.H0_H0 ;  /* 0x20000083ff7d7230 */ /* 0x000fc40000004100 */
[-C--:B------:R-:W-:Y:S01]  /*4f50*/  FFMA.FTZ R114, R115, R118.reuse, -R114 ;  /* 0x0000007673727223 */ /* 0x080fe20000010872 */
[----:B------:R-:W-:Y:S01]  /*4f60*/  FFMA.FTZ R116, R57, R118, R116 ;  /* 0x0000007639747223 */ /* 0x000fe20000010074 */
[----:B------:R-:W-:Y:S02]  /*4f70*/  HADD2.F32 R57, -RZ, R67.H0_H0 ;  /* 0x20000043ff397230 */ /* 0x000fe40000004100 */
[----:B------:R-:W-:Y:S01]  /*4f80*/  HADD2.F32 R118, -RZ, R122.H0_H0 ;  /* 0x2000007aff767230 */ /* 0x000fe20000004100 */
[----:B------:R-:W-:Y:S01]  /*4f90*/  F2FP.F16.F32.PACK_AB R65, R114, R65 ;  /* 0x000000417241723e */ /* 0x000fe200000000ff */
[----:B------:R-:W-:Y:S02]  /*4fa0*/  HADD2.F32 R115, -RZ, R63.H0_H0 ;  /* 0x2000003fff737230 */ /* 0x000fe40000004100 */
[----:B------:R-:W-:Y:S01]  /*4fb0*/  FMUL.FTZ R122, R57, R120 ;  /* 0x00000078397a7220 */ /* 0x000fe20000410000 */
[----:B------:R-:W-:Y:S01]  /*4fc0*/  F2FP.F16.F32.PACK_AB R116, R116, R61 ;  /* 0x0000003d7474723e */ /* 0x000fe200000000ff */
[----:B------:R-:W-:-:S02]  /*4fd0*/  IMAD.MOV.U32 R61, RZ, RZ, R65 ;  /* 0x000000ffff3d7224 */ /* 0x000fc400078e0041 */
[C---:B------:R-:W-:Y:S01]  /*4fe0*/  FFMA.FTZ R45, R115.reuse, R118, -R122 ;  /* 0x00000076732d7223 */ /* 0x040fe2000001087a */
[----:B------:R-:W-:Y:S01]  /*4ff0*/  FMUL.FTZ R120, R115, R120 ;  /* 0x0000007873787220 */ /* 0x000fe20000410000 */
[----:B------:R-:W-:Y:S02]  /*5000*/  SHF.R.U32.HI R115, RZ, 0x10, R47 ;  /* 0x00000010ff737819 */ /* 0x000fe4000001162f */
[--C-:B------:R-:W-:Y:S01]  /*5010*/  SHF.R.U64 R47, R58, 0x10, R59.reuse ;  /* 0x000000103a2f7819 */ /* 0x100fe2000000123b */
[----:B------:R-:W-:Y:S01]  /*5020*/  FFMA.FTZ R57, R57, R118, R120 ;  /* 0x0000007639397223 */ /* 0x000fe20000010078 */
[----:B------:R-:W-:Y:S01]  /*5030*/  SHF.R.U32.HI R59, RZ, 0x10, R59 ;  /* 0x00000010ff3b7819 */ /* 0x000fe2000001163b */
[----:B------:R-:W-:Y:S01]  /*5040*/  HADD2.F32 R58, -RZ, R67.H1_H1 ;  /* 0x30000043ff3a7230 */ /* 0x000fe20000004100 */
[----:B------:R-:W-:Y:S01]  /*5050*/  MOV R65, R116 ;  /* 0x0000007400417202 */ /* 0x000fe20000000f00 */
[----:B------:R-:W-:Y:S02]  /*5060*/  HADD2.F32 R118, -RZ, R63.H1_H1 ;  /* 0x3000003fff767230 */ /* 0x000fe40000004100 */
[----:B------:R-:W-:-:S02]  /*5070*/  HADD2.F32 R59, -RZ, R59.H0_H0 ;  /* 0x2000003bff3b7230 */ /* 0x000fc40000004100 */
[----:B------:R-:W-:Y:S02]  /*5080*/  HADD2.F32 R115, -RZ, R115.H0_H0 ;  /* 0x20000073ff737230 */ /* 0x000fe40000004100 */
[----:B------:R-:W-:Y:S02]  /*5090*/  HADD2.F32 R67, -RZ, R129.H0_H0 ;  /* 0x20000081ff437230 */ /* 0x000fe40000004100 */
[-C--:B------:R-:W-:Y:S01]  /*50a0*/  FMUL.FTZ R63, R58, R59.reuse ;  /* 0x0000003b3a3f7220 */ /* 0x080fe20000410000 */
[C---:B------:R-:W-:Y:S01]  /*50b0*/  FMUL.FTZ R59, R118.reuse, R59 ;  /* 0x0000003b763b7220 */ /* 0x040fe20000410000 */
[----:B------:R-:W-:Y:S02]  /*50c0*/  HADD2.F32 R47, -RZ, R47.H0_H0 ;  /* 0x2000002fff2f7230 */ /* 0x000fe40000004100 */
[-C--:B------:R-:W-:Y:S01]  /*50d0*/  FFMA.FTZ R120, R118, R115.reuse, -R63 ;  /* 0x0000007376787223 */ /* 0x080fe2000001083f */
[----:B------:R-:W-:Y:S01]  /*50e0*/  FFMA.FTZ R58, R58, R115, R59 ;  /* 0x000000733a3a7223 */ /* 0x000fe2000001003b */
[----:B------:R-:W-:-:S02]  /*50f0*/  HADD2.F32 R59, -RZ, R64.H0_H0 ;  /* 0x20000040ff3b7230 */ /* 0x000fc40000004100 */
[----:B------:R-:W-:Y:S01]  /*5100*/  HADD2.F32 R63, -RZ, R60.H0_H0 ;  /* 0x2000003cff3f7230 */ /* 0x000fe20000004100 */
[----:B------:R-:W-:Y:S01]  /*5110*/  F2FP.F16.F32.PACK_AB R45, R120, R45 ;  /* 0x0000002d782d723e */ /* 0x000fe200000000ff */
[----:B------:R-:W-:Y:S02]  /*5120*/  HADD2.F32 R118, -RZ, R129.H1_H1 ;  /* 0x30000081ff767230 */ /* 0x000fe40000004100 */
[-C--:B------:R-:W-:Y:S01]  /*5130*/  FMUL.FTZ R122, R59, R124.reuse ;  /* 0x0000007c3b7a7220 */ /* 0x080fe20000410000 */
[----:B------:R-:W-:-:S03]  /*5140*/  FMUL.FTZ R124, R63, R124 ;  /* 0x0000007c3f7c7220 */ /* 0x000fc60000410000 */
[-C--:B------:R-:W-:Y:S01]  /*5150*/  FFMA.FTZ R122, R63, R118.reuse, -R122 ;  /* 0x000000763f7a7223 */ /* 0x080fe2000001087a */
[----:B------:R-:W-:Y:S02]  /*5160*/  HADD2.F32 R63, -RZ, R64.H1_H1 ;  /* 0x30000040ff3f7230 */ /* 0x000fe40000004100 */
[----:B------:R-:W-:Y:S01]  /*5170*/  FFMA.FTZ R124, R59, R118, R124 ;  /* 0x000000763b7c7223 */ /* 0x000fe2000001007c */
[----:B------:R-:W-:Y:S02]  /*5180*/  HADD2.F32 R59, -RZ, R60.H1_H1 ;  /* 0x3000003cff3b7230 */ /* 0x000fe40000004100 */
[----:B------:R-:W-:-:S03]  /*5190*/  FMUL.FTZ R60, R63, R56 ;  /* 0x000000383f3c7220 */ /* 0x000fc60000410000 */
[C---:B------:R-:W-:Y:S01]  /*51a0*/  FMUL.FTZ R56, R59.reuse, R56 ;  /* 0x000000383b387220 */ /* 0x040fe20000410000 */
[----:B------:R-:W-:-:S03]  /*51b0*/  FFMA.FTZ R59, R59, R44, -R60 ;  /* 0x0000002c3b3b7223 */ /* 0x000fc6000001083c */
[----:B------:R-:W-:Y:S01]  /*51c0*/  FFMA.FTZ R63, R63, R44, R56 ;  /* 0x0000002c3f3f7223 */ /* 0x000fe20000010038 */
[----:B------:R-:W-:Y:S02]  /*51d0*/  HADD2.F32 R44, -RZ, R66.H0_H0 ;  /* 0x20000042ff2c7230 */ /* 0x000fe40000004100 */
[----:B------:R-:W-:Y:S01]  /*51e0*/  HADD2.F32 R56, -RZ, R62.H0_H0 ;  /* 0x2000003eff387230 */ /* 0x000fe20000004100 */
[----:B------:R-:W-:Y:S01]  /*51f0*/  F2FP.F16.F32.PACK_AB R60, R59, R122 ;  /* 0x0000007a3b3c723e */ /* 0x000fe200000000ff */
[----:B------:R-:W-:Y:S02]  /*5200*/  HADD2.F32 R66, -RZ, R66.H1_H1 ;  /* 0x30000042ff427230 */ /* 0x000fe40000004100 */
[-C--:B------:R-:W-:Y:S01]  /*5210*/  FMUL.FTZ R115, R44, R125.reuse ;  /* 0x0000007d2c737220 */ /* 0x080fe20000410000 */
[----:B------:R-:W-:Y:S02]  /*5220*/  HADD2.F32 R62, -RZ, R62.H1_H1 ;  /* 0x3000003eff3e7230 */ /* 0x000fe40000004100 */
[C---:B------:R-:W-:Y:S01]  /*5230*/  FMUL.FTZ R125, R56.reuse, R125 ;  /* 0x0000007d387d7220 */ /* 0x040fe20000410000 */
[----:B------:R-:W-:Y:S01]  /*5240*/  F2FP.F16.F32.PACK_AB R64, R63, R124 ;  /* 0x0000007c3f40723e */ /* 0x000fe200000000ff */
[----:B------:R-:W-:Y:S01]  /*5250*/  FFMA.FTZ R115, R56, R67, -R115 ;  /* 0x0000004338737223 */ /* 0x000fe20000010873 */
[----:B------:R-:W-:Y:S01]  /*5260*/  FMUL.FTZ R129, R66, R47 ;  /* 0x0000002f42817220 */ /* 0x000fe20000410000 */
[----:B------:R-:W-:Y:S01]  /*5270*/  FFMA.FTZ R125, R44, R67, R125 ;  /* 0x000000432c7d7223 */ /* 0x000fe2000001007d */
[----:B------:R-:W-:-:S02]  /*5280*/  HADD2.F32 R67, -RZ, R46.H0_H0 ;  /* 0x2000002eff437230 */ /* 0x000fc40000004100 */
[C---:B------:R-:W-:Y:S01]  /*5290*/  FMUL.FTZ R47, R62.reuse, R47 ;  /* 0x0000002f3e2f7220 */ /* 0x040fe20000410000 */
[----:B------:R-:W-:Y:S02]  /*52a0*/  IMAD.MOV.U32 R63, RZ, RZ, R45 ;  /* 0x000000ffff3f7224 */ /* 0x000fe400078e002d */
[-C--:B------:R-:W-:Y:S01]  /*52b0*/  FFMA.FTZ R62, R62, R67.reuse, -R129 ;  /* 0x000000433e3e7223 */ /* 0x080fe20000010881 */
[----:B------:R-:W-:Y:S01]  /*52c0*/  FFMA.FTZ R66, R66, R67, R47 ;  /* 0x0000004342427223 */ /* 0x000fe2000001002f */
[----:B------:R-:W-:-:S03]  /*52d0*/  F2FP.F16.F32.PACK_AB R67, R58, R57 ;  /* 0x000000393a43723e */ /* 0x000fc600000000ff */
[----:B------:R-:W-:Y:S02]  /*52e0*/  F2FP.F16.F32.PACK_AB R62, R62, R115 ;  /* 0x000000733e3e723e */ /* 0x000fe400000000ff */
[----:B------:R-:W-:-:S07]  /*52f0*/  F2FP.F16.F32.PACK_AB R66, R66, R125 ;  /* 0x0000007d4242723e */ /* 0x000fce00000000ff */
.L_x_1901:
[----:B------:R-:W-:Y:S05]  /*5300*/  BSYNC B2 ;  /* 0x0000000000027941 */ /* 0x000fea0003800000 */
.L_x_1900:
[----:B------:R-:W-:Y:S01]  /*5310*/  IADD3 R45, P4, P5, R28, R96, R7 ;  /* 0x000000601c2d7210 */ /* 0x000fe20007d9e007 */
[----:B------:R-:W-:-:S03]  /*5320*/  ULDC.64 UR4, c[0x0][0x208] ;  /* 0x0000820000047ab9 */ /* 0x000fc60000000a00 */
        /* <DEDUP_REMOVED lines=11> */
.L_x_1899:
[----:B------:R-:W-:Y:S05]  /*53e0*/  BSYNC B1 ;  /* 0x0000000000017941 */ /* 0x000fea0003800000 */
.L_x_1898:
[----:B------:R-:W-:Y:S01]  /*53f0*/  ISETP.NE.AND P4, PT, R11, RZ, PT ;  /* 0x000000ff0b00720c */ /* 0x000fe20003f85270 */
[----:B------:R-:W-:-:S12]  /*5400*/  BSSY B1, `(.L_x_1902) ;  /* 0x000007b000017945 */ /* 0x000fd80003800000 */
[----:B------:R-:W-:Y:S05]  /*5410*/  @!P4 BRA `(.L_x_1903) ;  /* 0x0000000400e4c947 */ /* 0x000fea0003800000 */
[----:B------:R-:W2:Y:S04]  /*5420*/  LDL R56, [R1+0x48] ;  /* 0x0000480001387983 */ /* 0x000ea80000100800 */
[----:B-1----:R-:W3:Y:S04]  /*5430*/  LDL R46, [R1+0x4c] ;  /* 0x00004c00012e7983 */ /* 0x002ee80000100800 */
[----:B------:R-:W4:Y:S01]  /*5440*/  LDL R47, [R1+0x50] ;  /* 0x00005000012f7983 */ /* 0x000f220000100800 */
        /* <DEDUP_REMOVED lines=8> */
[----:B------:R-:W-:Y:S01]  /*54d0*/  SHF.R.S32.HI R45, RZ, 0x2, R44 ;  /* 0x00000002ff2d7819 */ /* 0x000fe2000001142c */
[----:B------:R-:W-:Y:S01]  /*54e0*/  VIADD R62, R23, 0x10 ;  /* 0x00000010173e7836 */ /* 0x000fe20000000000 */
[----:B------:R-:W-:-:S04]  /*54f0*/  IADD3 R60, P4, P5, R28, R96, R8 ;  /* 0x000000601c3c7210 */ /* 0x000fc80007d9e008 */
[----:B------:R-:W-:Y:S02]  /*5500*/  IADD3.X R61, R0, R111, R90, P4, P5 ;  /* 0x0000006f003d7210 */ /* 0x000fe400027ea45a */
        /* <DEDUP_REMOVED lines=13> */
[--C-:B------:R-:W-:Y:S01]  /*55e0*/  SHF.R.U64 R40, R40, 0x10, R41.reuse ;  /* 0x0000001028287819 */ /* 0x100fe20000001229 */
[----:B--2---:R-:W-:Y:S01]  /*55f0*/  HADD2.F32 R64, -RZ, R57.H0_H0 ;  /* 0x20000039ff407230 */ /* 0x004fe20000004100 */
[----:B------:R-:W-:Y:S01]  /*5600*/  SHF.R.U32.HI R62, RZ, 0x10, R41 ;  /* 0x00000010ff3e7819 */ /* 0x000fe20000011629 */
[----:B-1----:R-:W-:Y:S01]  /*5610*/  HADD2.F32 R66, -RZ, R45.H0_H0 ;  /* 0x2000002dff427230 */ /* 0x002fe20000004100 */
[--C-:B------:R-:W-:Y:S01]  /*5620*/  SHF.R.U64 R41, R52, 0x10, R53.reuse ;  /* 0x0000001034297819 */ /* 0x100fe20000001235 */
[----:B------:R-:W-:Y:S01]  /*5630*/  HADD2.F32 R57, -RZ, R57.H1_H1 ;  /* 0x30000039ff397230 */ /* 0x000fe20000004100 */
[----:B------:R-:W-:Y:S01]  /*5640*/  SHF.R.U32.HI R52, RZ, 0x10, R53 ;  /* 0x00000010ff347819 */ /* 0x000fe20000011635 */
[----:B------:R-:W-:Y:S01]  /*5650*/  HADD2.F32 R45, -RZ, R45.H1_H1 ;  /* 0x3000002dff2d7230 */ /* 0x000fe20000004100 */
[--C-:B------:R-:W-:Y:S01]  /*5660*/  SHF.R.U64 R53, R54, 0x10, R55.reuse ;  /* 0x0000001036357819 */ /* 0x100fe20000001237 */
[----:B------:R-:W-:Y:S01]  /*5670*/  HADD2.F32 R62, -RZ, R62.H0_H0 ;  /* 0x2000003eff3e7230 */ /* 0x000fe20000004100 */
[----:B------:R-:W-:Y:S01]  /*5680*/  SHF.R.U32.HI R54, RZ, 0x10, R55 ;  /* 0x00000010ff367819 */ /* 0x000fe20000011637 */
[----:B------:R-:W-:Y:S01]  /*5690*/  HADD2.F32 R52, -RZ, R52.H0_H0 ;  /* 0x20000034ff347230 */ /* 0x000fe20000004100 */
[--C-:B------:R-:W-:Y:S01]  /*56a0*/  SHF.R.U64 R42, R42, 0x10, R43.reuse ;  /* 0x000000102a2a7819 */ /* 0x100fe2000000122b */
[--C-:B------:R-:W-:Y:S01]  /*56b0*/  HADD2.F32 R55, -RZ, R130.reuse.H1_H1 ;  /* 0x30000082ff377230 */ /* 0x100fe20000004100 */
[----:B------:R-:W-:Y:S01]  /*56c0*/  SHF.R.U32.HI R43, RZ, 0x10, R43 ;  /* 0x00000010ff2b7819 */ /* 0x000fe2000001162b */
[----:B------:R-:W-:-:S02]  /*56d0*/  HADD2.F32 R65, -RZ, R130.H0_H0 ;  /* 0x20000082ff417230 */ /* 0x000fc40000004100 */
[-C--:B------:R-:W-:Y:S01]  /*56e0*/  FMUL.FTZ R114, R57, R52.reuse ;  /* 0x0000003439727220 */ /* 0x080fe20000410000 */
[C---:B------:R-:W-:Y:S01]  /*56f0*/  FMUL.FTZ R52, R45.reuse, R52 ;  /* 0x000000342d347220 */ /* 0x040fe20000410000 */
[-C--:B------:R-:W-:Y:S01]  /*5700*/  FMUL.FTZ R67, R64, R55.reuse ;  /* 0x0000003740437220 */ /* 0x080fe20000410000 */
[----:B------:R-:W-:Y:S01]  /*5710*/  FMUL.FTZ R55, R66, R55 ;  /* 0x0000003742377220 */ /* 0x000fe20000410000 */
[-C--:B------:R-:W-:Y:S01]  /*5720*/  FFMA.FTZ R45, R45, R62.reuse, -R114 ;  /* 0x0000003e2d2d7223 */ /* 0x080fe20000010872 */
[----:B------:R-:W-:Y:S01]  /*5730*/  FFMA.FTZ R57, R57, R62, R52 ;  /* 0x0000003e39397223 */ /* 0x000fe20000010034 */
[--C-:B------:R-:W-:Y:S02]  /*5740*/  HADD2.F32 R52, -RZ, R128.reuse.H1_H1 ;  /* 0x30000080ff347230 */ /* 0x100fe40000004100 */
[-C--:B------:R-:W-:Y:S01]  /*5750*/  FFMA.FTZ R64, R64, R65.reuse, R55 ;  /* 0x0000004140407223 */ /* 0x080fe20000010037 */
[----:B------:R-:W-:Y:S01]  /*5760*/  FFMA.FTZ R66, R66, R65, -R67 ;  /* 0x0000004142427223 */ /* 0x000fe20000010843 */
[----:B------:R-:W-:-:S02]  /*5770*/  HADD2.F32 R128, -RZ, R128.H0_H0 ;  /* 0x20000080ff807230 */ /* 0x000fc40000004100 */
[----:B------:R-:W-:Y:S01]  /*5780*/  HADD2.F32 R55, -RZ, R59.H0_H0 ;  /* 0x2000003bff377230 */ /* 0x000fe20000004100 */
[----:B------:R-:W-:Y:S01]  /*5790*/  F2FP.F16.F32.PACK_AB R57, R57, R64 ;  /* 0x000000403939723e */ /* 0x000fe200000000ff */
[----:B------:R-:W-:Y:S01]  /*57a0*/  HADD2.F32 R67, -RZ, R47.H0_H0 ;  /* 0x2000002fff437230 */ /* 0x000fe20000004100 */
[----:B------:R-:W-:Y:S01]  /*57b0*/  F2FP.F16.F32.PACK_AB R45, R45, R66 ;  /* 0x000000422d2d723e */ /* 0x000fe200000000ff */
[----:B------:R-:W-:Y:S02]  /*57c0*/  HADD2.F32 R59, -RZ, R59.H1_H1 ;  /* 0x3000003bff3b7230 */ /* 0x000fe40000004100 */
[-C--:B------:R-:W-:Y:S01]  /*57d0*/  FMUL.FTZ R114, R55, R128.reuse ;  /* 0x0000008037727220 */ /* 0x080fe20000410000 */
[----:B------:R-:W-:Y:S02]  /*57e0*/  HADD2.F32 R62, -RZ, R54.H0_H0 ;  /* 0x20000036ff3e7230 */ /* 0x000fe40000004100 */
[----:B------:R-:W-:Y:S01]  /*57f0*/  FMUL.FTZ R128, R67, R128 ;  /* 0x0000008043807220 */ /* 0x000fe20000410000 */
[----:B------:R-:W-:-:S02]  /*5800*/  HADD2.F32 R65, -RZ, R47.H1_H1 ;  /* 0x3000002fff417230 */ /* 0x000fc40000004100 */
[----:B------:R-:W-:Y:S02]  /*5810*/  HADD2.F32 R54, -RZ, R43.H0_H0 ;  /* 0x2000002bff367230 */ /* 0x000fe40000004100 */
[----:B------:R-:W-:Y:S01]  /*5820*/  FMUL.FTZ R116, R59, R62 ;  /* 0x0000003e3b747220 */ /* 0x000fe20000410000 */
[----:B------:R-:W-:Y:S01]  /*5830*/  FFMA.FTZ R43, R67, R52, -R114 ;  /* 0x00000034432b7223 */ /* 0x000fe20000010872 */
[----:B------:R-:W-:Y:S01]  /*5840*/  FMUL.FTZ R62, R65, R62 ;  /* 0x0000003e413e7220 */ /* 0x000fe20000410000 */
[----:B------:R-:W-:Y:S01]  /*5850*/  FFMA.FTZ R47, R55, R52, R128 ;  /* 0x00000034372f7223 */ /* 0x000fe20000010080 */
[-C--:B------:R-:W-:Y:S01]  /*5860*/  FFMA.FTZ R52, R65, R54.reuse, -R116 ;  /* 0x0000003641347223 */ /* 0x080fe20000010874 */
[--C-:B------:R-:W-:Y:S02]  /*5870*/  HADD2.F32 R55, -RZ, R127.reuse.H0_H0 ;  /* 0x2000007fff377230 */ /* 0x100fe40000004100 */
[----:B------:R-:W-:Y:S01]  /*5880*/  FFMA.FTZ R54, R59, R54, R62 ;  /* 0x000000363b367223 */ /* 0x000fe2000001003e */
[----:B------:R-:W-:-:S02]  /*5890*/  HADD2.F32 R127, -RZ, R127.H1_H1 ;  /* 0x3000007fff7f7230 */ /* 0x000fc40000004100 */
[----:B------:R-:W-:Y:S01]  /*58a0*/  HADD2.F32 R62, -RZ, R56.H0_H0 ;  /* 0x20000038ff3e7230 */ /* 0x000fe20000004100 */
[----:B------:R-:W-:Y:S01]  /*58b0*/  F2FP.F16.F32.PACK_AB R43, R52, R43 ;  /* 0x0000002b342b723e */ /* 0x000fe200000000ff */
[----:B------:R-:W-:Y:S02]  /*58c0*/  HADD2.F32 R114, -RZ, R44.H0_H0 ;  /* 0x2000002cff727230 */ /* 0x000fe40000004100 */
[----:B------:R-:W-:Y:S02]  /*58d0*/  HADD2.F32 R41, -RZ, R41.H0_H0 ;  /* 0x20000029ff297230 */ /* 0x000fe40000004100 */
[-C--:B------:R-:W-:Y:S01]  /*58e0*/  FMUL.FTZ R65, R62, R127.reuse ;  /* 0x0000007f3e417220 */ /* 0x080fe20000410000 */
[----:B------:R-:W-:Y:S02]  /*58f0*/  HADD2.F32 R56, -RZ, R56.H1_H1 ;  /* 0x30000038ff387230 */ /* 0x000fe40000004100 */
        /* <DEDUP_REMOVED lines=8> */
[----:B------:R-:W-:Y:S02]  /*5980*/  HADD2.F32 R44, -RZ, R126.H0_H0 ;  /* 0x2000007eff2c7230 */ /* 0x000fe40000004100 */
[----:B------:R-:W-:Y:S01]  /*5990*/  FFMA.FTZ R56, R56, R59, R113 ;  /* 0x0000003b38387223 */ /* 0x000fe20000010071 */
[----:B------:R-:W-:-:S02]  /*59a0*/  HADD2.F32 R67, -RZ, R53.H0_H0 ;  /* 0x20000035ff437230 */ /* 0x000fc40000004100 */
[----:B------:R-:W-:Y:S02]  /*59b0*/  HADD2.F32 R59, -RZ, R58.H0_H0 ;  /* 0x2000003aff3b7230 */ /* 0x000fe40000004100 */
[----:B------:R-:W-:Y:S01]  /*59c0*/  HADD2.F32 R126, -RZ, R126.H1_H1 ;  /* 0x3000007eff7e7230 */ /* 0x000fe20000004100 */
[----:B------:R-:W-:Y:S01]  /*59d0*/  F2FP.F16.F32.PACK_AB R56, R56, R41 ;  /* 0x000000293838723e */ /* 0x000fe200000000ff */
[----:B------:R-:W-:Y:S02]  /*59e0*/  HADD2.F32 R53, -RZ, R46.H0_H0 ;  /* 0x2000002eff357230 */ /* 0x000fe40000004100 */
[----:B------:R-:W-:Y:S02]  /*59f0*/  HADD2.F32 R58, -RZ, R58.H1_H1 ;  /* 0x3000003aff3a7230 */ /* 0x000fe40000004100 */
[----:B------:R-:W-:Y:S02]  /*5a00*/  HADD2.F32 R46, -RZ, R46.H1_H1 ;  /* 0x3000002eff2e7230 */ /* 0x000fe40000004100 */
[----:B------:R-:W-:-:S02]  /*5a10*/  HADD2.F32 R65, -RZ, R42.H0_H0 ;  /* 0x2000002aff417230 */ /* 0x000fc40000004100 */
[-C--:B------:R-:W-:Y:S01]  /*5a20*/  FMUL.FTZ R42, R59, R126.reuse ;  /* 0x0000007e3b2a7220 */ /* 0x080fe20000410000 */
[-C--:B------:R-:W-:Y:S01]  /*5a30*/  FMUL.FTZ R113, R58, R67.reuse ;  /* 0x000000433a717220 */ /* 0x080fe20000410000 */
[C---:B------:R-:W-:Y:S01]  /*5a40*/  FMUL.FTZ R126, R53.reuse, R126 ;  /* 0x0000007e357e7220 */ /* 0x040fe20000410000 */
[C---:B------:R-:W-:Y:S01]  /*5a50*/  FMUL.FTZ R67, R46.reuse, R67 ;  /* 0x000000432e437220 */ /* 0x040fe20000410000 */
[-C--:B------:R-:W-:Y:S01]  /*5a60*/  FFMA.FTZ R42, R53, R44.reuse, -R42 ;  /* 0x0000002c352a7223 */ /* 0x080fe2000001082a */
[-C--:B------:R-:W-:Y:S01]  /*5a70*/  FFMA.FTZ R113, R46, R65.reuse, -R113 ;  /* 0x000000412e717223 */ /* 0x080fe20000010871 */
[----:B------:R-:W-:Y:S01]  /*5a80*/  FFMA.FTZ R126, R59, R44, R126 ;  /* 0x0000002c3b7e7223 */ /* 0x000fe2000001007e */
[----:B------:R-:W-:Y:S01]  /*5a90*/  FFMA.FTZ R67, R58, R65, R67 ;  /* 0x000000413a437223 */ /* 0x000fe20000010043 */
[----:B------:R-:W-:Y:S01]  /*5aa0*/  F2FP.F16.F32.PACK_AB R59, R54, R47 ;  /* 0x0000002f363b723e */ /* 0x000fe200000000ff */
[----:B------:R-:W-:Y:S01]  /*5ab0*/  IMAD.MOV.U32 R47, RZ, RZ, R43 ;  /* 0x000000ffff2f7224 */ /* 0x000fe200078e002b */
[----:B------:R-:W-:-:S02]  /*5ac0*/  F2FP.F16.F32.PACK_AB R44, R55, R40 ;  /* 0x00000028372c723e */ /* 0x000fc400000000ff */
[----:B------:R-:W-:Y:S02]  /*5ad0*/  F2FP.F16.F32.PACK_AB R46, R113, R42 ;  /* 0x0000002a712e723e */ /* 0x000fe400000000ff */
[----:B------:R-:W-:-:S07]  /*5ae0*/  F2FP.F16.F32.PACK_AB R58, R67, R126 ;  /* 0x0000007e433a723e */ /* 0x000fce00000000ff */
.L_x_1905:
[----:B------:R-:W-:Y:S05]  /*5af0*/  BSYNC B2 ;  /* 0x0000000000027941 */ /* 0x000fea0003800000 */
.L_x_1904:
[----:B------:R-:W-:Y:S01]  /*5b00*/  ISETP.GE.AND P4, PT, R63, R110, PT ;  /* 0x0000006e3f00720c */ /* 0x000fe20003f86270 */
[----:B------:R-:W-:-:S12]  /*5b10*/  ULDC.64 UR4, c[0x0][0x208] ;  /* 0x0000820000047ab9 */ /* 0x000fd80000000a00 */
        /* <DEDUP_REMOVED lines=9> */
.L_x_1903:
[----:B------:R-:W-:Y:S05]  /*5bb0*/  BSYNC B1 ;  /* 0x0000000000017941 */ /* 0x000fea0003800000 */
.L_x_1902:
[----:B------:R-:W-:-:S13]  /*5bc0*/  ISETP.NE.AND P4, PT, R12, RZ, PT ;  /* 0x000000ff0c00720c */ /* 0x000fda0003f85270 */
[----:B------:R-:W-:Y:S05]  /*5bd0*/  @!P4 BRA `(.L_x_1870) ;  /* 0x000000080088c947 */ /* 0x000fea0003800000 */
[----:B-1-3--:R-:W2:Y:S04]  /*5be0*/  LDL R44, [R1+0x48] ;  /* 0x00004800012c7983 */ /* 0x00aea80000100800 */
[----:B------:R-:W3:Y:S04]  /*5bf0*/  LDL R42, [R1+0x4c] ;  /* 0x00004c00012a7983 */ /* 0x000ee80000100800 */
[----:B------:R-:W4:Y:S01]  /*5c00*/  LDL R43, [R1+0x50] ;  /* 0x00005000012b7983 */ /* 0x000f220000100800 */
[----:B------:R-:W-:Y:S01]  /*5c10*/  VIADD R54, R23, 0x20 ;  /* 0x0000002017367836 */ /* 0x000fe20000000000 */
[----:B------:R-:W-:-:S04]  /*5c20*/  IADD3 R40, P4, P5, R28, R96, R9 ;  /* 0x000000601c287210 */ /* 0x000fc80007d9e009 */
[----:B------:R-:W-:Y:S02]  /*5c30*/  ISETP.GE.AND P6, PT, R54, R104, PT ;  /* 0x000000683600720c */ /* 0x000fe40003fc6270 */
[----:B------:R-:W-:Y:S02]  /*5c40*/  IADD3.X R41, R0, R111, R89, P4, P5 ;  /* 0x0000006f00297210 */ /* 0x000fe400027ea459 */
[C---:B------:R-:W-:Y:S02]  /*5c50*/  LEA R52, P4, R40.reuse, R94, 0x1 ;  /* 0x0000005e28347211 */ /* 0x040fe400078808ff */
[----:B------:R-:W-:Y:S02]  /*5c60*/  SEL R112, R107, R112, !P6 ;  /* 0x000000706b707207 */ /* 0x000fe40007000000 */
[----:B------:R-:W-:Y:S02]  /*5c70*/  LEA.HI.X R53, R40, R95, R41, 0x1, P4 ;  /* 0x0000005f28357211 */ /* 0x000fe400020f0c29 */
        /* <DEDUP_REMOVED lines=21> */
[----:B------:R-:W-:Y:S01]  /*5dd0*/  SHF.R.U64 R36, R36, 0x10, R37 ;  /* 0x0000001024247819 */ /* 0x000fe20000001225 */
[----:B--2---:R-:W-:Y:S01]  /*5de0*/  IMAD.MOV.U32 R56, RZ, RZ, R47 ;  /* 0x000000ffff387224 */ /* 0x004fe200078e002f */
[----:B------:R-:W-:Y:S01]  /*5df0*/  SHF.R.U32.HI R57, RZ, 0x10, R37 ;  /* 0x00000010ff397819 */ /* 0x000fe20000011625 */
[----:B------:R-:W-:Y:S01]  /*5e00*/  HADD2.F32 R58, -RZ, R123.H1_H1 ;  /* 0x3000007bff3a7230 */ /* 0x000fe20000004100 */
[--C-:B------:R-:W-:Y:S01]  /*5e10*/  SHF.R.U64 R48, R48, 0x10, R49.reuse ;  /* 0x0000001030307819 */ /* 0x100fe20000001231 */
[----:B------:R-:W-:Y:S01]  /*5e20*/  HADD2.F32 R47, -RZ, R45.H0_H0 ;  /* 0x2000002dff2f7230 */ /* 0x000fe20000004100 */
[----:B------:R-:W-:Y:S01]  /*5e30*/  SHF.R.U32.HI R59, RZ, 0x10, R49 ;  /* 0x00000010ff3b7819 */ /* 0x000fe20000011631 */
[----:B------:R-:W-:Y:S01]  /*5e40*/  HADD2.F32 R54, -RZ, R119.H1_H1 ;  /* 0x30000077ff367230 */ /* 0x000fe20000004100 */
[--C-:B------:R-:W-:Y:S01]  /*5e50*/  SHF.R.U64 R37, R38, 0x10, R39.reuse ;  /* 0x0000001026257819 */ /* 0x100fe20000001227 */
[----:B------:R-:W-:Y:S01]  /*5e60*/  HADD2.F32 R45, -RZ, R45.H1_H1 ;  /* 0x3000002dff2d7230 */ /* 0x000fe20000004100 */
[----:B------:R-:W-:Y:S01]  /*5e70*/  SHF.R.U32.HI R49, RZ, 0x10, R39 ;  /* 0x00000010ff317819 */ /* 0x000fe20000011627 */
[----:B-1----:R-:W-:Y:S01]  /*5e80*/  HADD2.F32 R39, -RZ, R41.H0_H0 ;  /* 0x20000029ff277230 */ /* 0x002fe20000004100 */
[----:B------:R-:W-:Y:S01]  /*5e90*/  SHF.R.U64 R38, R50, 0x10, R51 ;  /* 0x0000001032267819 */ /* 0x000fe20000001233 */
[----:B------:R-:W-:-:S02]  /*5ea0*/  HADD2.F32 R59, -RZ, R59.H0_H0 ;  /* 0x2000003bff3b7230 */ /* 0x000fc40000004100 */
[-C--:B------:R-:W-:Y:S01]  /*5eb0*/  FMUL.FTZ R60, R47, R58.reuse ;  /* 0x0000003a2f3c7220 */ /* 0x080fe20000410000 */
[----:B------:R-:W-:Y:S01]  /*5ec0*/  HADD2.F32 R50, -RZ, R41.H1_H1 ;  /* 0x30000029ff327230 */ /* 0x000fe20000004100 */
[----:B------:R-:W-:Y:S01]  /*5ed0*/  SHF.R.U32.HI R51, RZ, 0x10, R51 ;  /* 0x00000010ff337819 */ /* 0x000fe20000011633 */
[----:B------:R-:W-:Y:S01]  /*5ee0*/  FMUL.FTZ R58, R39, R58 ;  /* 0x0000003a273a7220 */ /* 0x000fe20000410000 */
[----:B------:R-:W-:Y:S02]  /*5ef0*/  HADD2.F32 R57, -RZ, R57.H0_H0 ;  /* 0x20000039ff397230 */ /* 0x000fe40000004100 */
[-C--:B------:R-:W-:Y:S01]  /*5f00*/  FMUL.FTZ R61, R45, R59.reuse ;  /* 0x0000003b2d3d7220 */ /* 0x080fe20000410000 */
[----:B------:R-:W-:Y:S01]  /*5f10*/  FMUL.FTZ R62, R50, R59 ;  /* 0x0000003b323e7220 */ /* 0x000fe20000410000 */
[-C--:B------:R-:W-:Y:S01]  /*5f20*/  FFMA.FTZ R41, R47, R54.reuse, R58 ;  /* 0x000000362f297223 */ /* 0x080fe2000001003a */
[--C-:B------:R-:W-:Y:S02]  /*5f30*/  HADD2.F32 R47, -RZ, R56.reuse.H0_H0 ;  /* 0x20000038ff2f7230 */ /* 0x100fe40000004100 */
[----:B------:R-:W-:Y:S01]  /*5f40*/  FFMA.FTZ R39, R39, R54, -R60 ;  /* 0x0000003627277223 */ /* 0x000fe2000001083c */
[----:B------:R-:W-:-:S02]  /*5f50*/  HADD2.F32 R58, -RZ, R56.H1_H1 ;  /* 0x30000038ff3a7230 */ /* 0x000fc40000004100 */
[-C--:B------:R-:W-:Y:S01]  /*5f60*/  FFMA.FTZ R54, R45, R57.reuse, R62 ;  /* 0x000000392d367223 */ /* 0x080fe2000001003e */
[----:B------:R-:W-:Y:S02]  /*5f70*/  HADD2.F32 R51, -RZ, R51.H0_H0 ;  /* 0x20000033ff337230 */ /* 0x000fe40000004100 */
[----:B------:R-:W-:Y:S01]  /*5f80*/  FFMA.FTZ R50, R50, R57, -R61 ;  /* 0x0000003932327223 */ /* 0x000fe2000001083d */
[----:B------:R-:W-:Y:S02]  /*5f90*/  HADD2.F32 R56, -RZ, R43.H1_H1 ;  /* 0x3000002bff387230 */ /* 0x000fe40000004100 */
[----:B------:R-:W-:Y:S02]  /*5fa0*/  HADD2.F32 R62, -RZ, R121.H1_H1 ;  /* 0x30000079ff3e7230 */ /* 0x000fe40000004100 */
[-C--:B------:R-:W-:Y:S01]  /*5fb0*/  FMUL.FTZ R57, R58, R51.reuse ;  /* 0x000000333a397220 */ /* 0x080fe20000410000 */
[----:B------:R-:W-:Y:S02]  /*5fc0*/  HADD2.F32 R45, -RZ, R43.H0_H0 ;  /* 0x2000002bff2d7230 */ /* 0x000fe40000004100 */
[----:B------:R-:W-:Y:S01]  /*5fd0*/  FMUL.FTZ R51, R56, R51 ;  /* 0x0000003338337220 */ /* 0x000fe20000410000 */
[----:B------:R-:W-:-:S02]  /*5fe0*/  HADD2.F32 R49, -RZ, R49.H0_H0 ;  /* 0x20000031ff317230 */ /* 0x000fc40000004100 */
[-C--:B------:R-:W-:Y:S01]  /*5ff0*/  FMUL.FTZ R64, R47, R62.reuse ;  /* 0x0000003e2f407220 */ /* 0x080fe20000410000 */
[----:B------:R-:W-:Y:S02]  /*6000*/  HADD2.F32 R60, -RZ, R117.H1_H1 ;  /* 0x30000075ff3c7230 */ /* 0x000fe40000004100 */
[C---:B------:R-:W-:Y:S01]  /*6010*/  FMUL.FTZ R62, R45.reuse, R62 ;  /* 0x0000003e2d3e7220 */ /* 0x040fe20000410000 */
[----:B------:R-:W-:Y:S02]  /*6020*/  HADD2.F32 R123, -RZ, R123.H0_H0 ;  /* 0x2000007bff7b7230 */ /* 0x000fe40000004100 */
[----:B------:R-:W-:Y:S01]  /*6030*/  FFMA.FTZ R58, R58, R49, R51 ;  /* 0x000000313a3a7223 */ /* 0x000fe20000010033 */
[----:B------:R-:W-:Y:S02]  /*6040*/  HADD2.F32 R51, -RZ, R48.H0_H0 ;  /* 0x20000030ff337230 */ /* 0x000fe40000004100 */
[----:B------:R-:W-:Y:S01]  /*6050*/  FFMA.FTZ R43, R45, R60, -R64 ;  /* 0x0000003c2d2b7223 */ /* 0x000fe20000010840 */
[----:B------:R-:W-:-:S02]  /*6060*/  HADD2.F32 R48, -RZ, R44.H0_H0 ;  /* 0x2000002cff307230 */ /* 0x000fc40000004100 */
[----:B------:R-:W-:Y:S01]  /*6070*/  FFMA.FTZ R45, R47, R60, R62 ;  /* 0x0000003c2f2d7223 */ /* 0x000fe2000001003e */
[----:B------:R-:W-:Y:S02]  /*6080*/  HADD2.F32 R47, -RZ, R40.H0_H0 ;  /* 0x20000028ff2f7230 */ /* 0x000fe40000004100 */
[----:B------:R-:W-:Y:S01]  /*6090*/  FFMA.FTZ R56, R56, R49, -R57 ;  /* 0x0000003138387223 */ /* 0x000fe20000010839 */
[----:B------:R-:W-:Y:S01]  /*60a0*/  HADD2.F32 R44, -RZ, R44.H1_H1 ;  /* 0x3000002cff2c7230 */ /* 0x000fe20000004100 */
[----:B------:R-:W-:Y:S01]  /*60b0*/  F2FP.F16.F32.PACK_AB R39, R50, R39 ;  /* 0x000000273227723e */ /* 0x000fe200000000ff */
[----:B------:R-:W-:Y:S01]  /*60c0*/  HADD2.F32 R40, -RZ, R40.H1_H1 ;  /* 0x30000028ff287230 */ /* 0x000fe20000004100 */
[----:B------:R-:W-:Y:S01]  /*60d0*/  F2FP.F16.F32.PACK_AB R54, R54, R41 ;  /* 0x000000293636723e */ /* 0x000fe200000000ff */
[----:B------:R-:W-:Y:S02]  /*60e0*/  HADD2.F32 R119, -RZ, R119.H0_H0 ;  /* 0x20000077ff777230 */ /* 0x000fe40000004100 */
[----:B------:R-:W-:Y:S01]  /*60f0*/  FMUL.FTZ R57, R44, R51 ;  /* 0x000000332c397220 */ /* 0x000fe20000410000 */
[----:B------:R-:W-:-:S02]  /*6100*/  HADD2.F32 R49, -RZ, R36.H0_H0 ;  /* 0x20000024ff317230 */ /* 0x000fc40000004100 */
[----:B------:R-:W-:Y:S01]  /*6110*/  FMUL.FTZ R36, R48, R123 ;  /* 0x0000007b30247220 */ /* 0x000fe20000410000 */
[C---:B------:R-:W-:Y:S01]  /*6120*/  FMUL.FTZ R59, R40.reuse, R51 ;  /* 0x00000033283b7220 */ /* 0x040fe20000410000 */
[C---:B------:R-:W-:Y:S01]  /*6130*/  FMUL.FTZ R123, R47.reuse, R123 ;  /* 0x0000007b2f7b7220 */ /* 0x040fe20000410000 */
[----:B------:R-:W-:Y:S02]  /*6140*/  HADD2.F32 R121, -RZ, R121.H0_H0 ;  /* 0x20000079ff797230 */ /* 0x000fe40000004100 */
[----:B------:R-:W-:Y:S01]  /*6150*/  FFMA.FTZ R51, R47, R119, -R36 ;  /* 0x000000772f337223 */ /* 0x000fe20000010824 */
[----:B------:R-:W-:Y:S02]  /*6160*/  HADD2.F32 R47, -RZ, R38.H0_H0 ;  /* 0x20000026ff2f7230 */ /* 0x000fe40000004100 */
[-C--:B------:R-:W-:Y:S01]  /*6170*/  FFMA.FTZ R40, R40, R49.reuse, -R57 ;  /* 0x0000003128287223 */ /* 0x080fe20000010839 */
[----:B------:R-:W-:Y:S02]  /*6180*/  HADD2.F32 R38, -RZ, R46.H0_H0 ;  /* 0x2000002eff267230 */ /* 0x000fe40000004100 */
[----:B------:R-:W-:Y:S01]  /*6190*/  FFMA.FTZ R44, R44, R49, R59 ;  /* 0x000000312c2c7223 */ /* 0x000fe2000001003b */
[----:B------:R-:W-:-:S02]  /*61a0*/  HADD2.F32 R36, -RZ, R42.H0_H0 ;  /* 0x2000002aff247230 */ /* 0x000fc40000004100 */
[----:B------:R-:W-:Y:S01]  /*61b0*/  FFMA.FTZ R123, R48, R119, R123 ;  /* 0x00000077307b7223 */ /* 0x000fe2000001007b */
        /* <DEDUP_REMOVED lines=8> */
[----:B------:R-:W-:Y:S01]  /*6240*/  F2FP.F16.F32.PACK_AB R43, R56, R43 ;  /* 0x0000002b382b723e */ /* 0x000fe200000000ff */
[-C--:B------:R-:W-:Y:S01]  /*6250*/  FFMA.FTZ R49, R36, R117.reuse, -R49 ;  /* 0x0000007524317223 */ /* 0x080fe20000010831 */
[----:B------:R-:W-:Y:S01]  /*6260*/  FFMA.FTZ R121, R38, R117, R121 ;  /* 0x0000007526797223 */ /* 0x000fe20000010079 */
[-C--:B------:R-:W-:Y:S01]  /*6270*/  FFMA.FTZ R42, R42, R37.reuse, -R57 ;  /* 0x000000252a2a7223 */ /* 0x080fe20000010839 */
[----:B------:R-:W-:Y:S01]  /*6280*/  FFMA.FTZ R46, R46, R37, R47 ;  /* 0x000000252e2e7223 */ /* 0x000fe2000001002f */
[----:B------:R-:W-:Y:S01]  /*6290*/  F2FP.F16.F32.PACK_AB R47, R58, R45 ;  /* 0x0000002d3a2f723e */ /* 0x000fe200000000ff */
[----:B------:R-:W-:Y:S01]  /*62a0*/  IMAD.MOV.U32 R41, RZ, RZ, R39 ;  /* 0x000000ffff297224 */ /* 0x000fe200078e0027 */
[----:B------:R-:W-:Y:S01]  /*62b0*/  F2FP.F16.F32.PACK_AB R40, R40, R51 ;  /* 0x000000332828723e */ /* 0x000fe200000000ff */
[----:B------:R-:W-:Y:S01]  /*62c0*/  IMAD.MOV.U32 R45, RZ, RZ, R54 ;  /* 0x000000ffff2d7224 */ /* 0x000fe200078e0036 */
[----:B------:R-:W-:-:S02]  /*62d0*/  F2FP.F16.F32.PACK_AB R44, R44, R123 ;  /* 0x0000007b2c2c723e */ /* 0x000fc400000000ff */
[----:B------:R-:W-:Y:S02]  /*62e0*/  F2FP.F16.F32.PACK_AB R42, R42, R49 ;  /* 0x000000312a2a723e */ /* 0x000fe400000000ff */
[----:B------:R-:W-:-:S07]  /*62f0*/  F2FP.F16.F32.PACK_AB R46, R46, R121 ;  /* 0x000000792e2e723e */ /* 0x000fce00000000ff */
.L_x_1907:
[----:B------:R-:W-:Y:S05]  /*6300*/  BSYNC B1 ;  /* 0x0000000000017941 */ /* 0x000fea0003800000 */
.L_x_1906:
[----:B------:R-:W-:Y:S01]  /*6310*/  ISETP.GE.AND P4, PT, R55, R110, PT ;  /* 0x0000006e3700720c */ /* 0x000fe20003f86270 */
[----:B------:R-:W-:Y:S02]  /*6320*/  ULDC.64 UR4, c[0x0][0x208] ;  /* 0x0000820000047ab9 */ /* 0x000fe40000000a00 */
[----:B-1----:R4:W-:Y:S10]  /*6330*/  STG.E.128 desc[UR4][R52.64], R40 ;  /* 0x0000002834007986 */ /* 0x0029f4000c101d04 */
[----:B------:R-:W-:Y:S05]  /*6340*/  @P4 BRA `(.L_x_1870) ;  /* 0x0000000000ac4947 */ /* 0x000fea0003800000 */
[--C-:B------:R-:W-:Y:S01]  /*6350*/  SHF.R.S32.HI R36, RZ, 0x1f, R55.reuse ;  /* 0x0000001fff247819 */ /* 0x100fe20000011437 */
[----:B------:R-:W-:Y:S01]  /*6360*/  ULDC.64 UR4, c[0x0][0x208] ;  /* 0x0000820000047ab9 */ /* 0x000fe20000000a00 */
[----:B------:R-:W-:-:S04]  /*6370*/  IADD3 R55, P4, P5, R28, R96, R55 ;  /* 0x000000601c377210 */ /* 0x000fc80007d9e037 */
[----:B------:R-:W-:Y:S02]  /*6380*/  IADD3.X R36, R0, R111, R36, P4, P5 ;  /* 0x0000006f00247210 */ /* 0x000fe400027ea424 */
[----:B------:R-:W-:-:S04]  /*6390*/  LEA R94, P4, R55, R94, 0x1 ;  /* 0x0000005e375e7211 */ /* 0x000fc800078808ff */
[----:B------:R-:W-:-:S05]  /*63a0*/  LEA.HI.X R95, R55, R95, R36, 0x1, P4 ;  /* 0x0000005f375f7211 */ /* 0x000fca00020f0c24 */
[----:B--2---:R1:W-:Y:S01]  /*63b0*/  STG.E.128 desc[UR4][R94.64], R44 ;  /* 0x0000002c5e007986 */ /* 0x0043e2000c101d04 */
[----:B------:R-:W-:Y:S05]  /*63c0*/  BRA `(.L_x_1870) ;  /* 0x00000000008c7947 */ /* 0x000fea0003800000 */
.L_x_1863:
[----:B------:R-:W-:-:S04]  /*63d0*/  ULOP3.LUT UR4, UR60, 0x1, URZ, 0xfc, !UPT ;  /* 0x000000013c047892 */ /* 0x000fc8000f8efc3f */
[----:B------:R-:W-:-:S06]  /*63e0*/  UISETP.NE.AND UP0, UPT, UR4, 0x3, UPT ;  /* 0x000000030400788c */ /* 0x000fcc000bf05270 */
[----:B------:R-:W-:-:S13]  /*63f0*/  PLOP3.LUT P3, PT, PT, PT, UP0, 0x80, 0x0 ;  /* 0x000000000000781c */ /* 0x000fda0003f6f008 */
[----:B------:R-:W-:Y:S05]  /*6400*/  @!P3 BRA `(.L_x_1908) ;  /* 0x000000000004b947 */ /* 0x000fea0003800000 */
[----:B------:R-:W-:Y:S01]  /*6410*/  BPT.TRAP 0x1 ;  /* 0x000000040000795c */ /* 0x000fe20000300000 */
.L_x_1908:
[----:B------:R-:W2:Y:S01]  /*6420*/  LDL R36, [R1+0x44] ;  /* 0x0000440001247983 */ /* 0x000ea20000100800 */
[----:B------:R-:W-:Y:S01]  /*6430*/  IMAD R20, R19, 0x8, R16 ;  /* 0x0000000813147824 */ /* 0x000fe200078e0210 */
[----:B------:R-:W-:Y:S01]  /*6440*/  BSSY B1, `(.L_x_1909) ;  /* 0x0000006000017945 */ /* 0x000fe20003800000 */
[----:B------:R-:W-:-:S05]  /*6450*/  IMAD R91, R25, -0x90, R2 ;  /* 0xffffff70195b7824 */ /* 0x000fca00078e0202 */
[----:B------:R-:W-:Y:S02]  /*6460*/  VIMNMX R91, R91, 0x90, PT ;  /* 0x000000905b5b7848 */ /* 0x000fe40003fe0100 */
[----:B--2---:R-:W-:-:S04]  /*6470*/  SHF.L.U32 R92, R36, 0x1f, RZ ;  /* 0x0000001f245c7819 */ /* 0x004fc800000006ff */
[----:B------:R-:W0:Y:S02]  /*6480*/  SYNCS.PHASECHK.TRANS64.TRYWAIT P4, [R20+URZ+0x31c90], R92 ;  /* 0x031c905c140075a7 */ /* 0x000e24000808017f */
[----:B0-----:R-:W-:Y:S05]  /*6490*/  @!P4 BRA `(.L_x_1910) ;  /* 0x000001c400f0c947 */ /* 0x001fea0003800000 */
.L_x_2110:
[----:B------:R-:W-:Y:S05]  /*64a0*/  BSYNC B1 ;  /* 0x0000000000017941 */ /* 0x000fea0003800000 */
.L_x_1909:
[----:B------:R-:W-:-:S13]  /*64b0*/  ISETP.GE.AND P4, PT, R144, R91, PT ;  /* 0x0000005b9000720c */ /* 0x000fda0003f86270 */
[----:B------:R-:W-:Y:S05]  /*64c0*/  @P4 BRA `(.L_x_1870) ;  /* 0x00000000004c4947 */ /* 0x000fea0003800000 */
[----:B------:R-:W-:Y:S01]  /*64d0*/  ISETP.NE.AND P4, PT, R10, RZ, PT ;  /* 0x000000ff0a00720c */ /* 0x000fe20003f85270 */
[----:B------:R-:W-:-:S12]  /*64e0*/  ULDC.64 UR4, c[0x0][0x208] ;  /* 0x0000820000047ab9 */ /* 0x000fd80000000a00 */
        /* <DEDUP_REMOVED lines=17> */
.L_x_1870:
[----:B------:R-:W-:Y:S05]  /*6600*/  BSYNC B0 ;  /* 0x0000000000007941 */ /* 0x000fea0003800000 */
.L_x_1862:
        /* <DEDUP_REMOVED lines=12> */
[----:B------:R-:W-:-:S04]  /*66d0*/  @!P4 IADD3 R36, R20, 0x31ca0, RZ ;  /* 0x00031ca01424c810 */ /* 0x000fc80007ffe0ff */
[----:B------:R-:W-:-:S04]  /*66e0*/  @!P4 PRMT R36, RZ, 0x654, R36 ;  /* 0x00000654ff24c816 */ /* 0x000fc80000000024 */
[----:B------:R1:W-:Y:S01]  /*66f0*/  @!P4 SYNCS.ARRIVE.TRANS64.RED.A1T0 RZ, [R36+URZ], RZ ;  /* 0x000000ff24ffc9a7 */ /* 0x0003e2000810043f */
[----:B------:R-:W-:Y:S05]  /*6700*/  @!P3 BRA `(.L_x_1912) ;  /* 0x000000000004b947 */ /* 0x000fea0003800000 */
[----:B------:R-:W-:Y:S01]  /*6710*/  BPT.TRAP 0x1 ;  /* 0x000000040000795c */ /* 0x000fe20000300000 */
.L_x_1912:
[----:B------:R-:W-:Y:S05]  /*6720*/  BSYNC B0 ;  /* 0x0000000000007941 */ /* 0x000fea0003800000 */
.L_x_1911:
[----:B------:R-:W2:Y:S01]  /*6730*/  SYNCS.PHASECHK.TRANS64.TRYWAIT P3, [R20+URZ+0x31cb0], R92 ;  /* 0x031cb05c140075a7 */ /* 0x000ea2000806017f */
[----:B------:R-:W-:Y:S04]  /*6740*/  BSSY B0, `(.L_x_1913) ;  /* 0x0000002000007945 */ /* 0x000fe80003800000 */
[----:B--2---:R-:W-:Y:S05]  /*6750*/  @!P3 BRA `(.L_x_1914) ;  /* 0x000001c40054b947 */ /* 0x004fea0003800000 */
.L_x_2111:
[----:B------:R-:W-:Y:S05]  /*6760*/  BSYNC B0 ;  /* 0x0000000000007941 */ /* 0x000fea0003800000 */
.L_x_1913:
[----:B------:R-:W-:Y:S01]  /*6770*/  ISETP.GE.AND P3, PT, R144, R91, PT ;  /* 0x0000005b9000720c */ /* 0x000fe20003f66270 */
[----:B------:R-:W-:-:S12]  /*6780*/  BSSY B0, `(.L_x_1915) ;  /* 0x0000023000007945 */ /* 0x000fd80003800000 */
[----:B------:R-:W-:Y:S05]  /*6790*/  @P3 BRA `(.L_x_1916) ;  /* 0x0000000000843947 */ /* 0x000fea0003800000 */
[----:B------:R-:W-:Y:S01]  /*67a0*/  IMAD.WIDE R38, R25, 0x90, R78 ;  /* 0x0000009019267825 */ /* 0x000fe200078e024e */
[----:B------:R-:W-:Y:S01]  /*67b0*/  ULDC.64 UR4, c[0x0][0x318] ;  /* 0x0000c60000047ab9 */ /* 0x000fe20000000a00 */
[----:B------:R-:W-:Y:S02]  /*67c0*/  ULDC.64 UR6, c[0x0][0x208] ;  /* 0x0000820000067ab9 */ /* 0x000fe40000000a00 */
[----:B------:R-:W-:Y:S02]  /*67d0*/  IMAD R39, R39, UR4, RZ ;  /* 0x0000000427277c24 */ /* 0x000fe4000f8e02ff */
[----:B-1----:R-:W-:Y:S02]  /*67e0*/  IMAD.MOV.U32 R36, RZ, RZ, R30 ;  /* 0x000000ffff247224 */ /* 0x002fe400078e001e */
[----:B------:R-:W-:Y:S02]  /*67f0*/  IMAD.MOV.U32 R37, RZ, RZ, R82 ;  /* 0x000000ffff257224 */ /* 0x000fe400078e0052 */
[----:B------:R-:W-:-:S02]  /*6800*/  IMAD R39, R38, UR5, R39 ;  /* 0x0000000526277c24 */ /* 0x000fc4000f8e0227 */
[----:B------:R-:W-:Y:S01]  /*6810*/  IMAD.WIDE.U32 R36, R38, UR4, R36 ;  /* 0x0000000426247c25 */ /* 0x000fe2000f8e0024 */
[----:B------:R-:W-:-:S03]  /*6820*/  ULDC.64 UR4, c[0x0][0x308] ;  /* 0x0000c20000047ab9 */ /* 0x000fc60000000a00 */
[----:B------:R-:W-:Y:S01]  /*6830*/  IMAD.IADD R37, R37, 0x1, R39 ;  /* 0x0000000125257824 */ /* 0x000fe200078e0227 */
[C---:B------:R-:W-:Y:S01]  /*6840*/  LEA R40, P3, R36.reuse, UR4, 0x1 ;  /* 0x0000000424287c11 */ /* 0x040fe2000f8608ff */
[----:B------:R-:W-:Y:S01]  /*6850*/  ULDC UR4, c[0x0][0x2e4] ;  /* 0x0000b90000047ab9 */ /* 0x000fe20000000800 */
[C---:B------:R-:W-:Y:S02]  /*6860*/  VIADD R42, R23.reuse, 0x20 ;  /* 0x00000020172a7836 */ /* 0x040fe40000000000 */
        /* <DEDUP_REMOVED lines=20> */
.L_x_1916:
[----:B------:R-:W-:Y:S05]  /*69b0*/  BSYNC B0 ;  /* 0x0000000000007941 */ /* 0x000fea0003800000 */
.L_x_1915:
[----:B------:R-:W4:Y:S01]  /*69c0*/  LDL.LU R21, [R1+0x44] ;  /* 0x0000440001157983 */ /* 0x000f220000300800 */
[----:B0-2---:R-:W-:Y:S02]  /*69d0*/  @!P4 VIADD R20, R20, 0x31cc0 ;  /* 0x00031cc01414c836 */ /* 0x005fe40000000000 */
[----:B------:R-:W-:Y:S01]  /*69e0*/  VIADD R19, R19, 0x1 ;  /* 0x0000000113137836 */ /* 0x000fe20000000000 */
[----:B------:R-:W-:Y:S01]  /*69f0*/  @!PT LDS RZ, [RZ] ;  /* 0x00000000fffff984 */ /* 0x000fe20000000800 */
[----:B------:R-:W-:Y:S01]  /*6a00*/  @!PT LDS RZ, [RZ] ;  /* 0x00000000fffff984 */ /* 0x000fe20000000800 */
[----:B------:R-:W-:Y:S01]  /*6a10*/  @!PT LDS RZ, [RZ] ;  /* 0x00000000fffff984 */ /* 0x000fe20000000800 */
[----:B------:R-:W-:Y:S01]  /*6a20*/  @!PT LDS RZ, [RZ] ;  /* 0x00000000fffff984 */ /* 0x000fe20000000800 */
[----:B------:R0:W-:Y:S06]  /*6a30*/  MEMBAR.ALL.CTA ;  /* 0x0000000000007992 */ /* 0x0001ec0000008000 */
[----:B0-----:R-:W0:Y:S01]  /*6a40*/  FENCE.VIEW.ASYNC.S ;  /* 0x00000000000073c6 */ /* 0x001e220000000000 */
[----:B------:R-:W-:Y:S01]  /*6a50*/  @!P4 PRMT R20, RZ, 0x654, R20 ;  /* 0x00000654ff14c816 */ /* 0x000fe20000000014 */
[----:B0-----:R2:W-:Y:S01]  /*6a60*/  BAR.SYNC.DEFER_BLOCKING R109, 0x80 ;  /* 0x0002006d0000751d */ /* 0x0015e20000010000 */
[----:B------:R-:W-:-:S04]  /*6a70*/  ISETP.NE.AND P3, PT, R19, 0x2, PT ;  /* 0x000000021300780c */ /* 0x000fc80003f65270 */
[----:B------:R-:W-:Y:S01]  /*6a80*/  SEL R19, R19, RZ, P3 ;  /* 0x000000ff13137207 */ /* 0x000fe20001800000 */
[----:B------:R0:W-:Y:S02]  /*6a90*/  @!P4 SYNCS.ARRIVE.TRANS64.RED.A1T0 RZ, [R20+URZ], RZ ;  /* 0x000000ff14ffc9a7 */ /* 0x0001e4000810043f */
[----:B0-----:R-:W-:-:S04]  /*6aa0*/  SEL R20, RZ, 0x1, P3 ;  /* 0x00000001ff147807 */ /* 0x001fc80001800000 */
[----:B----4-:R-:W-:-:S05]  /*6ab0*/  LOP3.LUT R21, R21, R20, RZ, 0x3c, !PT ;  /* 0x0000001415157212 */ /* 0x010fca00078e3cff */
[----:B------:R2:W-:Y:S01]  /*6ac0*/  STL [R1+0x44], R21 ;  /* 0x0000441501007387 */ /* 0x0005e20000100800 */
[----:B------:R-:W-:Y:S05]  /*6ad0*/  @P2 BRA `(.L_x_1917) ;  /* 0xffffffbc001c2947 */ /* 0x000fea000383ffff */
[----:B--2---:R-:W0:Y:S01]  /*6ae0*/  S2R R21, SR_TID.X ;  /* 0x0000000000157919 */ /* 0x004e220000002100 */
[----:B------:R-:W-:Y:S02]  /*6af0*/  PLOP3.LUT P0, PT, PT, PT, PT, 0x8, 0x0 ;  /* 0x000000000000781c */ /* 0x000fe40003f0e170 */
[----:B0-----:R-:W-:-:S04]  /*6b00*/  SHF.R.U32.HI R21, RZ, 0x7, R21 ;  /* 0x00000007ff157819 */ /* 0x001fc80000011615 */
[----:B------:R-:W-:-:S13]  /*6b10*/  ISETP.NE.AND P5, PT, R21, 0x1, PT ;  /* 0x000000011500780c */ /* 0x000fda0003fa5270 */
[----:B------:R-:W-:Y:S06]  /*6b20*/  @!P5 BAR.ARV 0x9, 0x100 ;  /* 0x024400000000db1d */ /* 0x000fec0000002000 */
.L_x_1857:
[----:B------:R-:W-:Y:S02]  /*6b30*/  ISETP.GE.AND P2, PT, R108, 0x1, PT ;  /* 0x000000016c00780c */ /* 0x000fe40003f46270 */
[----:B------:R-:W-:Y:S02]  /*6b40*/  CS2R R72, SRZ ;  /* 0x0000000000487805 */ /* 0x000fe4000001ff00 */
[----:B------:R-:W-:Y:S01]  /*6b50*/  PLOP3.LUT P1, PT, PT, PT, PT, 0x80, 0x0 ;  /* 0x000000000000781c */ /* 0x000fe20003f2f070 */
[----:B------:R-:W-:Y:S01]  /*6b60*/  IMAD.MOV.U32 R0, RZ, RZ, RZ ;  /* 0x000000ffff007224 */ /* 0x000fe200078e00ff */
[----:B------:R-:W-:Y:S02]  /*6b70*/  CS2R R42, SRZ ;  /* 0x00000000002a7805 */ /* 0x000fe4000001ff00 */
[----:B------:R-:W-:Y:S02]  /*6b80*/  CS2R R34, SRZ ;  /* 0x0000000000227805 */ /* 0x000fe4000001ff00 */
[----:B------:R-:W-:-:S02]  /*6b90*/  CS2R R48, SRZ ;  /* 0x0000000000307805 */ /* 0x000fc4000001ff00 */
[----:B------:R-:W-:Y:S01]  /*6ba0*/  CS2R R44, SRZ ;  /* 0x00000000002c7805 */ /* 0x000fe2000001ff00 */
[----:B---3--:R-:W-:Y:S01]  /*6bb0*/  IMAD.MOV.U32 R39, RZ, RZ, RZ ;  /* 0x000000ffff277224 */ /* 0x008fe200078e00ff */
[----:B------:R-:W-:Y:S01]  /*6bc0*/  CS2R R26, SRZ ;  /* 0x00000000001a7805 */ /* 0x000fe2000001ff00 */
[----:B------:R-:W-:Y:S01]  /*6bd0*/  IMAD.MOV.U32 R54, RZ, RZ, RZ ;  /* 0x000000ffff367224 */ /* 0x000fe200078e00ff */
[----:B------:R-:W-:Y:S02]  /*6be0*/  CS2R R52, SRZ ;  /* 0x0000000000347805 */ /* 0x000fe4000001ff00 */
[----:B------:R-:W-:Y:S01]  /*6bf0*/  CS2R R40, SRZ ;  /* 0x0000000000287805 */ /* 0x000fe2000001ff00 */
[----:B------:R-:W-:Y:S01]  /*6c00*/  IMAD.MOV.U32 R51, RZ, RZ, RZ ;  /* 0x000000ffff337224 */ /* 0x000fe200078e00ff */
[----:B------:R-:W-:Y:S02]  /*6c10*/  CS2R R56, SRZ ;  /* 0x0000000000387805 */ /* 0x000fe4000001ff00 */
[----:B------:R-:W-:-:S02]  /*6c20*/  CS2R R74, SRZ ;  /* 0x00000000004a7805 */ /* 0x000fc4000001ff00 */
[----:B-1----:R-:W-:Y:S01]  /*6c30*/  CS2R R36, SRZ ;  /* 0x0000000000247805 */ /* 0x002fe2000001ff00 */
[----:B------:R-:W-:Y:S01]  /*6c40*/  IMAD.MOV.U32 R46, RZ, RZ, RZ ;  /* 0x000000ffff2e7224 */ /* 0x000fe200078e00ff */
[----:B------:R-:W-:Y:S02]  /*6c50*/  CS2R R68, SRZ ;  /* 0x0000000000447805 */ /* 0x000fe4000001ff00 */
[----:B------:R-:W-:Y:S02]  /*6c60*/  CS2R R60, SRZ ;  /* 0x00000000003c7805 */ /* 0x000fe4000001ff00 */
[----:B------:R-:W-:Y:S02]  /*6c70*/  CS2R R76, SRZ ;  /* 0x00000000004c7805 */ /* 0x000fe4000001ff00 */
[----:B------:R-:W-:Y:S02]  /*6c80*/  CS2R R32, SRZ ;  /* 0x0000000000207805 */ /* 0x000fe4000001ff00 */
[----:B------:R-:W-:-:S02]  /*6c90*/  CS2R R78, SRZ ;  /* 0x00000000004e7805 */ /* 0x000fc4000001ff00 */
[----:B------:R-:W-:Y:S02]  /*6ca0*/  CS2R R64, SRZ ;  /* 0x0000000000407805 */ /* 0x000fe4000001ff00 */
[----:B------:R-:W-:Y:S02]  /*6cb0*/  CS2R R28, SRZ ;  /* 0x00000000001c7805 */ /* 0x000fe4000001ff00 */
[----:B------:R-:W-:Y:S01]  /*6cc0*/  CS2R R80, SRZ ;  /* 0x0000000000507805 */ /* 0x000fe2000001ff00 */
[----:B------:R-:W-:Y:S01]  /*6cd0*/  IMAD.MOV.U32 R84, RZ, RZ, RZ ;  /* 0x000000ffff547224 */ /* 0x000fe200078e00ff */
[----:B------:R-:W-:Y:S02]  /*6ce0*/  CS2R R14, SRZ ;  /* 0x00000000000e7805 */ /* 0x000fe4000001ff00 */
[----:B------:R-:W-:Y:S01]  /*6cf0*/  CS2R R82, SRZ ;  /* 0x0000000000527805 */ /* 0x000fe2000001ff00 */
[----:B------:R-:W-:Y:S06]  /*6d00*/  @P0 BRA `(.L_x_1918) ;  /* 0x00000000000c0947 */ /* 0x000fec0003800000 */
[----:B------:R-:W1:Y:S01]  /*6d10*/  FENCE.VIEW.ASYNC.G ;  /* 0x00000000000073c6 */ /* 0x000e620000000100 */
[----:B------:R-:W-:Y:S05]  /*6d20*/  WARPSYNC.ALL ;  /* 0x0000000000007948 */ /* 0x000fea0003800000 */
[----:B-1----:R-:W-:Y:S06]  /*6d30*/  BAR.ARV 0xc, 0x1a0 ;  /* 0x0306800000007b1d */ /* 0x002fec0000002000 */
.L_x_1918:
[----:B------:R-:W-:Y:S01]  /*6d40*/  CS2R R12, SRZ ;  /* 0x00000000000c7805 */ /* 0x000fe2000001ff00 */
[----:B------:R-:W-:Y:S06]  /*6d50*/  @!P2 BRA `(.L_x_1919) ;  /* 0x000001480094a947 */ /* 0x000fec0003800000 */
[----:B------:R-:W1:Y:S01]  /*6d60*/  S2R R2, SR_TID.X ;  /* 0x0000000000027919 */ /* 0x000e620000002100 */
[----:B------:R-:W-:Y:S01]  /*6d70*/  UMOV UR4, 0xffffffff ;  /* 0xffffffff00047882 */ /* 0x000fe20000000000 */
[----:B-1----:R-:W-:-:S05]  /*6d80*/  VIADD R2, R2, 0xffffff80 ;  /* 0xffffff8002027836 */ /* 0x002fca0000000000 */
[----:B------:R-:W-:-:S04]  /*6d90*/  SHF.R.S32.HI R0, RZ, 0x1f, R2 ;  /* 0x0000001fff007819 */ /* 0x000fc80000011402 */
[----:B------:R-:W-:-:S04]  /*6da0*/  LEA.HI R0, R0, R2, RZ, 0x7 ;  /* 0x0000000200007211 */ /* 0x000fc800078f38ff */
[----:B------:R-:W-:Y:S01]  /*6db0*/  SHF.R.S32.HI R13, RZ, 0x7, R0 ;  /* 0x00000007ff0d7819 */ /* 0x000fe20000011400 */
[----:B------:R-:W-:Y:S06]  /*6dc0*/  BRA.DIV UR4, `(.L_x_1920) ;  /* 0x000001be04cc7947 */ /* 0x000fec000b800000 */
[----:B------:R-:W1:Y:S04]  /*6dd0*/  SHFL.IDX PT, R0, R13, RZ, 0x1f ;  /* 0x00001fff0d007589 */ /* 0x000e6800000e0000 */
[----:B-1----:R1:W-:Y:S02]  /*6de0*/  STL [R1+0x54], R0 ;  /* 0x0000540001007387 */ /* 0x0023e40000100800 */
.L_x_2114:
[----:B------:R-:W1:Y:S01]  /*6df0*/  LDL R3, [R1+0x54] ;  /* 0x0000540001037983 */ /* 0x000e620000100800 */
[----:B------:R-:W-:Y:S01]  /*6e00*/  BSSY B6, `(.L_x_1921) ;  /* 0x000001b000067945 */ /* 0x000fe20003800000 */
[----:B-1----:R-:W-:-:S05]  /*6e10*/  IMAD.HI R0, R3, 0x55555556, RZ ;  /* 0x5555555603007827 */ /* 0x002fca00078e02ff */
        /* <DEDUP_REMOVED lines=9> */
[----:B-1----:R-:W-:Y:S01]  /*6eb0*/  MOV R0, 0x0 ;  /* 0x0000000000007802 */ /* 0x002fe20000000f00 */
[----:B------:R-:W-:Y:S01]  /*6ec0*/  ULDC.64 UR4, c[0x4][0xa8] ;  /* 0x01002a0000047ab9 */ /* 0x000fe20000000a00 */
[----:B------:R-:W-:Y:S01]  /*6ed0*/  ULDC.64 UR6, c[0x4][0xb0] ;  /* 0x01002c0000067ab9 */ /* 0x000fe20000000a00 */
[----:B------:R-:W-:Y:S01]  /*6ee0*/  MOV R4, UR4 ;  /* 0x0000000400047c02 */ /* 0x000fe20008000f00 */
[----:B--2---:R1:W2:Y:S01]  /*6ef0*/  LDC.64 R14, c[0x4][R0] ;  /* 0x01000000000e7b82 */ /* 0x0042a20000000a00 */
[----:B------:R-:W-:Y:S01]  /*6f00*/  IMAD.U32 R5, RZ, RZ, UR5 ;  /* 0x00000005ff057e24 */ /* 0x000fe2000f8e00ff */
[----:B------:R-:W-:Y:S01]  /*6f10*/  ULDC.64 UR4, c[0x4][0x20] ;  /* 0x0100080000047ab9 */ /* 0x000fe20000000a00 */
[----:B------:R-:W-:Y:S02]  /*6f20*/  IMAD.U32 R6, RZ, RZ, UR6 ;  /* 0x00000006ff067e24 */ /* 0x000fe4000f8e00ff */
[----:B------:R-:W-:Y:S02]  /*6f30*/  IMAD.U32 R7, RZ, RZ, UR7 ;  /* 0x00000007ff077e24 */ /* 0x000fe4000f8e00ff */
[----:B------:R-:W-:-:S02]  /*6f40*/  IMAD.U32 R10, RZ, RZ, UR4 ;  /* 0x00000004ff0a7e24 */ /* 0x000fc4000f8e00ff */
[----:B0-----:R-:W-:Y:S02]  /*6f50*/  IMAD.U32 R11, RZ, RZ, UR5 ;  /* 0x00000005ff0b7e24 */ /* 0x001fe4000f8e00ff */
[----:B------:R-:W-:Y:S02]  /*6f60*/  IMAD.MOV.U32 R8, RZ, RZ, 0x70 ;  /* 0x00000070ff087424 */ /* 0x000fe400078e00ff */
[----:B------:R-:W-:Y:S02]  /*6f70*/  IMAD.MOV.U32 R12, RZ, RZ, 0x1 ;  /* 0x00000001ff0c7424 */ /* 0x000fe400078e00ff */
[----:B-1----:R-:W-:-:S07]  /*6f80*/  IMAD.MOV.U32 R13, RZ, RZ, RZ ;  /* 0x000000ffff0d7224 */ /* 0x002fce00078e00ff */
[----:B------:R-:W-:-:S07]  /*6f90*/  LEPC R20, `(.L_x_1922) ;  /* 0x000000001014794e */ /* 0x000fce0000000000 */
[----:B--2--5:R-:W-:Y:S05]  /*6fa0*/  CALL.ABS.NOINC R14 ;  /* 0x000000000e007343 */ /* 0x024fea0003c00000 */
.L_x_1922:
[----:B------:R-:W-:Y:S05]  /*6fb0*/  BSYNC B6 ;  /* 0x0000000000067941 */ /* 0x000fea0003800000 */
.L_x_1921:
[----:B------:R-:W-:Y:S02]  /*6fc0*/  ULDC UR4, c[0x0][0x3d4] ;  /* 0x0000f50000047ab9 */ /* 0x000fe40000000800 */
[----:B------:R-:W-:-:S13]  /*6fd0*/  ISETP.LT.AND P0, PT, RZ, UR4, PT ;  /* 0x00000004ff007c0c */ /* 0x000fda000bf01270 */
[----:B------:R-:W-:Y:S05]  /*6fe0*/  @P0 BRA `(.L_x_1923) ;  /* 0x0000000000400947 */ /* 0x000fea0003800000 */
[----:B------:R-:W1:Y:S02]  /*6ff0*/  LDL R20, [R1+0x80] ;  /* 0x0000800001147983 */ /* 0x000e640000100800 */
[----:B-1----:R-:W-:-:S04]  /*7000*/  LEA.HI R0, R20, R20, RZ, 0x1 ;  /* 0x0000001414007211 */ /* 0x002fc800078f08ff */
[----:B------:R-:W-:-:S05]  /*7010*/  LOP3.LUT R0, R0, 0xfffffffe, RZ, 0xc0, !PT ;  /* 0xfffffffe00007812 */ /* 0x000fca00078ec0ff */
[----:B------:R-:W-:-:S05]  /*7020*/  IMAD.IADD R0, R20, 0x1, -R0 ;  /* 0x0000000114007824 */ /* 0x000fca00078e0a00 */
[----:B------:R-:W-:-:S04]  /*7030*/  SHF.L.U32 R3, R0, 0x1f, RZ ;  /* 0x0000001f00037819 */ /* 0x000fc800000006ff */
[----:B------:R1:W3:Y:S03]  /*7040*/  SYNCS.PHASECHK.TRANS64.TRYWAIT P0, [R16+URZ+0x31c00], R3 ;  /* 0x031c0003100075a7 */ /* 0x0002e6000800017f */
[----:B---3--:R-:W-:Y:S05]  /*7050*/  @!P0 NANOSLEEP.SYNCS 0x989680 ;  /* 0x009896800000895d */ /* 0x008fea0003900000 */
[----:B------:R-:W3:Y:S01]  /*7060*/  @!P0 SYNCS.PHASECHK.TRANS64 P0, [R16+URZ+0x31c00], R3 ;  /* 0x031c0003100085a7 */ /* 0x000ee2000800007f */
[----:B------:R-:W-:Y:S04]  /*7070*/  BSSY B0, `(.L_x_1924) ;  /* 0x0000006000007945 */ /* 0x000fe80003800000 */
[----:B---3--:R-:W-:Y:S05]  /*7080*/  @P0 BRA `(.L_x_1925) ;  /* 0x0000000000100947 */ /* 0x008fea0003800000 */
.L_x_1926:
[----:B---3--:R3:W4:Y:S02]  /*7090*/  SYNCS.PHASECHK.TRANS64.TRYWAIT P0, [R16+URZ+0x31c00], R3 ;  /* 0x031c0003100075a7 */ /* 0x008724000800017f */
[----:B----4-:R-:W-:Y:S05]  /*70a0*/  @!P0 NANOSLEEP.SYNCS 0x989680 ;  /* 0x009896800000895d */ /* 0x010fea0003900000 */
[----:B------:R-:W4:Y:S02]  /*70b0*/  @!P0 SYNCS.PHASECHK.TRANS64 P0, [R16+URZ+0x31c00], R3 ;  /* 0x031c0003100085a7 */ /* 0x000f24000800007f */
[----:B----4-:R-:W-:Y:S05]  /*70c0*/  @!P0 BRA `(.L_x_1926) ;  /* 0xfffffffc00f08947 */ /* 0x010fea000383ffff */
.L_x_1925:
[----:B------:R-:W-:Y:S05]  /*70d0*/  BSYNC B0 ;  /* 0x0000000000007941 */ /* 0x000fea0003800000 */
.L_x_1924:
[----:B------:R-:W-:Y:S05]  /*70e0*/  BRA `(.L_x_1927) ;  /* 0x0000003c005c7947 */ /* 0x000fea0003800000 */
.L_x_1923:
[----:B------:R-:W-:Y:S01]  /*70f0*/  ULOP3.LUT UP0, URZ, UR61, 0x1bf, URZ, 0xc0, !UPT ;  /* 0x000001bf3d3f7892 */ /* 0x000fe2000f80c03f */
[----:B-1---5:R-:W-:Y:S01]  /*7100*/  SHF.R.S32.HI R0, RZ, 0x1f, R106 ;  /* 0x0000001fff007819 */ /* 0x022fe2000001146a */
        /* <DEDUP_REMOVED lines=17> */
[----:B------:R-:W-:Y:S01]  /*7220*/  IMAD.U32 R4, RZ, RZ, UR4 ;  /* 0x00000004ff047e24 */ /* 0x000fe2000f8e00ff */
[----:B--2---:R1:W2:Y:S01]  /*7230*/  LDC.64 R14, c[0x4][R0] ;  /* 0x01000000000e7b82 */ /* 0x0042a20000000a00 */
[----:B------:R-:W-:Y:S01]  /*7240*/  IMAD.U32 R5, RZ, RZ, UR5 ;  /* 0x00000005ff057e24 */ /* 0x000fe2000f8e00ff */
[----:B------:R-:W-:Y:S01]  /*7250*/  ULDC.64 UR4, c[0x4][0x28] ;  /* 0x01000a0000047ab9 */ /* 0x000fe20000000a00 */
[----:B------:R-:W-:Y:S01]  /*7260*/  IMAD.U32 R6, RZ, RZ, UR6 ;  /* 0x00000006ff067e24 */ /* 0x000fe2000f8e00ff */
[----:B0-----:R-:W-:Y:S01]  /*7270*/  MOV R11, UR5 ;  /* 0x00000005000b7c02 */ /* 0x001fe20008000f00 */
[----:B------:R-:W-:Y:S02]  /*7280*/  IMAD.U32 R7, RZ, RZ, UR7 ;  /* 0x00000007ff077e24 */ /* 0x000fe4000f8e00ff */
[----:B------:R-:W-:-:S02]  /*7290*/  IMAD.U32 R10, RZ, RZ, UR4 ;  /* 0x00000004ff0a7e24 */ /* 0x000fc4000f8e00ff */
[----:B------:R-:W-:Y:S02]  /*72a0*/  IMAD.MOV.U32 R8, RZ, RZ, 0x70 ;  /* 0x00000070ff087424 */ /* 0x000fe400078e00ff */
[----:B------:R-:W-:Y:S02]  /*72b0*/  IMAD.MOV.U32 R12, RZ, RZ, 0x1 ;  /* 0x00000001ff0c7424 */ /* 0x000fe400078e00ff */
[----:B-1----:R-:W-:-:S07]  /*72c0*/  IMAD.MOV.U32 R13, RZ, RZ, RZ ;  /* 0x000000ffff0d7224 */ /* 0x002fce00078e00ff */
[----:B------:R-:W-:-:S07]  /*72d0*/  LEPC R20, `(.L_x_1928) ;  /* 0x000000001014794e */ /* 0x000fce0000000000 */
[----:B--2---:R-:W-:Y:S05]  /*72e0*/  CALL.ABS.NOINC R14 ;  /* 0x000000000e007343 */ /* 0x004fea0003c00000 */
.L_x_1928:
[----:B------:R-:W3:Y:S01]  /*72f0*/  LDL R50, [R1+0x2c] ;  /* 0x00002c0001327983 */ /* 0x000ee20000100800 */
[----:B0-----:R-:W0:Y:S01]  /*7300*/  LDC.64 R10, c[0x0][0x3d8] ;  /* 0x0000f600ff0a7b82 */ /* 0x001e220000000a00 */
[----:B------:R-:W-:Y:S02]  /*7310*/  ULDC.U8 UR4, c[0x0][0x3f0] ;  /* 0x0000fc0000047ab9 */ /* 0x000fe40000000000 */
[----:B------:R-:W4:Y:S05]  /*7320*/  LDL R20, [R1+0x34] ;  /* 0x0000340001147983 */ /* 0x000f2a0000100800 */
[----:B------:R-:W1:Y:S01]  /*7330*/  LDC.64 R12, c[0x0][0x3e8] ;  /* 0x0000fa00ff0c7b82 */ /* 0x000e620000000a00 */
[----:B------:R-:W-:Y:S01]  /*7340*/  ISETP.NE.AND P0, PT, RZ, UR4, PT ;  /* 0x00000004ff007c0c */ /* 0x000fe2000bf05270 */
[----:B------:R-:W-:Y:S01]  /*7350*/  BSSY B0, `(.L_x_1929) ;  /* 0x00003a8000007945 */ /* 0x000fe20003800000 */
[----:B---3--:R-:W-:Y:S01]  /*7360*/  SHF.R.S32.HI R3, RZ, 0x1f, R50 ;  /* 0x0000001fff037819 */ /* 0x008fe20000011432 */
[----:B0-----:R-:W-:-:S04]  /*7370*/  IMAD.WIDE.U32 R46, R50, R10, RZ ;  /* 0x0000000a322e7225 */ /* 0x001fc800078e00ff */
[C---:B------:R-:W-:Y:S02]  /*7380*/  IMAD R4, R3.reuse, R10, RZ ;  /* 0x0000000a03047224 */ /* 0x040fe400078e02ff */
[-C--:B-1----:R-:W-:Y:S02]  /*7390*/  IMAD R6, R3, R12.reuse, RZ ;  /* 0x0000000c03067224 */ /* 0x082fe400078e02ff */
[C---:B----4-:R-:W-:Y:S02]  /*73a0*/  IMAD R0, R50.reuse, -0xc0, R20 ;  /* 0xffffff4032007824 */ /* 0x050fe400078e0214 */
[----:B--2---:R-:W-:-:S04]  /*73b0*/  IMAD.WIDE.U32 R14, R50, R12, RZ ;  /* 0x0000000c320e7225 */ /* 0x004fc800078e00ff */
        /* <DEDUP_REMOVED lines=27> */
[-C--:B------:R-:W-:Y:S01]  /*7570*/  IMAD R0, R56, R10.reuse, RZ ;  /* 0x0000000a38007224 */ /* 0x080fe200078e02ff */
[----:B------:R-:W-:Y:S01]  /*7580*/  ULDC.64 UR6, c[0x0][0x3c8] ;  /* 0x0000f20000067ab9 */ /* 0x000fe20000000a00 */
[--C-:B------:R-:W-:Y:S01]  /*7590*/  IMAD.WIDE.U32 R6, R144, R10, R4.reuse ;  /* 0x0000000a90067225 */ /* 0x100fe200078e0004 */
[----:B------:R-:W-:Y:S01]  /*75a0*/  ULDC.64 UR8, c[0x0][0x3e0] ;  /* 0x0000f80000087ab9 */ /* 0x000fe20000000a00 */
[----:B------:R-:W-:Y:S02]  /*75b0*/  CS2R R40, SRZ ;  /* 0x0000000000287805 */ /* 0x000fe4000001ff00 */
[----:B------:R-:W-:Y:S01]  /*75c0*/  CS2R R42, SRZ ;  /* 0x00000000002a7805 */ /* 0x000fe2000001ff00 */
[-C--:B------:R-:W-:Y:S01]  /*75d0*/  IMAD R3, R56, R12.reuse, RZ ;  /* 0x0000000c38037224 */ /* 0x080fe200078e02ff */
[----:B------:R-:W-:Y:S01]  /*75e0*/  ULDC.64 UR10, c[0x0][0x208] ;  /* 0x00008200000a7ab9 */ /* 0x000fe20000000a00 */
[----:B------:R-:W-:Y:S01]  /*75f0*/  IMAD.WIDE.U32 R8, R144, R12, R4 ;  /* 0x0000000c90087225 */ /* 0x000fe200078e0004 */
[----:B------:R-:W-:-:S03]  /*7600*/  IADD3 R4, P1, R6, R44, RZ ;  /* 0x0000002c06047210 */ /* 0x000fc60007f3e0ff */
[----:B------:R-:W-:Y:S01]  /*7610*/  IMAD R0, R144, R11, R0 ;  /* 0x0000000b90007224 */ /* 0x000fe200078e0200 */
[----:B------:R-:W-:Y:S01]  /*7620*/  IADD3 R6, P2, R8, R106, RZ ;  /* 0x0000006a08067210 */ /* 0x000fe20007f5e0ff */
[----:B------:R-:W-:Y:S02]  /*7630*/  IMAD R3, R144, R13, R3 ;  /* 0x0000000d90037224 */ /* 0x000fe400078e0203 */
[C---:B------:R-:W-:Y:S01]  /*7640*/  VIADD R8, R18.reuse, 0x10 ;  /* 0x0000001012087836 */ /* 0x040fe20000000000 */
[----:B------:R-:W-:Y:S01]  /*7650*/  IADD3.X R5, R51, R0, R7, P1, !PT ;  /* 0x0000000033057210 */ /* 0x000fe20000ffe407 */
[----:B------:R-:W-:Y:S01]  /*7660*/  VIADD R0, R18, 0x8 ;  /* 0x0000000812007836 */ /* 0x000fe20000000000 */
[----:B------:R-:W-:Y:S01]  /*7670*/  IADD3.X R7, R49, R3, R9, P2, !PT ;  /* 0x0000000331077210 */ /* 0x000fe200017fe409 */
[----:B------:R-:W-:Y:S01]  /*7680*/  IMAD R3, R53, 0xc0, RZ ;  /* 0x000000c035037824 */ /* 0x000fe200078e02ff */
[----:B------:R-:W-:Y:S01]  /*7690*/  ISETP.GE.AND P3, PT, R8, UR4, PT ;  /* 0x0000000408007c0c */ /* 0x000fe2000bf66270 */
[----:B------:R-:W-:Y:S01]  /*76a0*/  IMAD.WIDE.U32 R46, R46, 0xc0, R4 ;  /* 0x000000c02e2e7825 */ /* 0x000fe200078e0004 */
[----:B------:R-:W-:-:S03]  /*76b0*/  ISETP.GE.AND P1, PT, R0, UR4, PT ;  /* 0x0000000400007c0c */ /* 0x000fc6000bf26270 */
[----:B------:R-:W-:Y:S01]  /*76c0*/  IMAD R5, R52, 0xc0, RZ ;  /* 0x000000c034057824 */ /* 0x000fe200078e02ff */
[----:B------:R-:W-:Y:S01]  /*76d0*/  LEA R4, P2, R46, UR6, 0x1 ;  /* 0x000000062e047c11 */ /* 0x000fe2000f8408ff */
[----:B------:R-:W-:-:S04]  /*76e0*/  IMAD.WIDE.U32 R14, R14, 0xc0, R6 ;  /* 0x000000c00e0e7825 */ /* 0x000fc800078e0006 */
[----:B------:R-:W-:Y:S01]  /*76f0*/  IMAD.IADD R5, R47, 0x1, R5 ;  /* 0x000000012f057824 */ /* 0x000fe200078e0205 */
[----:B------:R-:W-:Y:S01]  /*7700*/  LEA R6, P5, R14, UR8, 0x1 ;  /* 0x000000080e067c11 */ /* 0x000fe2000f8a08ff */
[----:B------:R-:W-:Y:S02]  /*7710*/  VIADD R0, R18, 0x18 ;  /* 0x0000001812007836 */ /* 0x000fe40000000000 */
[----:B------:R-:W-:Y:S01]  /*7720*/  IMAD.IADD R3, R15, 0x1, R3 ;  /* 0x000000010f037824 */ /* 0x000fe200078e0203 */
[----:B------:R-:W-:Y:S01]  /*7730*/  LEA.HI.X R5, R46, UR7, R5, 0x1, P2 ;  /* 0x000000072e057c11 */ /* 0x000fe200090f0c05 */
[----:B------:R-:W-:Y:S01]  /*7740*/  VIADD R8, R18, 0x20 ;  /* 0x0000002012087836 */ /* 0x000fe20000000000 */
        /* <DEDUP_REMOVED lines=27> */
.L_x_1932:
[----:B------:R-:W-:Y:S05]  /*7900*/  BSYNC B1 ;  /* 0x0000000000017941 */ /* 0x000fea0003800000 */
.L_x_1931:
        /* <DEDUP_REMOVED lines=11> */
[----:B-1----:R-:W-:Y:S02]  /*79c0*/  @P1 SHF.R.U32.HI R3, RZ, R5, R0 ;  /* 0x00000005ff031219 */ /* 0x002fe40000011600 */
[----:B------:R-:W-:Y:S02]  /*79d0*/  MOV R0, R42 ;  /* 0x0000002a00007202 */ /* 0x000fe40000000f00 */
        /* <DEDUP_REMOVED lines=22> */
[----:B------:R-:W-:Y:S02]  /*7b40*/  PRMT R44, R10, 0x7610, R44 ;  /* 0x000076100a2c7816 */ /* 0x000fe4000000002c */
[----:B--2---:R-:W-:Y:S01]  /*7b50*/  LEA.HI R5, R46, R46, RZ, 0x1 ;  /* 0x0000002e2e057211 */ /* 0x004fe200078f08ff */
[----:B------:R-:W-:Y:S06]  /*7b60*/  BRA.DIV UR4, `(.L_x_1933) ;  /* 0x000001b2048c7947 */ /* 0x000fec000b800000 */
.L_x_2117:
[----:B------:R-:W-:Y:S01]  /*7b70*/  UMOV UR4, 0xffffffff ;  /* 0xffffffff00047882 */ /* 0x000fe20000000000 */
[----:B------:R-:W-:Y:S02]  /*7b80*/  LOP3.LUT R5, R5, 0xfffffffe, RZ, 0xc0, !PT ;  /* 0xfffffffe05057812 */ /* 0x000fe400078ec0ff */
[----:B------:R-:W-:Y:S05]  /*7b90*/  BRA.DIV UR4, `(.L_x_1934) ;  /* 0x000001b204a47947 */ /* 0x000fea000b800000 */
.L_x_2120:
[----:B------:R-:W-:Y:S01]  /*7ba0*/  UMOV UR4, 0xffffffff ;  /* 0xffffffff00047882 */ /* 0x000fe20000000000 */
[----:B------:R-:W-:Y:S02]  /*7bb0*/  IMAD.IADD R5, R46, 0x1, -R5 ;  /* 0x000000012e057824 */ /* 0x000fe400078e0a05 */
[----:B------:R-:W-:Y:S05]  /*7bc0*/  BRA.DIV UR4, `(.L_x_1935) ;  /* 0x000001b204c07947 */ /* 0x000fea000b800000 */
.L_x_2123:
[----:B------:R-:W-:Y:S01]  /*7bd0*/  UMOV UR4, 0xffffffff ;  /* 0xffffffff00047882 */ /* 0x000fe20000000000 */
[----:B------:R-:W-:Y:S02]  /*7be0*/  SHF.L.U32 R3, R5, 0x1f, RZ ;  /* 0x0000001f05037819 */ /* 0x000fe400000006ff */
[----:B------:R-:W-:Y:S05]  /*7bf0*/  BRA.DIV UR4, `(.L_x_1936) ;  /* 0x000001b204dc7947 */ /* 0x000fea000b800000 */
.L_x_2126:
        /* <DEDUP_REMOVED lines=30> */
[----:B0-----:R-:W-:Y:S06]  /*7de0*/  @!P1 BRA `(.L_x_1938) ;  /* 0x000001b000889947 */ /* 0x001fec0003800000 */
.L_x_2127:
[----:B------:R-:W-:Y:S05]  /*7df0*/  BSYNC B1 ;  /* 0x0000000000017941 */ /* 0x000fea0003800000 */
.L_x_1937:
[----:B------:R-:W-:Y:S01]  /*7e00*/  PRMT R11, R0, 0x5410, R4 ;  /* 0x00005410000b7816 */ /* 0x000fe20000000004 */
[----:B------:R-:W-:Y:S06]  /*7e10*/  @P0 BRA `(.L_x_1939) ;  /* 0x0000002c00ec0947 */ /* 0x000fec0003800000 */
[----:B------:R-:W0:Y:S01]  /*7e20*/  LDL R47, [R1+0x64] ;  /* 0x00006400012f7983 */ /* 0x000e220000100800 */
[----:B------:R-:W1:Y:S03]  /*7e30*/  LDC R5, c[0x0][0x3d4] ;  /* 0x0000f500ff057b82 */ /* 0x000e660000000800 */
[----:B------:R-:W2:Y:S01]  /*7e40*/  LDL R7, [R1+0x88] ;  /* 0x0000880001077983 */ /* 0x000ea20000100800 */
[C---:B------:R-:W-:Y:S01]  /*7e50*/  VIADD R0, R18.reuse, 0x8 ;  /* 0x0000000812007836 */ /* 0x040fe20000000000 */
[----:B------:R-:W-:Y:S01]  /*7e60*/  BSSY B1, `(.L_x_1940) ;  /* 0x0000039000017945 */ /* 0x000fe20003800000 */
[C---:B------:R-:W-:Y:S02]  /*7e70*/  VIADD R4, R18.reuse, 0x10 ;  /* 0x0000001012047836 */ /* 0x040fe40000000000 */
[C---:B------:R-:W-:Y:S01]  /*7e80*/  VIADD R6, R18.reuse, 0x18 ;  /* 0x0000001812067836 */ /* 0x040fe20000000000 */
[----:B-1----:R-:W-:-:S02]  /*7e90*/  ISETP.GE.AND P6, PT, R18, R5, PT ;  /* 0x000000051200720c */ /* 0x002fc40003fc6270 */
[-C--:B------:R-:W-:Y:S01]  /*7ea0*/  ISETP.GE.AND P0, PT, R0, R5.reuse, PT ;  /* 0x000000050000720c */ /* 0x080fe20003f06270 */
[----:B------:R-:W-:Y:S01]  /*7eb0*/  VIADD R0, R18, 0x20 ;  /* 0x0000002012007836 */ /* 0x000fe20000000000 */
[-C--:B------:R-:W-:Y:S01]  /*7ec0*/  ISETP.GE.AND P1, PT, R4, R5.reuse, PT ;  /* 0x000000050400720c */ /* 0x080fe20003f26270 */
[----:B------:R-:W-:Y:S01]  /*7ed0*/  VIADD R4, R18, 0x28 ;  /* 0x0000002812047836 */ /* 0x000fe20000000000 */
[-C--:B------:R-:W-:Y:S02]  /*7ee0*/  ISETP.GE.AND P2, PT, R6, R5.reuse, PT ;  /* 0x000000050600720c */ /* 0x080fe40003f46270 */
[-C--:B------:R-:W-:Y:S02]  /*7ef0*/  ISETP.GE.AND P3, PT, R0, R5.reuse, PT ;  /* 0x000000050000720c */ /* 0x080fe40003f66270 */
[----:B------:R-:W-:Y:S01]  /*7f00*/  ISETP.GE.AND P4, PT, R4, R5, PT ;  /* 0x000000050400720c */ /* 0x000fe20003f86270 */
[----:B0-----:R-:W-:-:S04]  /*7f10*/  IMAD R3, R47, 0x2, R16 ;  /* 0x000000022f037824 */ /* 0x001fc800078e0210 */
[----:B------:R-:W-:Y:S01]  /*7f20*/  VIADD R0, R3, 0x20 ;  /* 0x0000002003007836 */ /* 0x000fe20000000000 */
[----:B--2---:R-:W-:Y:S01]  /*7f30*/  LOP3.LUT P5, RZ, R7, 0x2, RZ, 0xc0, !PT ;  /* 0x0000000207ff7812 */ /* 0x004fe200078ac0ff */
        /* <DEDUP_REMOVED lines=22> */
[--C-:B------:R-:W-:Y:S02]  /*80a0*/  HADD2.F32 R6, -RZ, R5.reuse.H0_H0 ;  /* 0x20000005ff067230 */ /* 0x100fe40000004100 */
        /* <DEDUP_REMOVED lines=20> */
.L_x_1941:
[----:B------:R-:W-:Y:S05]  /*81f0*/  BSYNC B1 ;  /* 0x0000000000017941 */ /* 0x000fea0003800000 */
.L_x_1940:
[----:B------:R-:W-:Y:S01]  /*8200*/  BSSY B1, `(.L_x_1942) ;  /* 0x000002d000017945 */ /* 0x000fe20003800000 */
[----:B------:R-:W-:-:S03]  /*8210*/  @P5 IADD3 R0, R3, -0x20, RZ ;  /* 0xffffffe003005810 */ /* 0x000fc60007ffe0ff */
[----:B------:R-:W-:Y:S05]  /*8220*/  @P0 BRA `(.L_x_1943) ;  /* 0x0000000000a80947 */ /* 0x000fea0003800000 */
[----:B0-----:R-:W0:Y:S01]  /*8230*/  LDS.128 R4, [R0+0xda00] ;  /* 0x00da000000047984 */ /* 0x001e220000000c00 */
[----:B------:R-:W-:Y:S01]  /*8240*/  SHF.R.U32.HI R41, RZ, 0x10, R37 ;  /* 0x00000010ff297819 */ /* 0x000fe20000011625 */
[----:B------:R-:W-:Y:S01]  /*8250*/  HADD2.F32 R42, -RZ, R56.H1_H1 ;  /* 0x30000038ff2a7230 */ /* 0x000fe20000004100 */
[--C-:B------:R-:W-:Y:S01]  /*8260*/  SHF.R.U32.HI R43, RZ, 0x10, R39.reuse ;  /* 0x00000010ff2b7819 */ /* 0x100fe20000011627 */
[----:B------:R-:W-:Y:S01]  /*8270*/  HADD2.F32 R40, -RZ, R57.H1_H1 ;  /* 0x30000039ff287230 */ /* 0x000fe20000004100 */
        /* <DEDUP_REMOVED lines=18> */
[----:B------:R-:W-:Y:S02]  /*83a0*/  HADD2.F32 R40, -RZ, R45.H1_H1 ;  /* 0x3000002dff287230 */ /* 0x000fe40000004100 */
        /* <DEDUP_REMOVED lines=18> */
.L_x_1943:
[----:B------:R-:W-:Y:S05]  /*84d0*/  BSYNC B1 ;  /* 0x0000000000017941 */ /* 0x000fea0003800000 */
.L_x_1942:
[----:B------:R-:W-:Y:S04]  /*84e0*/  BSSY B1, `(.L_x_1944) ;  /* 0x000002c000017945 */ /* 0x000fe80003800000 */
[----:B------:R-:W-:Y:S05]  /*84f0*/  @P1 BRA `(.L_x_1945) ;  /* 0x0000000000a81947 */ /* 0x000fea0003800000 */
[----:B01----:R-:W0:Y:S01]  /*8500*/  LDS.128 R4, [R3+0x10a00] ;  /* 0x010a000003047984 */ /* 0x003e220000000c00 */
[----:B------:R-:W-:Y:S01]  /*8510*/  SHF.R.U32.HI R38, RZ, 0x10, R35 ;  /* 0x00000010ff267819 */ /* 0x000fe20000011623 */
[----:B------:R-:W-:Y:S01]  /*8520*/  HADD2.F32 R36, -RZ, R58.H1_H1 ;  /* 0x3000003aff247230 */ /* 0x000fe20000004100 */
[----:B------:R-:W-:Y:S01]  /*8530*/  SHF.R.U32.HI R37, RZ, 0x10, R33 ;  /* 0x00000010ff257819 */ /* 0x000fe20000011621 */
[----:B------:R-:W-:Y:S01]  /*8540*/  HADD2.F32 R45, -RZ, R45.H0_H0 ;  /* 0x2000002dff2d7230 */ /* 0x000fe20000004100 */
[----:B------:R-:W-:Y:S01]  /*8550*/  SHF.R.U64 R41, R34, 0x10, R35 ;  /* 0x0000001022297819 */ /* 0x000fe20000001223 */
[----:B------:R-:W-:Y:S01]  /*8560*/  HADD2.F32 R38, -RZ, R38.H0_H0 ;  /* 0x20000026ff267230 */ /* 0x000fe20000004100 */
[----:B------:R-:W-:Y:S01]  /*8570*/  SHF.R.U64 R43, R32, 0x10, R33 ;  /* 0x00000010202b7819 */ /* 0x000fe20000001221 */
[----:B------:R-:W-:Y:S02]  /*8580*/  HADD2.F32 R37, -RZ, R37.H0_H0 ;  /* 0x20000025ff257230 */ /* 0x000fe40000004100 */
[----:B0-----:R-:W-:-:S02]  /*8590*/  HADD2.F32 R35, -RZ, R7.H1_H1 ;  /* 0x30000007ff237230 */ /* 0x001fc40000004100 */
[----:B------:R-:W-:Y:S02]  /*85a0*/  HADD2.F32 R34, -RZ, R7.H0_H0 ;  /* 0x20000007ff227230 */ /* 0x000fe40000004100 */
[--C-:B------:R-:W-:Y:S02]  /*85b0*/  HADD2.F32 R7, -RZ, R4.reuse.H0_H0 ;  /* 0x20000004ff077230 */ /* 0x100fe40000004100 */
[CC--:B------:R-:W-:Y:S01]  /*85c0*/  FMUL.FTZ R39, R35.reuse, R38.reuse ;  /* 0x0000002623277220 */ /* 0x0c0fe20000410000 */
[----:B------:R-:W-:Y:S01]  /*85d0*/  FMUL.FTZ R35, R35, R37 ;  /* 0x0000002523237220 */ /* 0x000fe20000410000 */
[----:B------:R-:W-:Y:S02]  /*85e0*/  HADD2.F32 R4, -RZ, R4.H1_H1 ;  /* 0x30000004ff047230 */ /* 0x000fe40000004100 */
[--C-:B------:R-:W-:Y:S02]  /*85f0*/  HADD2.F32 R32, -RZ, R6.reuse.H0_H0 ;  /* 0x20000006ff207230 */ /* 0x100fe40000004100 */
[----:B------:R-:W-:Y:S01]  /*8600*/  FFMA.FTZ R42, R34, R38, R35 ;  /* 0x00000026222a7223 */ /* 0x000fe20000010023 */
[----:B------:R-:W-:-:S02]  /*8610*/  HADD2.F32 R33, -RZ, R6.H1_H1 ;  /* 0x30000006ff217230 */ /* 0x000fc40000004100 */
[----:B------:R-:W-:Y:S01]  /*8620*/  FMUL.FTZ R40, R4, R45 ;  /* 0x0000002d04287220 */ /* 0x000fe20000410000 */
[--C-:B------:R-:W-:Y:S02]  /*8630*/  HADD2.F32 R35, -RZ, R44.reuse.H0_H0 ;  /* 0x2000002cff237230 */ /* 0x100fe40000004100 */
[----:B------:R-:W-:Y:S01]  /*8640*/  FFMA.FTZ R39, R34, R37, -R39 ;  /* 0x0000002522277223 */ /* 0x000fe20000010827 */
[--C-:B------:R-:W-:Y:S02]  /*8650*/  HADD2.F32 R6, -RZ, R5.reuse.H0_H0 ;  /* 0x20000005ff067230 */ /* 0x100fe40000004100 */
[-C--:B------:R-:W-:Y:S01]  /*8660*/  FMUL.FTZ R38, R4, R36.reuse ;  /* 0x0000002404267220 */ /* 0x080fe20000410000 */
[----:B------:R-:W-:Y:S02]  /*8670*/  HADD2.F32 R44, -RZ, R44.H1_H1 ;  /* 0x3000002cff2c7230 */ /* 0x000fe40000004100 */
[----:B------:R-:W-:Y:S01]  /*8680*/  FFMA.FTZ R40, R7, R36, -R40 ;  /* 0x0000002407287223 */ /* 0x000fe20000010828 */
[----:B------:R-:W-:-:S02]  /*8690*/  HADD2.F32 R5, -RZ, R5.H1_H1 ;  /* 0x30000005ff057230 */ /* 0x000fc40000004100 */
[----:B------:R-:W-:Y:S01]  /*86a0*/  FFMA.FTZ R45, R7, R45, R38 ;  /* 0x0000002d072d7223 */ /* 0x000fe20000010026 */
[----:B------:R-:W-:Y:S02]  /*86b0*/  HADD2.F32 R34, -RZ, R41.H0_H0 ;  /* 0x20000029ff227230 */ /* 0x000fe40000004100 */
[CC--:B------:R-:W-:Y:S01]  /*86c0*/  FMUL.FTZ R37, R33.reuse, R35.reuse ;  /* 0x0000002321257220 */ /* 0x0c0fe20000410000 */
[----:B------:R-:W-:Y:S02]  /*86d0*/  HADD2.F32 R4, -RZ, R43.H0_H0 ;  /* 0x2000002bff047230 */ /* 0x000fe40000004100 */
[----:B------:R-:W-:Y:S01]  /*86e0*/  FMUL.FTZ R36, R33, R44 ;  /* 0x0000002c21247220 */ /* 0x000fe20000410000 */
[C---:B------:R-:W-:Y:S01]  /*86f0*/  FMUL.FTZ R7, R5.reuse, R34 ;  /* 0x0000002205077220 */ /* 0x040fe20000410000 */
[C---:B------:R-:W-:Y:S01]  /*8700*/  FFMA.FTZ R37, R32.reuse, R44, -R37 ;  /* 0x0000002c20257223 */ /* 0x040fe20000010825 */
[-C--:B------:R-:W-:Y:S01]  /*8710*/  FMUL.FTZ R33, R5, R4.reuse ;  /* 0x0000000405217220 */ /* 0x080fe20000410000 */
[----:B------:R-:W-:Y:S01]  /*8720*/  FFMA.FTZ R36, R32, R35, R36 ;  /* 0x0000002320247223 */ /* 0x000fe20000010024 */
[----:B------:R-:W-:Y:S01]  /*8730*/  FFMA.FTZ R5, R6, R4, -R7 ;  /* 0x0000000406057223 */ /* 0x000fe20000010807 */
[----:B------:R-:W-:Y:S01]  /*8740*/  F2FP.F16.F32.PACK_AB R7, R42, R39 ;  /* 0x000000272a07723e */ /* 0x000fe200000000ff */
[----:B------:R-:W-:Y:S01]  /*8750*/  FFMA.FTZ R34, R6, R34, R33 ;  /* 0x0000002206227223 */ /* 0x000fe20000010021 */
[----:B------:R-:W-:-:S02]  /*8760*/  F2FP.F16.F32.PACK_AB R4, R45, R40 ;  /* 0x000000282d04723e */ /* 0x000fc400000000ff */
[----:B------:R-:W-:Y:S02]  /*8770*/  F2FP.F16.F32.PACK_AB R6, R36, R37 ;  /* 0x000000252406723e */ /* 0x000fe400000000ff */
[----:B------:R-:W-:-:S05]  /*8780*/  F2FP.F16.F32.PACK_AB R5, R34, R5 ;  /* 0x000000052205723e */ /* 0x000fca00000000ff */
[----:B------:R2:W-:Y:S02]  /*8790*/  STS.128 [R3+0x10a00], R4 ;  /* 0x010a000403007388 */ /* 0x0005e40000000c00 */
.L_x_1945:
[----:B------:R-:W-:Y:S05]  /*87a0*/  BSYNC B1 ;  /* 0x0000000000017941 */ /* 0x000fea0003800000 */
.L_x_1944:
        /* <DEDUP_REMOVED lines=44> */
.L_x_1947:
[----:B------:R-:W-:Y:S05]  /*8a70*/  BSYNC B1 ;  /* 0x0000000000017941 */ /* 0x000fea0003800000 */
.L_x_1946:
        /* <DEDUP_REMOVED lines=44> */
.L_x_1949:
[----:B------:R-:W-:Y:S05]  /*8d40*/  BSYNC B1 ;  /* 0x0000000000017941 */ /* 0x000fea0003800000 */
.L_x_1948:
        /* <DEDUP_REMOVED lines=44> */
.L_x_1930:
        /* <DEDUP_REMOVED lines=18> */
[----:B0-----:R-:W-:-:S13]  /*9130*/  ISETP.NE.AND P1, PT, R0, 0x1, PT ;  /* 0x000000010000780c */ /* 0x001fda0003f25270 */
[----:B------:R-:W0:Y:S08]  /*9140*/  @P1 LDC R0, c[0x0][0x42c] ;  /* 0x00010b00ff001b82 */ /* 0x000e300000000800 */
[----:B------:R-:W1:Y:S01]  /*9150*/  @P1 LDC R55, c[0x0][0x430] ;  /* 0x00010c00ff371b82 */ /* 0x000e620000000800 */
[----:B--2---:R-:W-:-:S04]  /*9160*/  IMAD R3, R3, 0xc0, R144 ;  /* 0x000000c003037824 */ /* 0x004fc800078e0290 */
[----:B0-----:R-:W-:Y:S01]  /*9170*/  @P1 IMAD.HI.U32 R0, R3, R0, RZ ;  /* 0x0000000003001227 */ /* 0x001fe200078e00ff */
[----:B-1----:R-:W-:Y:S06]  /*9180*/  @P0 BRA `(.L_x_1951) ;  /* 0x0000000000c80947 */ /* 0x002fec0003800000 */
[----:B------:R-:W-:Y:S01]  /*9190*/  SHF.R.S32.HI R9, RZ, 0x1f, R144 ;  /* 0x0000001fff097819 */ /* 0x000fe20000011490 */
[----:B------:R-:W-:Y:S01]  /*91a0*/  IMAD.MOV.U32 R4, RZ, RZ, R23 ;  /* 0x000000ffff047224 */ /* 0x000fe200078e0017 */
[----:B------:R-:W-:Y:S01]  /*91b0*/  ULDC.64 UR4, c[0x0][0x3c8] ;  /* 0x0000f20000047ab9 */ /* 0x000fe20000000a00 */
[----:B------:R-:W-:Y:S01]  /*91c0*/  IMAD.MOV.U32 R5, RZ, RZ, R54 ;  /* 0x000000ffff057224 */ /* 0x000fe200078e0036 */
[----:B------:R-:W-:Y:S01]  /*91d0*/  ULDC.64 UR6, c[0x0][0x3e0] ;  /* 0x0000f80000067ab9 */ /* 0x000fe20000000a00 */
[-C--:B------:R-:W-:Y:S01]  /*91e0*/  IMAD R8, R9, R10.reuse, RZ ;  /* 0x0000000a09087224 */ /* 0x080fe200078e02ff */
[----:B------:R-:W-:Y:S01]  /*91f0*/  CS2R R32, SRZ ;  /* 0x0000000000207805 */ /* 0x000fe2000001ff00 */
[----:B------:R-:W-:Y:S01]  /*9200*/  IMAD.WIDE.U32 R6, R144, R10, R4 ;  /* 0x0000000a90067225 */ /* 0x000fe200078e0004 */
[----:B------:R-:W-:Y:S02]  /*9210*/  CS2R R34, SRZ ;  /* 0x0000000000227805 */ /* 0x000fe4000001ff00 */
[----:B------:R-:W-:-:S02]  /*9220*/  CS2R R36, SRZ ;  /* 0x0000000000247805 */ /* 0x000fc4000001ff00 */
[----:B------:R-:W-:Y:S01]  /*9230*/  CS2R R38, SRZ ;  /* 0x0000000000267805 */ /* 0x000fe2000001ff00 */
[----:B------:R-:W-:Y:S01]  /*9240*/  IMAD R9, R9, R12, RZ ;  /* 0x0000000c09097224 */ /* 0x000fe200078e02ff */
[----:B------:R-:W-:Y:S01]  /*9250*/  IADD3 R44, P2, R6, R44, RZ ;  /* 0x0000002c062c7210 */ /* 0x000fe20007f5e0ff */
[C---:B------:R-:W-:Y:S01]  /*9260*/  IMAD.WIDE.U32 R4, R144.reuse, R12, R4 ;  /* 0x0000000c90047225 */ /* 0x040fe200078e0004 */
[----:B------:R-:W-:Y:S02]  /*9270*/  CS2R R40, SRZ ;  /* 0x0000000000287805 */ /* 0x000fe4000001ff00 */
[----:B------:R-:W-:Y:S02]  /*9280*/  CS2R R42, SRZ ;  /* 0x00000000002a7805 */ /* 0x000fe4000001ff00 */
[----:B------:R-:W-:Y:S01]  /*9290*/  CS2R R24, SRZ ;  /* 0x0000000000187805 */ /* 0x000fe2000001ff00 */
[----:B------:R-:W-:Y:S01]  /*92a0*/  IMAD R6, R144, R11, R8 ;  /* 0x0000000b90067224 */ /* 0x000fe200078e0208 */
[----:B------:R-:W-:Y:S01]  /*92b0*/  IADD3 R106, P3, R4, R106, RZ ;  /* 0x0000006a046a7210 */ /* 0x000fe20007f7e0ff */
[----:B------:R-:W-:Y:S01]  /*92c0*/  IMAD R9, R144, R13, R9 ;  /* 0x0000000d90097224 */ /* 0x000fe200078e0209 */
[----:B------:R-:W-:Y:S01]  /*92d0*/  CS2R R26, SRZ ;  /* 0x00000000001a7805 */ /* 0x000fe2000001ff00 */
[----:B------:R-:W-:Y:S01]  /*92e0*/  VIADD R57, R23, 0x10 ;  /* 0x0000001017397836 */ /* 0x000fe20000000000 */
[----:B------:R-:W-:Y:S01]  /*92f0*/  IADD3.X R45, R51, R7, R6, P2, !PT ;  /* 0x00000007332d7210 */ /* 0x000fe200017fe406 */
[----:B------:R-:W-:Y:S01]  /*9300*/  IMAD R7, R52, 0xc0, RZ ;  /* 0x000000c034077824 */ /* 0x000fe200078e02ff */
[----:B------:R-:W-:Y:S01]  /*9310*/  IADD3.X R107, R49, R5, R9, P3, !PT ;  /* 0x00000005316b7210 */ /* 0x000fe20001ffe409 */
[----:B------:R-:W-:Y:S01]  /*9320*/  IMAD R5, R53, 0xc0, RZ ;  /* 0x000000c035057824 */ /* 0x000fe200078e02ff */
[----:B------:R-:W-:Y:S01]  /*9330*/  CS2R R28, SRZ ;  /* 0x00000000001c7805 */ /* 0x000fe2000001ff00 */
[----:B------:R-:W-:Y:S01]  /*9340*/  IMAD.WIDE.U32 R46, R46, 0xc0, R44 ;  /* 0x000000c02e2e7825 */ /* 0x000fe200078e002c */
[----:B------:R-:W-:Y:S01]  /*9350*/  CS2R R30, SRZ ;  /* 0x00000000001e7805 */ /* 0x000fe2000001ff00 */
[----:B------:R-:W-:-:S02]  /*9360*/  ULDC.64 UR8, c[0x0][0x208] ;  /* 0x0000820000087ab9 */ /* 0x000fc40000000a00 */
[----:B------:R-:W-:Y:S01]  /*9370*/  IMAD.WIDE.U32 R14, R14, 0xc0, R106 ;  /* 0x000000c00e0e7825 */ /* 0x000fe200078e006a */
[----:B------:R-:W-:Y:S01]  /*9380*/  LEA R8, P2, R46, UR4, 0x1 ;  /* 0x000000042e087c11 */ /* 0x000fe2000f8408ff */
[----:B------:R-:W-:Y:S02]  /*9390*/  ULDC UR4, c[0x0][0x3d4] ;  /* 0x0000f50000047ab9 */ /* 0x000fe40000000800 */
[----:B------:R-:W-:Y:S01]  /*93a0*/  IMAD.IADD R7, R7, 0x1, R47 ;  /* 0x0000000107077824 */ /* 0x000fe200078e022f */
[----:B------:R-:W-:Y:S01]  /*93b0*/  LEA R20, P3, R14, UR6, 0x1 ;  /* 0x000000060e147c11 */ /* 0x000fe2000f8608ff */
[----:B------:R-:W-:Y:S02]  /*93c0*/  IMAD.IADD R5, R5, 0x1, R15 ;  /* 0x0000000105057824 */ /* 0x000fe400078e020f */
[----:B------:R-:W-:Y:S01]  /*93d0*/  VIADD R56, R23, 0x20 ;  /* 0x0000002017387836 */ /* 0x000fe20000000000 */
[----:B------:R-:W-:Y:S02]  /*93e0*/  LEA.HI.X R9, R46, UR5, R7, 0x1, P2 ;  /* 0x000000052e097c11 */ /* 0x000fe400090f0c07 */
[----:B------:R-:W-:-:S02]  /*93f0*/  CS2R R6, SRZ ;  /* 0x0000000000067805 */ /* 0x000fc4000001ff00 */
[----:B------:R-:W-:Y:S02]  /*9400*/  LEA.HI.X R21, R14, UR7, R5, 0x1, P3 ;  /* 0x000000070e157c11 */ /* 0x000fe400098f0c05 */
[----:B------:R-:W-:Y:S02]  /*9410*/  CS2R R4, SRZ ;  /* 0x0000000000047805 */ /* 0x000fe4000001ff00 */
[----:B------:R-:W-:Y:S02]  /*9420*/  ISETP.GE.AND P2, PT, R23, UR4, PT ;  /* 0x0000000417007c0c */ /* 0x000fe4000bf46270 */
[----:B------:R-:W-:Y:S02]  /*9430*/  ISETP.GE.AND P3, PT, R57, UR4, PT ;  /* 0x0000000439007c0c */ /* 0x000fe4000bf66270 */
[----:B------:R-:W-:-:S09]  /*9440*/  ISETP.GE.AND P4, PT, R56, UR4, PT ;  /* 0x0000000438007c0c */ /* 0x000fd2000bf86270 */
[----:B------:R0:W5:Y:S04]  /*9450*/  @!P2 LDG.E.128 R32, desc[UR8][R8.64] ;  /* 0x000000080820a981 */ /* 0x000168000c1e1d00 */
[----:B------:R0:W5:Y:S04]  /*9460*/  @!P3 LDG.E.128 R36, desc[UR8][R8.64+0x20] ;  /* 0x000020080824b981 */ /* 0x000168000c1e1d00 */
[----:B------:R0:W5:Y:S04]  /*9470*/  @!P4 LDG.E.128 R40, desc[UR8][R8.64+0x40] ;  /* 0x000040080828c981 */ /* 0x000168000c1e1d00 */
[----:B------:R0:W5:Y:S04]  /*9480*/  @!P2 LDG.E.128 R4, desc[UR8][R20.64] ;  /* 0x000000081404a981 */ /* 0x000168000c1e1d00 */
[----:B------:R0:W5:Y:S04]  /*9490*/  @!P3 LDG.E.128 R24, desc[UR8][R20.64+0x20] ;  /* 0x000020081418b981 */ /* 0x000168000c1e1d00 */
[----:B------:R0:W5:Y:S02]  /*94a0*/  @!P4 LDG.E.128 R28, desc[UR8][R20.64+0x40] ;  /* 0x00004008141cc981 */ /* 0x000164000c1e1d00 */
.L_x_1951:
[----:B------:R-:W-:Y:S05]  /*94b0*/  BSYNC B1 ;  /* 0x0000000000017941 */ /* 0x000fea0003800000 */
.L_x_1950:
[----:B0-----:R-:W2:Y:S01]  /*94c0*/  LDL R20, [R1+0x80] ;  /* 0x0000800001147983 */ /* 0x001ea20000100800 */
[----:B------:R-:W-:Y:S01]  /*94d0*/  @P1 SHF.R.U32.HI R3, RZ, R55, R0 ;  /* 0x00000037ff031219 */ /* 0x000fe20000011600 */
[----:B-----5:R-:W-:Y:S01]  /*94e0*/  IMAD.MOV.U32 R0, RZ, RZ, R4 ;  /* 0x000000ffff007224 */ /* 0x020fe200078e0004 */
[----:B------:R-:W-:Y:S01]  /*94f0*/  ULDC.64 UR4, c[0x0][0x3c8] ;  /* 0x0000f20000047ab9 */ /* 0x000fe20000000a00 */
[----:B------:R-:W-:Y:S01]  /*9500*/  IMAD.MOV.U32 R8, RZ, RZ, R5 ;  /* 0x000000ffff087224 */ /* 0x000fe200078e0005 */
[----:B------:R-:W-:Y:S01]  /*9510*/  SHF.R.S32.HI R9, RZ, 0x1f, R3 ;  /* 0x0000001fff097819 */ /* 0x000fe20000011403 */
[-C--:B------:R-:W-:Y:S01]  /*9520*/  IMAD.WIDE.U32 R50, R3, R10.reuse, R50 ;  /* 0x0000000a03327225 */ /* 0x080fe200078e0032 */
[----:B------:R-:W-:Y:S01]  /*9530*/  PRMT R57, R0, 0x7610, R57 ;  /* 0x0000761000397816 */ /* 0x000fe20000000039 */
[----:B------:R-:W-:Y:S01]  /*9540*/  ULDC.64 UR6, c[0x0][0x3e0] ;  /* 0x0000f80000067ab9 */ /* 0x000fe20000000a00 */
        /* <DEDUP_REMOVED lines=21> */
.L_x_2130:
[----:B------:R-:W-:Y:S01]  /*96a0*/  UMOV UR4, 0xffffffff ;  /* 0xffffffff00047882 */ /* 0x000fe20000000000 */
[----:B------:R-:W-:Y:S02]  /*96b0*/  LOP3.LUT R9, R9, 0xfffffffe, RZ, 0xc0, !PT ;  /* 0xfffffffe09097812 */ /* 0x000fe400078ec0ff */
[----:B------:R-:W-:Y:S05]  /*96c0*/  BRA.DIV UR4, `(.L_x_1953) ;  /* 0x0000019a04887947 */ /* 0x000fea000b800000 */
.L_x_2133:
[----:B------:R-:W-:Y:S01]  /*96d0*/  UMOV UR4, 0xffffffff ;  /* 0xffffffff00047882 */ /* 0x000fe20000000000 */
[----:B------:R-:W-:Y:S02]  /*96e0*/  IADD3 R9, R20, -R9, RZ ;  /* 0x8000000914097210 */ /* 0x000fe40007ffe0ff */
[----:B------:R-:W-:Y:S05]  /*96f0*/  BRA.DIV UR4, `(.L_x_1954) ;  /* 0x0000019a04a47947 */ /* 0x000fea000b800000 */
.L_x_2136:
[----:B------:R-:W-:Y:S01]  /*9700*/  UMOV UR4, 0xffffffff ;  /* 0xffffffff00047882 */ /* 0x000fe20000000000 */
[----:B------:R-:W-:Y:S02]  /*9710*/  SHF.L.U32 R3, R9, 0x1f, RZ ;  /* 0x0000001f09037819 */ /* 0x000fe400000006ff */
[----:B------:R-:W-:Y:S05]  /*9720*/  BRA.DIV UR4, `(.L_x_1955) ;  /* 0x0000019a04c07947 */ /* 0x000fea000b800000 */
.L_x_2139:
[----:B------:R-:W0:Y:S01]  /*9730*/  SYNCS.PHASECHK.TRANS64.TRYWAIT P1, [R16+URZ+0x31c00], R3 ;  /* 0x031c0003100075a7 */ /* 0x000e22000802017f */
[----:B------:R-:W-:Y:S01]  /*9740*/  IMAD.MOV.U32 R0, RZ, RZ, R26 ;  /* 0x000000ffff007224 */ /* 0x000fe200078e001a */
[----:B------:R-:W-:Y:S01]  /*9750*/  BSSY B1, `(.L_x_1956) ;  /* 0x000001e000017945 */ /* 0x000fe20003800000 */
[----:B------:R-:W-:Y:S02]  /*9760*/  IMAD.MOV.U32 R8, RZ, RZ, R27 ;  /* 0x000000ffff087224 */ /* 0x000fe400078e001b */
        /* <DEDUP_REMOVED lines=27> */
[----:B0-----:R-:W-:Y:S06]  /*9920*/  @!P1 BRA `(.L_x_1957) ;  /* 0x0000019800689947 */ /* 0x001fec0003800000 */
.L_x_2140:
[----:B------:R-:W-:Y:S05]  /*9930*/  BSYNC B1 ;  /* 0x0000000000017941 */ /* 0x000fea0003800000 */
.L_x_1956:
        /* <DEDUP_REMOVED lines=13> */
[----:B------:R-:W1:Y:S01]  /*9a10*/  S2R R9, SR_TID.X ;  /* 0x0000000000097919 */ /* 0x000e620000002100 */
[--C-:B------:R-:W-:Y:S01]  /*9a20*/  SHF.R.U64 R32, R32, 0x10, R33.reuse ;  /* 0x0000001020207819 */ /* 0x100fe20000001221 */
[----:B------:R-:W-:Y:S01]  /*9a30*/  HADD2.F32 R54, -RZ, R54.H0_H0 ;  /* 0x20000036ff367230 */ /* 0x000fe20000004100 */
[----:B------:R-:W-:Y:S01]  /*9a40*/  SHF.R.U32.HI R53, RZ, 0x10, R33 ;  /* 0x00000010ff357819 */ /* 0x000fe20000011621 */
[----:B------:R-:W-:Y:S01]  /*9a50*/  HADD2.F32 R56, -RZ, R56.H0_H0 ;  /* 0x20000038ff387230 */ /* 0x000fe20000004100 */
[--C-:B------:R-:W-:Y:S02]  /*9a60*/  SHF.R.U64 R63, R4, 0x10, R5.reuse ;  /* 0x00000010043f7819 */ /* 0x100fe40000001205 */
[----:B------:R-:W-:Y:S02]  /*9a70*/  SHF.R.U32.HI R55, RZ, 0x10, R5 ;  /* 0x00000010ff377819 */ /* 0x000fe40000011605 */
[--C-:B------:R-:W-:Y:S02]  /*9a80*/  SHF.R.U64 R65, R34, 0x10, R35.reuse ;  /* 0x0000001022417819 */ /* 0x100fe40000001223 */
[----:B------:R-:W-:Y:S01]  /*9a90*/  SHF.R.U32.HI R64, RZ, 0x10, R35 ;  /* 0x00000010ff407819 */ /* 0x000fe20000011623 */
[----:B------:R-:W-:Y:S01]  /*9aa0*/  HADD2.F32 R55, -RZ, R55.H0_H0 ;  /* 0x20000037ff377230 */ /* 0x000fe20000004100 */
[----:B------:R-:W-:-:S02]  /*9ab0*/  SHF.R.U32.HI R61, RZ, 0x10, R7 ;  /* 0x00000010ff3d7819 */ /* 0x000fc40000011607 */
[----:B------:R-:W-:Y:S01]  /*9ac0*/  SHF.R.U64 R62, R6, 0x10, R7 ;  /* 0x00000010063e7819 */ /* 0x000fe20000001207 */
[----:B-1----:R-:W-:-:S05]  /*9ad0*/  VIADD R9, R9, 0xffffff80 ;  /* 0xffffff8009097836 */ /* 0x002fca0000000000 */
[----:B0-----:R-:W-:-:S04]  /*9ae0*/  LEA.HI R3, R9, R9, RZ, 0x1 ;  /* 0x0000000909037211 */ /* 0x001fc800078f08ff */
[----:B------:R-:W-:-:S05]  /*9af0*/  LOP3.LUT R3, R3, 0xfffffffe, RZ, 0xc0, !PT ;  /* 0xfffffffe03037812 */ /* 0x000fca00078ec0ff */
[----:B------:R-:W-:Y:S01]  /*9b00*/  IMAD.IADD R3, R9, 0x1, -R3 ;  /* 0x0000000109037824 */ /* 0x000fe200078e0a03 */
[----:B-----5:R-:W-:-:S04]  /*9b10*/  LOP3.LUT R9, R69, 0x18, R23, 0xf8, !PT ;  /* 0x0000001845097812 */ /* 0x020fc800078ef817 */
[----:B------:R-:W-:Y:S02]  /*9b20*/  LEA.HI R3, R0, R3, RZ, 0x1d ;  /* 0x0000000300037211 */ /* 0x000fe400078fe8ff */
[----:B------:R-:W-:Y:S02]  /*9b30*/  LOP3.LUT R9, R9, R67, RZ, 0x3c, !PT ;  /* 0x0000004309097212 */ /* 0x000fe400078e3cff */
[----:B------:R-:W-:-:S03]  /*9b40*/  SHF.R.S32.HI R8, RZ, 0x1f, R3 ;  /* 0x0000001fff087819 */ /* 0x000fc60000011403 */
[----:B------:R-:W-:Y:S01]  /*9b50*/  IMAD.IADD R10, R68, 0x1, R9 ;  /* 0x00000001440a7824 */ /* 0x000fe200078e0209 */
[----:B------:R-:W-:Y:S01]  /*9b60*/  LEA.HI R8, R8, R3, RZ, 0x2 ;  /* 0x0000000308087211 */ /* 0x000fe200078f10ff */
[----:B------:R-:W-:-:S03]  /*9b70*/  IMAD.SHL.U32 R3, R3, 0x8, RZ ;  /* 0x0000000803037824 */ /* 0x000fc600078e00ff */
[----:B------:R-:W-:Y:S02]  /*9b80*/  SHF.R.S32.HI R9, RZ, 0x2, R8 ;  /* 0x00000002ff097819 */ /* 0x000fe40000011408 */
[----:B------:R-:W-:Y:S02]  /*9b90*/  LOP3.LUT R8, R69, 0x18, R3, 0xf8, !PT ;  /* 0x0000001845087812 */ /* 0x000fe400078ef803 */
[----:B------:R-:W-:Y:S01]  /*9ba0*/  LEA R3, R10, UR61, 0x1 ;  /* 0x0000003d0a037c11 */ /* 0x000fe2000f8e08ff */
[----:B------:R-:W-:Y:S01]  /*9bb0*/  IMAD R12, R9, 0x1800, R68 ;  /* 0x00001800090c7824 */ /* 0x000fe200078e0244 */
[----:B------:R-:W-:-:S03]  /*9bc0*/  LOP3.LUT R13, R8, R67, RZ, 0x3c, !PT ;  /* 0x00000043080d7212 */ /* 0x000fc600078e3cff */
[----:B------:R-:W0:Y:S02]  /*9bd0*/  LDS.128 R8, [R3] ;  /* 0x0000000003087984 */ /* 0x000e240000000c00 */
[----:B------:R-:W-:-:S04]  /*9be0*/  IMAD.IADD R13, R12, 0x1, R13 ;  /* 0x000000010c0d7824 */ /* 0x000fc800078e020d */
        /* <DEDUP_REMOVED lines=12> */
[-C--:B------:R-:W-:Y:S01]  /*9cb0*/  FMUL.FTZ R60, R33, R54.reuse ;  /* 0x00000036213c7220 */ /* 0x080fe20000410000 */
[----:B------:R-:W-:Y:S02]  /*9cc0*/  HADD2.F32 R33, -RZ, R53.H0_H0 ;  /* 0x20000035ff217230 */ /* 0x000fe40000004100 */
[----:B------:R-:W-:Y:S01]  /*9cd0*/  FFMA.FTZ R58, R5, R54, -R58 ;  /* 0x00000036053a7223 */ /* 0x000fe2000001083a */
[----:B------:R-:W-:-:S02]  /*9ce0*/  HADD2.F32 R53, -RZ, R57.H0_H0 ;  /* 0x20000039ff357230 */ /* 0x000fc40000004100 */
[----:B------:R-:W-:Y:S01]  /*9cf0*/  FFMA.FTZ R60, R5, R56, R60 ;  /* 0x00000038053c7223 */ /* 0x000fe2000001003c */
[----:B------:R-:W-:Y:S02]  /*9d00*/  HADD2.F32 R5, -RZ, R57.H1_H1 ;  /* 0x30000039ff057230 */ /* 0x000fe40000004100 */
[C---:B------:R-:W-:Y:S01]  /*9d10*/  FMUL.FTZ R54, R34.reuse, R55 ;  /* 0x0000003722367220 */ /* 0x040fe20000410000 */
[----:B------:R-:W-:Y:S01]  /*9d20*/  FMUL.FTZ R56, R34, R33 ;  /* 0x0000002122387220 */ /* 0x000fe20000410000 */
[C---:B------:R-:W-:Y:S01]  /*9d30*/  FMUL.FTZ R57, R13.reuse, R53 ;  /* 0x000000350d397220 */ /* 0x040fe20000410000 */
[----:B------:R-:W-:Y:S02]  /*9d40*/  HADD2.F32 R35, -RZ, R14.H0_H0 ;  /* 0x2000000eff237230 */ /* 0x000fe40000004100 */
[----:B------:R-:W-:Y:S01]  /*9d50*/  FMUL.FTZ R34, R13, R5 ;  /* 0x000000050d227220 */ /* 0x000fe20000410000 */
[----:B------:R-:W-:Y:S01]  /*9d60*/  FFMA.FTZ R59, R9, R33, -R54 ;  /* 0x00000021093b7223 */ /* 0x000fe20000010836 */
[----:B------:R-:W-:-:S02]  /*9d70*/  HADD2.F32 R33, -RZ, R52.H1_H1 ;  /* 0x30000034ff217230 */ /* 0x000fc40000004100 */
[C---:B------:R-:W-:Y:S01]  /*9d80*/  FFMA.FTZ R57, R4.reuse, R5, -R57 ;  /* 0x0000000504397223 */ /* 0x040fe20000010839 */
[----:B------:R-:W-:Y:S02]  /*9d90*/  HADD2.F32 R51, -RZ, R15.H0_H0 ;  /* 0x2000000fff337230 */ /* 0x000fe40000004100 */
[----:B------:R-:W-:Y:S01]  /*9da0*/  FFMA.FTZ R53, R4, R53, R34 ;  /* 0x0000003504357223 */ /* 0x000fe20000010022 */
[----:B------:R-:W-:Y:S02]  /*9db0*/  HADD2.F32 R5, -RZ, R66.H0_H0 ;  /* 0x20000042ff057230 */ /* 0x000fe40000004100 */
[----:B------:R-:W-:Y:S01]  /*9dc0*/  FFMA.FTZ R55, R9, R55, R56 ;  /* 0x0000003709377223 */ /* 0x000fe20000010038 */
[----:B------:R-:W-:Y:S02]  /*9dd0*/  HADD2.F32 R52, -RZ, R52.H0_H0 ;  /* 0x20000034ff347230 */ /* 0x000fe40000004100 */
[----:B------:R-:W-:Y:S01]  /*9de0*/  FMUL.FTZ R9, R35, R33 ;  /* 0x0000002123097220 */ /* 0x000fe20000410000 */
[----:B------:R-:W-:-:S02]  /*9df0*/  HADD2.F32 R4, -RZ, R66.H1_H1 ;  /* 0x30000042ff047230 */ /* 0x000fc40000004100 */
[-C--:B------:R-:W-:Y:S01]  /*9e00*/  FMUL.FTZ R13, R35, R5.reuse ;  /* 0x00000005230d7220 */ /* 0x080fe20000410000 */
[----:B------:R-:W-:Y:S02]  /*9e10*/  HADD2.F32 R15, -RZ, R15.H1_H1 ;  /* 0x3000000fff0f7230 */ /* 0x000fe40000004100 */
[C---:B------:R-:W-:Y:S01]  /*9e20*/  FMUL.FTZ R56, R51.reuse, R52 ;  /* 0x0000003433387220 */ /* 0x040fe20000410000 */
[----:B------:R-:W-:Y:S02]  /*9e30*/  HADD2.F32 R54, -RZ, R61.H0_H0 ;  /* 0x2000003dff367230 */ /* 0x000fe40000004100 */
[-C--:B------:R-:W-:Y:S01]  /*9e40*/  FMUL.FTZ R51, R51, R4.reuse ;  /* 0x0000000433337220 */ /* 0x080fe20000410000 */
[----:B------:R-:W-:Y:S02]  /*9e50*/  HADD2.F32 R34, -RZ, R64.H0_H0 ;  /* 0x20000040ff227230 */ /* 0x000fe40000004100 */
[C---:B------:R-:W-:Y:S01]  /*9e60*/  FFMA.FTZ R35, R6.reuse, R5, -R9 ;  /* 0x0000000506237223 */ /* 0x040fe20000010809 */
[----:B------:R-:W-:Y:S01]  /*9e70*/  FFMA.FTZ R33, R6, R33, R13 ;  /* 0x0000002106217223 */ /* 0x000fe2000001000d */
[----:B------:R-:W-:Y:S01]  /*9e80*/  FFMA.FTZ R56, R7, R4, -R56 ;  /* 0x0000000407387223 */ /* 0x000fe20000010838 */
[----:B------:R-:W-:-:S02]  /*9e90*/  HADD2.F32 R12, -RZ, R12.H1_H1 ;  /* 0x3000000cff0c7230 */ /* 0x000fc40000004100 */
[----:B------:R-:W-:Y:S01]  /*9ea0*/  FMUL.FTZ R6, R15, R54 ;  /* 0x000000360f067220 */ /* 0x000fe20000410000 */
[----:B------:R-:W-:Y:S02]  /*9eb0*/  HADD2.F32 R14, -RZ, R14.H1_H1 ;  /* 0x3000000eff0e7230 */ /* 0x000fe40000004100 */
[----:B------:R-:W-:Y:S01]  /*9ec0*/  FFMA.FTZ R51, R7, R52, R51 ;  /* 0x0000003407337223 */ /* 0x000fe20000010033 */
        /* <DEDUP_REMOVED lines=27> */
.L_x_1959:
[----:B------:R-:W-:Y:S05]  /*a080*/  BSYNC B1 ;  /* 0x0000000000017941 */ /* 0x000fea0003800000 */
.L_x_1958:
[----:B------:R-:W-:Y:S04]  /*a090*/  BSSY B1, `(.L_x_1960) ;  /* 0x000006a000017945 */ /* 0x000fe80003800000 */
[----:B------:R-:W-:Y:S05]  /*a0a0*/  @P1 BRA `(.L_x_1961) ;  /* 0x0000000400a01947 */ /* 0x000fea0003800000 */
[----:B01----:R-:W-:Y:S01]  /*a0b0*/  SHF.R.S32.HI R3, RZ, 0x1f, R71 ;  /* 0x0000001fff037819 */ /* 0x003fe20000011447 */
[--C-:B------:R-:W-:Y:S01]  /*a0c0*/  HADD2.F32 R32, -RZ, R50.reuse.H1_H1 ;  /* 0x30000032ff207230 */ /* 0x100fe20000004100 */
[----:B------:R-:W-:Y:S01]  /*a0d0*/  SHF.R.U32.HI R34, RZ, 0x10, R25 ;  /* 0x00000010ff227819 */ /* 0x000fe20000011619 */
[----:B------:R-:W-:Y:S01]  /*a0e0*/  HADD2.F32 R33, -RZ, R47.H1_H1 ;  /* 0x3000002fff217230 */ /* 0x000fe20000004100 */
[CC--:B------:R-:W-:Y:S01]  /*a0f0*/  LEA.HI R4, R3.reuse, R71.reuse, RZ, 0x3 ;  /* 0x0000004703047211 */ /* 0x0c0fe200078f18ff */
[----:B------:R-:W-:Y:S01]  /*a100*/  HADD2.F32 R50, -RZ, R50.H0_H0 ;  /* 0x20000032ff327230 */ /* 0x000fe20000004100 */
[----:B------:R-:W-:Y:S01]  /*a110*/  LEA.HI R5, R3, R71, RZ, 0x5 ;  /* 0x0000004703057211 */ /* 0x000fe200078f28ff */
[----:B------:R-:W-:Y:S01]  /*a120*/  HADD2.F32 R34, -RZ, R34.H0_H0 ;  /* 0x20000022ff227230 */ /* 0x000fe20000004100 */
        /* <DEDUP_REMOVED lines=15> */
[----:B------:R-:W-:Y:S02]  /*a220*/  LOP3.LUT R9, R4, R67, RZ, 0x3c, !PT ;  /* 0x0000004304097212 */ /* 0x000fe400078e3cff */
[--C-:B------:R-:W-:Y:S01]  /*a230*/  SHF.R.U32.HI R35, RZ, 0x10, R37.reuse ;  /* 0x00000010ff237819 */ /* 0x100fe20000011625 */
[----:B------:R-:W0:Y:S01]  /*a240*/  LDS.128 R4, [R3] ;  /* 0x0000000003047984 */ /* 0x000e220000000c00 */
[----:B------:R-:W-:Y:S01]  /*a250*/  SHF.R.U64 R54, R36, 0x10, R37 ;  /* 0x0000001024367819 */ /* 0x000fe20000001225 */
[----:B------:R-:W-:Y:S01]  /*a260*/  IMAD.IADD R9, R8, 0x1, R9 ;  /* 0x0000000108097824 */ /* 0x000fe200078e0209 */
[----:B------:R-:W-:-:S02]  /*a270*/  SHF.R.U64 R53, R38, 0x10, R39 ;  /* 0x0000001026357819 */ /* 0x000fc40000001227 */
[--C-:B------:R-:W-:Y:S01]  /*a280*/  SHF.R.U64 R51, R26, 0x10, R27.reuse ;  /* 0x000000101a337819 */ /* 0x100fe2000000121b */
[----:B------:R-:W-:Y:S01]  /*a290*/  IMAD R12, R9, 0x2, R16 ;  /* 0x00000002090c7824 */ /* 0x000fe200078e0210 */
[----:B------:R-:W-:Y:S02]  /*a2a0*/  SHF.R.U32.HI R37, RZ, 0x10, R27 ;  /* 0x00000010ff257819 */ /* 0x000fe4000001161b */
[----:B------:R-:W-:Y:S02]  /*a2b0*/  SHF.R.U32.HI R39, RZ, 0x10, R39 ;  /* 0x00000010ff277819 */ /* 0x000fe40000011627 */
[----:B------:R-:W1:Y:S01]  /*a2c0*/  LDS.128 R8, [R12+0xda00] ;  /* 0x00da00000c087984 */ /* 0x000e620000000c00 */
[--C-:B0-----:R-:W-:Y:S02]  /*a2d0*/  HADD2.F32 R13, -RZ, R5.reuse.H0_H0 ;  /* 0x20000005ff0d7230 */ /* 0x101fe40000004100 */
[----:B------:R-:W-:Y:S02]  /*a2e0*/  HADD2.F32 R14, -RZ, R5.H1_H1 ;  /* 0x30000005ff0e7230 */ /* 0x000fe40000004100 */
[----:B------:R-:W-:-:S02]  /*a2f0*/  HADD2.F32 R15, -RZ, R7.H0_H0 ;  /* 0x20000007ff0f7230 */ /* 0x000fc40000004100 */
[----:B------:R-:W-:Y:S02]  /*a300*/  HADD2.F32 R20, -RZ, R7.H1_H1 ;  /* 0x30000007ff147230 */ /* 0x000fe40000004100 */
[----:B------:R-:W-:Y:S02]  /*a310*/  HADD2.F32 R5, -RZ, R4.H0_H0 ;  /* 0x20000004ff057230 */ /* 0x000fe40000004100 */
[----:B------:R-:W-:Y:S02]  /*a320*/  HADD2.F32 R7, -RZ, R6.H0_H0 ;  /* 0x20000006ff077230 */ /* 0x000fe40000004100 */
[--C-:B-1----:R-:W-:Y:S02]  /*a330*/  HADD2.F32 R24, -RZ, R9.reuse.H0_H0 ;  /* 0x20000009ff187230 */ /* 0x102fe40000004100 */
[----:B------:R-:W-:Y:S02]  /*a340*/  HADD2.F32 R25, -RZ, R9.H1_H1 ;  /* 0x30000009ff197230 */ /* 0x000fe40000004100 */
[----:B------:R-:W-:-:S02]  /*a350*/  HADD2.F32 R26, -RZ, R11.H0_H0 ;  /* 0x2000000bff1a7230 */ /* 0x000fc40000004100 */
[CC--:B------:R-:W-:Y:S01]  /*a360*/  FMUL.FTZ R36, R24.reuse, R33.reuse ;  /* 0x0000002118247220 */ /* 0x0c0fe20000410000 */
[----:B------:R-:W-:Y:S01]  /*a370*/  FMUL.FTZ R38, R24, R32 ;  /* 0x0000002018267220 */ /* 0x000fe20000410000 */
[----:B------:R-:W-:Y:S02]  /*a380*/  HADD2.F32 R24, -RZ, R35.H0_H0 ;  /* 0x20000023ff187230 */ /* 0x000fe40000004100 */
[----:B------:R-:W-:Y:S01]  /*a390*/  FMUL.FTZ R35, R25, R34 ;  /* 0x0000002219237220 */ /* 0x000fe20000410000 */
[C---:B------:R-:W-:Y:S01]  /*a3a0*/  FFMA.FTZ R36, R13.reuse, R32, -R36 ;  /* 0x000000200d247223 */ /* 0x040fe20000010824 */
[----:B------:R-:W-:Y:S01]  /*a3b0*/  FFMA.FTZ R38, R13, R33, R38 ;  /* 0x000000210d267223 */ /* 0x000fe20000010026 */
[----:B------:R-:W-:Y:S02]  /*a3c0*/  HADD2.F32 R13, -RZ, R49.H0_H0 ;  /* 0x20000031ff0d7230 */ /* 0x000fe40000004100 */
[-C--:B------:R-:W-:Y:S01]  /*a3d0*/  FMUL.FTZ R33, R25, R24.reuse ;  /* 0x0000001819217220 */ /* 0x080fe20000410000 */
[----:B------:R-:W-:Y:S01]  /*a3e0*/  FFMA.FTZ R35, R14, R24, -R35 ;  /* 0x000000180e237223 */ /* 0x000fe20000010823 */
[----:B------:R-:W-:Y:S01]  /*a3f0*/  FMUL.FTZ R24, R26, R50 ;  /* 0x000000321a187220 */ /* 0x000fe20000410000 */
[----:B------:R-:W-:-:S02]  /*a400*/  HADD2.F32 R25, -RZ, R37.H0_H0 ;  /* 0x20000025ff197230 */ /* 0x000fc40000004100 */
[----:B------:R-:W-:Y:S01]  /*a410*/  FFMA.FTZ R33, R14, R34, R33 ;  /* 0x000000220e217223 */ /* 0x000fe20000010021 */
[----:B------:R-:W-:Y:S02]  /*a420*/  HADD2.F32 R27, -RZ, R11.H1_H1 ;  /* 0x3000000bff1b7230 */ /* 0x000fe40000004100 */
[-C--:B------:R-:W-:Y:S01]  /*a430*/  FMUL.FTZ R37, R26, R13.reuse ;  /* 0x0000000d1a257220 */ /* 0x080fe20000410000 */
[C---:B------:R-:W-:Y:S01]  /*a440*/  FFMA.FTZ R34, R15.reuse, R13, -R24 ;  /* 0x0000000d0f227223 */ /* 0x040fe20000010818 */
[----:B------:R-:W-:Y:S02]  /*a450*/  HADD2.F32 R9, -RZ, R8.H0_H0 ;  /* 0x20000008ff097230 */ /* 0x000fe40000004100 */
[----:B------:R-:W-:Y:S02]  /*a460*/  HADD2.F32 R13, -RZ, R39.H0_H0 ;  /* 0x20000027ff0d7230 */ /* 0x000fe40000004100 */
[----:B------:R-:W-:Y:S01]  /*a470*/  FFMA.FTZ R37, R15, R50, R37 ;  /* 0x000000320f257223 */ /* 0x000fe20000010025 */
[----:B------:R-:W-:-:S02]  /*a480*/  HADD2.F32 R26, -RZ, R47.H0_H0 ;  /* 0x2000002fff1a7230 */ /* 0x000fc40000004100 */
[C---:B------:R-:W-:Y:S01]  /*a490*/  FMUL.FTZ R15, R27.reuse, R25 ;  /* 0x000000191b0f7220 */ /* 0x040fe20000410000 */
[----:B------:R-:W-:Y:S02]  /*a4a0*/  HADD2.F32 R14, -RZ, R48.H1_H1 ;  /* 0x30000030ff0e7230 */ /* 0x000fe40000004100 */
[----:B------:R-:W-:Y:S01]  /*a4b0*/  FMUL.FTZ R27, R27, R13 ;  /* 0x0000000d1b1b7220 */ /* 0x000fe20000410000 */
[----:B------:R-:W-:Y:S02]  /*a4c0*/  HADD2.F32 R11, -RZ, R10.H0_H0 ;  /* 0x2000000aff0b7230 */ /* 0x000fe40000004100 */
[C---:B------:R-:W-:Y:S01]  /*a4d0*/  FMUL.FTZ R32, R9.reuse, R26 ;  /* 0x0000001a09207220 */ /* 0x040fe20000410000 */
[----:B------:R-:W-:Y:S02]  /*a4e0*/  HADD2.F32 R48, -RZ, R48.H0_H0 ;  /* 0x20000030ff307230 */ /* 0x000fe40000004100 */
[----:B------:R-:W-:Y:S01]  /*a4f0*/  FMUL.FTZ R9, R9, R14 ;  /* 0x0000000e09097220 */ /* 0x000fe20000410000 */
[----:B------:R-:W-:-:S02]  /*a500*/  HADD2.F32 R24, -RZ, R49.H1_H1 ;  /* 0x30000031ff187230 */ /* 0x000fc40000004100 */
[C---:B------:R-:W-:Y:S01]  /*a510*/  FFMA.FTZ R39, R20.reuse, R13, -R15 ;  /* 0x0000000d14277223 */ /* 0x040fe2000001080f */
[----:B------:R-:W-:Y:S01]  /*a520*/  FFMA.FTZ R50, R20, R25, R27 ;  /* 0x0000001914327223 */ /* 0x000fe2000001001b */
[----:B------:R-:W-:Y:S01]  /*a530*/  FFMA.FTZ R32, R5, R14, -R32 ;  /* 0x0000000e05207223 */ /* 0x000fe20000010820 */
[C---:B------:R-:W-:Y:S01]  /*a540*/  FMUL.FTZ R20, R11.reuse, R48 ;  /* 0x000000300b147220 */ /* 0x040fe20000410000 */
[----:B------:R-:W-:Y:S01]  /*a550*/  FMUL.FTZ R14, R11, R24 ;  /* 0x000000180b0e7220 */ /* 0x000fe20000410000 */
[----:B------:R-:W-:Y:S02]  /*a560*/  HADD2.F32 R8, -RZ, R8.H1_H1 ;  /* 0x30000008ff087230 */ /* 0x000fe40000004100 */
[----:B------:R-:W-:Y:S01]  /*a570*/  FFMA.FTZ R26, R5, R26, R9 ;  /* 0x0000001a051a7223 */ /* 0x000fe20000010009 */
[----:B------:R-:W-:Y:S02]  /*a580*/  HADD2.F32 R10, -RZ, R10.H1_H1 ;  /* 0x3000000aff0a7230 */ /* 0x000fe40000004100 */
[----:B------:R-:W-:Y:S01]  /*a590*/  FFMA.FTZ R20, R7, R24, -R20 ;  /* 0x0000001807147223 */ /* 0x000fe20000010814 */
[----:B------:R-:W-:-:S02]  /*a5a0*/  HADD2.F32 R11, -RZ, R52.H0_H0 ;  /* 0x20000034ff0b7230 */ /* 0x000fc40000004100 */
[----:B------:R-:W-:Y:S01]  /*a5b0*/  FFMA.FTZ R14, R7, R48, R14 ;  /* 0x00000030070e7223 */ /* 0x000fe2000001000e */
[----:B------:R-:W-:Y:S02]  /*a5c0*/  HADD2.F32 R13, -RZ, R51.H0_H0 ;  /* 0x20000033ff0d7230 */ /* 0x000fe40000004100 */
[----:B------:R-:W-:Y:S02]  /*a5d0*/  HADD2.F32 R5, -RZ, R54.H0_H0 ;  /* 0x20000036ff057230 */ /* 0x000fe40000004100 */
[----:B------:R-:W-:Y:S01]  /*a5e0*/  FMUL.FTZ R7, R8, R11 ;  /* 0x0000000b08077220 */ /* 0x000fe20000410000 */
[----:B------:R-:W-:Y:S02]  /*a5f0*/  HADD2.F32 R9, -RZ, R53.H0_H0 ;  /* 0x20000035ff097230 */ /* 0x000fe40000004100 */
[----:B------:R-:W-:Y:S01]  /*a600*/  FMUL.FTZ R27, R10, R13 ;  /* 0x0000000d0a1b7220 */ /* 0x000fe20000410000 */
[----:B------:R-:W-:Y:S02]  /*a610*/  HADD2.F32 R4, -RZ, R4.H1_H1 ;  /* 0x30000004ff047230 */ /* 0x000fe40000004100 */
[----:B------:R-:W-:Y:S01]  /*a620*/  FMUL.FTZ R8, R8, R5 ;  /* 0x0000000508087220 */ /* 0x000fe20000410000 */
[----:B------:R-:W-:-:S02]  /*a630*/  HADD2.F32 R6, -RZ, R6.H1_H1 ;  /* 0x30000006ff067230 */ /* 0x000fc40000004100 */
        /* <DEDUP_REMOVED lines=8> */
[----:B------:R-:W-:-:S02]  /*a6c0*/  F2FP.F16.F32.PACK_AB R6, R27, R20 ;  /* 0x000000141b06723e */ /* 0x000fc400000000ff */
[----:B------:R-:W-:Y:S02]  /*a6d0*/  F2FP.F16.F32.PACK_AB R9, R33, R38 ;  /* 0x000000262109723e */ /* 0x000fe400000000ff */
[----:B------:R-:W-:Y:S01]  /*a6e0*/  F2FP.F16.F32.PACK_AB R11, R50, R37 ;  /* 0x00000025320b723e */ /* 0x000fe200000000ff */
[----:B------:R2:W-:Y:S01]  /*a6f0*/  STS.128 [R3], R4 ;  /* 0x0000000403007388 */ /* 0x0005e20000000c00 */
[----:B------:R-:W-:Y:S02]  /*a700*/  F2FP.F16.F32.PACK_AB R8, R25, R26 ;  /* 0x0000001a1908723e */ /* 0x000fe400000000ff */
[----:B------:R-:W-:-:S05]  /*a710*/  F2FP.F16.F32.PACK_AB R10, R13, R14 ;  /* 0x0000000e0d0a723e */ /* 0x000fca00000000ff */
[----:B------:R2:W-:Y:S02]  /*a720*/  STS.128 [R12+0xda00], R8 ;  /* 0x00da00080c007388 */ /* 0x0005e40000000c00 */
.L_x_1961:
[----:B------:R-:W-:Y:S05]  /*a730*/  BSYNC B1 ;  /* 0x0000000000017941 */ /* 0x000fea0003800000 */
.L_x_1960:
[----:B------:R-:W-:Y:S05]  /*a740*/  @P2 BRA `(.L_x_1939) ;  /* 0x0000000400a02947 */ /* 0x000fea0003800000 */
[----:B012---:R-:W-:Y:S01]  /*a750*/  SHF.R.S32.HI R3, RZ, 0x1f, R70 ;  /* 0x0000001fff037819 */ /* 0x007fe20000011446 */
[----:B------:R-:W-:Y:S01]  /*a760*/  HADD2.F32 R26, -RZ, R45.H1_H1 ;  /* 0x3000002dff1a7230 */ /* 0x000fe20000004100 */
[----:B------:R-:W-:Y:S01]  /*a770*/  SHF.R.U64 R35, R28, 0x10, R29 ;  /* 0x000000101c237819 */ /* 0x000fe2000000121d */
[----:B------:R-:W-:Y:S01]  /*a780*/  HADD2.F32 R27, -RZ, R21.H1_H1 ;  /* 0x30000015ff1b7230 */ /* 0x000fe20000004100 */
[CC--:B------:R-:W-:Y:S01]  /*a790*/  LEA.HI R4, R3.reuse, R70.reuse, RZ, 0x3 ;  /* 0x0000004603047211 */ /* 0x0c0fe200078f18ff */
[----:B------:R-:W-:Y:S01]  /*a7a0*/  HADD2.F32 R45, -RZ, R45.H0_H0 ;  /* 0x2000002dff2d7230 */ /* 0x000fe20000004100 */
[----:B------:R-:W-:Y:S01]  /*a7b0*/  LEA.HI R3, R3, R70, RZ, 0x5 ;  /* 0x0000004603037211 */ /* 0x000fe200078f28ff */
[----:B------:R-:W-:Y:S01]  /*a7c0*/  HADD2.F32 R21, -RZ, R21.H0_H0 ;  /* 0x20000015ff157230 */ /* 0x000fe20000004100 */
[--C-:B------:R-:W-:Y:S02]  /*a7d0*/  SHF.R.S32.HI R5, RZ, 0x3, R4.reuse ;  /* 0x00000003ff057819 */ /* 0x100fe40000011404 */
[----:B-----5:R-:W-:-:S02]  /*a7e0*/  LOP3.LUT R4, R69, 0x18, R4, 0xf8, !PT ;  /* 0x0000001845047812 */ /* 0x020fc400078ef804 */
[----:B------:R-:W-:Y:S02]  /*a7f0*/  LEA.HI R0, R0, R5, RZ, 0x1d ;  /* 0x0000000500007211 */ /* 0x000fe400078fe8ff */
[----:B------:R-:W-:Y:S02]  /*a800*/  SHF.R.S32.HI R5, RZ, 0x5, R3 ;  /* 0x00000005ff057819 */ /* 0x000fe40000011403 */
[----:B------:R-:W-:Y:S02]  /*a810*/  SHF.R.S32.HI R3, RZ, 0x1f, R0 ;  /* 0x0000001fff037819 */ /* 0x000fe40000011400 */
[----:B------:R-:W-:Y:S01]  /*a820*/  LOP3.LUT R4, R4, R67, RZ, 0x3c, !PT ;  /* 0x0000004304047212 */ /* 0x000fe200078e3cff */
[----:B------:R-:W-:Y:S01]  /*a830*/  IMAD R5, R5, 0x1800, R68 ;  /* 0x0000180005057824 */ /* 0x000fe200078e0244 */
[----:B------:R-:W-:Y:S01]  /*a840*/  LEA.HI R3, R3, R0, RZ, 0x2 ;  /* 0x0000000003037211 */ /* 0x000fe200078f10ff */
[----:B------:R-:W-:Y:S01]  /*a850*/  IMAD.SHL.U32 R0, R0, 0x8, RZ ;  /* 0x0000000800007824 */ /* 0x000fe200078e00ff */
[----:B------:R-:W-:Y:S01]  /*a860*/  SHF.R.U32.HI R28, RZ, 0x10, R29 ;  /* 0x00000010ff1c7819 */ /* 0x000fe2000001161d */
[----:B------:R-:W-:Y:S01]  /*a870*/  IMAD.IADD R4, R5, 0x1, R4 ;  /* 0x0000000105047824 */ /* 0x000fe200078e0204 */
[----:B------:R-:W-:-:S02]  /*a880*/  SHF.R.S32.HI R3, RZ, 0x2, R3 ;  /* 0x00000002ff037819 */ /* 0x000fc40000011403 */
[----:B------:R-:W-:Y:S01]  /*a890*/  LOP3.LUT R0, R69, 0x18, R0, 0xf8, !PT ;  /* 0x0000001845007812 */ /* 0x000fe200078ef800 */
[----:B------:R-:W-:Y:S01]  /*a8a0*/  HADD2.F32 R28, -RZ, R28.H0_H0 ;  /* 0x2000001cff1c7230 */ /* 0x000fe20000004100 */
[----:B------:R-:W-:Y:S01]  /*a8b0*/  LEA R38, R4, UR61, 0x1 ;  /* 0x0000003d04267c11 */ /* 0x000fe2000f8e08ff */
[----:B------:R-:W-:Y:S01]  /*a8c0*/  IMAD R3, R3, 0x1800, R68 ;  /* 0x0000180003037824 */ /* 0x000fe200078e0244 */
[----:B------:R-:W-:Y:S02]  /*a8d0*/  LOP3.LUT R0, R0, R67, RZ, 0x3c, !PT ;  /* 0x0000004300007212 */ /* 0x000fe400078e3cff */
[--C-:B------:R-:W-:Y:S01]  /*a8e0*/  SHF.R.U64 R37, R40, 0x10, R41.reuse ;  /* 0x0000001028257819 */ /* 0x100fe20000001229 */
[----:B------:R-:W0:Y:S01]  /*a8f0*/  LDS.128 R4, [R38] ;  /* 0x0000000026047984 */ /* 0x000e220000000c00 */
[----:B------:R-:W-:Y:S01]  /*a900*/  SHF.R.U32.HI R40, RZ, 0x10, R41 ;  /* 0x00000010ff287819 */ /* 0x000fe20000011629 */
[----:B------:R-:W-:Y:S01]  /*a910*/  IMAD.IADD R3, R3, 0x1, R0 ;  /* 0x0000000103037824 */ /* 0x000fe200078e0200 */
[----:B------:R-:W-:-:S02]  /*a920*/  SHF.R.U64 R34, R30, 0x10, R31 ;  /* 0x000000101e227819 */ /* 0x000fc4000000121f */
[----:B------:R-:W-:Y:S02]  /*a930*/  SHF.R.U32.HI R33, RZ, 0x10, R31 ;  /* 0x00000010ff217819 */ /* 0x000fe4000001161f */
[----:B------:R-:W-:Y:S02]  /*a940*/  LEA R3, R3, R16, 0x1 ;  /* 0x0000001003037211 */ /* 0x000fe400078e08ff */
[--C-:B------:R-:W-:Y:S02]  /*a950*/  SHF.R.U64 R36, R42, 0x10, R43.reuse ;  /* 0x000000102a247819 */ /* 0x100fe4000000122b */
[----:B------:R-:W-:Y:S01]  /*a960*/  SHF.R.U32.HI R42, RZ, 0x10, R43 ;  /* 0x00000010ff2a7819 */ /* 0x000fe2000001162b */
[----:B------:R-:W1:Y:S01]  /*a970*/  LDS.128 R8, [R3+0xda00] ;  /* 0x00da000003087984 */ /* 0x000e620000000c00 */
[--C-:B0-----:R-:W-:Y:S02]  /*a980*/  HADD2.F32 R12, -RZ, R5.reuse.H0_H0 ;  /* 0x20000005ff0c7230 */ /* 0x101fe40000004100 */
[----:B------:R-:W-:-:S02]  /*a990*/  HADD2.F32 R5, -RZ, R5.H1_H1 ;  /* 0x30000005ff057230 */ /* 0x000fc40000004100 */
[--C-:B------:R-:W-:Y:S02]  /*a9a0*/  HADD2.F32 R13, -RZ, R7.reuse.H0_H0 ;  /* 0x20000007ff0d7230 */ /* 0x100fe40000004100 */
[----:B------:R-:W-:Y:S02]  /*a9b0*/  HADD2.F32 R14, -RZ, R7.H1_H1 ;  /* 0x30000007ff0e7230 */ /* 0x000fe40000004100 */
[----:B------:R-:W-:Y:S02]  /*a9c0*/  HADD2.F32 R0, -RZ, R4.H0_H0 ;  /* 0x20000004ff007230 */ /* 0x000fe40000004100 */
[----:B------:R-:W-:Y:S02]  /*a9d0*/  HADD2.F32 R7, -RZ, R6.H0_H0 ;  /* 0x20000006ff077230 */ /* 0x000fe40000004100 */
[--C-:B-1----:R-:W-:Y:S02]  /*a9e0*/  HADD2.F32 R15, -RZ, R9.reuse.H0_H0 ;  /* 0x20000009ff0f7230 */ /* 0x102fe40000004100 */
[----:B------:R-:W-:-:S02]  /*a9f0*/  HADD2.F32 R20, -RZ, R9.H1_H1 ;  /* 0x30000009ff147230 */ /* 0x000fc40000004100 */
[----:B------:R-:W-:Y:S02]  /*aa00*/  HADD2.F32 R24, -RZ, R11.H0_H0 ;  /* 0x2000000bff187230 */ /* 0x000fe40000004100 */
[CC--:B------:R-:W-:Y:S01]  /*aa10*/  FMUL.FTZ R29, R15.reuse, R27.reuse ;  /* 0x0000001b0f1d7220 */ /* 0x0c0fe20000410000 */
[----:B------:R-:W-:Y:S01]  /*aa20*/  FMUL.FTZ R31, R15, R26 ;  /* 0x0000001a0f1f7220 */ /* 0x000fe20000410000 */
[----:B------:R-:W-:Y:S02]  /*aa30*/  HADD2.F32 R15, -RZ, R40.H0_H0 ;  /* 0x20000028ff0f7230 */ /* 0x000fe40000004100 */
[----:B------:R-:W-:Y:S01]  /*aa40*/  FMUL.FTZ R30, R20, R28 ;  /* 0x0000001c141e7220 */ /* 0x000fe20000410000 */
[C---:B------:R-:W-:Y:S01]  /*aa50*/  FFMA.FTZ R29, R12.reuse, R26, -R29 ;  /* 0x0000001a0c1d7223 */ /* 0x040fe2000001081d */
[----:B------:R-:W-:Y:S01]  /*aa60*/  FFMA.FTZ R31, R12, R27, R31 ;  /* 0x0000001b0c1f7223 */ /* 0x000fe2000001001f */
[----:B------:R-:W-:Y:S02]  /*aa70*/  HADD2.F32 R26, -RZ, R44.H1_H1 ;  /* 0x3000002cff1a7230 */ /* 0x000fe40000004100 */
[----:B------:R-:W-:Y:S01]  /*aa80*/  FMUL.FTZ R20, R20, R15 ;  /* 0x0000000f14147220 */ /* 0x000fe20000410000 */
[----:B------:R-:W-:-:S02]  /*aa90*/  HADD2.F32 R12, -RZ, R46.H1_H1 ;  /* 0x3000002eff0c7230 */ /* 0x000fc40000004100 */
[C---:B------:R-:W-:Y:S01]  /*aaa0*/  FFMA.FTZ R30, R5.reuse, R15, -R30 ;  /* 0x0000000f051e7223 */ /* 0x040fe2000001081e */
[----:B------:R-:W-:Y:S02]  /*aab0*/  HADD2.F32 R25, -RZ, R11.H1_H1 ;  /* 0x3000000bff197230 */ /* 0x000fe40000004100 */
[C---:B------:R-:W-:Y:S01]  /*aac0*/  FMUL.FTZ R32, R24.reuse, R26 ;  /* 0x0000001a18207220 */ /* 0x040fe20000410000 */
[----:B------:R-:W-:Y:S02]  /*aad0*/  HADD2.F32 R15, -RZ, R33.H0_H0 ;  /* 0x20000021ff0f7230 */ /* 0x000fe40000004100 */
[----:B------:R-:W-:Y:S01]  /*aae0*/  FMUL.FTZ R27, R24, R12 ;  /* 0x0000000c181b7220 */ /* 0x000fe20000410000 */
[----:B------:R-:W-:Y:S01]  /*aaf0*/  FFMA.FTZ R20, R5, R28, R20 ;  /* 0x0000001c05147223 */ /* 0x000fe20000010014 */
[----:B------:R-:W-:Y:S02]  /*ab00*/  HADD2.F32 R5, -RZ, R42.H0_H0 ;  /* 0x2000002aff057230 */ /* 0x000fe40000004100 */
[C---:B------:R-:W-:Y:S01]  /*ab10*/  FFMA.FTZ R32, R13.reuse, R12, -R32 ;  /* 0x0000000c0d207223 */ /* 0x040fe20000010820 */
[----:B------:R-:W-:Y:S01]  /*ab20*/  FFMA.FTZ R27, R13, R26, R27 ;  /* 0x0000001a0d1b7223 */ /* 0x000fe2000001001b */
[----:B------:R-:W-:-:S02]  /*ab30*/  HADD2.F32 R9, -RZ, R8.H0_H0 ;  /* 0x20000008ff097230 */ /* 0x000fc40000004100 */
[C---:B------:R-:W-:Y:S01]  /*ab40*/  FMUL.FTZ R13, R25.reuse, R15 ;  /* 0x0000000f190d7220 */ /* 0x040fe20000410000 */
[-C--:B------:R-:W-:Y:S01]  /*ab50*/  FMUL.FTZ R33, R25, R5.reuse ;  /* 0x0000000519217220 */ /* 0x080fe20000410000 */
[----:B------:R-:W-:Y:S02]  /*ab60*/  HADD2.F32 R11, -RZ, R10.H0_H0 ;  /* 0x2000000aff0b7230 */ /* 0x000fe40000004100 */
[C---:B------:R-:W-:Y:S01]  /*ab70*/  FFMA.FTZ R25, R14.reuse, R5, -R13 ;  /* 0x000000050e197223 */ /* 0x040fe2000001080d */
[----:B------:R-:W-:Y:S02]  /*ab80*/  HADD2.F32 R44, -RZ, R44.H0_H0 ;  /* 0x2000002cff2c7230 */ /* 0x000fe40000004100 */
[C---:B------:R-:W-:Y:S01]  /*ab90*/  FMUL.FTZ R5, R9.reuse, R21 ;  /* 0x0000001509057220 */ /* 0x040fe20000410000 */
[----:B------:R-:W-:Y:S02]  /*aba0*/  HADD2.F32 R46, -RZ, R46.H0_H0 ;  /* 0x2000002eff2e7230 */ /* 0x000fe40000004100 */
[----:B------:R-:W-:Y:S01]  /*abb0*/  FMUL.FTZ R12, R9, R45 ;  /* 0x0000002d090c7220 */ /* 0x000fe20000410000 */
[----:B------:R-:W-:Y:S01]  /*abc0*/  FFMA.FTZ R24, R14, R15, R33 ;  /* 0x0000000f0e187223 */ /* 0x000fe20000010021 */
[C---:B------:R-:W-:Y:S01]  /*abd0*/  FFMA.FTZ R45, R0.reuse, R45, -R5 ;  /* 0x0000002d002d7223 */ /* 0x040fe20000010805 */
[C---:B------:R-:W-:Y:S01]  /*abe0*/  FMUL.FTZ R14, R11.reuse, R44 ;  /* 0x0000002c0b0e7220 */ /* 0x040fe20000410000 */
[----:B------:R-:W-:Y:S01]  /*abf0*/  FFMA.FTZ R12, R0, R21, R12 ;  /* 0x00000015000c7223 */ /* 0x000fe2000001000c */
[----:B------:R-:W-:Y:S01]  /*ac00*/  FMUL.FTZ R0, R11, R46 ;  /* 0x0000002e0b007220 */ /* 0x000fe20000410000 */
[----:B------:R-:W-:-:S02]  /*ac10*/  HADD2.F32 R8, -RZ, R8.H1_H1 ;  /* 0x30000008ff087230 */ /* 0x000fc40000004100 */
[C---:B------:R-:W-:Y:S01]  /*ac20*/  FFMA.FTZ R14, R7.reuse, R46, -R14 ;  /* 0x0000002e070e7223 */ /* 0x040fe2000001080e */
[----:B------:R-:W-:Y:S02]  /*ac30*/  HADD2.F32 R10, -RZ, R10.H1_H1 ;  /* 0x3000000aff0a7230 */ /* 0x000fe40000004100 */
[----:B------:R-:W-:Y:S01]  /*ac40*/  FFMA.FTZ R44, R7, R44, R0 ;  /* 0x0000002c072c7223 */ /* 0x000fe20000010000 */
[----:B------:R-:W-:Y:S02]  /*ac50*/  HADD2.F32 R11, -RZ, R35.H0_H0 ;  /* 0x20000023ff0b7230 */ /* 0x000fe40000004100 */
[----:B------:R-:W-:Y:S02]  /*ac60*/  HADD2.F32 R13, -RZ, R34.H0_H0 ;  /* 0x20000022ff0d7230 */ /* 0x000fe40000004100 */
        /* <DEDUP_REMOVED lines=22> */
.L_x_1939:
[----:B------:R-:W-:Y:S05]  /*add0*/  BSYNC B0 ;  /* 0x0000000000007941 */ /* 0x000fea0003800000 */
.L_x_1929:
        /* <DEDUP_REMOVED lines=8> */
.L_x_1927:
[----:B------:R-:W-:-:S06]  /*ae60*/  ULOP3.LUT UR4, UR60, 0x1, URZ, 0xfc, !UPT ;  /* 0x000000013c047892 */ /* 0x000fcc000f8efc3f */
[----:B0--3--:R-:W-:-:S05]  /*ae70*/  IMAD.U32 R0, RZ, RZ, UR4 ;  /* 0x00000004ff007e24 */ /* 0x009fca000f8e00ff */
[----:B------:R-:W-:-:S13]  /*ae80*/  ISETP.NE.AND P0, PT, R0, 0x3, PT ;  /* 0x000000030000780c */ /* 0x000fda0003f05270 */
[----:B------:R-:W-:Y:S05]  /*ae90*/  @!P0 BRA `(.L_x_1962) ;  /* 0x0000000000048947 */ /* 0x000fea0003800000 */
[----:B------:R-:W-:Y:S01]  /*aea0*/  BPT.TRAP 0x1 ;  /* 0x000000040000795c */ /* 0x000fe20000300000 */
.L_x_1962:
[----:B-12-4-:R-:W2:Y:S01]  /*aeb0*/  LDL R3, [R1+0x38] ;  /* 0x0000380001037983 */ /* 0x016ea20000100800 */
[----:B------:R-:W-:Y:S01]  /*aec0*/  IMAD R0, R22, 0x8, R16 ;  /* 0x0000000816007824 */ /* 0x000fe200078e0210 */
[----:B--2---:R-:W-:-:S04]  /*aed0*/  SHF.L.U32 R5, R3, 0x1f, RZ ;  /* 0x0000001f03057819 */ /* 0x004fc800000006ff */
[----:B------:R0:W1:Y:S01]  /*aee0*/  SYNCS.PHASECHK.TRANS64.TRYWAIT P1, [R0+URZ+0x31c30], R5 ;  /* 0x031c3005000075a7 */ /* 0x000062000802017f */
[----:B------:R-:W-:Y:S05]  /*aef0*/  @!P0 BRA `(.L_x_1963) ;  /* 0x0000000000048947 */ /* 0x000fea0003800000 */
[----:B------:R-:W-:Y:S01]  /*af00*/  BPT.TRAP 0x1 ;  /* 0x000000040000795c */ /* 0x000fe20000300000 */
.L_x_1963:
        /* <DEDUP_REMOVED lines=9> */
[----:B-1----:R-:W-:Y:S05]  /*afa0*/  @P1 BRA `(.L_x_1964) ;  /* 0x0000000000081947 */ /* 0x002fea0003800000 */
[----:B------:R-:W1:Y:S02]  /*afb0*/  SYNCS.PHASECHK.TRANS64.TRYWAIT P1, [R0+URZ+0x31c30], R5 ;  /* 0x031c3005000075a7 */ /* 0x000e64000802017f */
[----:B-1----:R-:W-:Y:S05]  /*afc0*/  @!P1 BRA `(.L_x_1965) ;  /* 0x0000018000d49947 */ /* 0x002fea0003800000 */
.L_x_1964:
[----:B------:R-:W3:Y:S01]  /*afd0*/  LDL R4, [R1+0x58] ;  /* 0x0000580001047983 */ /* 0x000ee20000100800 */
[----:B--2---:R-:W-:Y:S01]  /*afe0*/  LOP3.LUT R2, R3, 0x10000, RZ, 0xfc, !PT ;  /* 0x0001000003027812 */ /* 0x004fe200078efcff */
[----:B------:R-:W-:Y:S02]  /*aff0*/  IMAD.MOV.U32 R15, RZ, RZ, -0x7fffffe0 ;  /* 0x80000020ff0f7424 */ /* 0x000fe400078e00ff */
[----:B------:R-:W-:Y:S01]  /*b000*/  IMAD.MOV.U32 R3, RZ, RZ, -0x7fffffe0 ;  /* 0x80000020ff037424 */ /* 0x000fe200078e00ff */
[----:B------:R-:W-:Y:S05]  /*b010*/  WARPSYNC.ALL ;  /* 0x0000000000007948 */ /* 0x000fea0003800000 */
[----:B------:R-:W-:Y:S01]  /*b020*/  R2UR UR7, R15 ;  /* 0x000000000f0772ca */ /* 0x000fe200000e0000 */
[----:B------:R-:W2:Y:S01]  /*b030*/  LDL R101, [R1+0x40] ;  /* 0x0000400001657983 */ /* 0x000ea20000100800 */
[----:B------:R-:W-:-:S02]  /*b040*/  R2UR UR4, R2 ;  /* 0x00000000020472ca */ /* 0x000fc400000e0000 */
[C---:B------:R-:W-:Y:S01]  /*b050*/  R2UR UR5, R3.reuse ;  /* 0x00000000030572ca */ /* 0x040fe200000e0000 */
[----:B------:R-:W-:Y:S01]  /*b060*/  WARPGROUP.ARRIVE ;  /* 0x00000000000079c5 */ /* 0x000fe20000000000 */
[----:B01----:R-:W-:Y:S01]  /*b070*/  IMAD.MOV.U32 R5, RZ, RZ, -0x7fffffe0 ;  /* 0x80000020ff057424 */ /* 0x003fe200078e00ff */
[----:B------:R-:W4:Y:S01]  /*b080*/  LDL R100, [R1+0x68] ;  /* 0x0000680001647983 */ /* 0x000f220000100800 */
[----:B------:R-:W-:Y:S01]  /*b090*/  IMAD.MOV.U32 R7, RZ, RZ, -0x7fffffe0 ;  /* 0x80000020ff077424 */ /* 0x000fe200078e00ff */
[C---:B------:R-:W-:Y:S02]  /*b0a0*/  R2UR UR8, R2.reuse ;  /* 0x00000000020872ca */ /* 0x040fe400000e0000 */
[----:B------:R-:W-:Y:S01]  /*b0b0*/  R2UR UR9, R3 ;  /* 0x00000000030972ca */ /* 0x000fe200000e0000 */
[----:B------:R-:W4:Y:S01]  /*b0c0*/  LDL R103, [R1+0x34] ;  /* 0x0000340001677983 */ /* 0x000f220000100800 */
[----:B------:R-:W-:Y:S02]  /*b0d0*/  R2UR UR11, R7 ;  /* 0x00000000070b72ca */ /* 0x000fe400000e0000 */
[C---:B------:R-:W-:Y:S01]  /*b0e0*/  R2UR UR12, R2.reuse ;  /* 0x00000000020c72ca */ /* 0x040fe200000e0000 */
[----:B------:R-:W4:Y:S01]  /*b0f0*/  LDL R102, [R1+0x6c] ;  /* 0x00006c0001667983 */ /* 0x000f220000100800 */
[C---:B------:R-:W-:Y:S01]  /*b100*/  R2UR UR13, R3.reuse ;  /* 0x00000000030d72ca */ /* 0x040fe200000e0000 */
[----:B------:R-:W-:Y:S01]  /*b110*/  IMAD.MOV.U32 R9, RZ, RZ, -0x7fffffe0 ;  /* 0x80000020ff097424 */ /* 0x000fe200078e00ff */
[----:B------:R-:W-:Y:S01]  /*b120*/  R2UR UR16, R2 ;  /* 0x00000000021072ca */ /* 0x000fe200000e0000 */
[----:B------:R-:W4:Y:S01]  /*b130*/  LDL R99, [R1+0x2c] ;  /* 0x00002c0001637983 */ /* 0x000f220000100800 */
[----:B------:R-:W-:-:S02]  /*b140*/  R2UR UR17, R3 ;  /* 0x00000000031172ca */ /* 0x000fc400000e0000 */
[----:B------:R-:W-:Y:S01]  /*b150*/  R2UR UR19, R9 ;  /* 0x00000000091372ca */ /* 0x000fe200000e0000 */
[----:B---3--:R-:W-:-:S05]  /*b160*/  IMAD R14, R22, 0x6c0, R4 ;  /* 0x000006c0160e7824 */ /* 0x008fca00078e0204 */
        /* <DEDUP_REMOVED lines=64> */
[----:B------:R-:W-:Y:S02]  /*b570*/  IMAD.MOV.U32 R5, RZ, RZ, -0x7fffffe0 ;  /* 0x80000020ff057424 */ /* 0x000fe400078e00ff */
[----:B------:R-:W-:Y:S02]  /*b580*/  VIADD R12, R2, 0x2 ;  /* 0x00000002020c7836 */ /* 0x000fe40000000000 */
[----:B------:R-:W-:Y:S01]  /*b590*/  IMAD.MOV.U32 R13, RZ, RZ, -0x7fffffe0 ;  /* 0x80000020ff0d7424 */ /* 0x000fe200078e00ff */
[----:B------:R-:W-:Y:S02]  /*b5a0*/  R2UR UR38, R4 ;  /* 0x00000000042672ca */ /* 0x000fe400000e0000 */
[----:B------:R-:W-:-:S02]  /*b5b0*/  R2UR UR39, R5 ;  /* 0x00000000052772ca */ /* 0x000fc400000e0000 */
        /* <DEDUP_REMOVED lines=161> */
[----:B------:R-:W-:-:S03]  /*bfd0*/  IMAD.MOV.U32 R7, RZ, RZ, -0x7fffffe0 ;  /* 0x80000020ff077424 */ /* 0x000fc600078e00ff */
[----:B------:R-:W-:Y:S01]  /*bfe0*/  R2UR UR38, R6 ;  /* 0x00000000062672ca */ /* 0x000fe200000e0000 */
[----:B------:R-:W-:Y:S01]  /*bff0*/  VIADD R6, R2, 0x302 ;  /* 0x0000030202067836 */ /* 0x000fe20000000000 */
[----:B------:R-:W-:Y:S01]  /*c000*/  R2UR UR39, R7 ;  /* 0x00000000072772ca */ /* 0x000fe200000e0000 */
[----:B------:R-:W-:-:S03]  /*c010*/  IMAD.MOV.U32 R7, RZ, RZ, -0x7fffffe0 ;  /* 0x80000020ff077424 */ /* 0x000fc600078e00ff */
[----:B------:R-:W-:Y:S02]  /*c020*/  R2UR UR36, R6 ;  /* 0x00000000062472ca */ /* 0x000fe400000e0000 */
[----:B------:R-:W-:Y:S01]  /*c030*/  R2UR UR37, R7 ;  /* 0x00000000072572ca */ /* 0x000fe200000e0000 */
[----:B------:R-:W-:Y:S02]  /*c040*/  WARPGROUP.DEPBAR.LE gsb0, 0x0 ;  /* 0x00008000000079c5 */ /* 0x000fe40000010000 */
        /* <DEDUP_REMOVED lines=75> */
[----:B------:R-:W-:-:S04]  /*c500*/  MOV R11, 0x80000020 ;  /* 0x80000020000b7802 */ /* 0x000fc80000000f00 */
        /* <DEDUP_REMOVED lines=102> */
[----:B------:R-:W-:Y:S01]  /*cb70*/  R2UR UR8, R4 ;  /* 0x00000000040872ca */ /* 0x000fe200000e0000 */
[----:B------:R-:W-:Y:S01]  /*cb80*/  IMAD.MOV.U32 R21, RZ, RZ, -0x7fffffe0 ;  /* 0x80000020ff157424 */ /* 0x000fe200078e00ff */
[----:B------:R-:W-:Y:S01]  /*cb90*/  R2UR UR9, R5 ;  /* 0x00000000050972ca */ /* 0x000fe200000e0000 */
[----:B--2---:R-:W-:Y:S01]  /*cba0*/  IMAD R15, R108, -0x90, R101 ;  /* 0xffffff706c0f7824 */ /* 0x004fe200078e0265 */
[----:B------:R-:W-:Y:S01]  /*cbb0*/  R2UR UR10, R20 ;  /* 0x00000000140a72ca */ /* 0x000fe200000e0000 */
[----:B------:R-:W-:Y:S01]  /*cbc0*/  ULDC UR4, c[0x0][0x9d8] ;  /* 0x0002760000047ab9 */ /* 0x000fe20000000800 */
[----:B------:R-:W-:Y:S01]  /*cbd0*/  R2UR UR11, R21 ;  /* 0x00000000150b72ca */ /* 0x000fe200000e0000 */
[----:B------:R-:W-:Y:S01]  /*cbe0*/  ULDC UR5, c[0x0][0x988] ;  /* 0x0002620000057ab9 */ /* 0x000fe20000000800 */
[----:B------:R-:W-:-:S02]  /*cbf0*/  WARPGROUP.DEPBAR.LE gsb0, 0x0 ;  /* 0x00008000000079c5 */ /* 0x000fc40000010000 */
[----:B------:R-:W-:-:S09]  /*cc00*/  WARPGROUP.ARRIVE ;  /* 0x00000000000079c5 */ /* 0x000fd20000000000 */
        /* <DEDUP_REMOVED lines=37> */
[----:B------:R-:W-:Y:S01]  /*ce60*/  FMUL.FTZ R96, R88, UR4 ;  /* 0x0000000458607c20 */ /* 0x000fe20008410000 */
[----:B------:R-:W-:Y:S02]  /*ce70*/  VIADD R21, R15, 0x90 ;  /* 0x000000900f157836 */ /* 0x000fe40000000000 */
[----:B------:R-:W-:Y:S01]  /*ce80*/  FMUL.FTZ R88, R90, UR4 ;  /* 0x000000045a587c20 */ /* 0x000fe20008410000 */
[----:B------:R-:W-:Y:S01]  /*ce90*/  FMUL.FTZ R90, R91, UR4 ;  /* 0x000000045b5a7c20 */ /* 0x000fe20008410000 */
[----:B------:R-:W-:Y:S01]  /*cea0*/  FMUL.FTZ R91, R92, UR4 ;  /* 0x000000045c5b7c20 */ /* 0x000fe20008410000 */
[----:B------:R-:W-:Y:S01]  /*ceb0*/  FMUL.FTZ R118, R48, UR4 ;  /* 0x0000000430767c20 */ /* 0x000fe20008410000 */
[----:B------:R-:W-:Y:S01]  /*cec0*/  FMUL.FTZ R92, R94, UR4 ;  /* 0x000000045e5c7c20 */ /* 0x000fe20008410000 */
[----:B----4-:R-:W-:Y:S02]  /*ced0*/  IMAD R48, R100, -0x2, R21 ;  /* 0xfffffffe64307824 */ /* 0x010fe400078e0215 */
[----:B------:R-:W-:Y:S01]  /*cee0*/  FMUL.FTZ R94, R81, UR4 ;  /* 0x00000004515e7c20 */ /* 0x000fe20008410000 */
[----:B------:R-:W-:-:S02]  /*cef0*/  VIADD R20, R14, 0x642 ;  /* 0x000006420e147836 */ /* 0x000fc40000000000 */
[----:B------:R-:W-:Y:S01]  /*cf00*/  FMUL.FTZ R81, R82, UR4 ;  /* 0x0000000452517c20 */ /* 0x000fe20008410000 */
[----:B------:R-:W-:Y:S02]  /*cf10*/  IMAD.MOV.U32 R21, RZ, RZ, -0x7fffffe0 ;  /* 0x80000020ff157424 */ /* 0x000fe400078e00ff */
[----:B------:R-:W-:Y:S01]  /*cf20*/  FMUL.FTZ R82, R83, UR4 ;  /* 0x0000000453527c20 */ /* 0x000fe20008410000 */
[----:B------:R-:W-:Y:S01]  /*cf30*/  FMUL.FTZ R83, R84, UR4 ;  /* 0x0000000454537c20 */ /* 0x000fe20008410000 */
[----:B------:R-:W-:Y:S01]  /*cf40*/  FMUL.FTZ R84, R86, UR4 ;  /* 0x0000000456547c20 */ /* 0x000fe20008410000 */
[----:B------:R-:W-:Y:S01]  /*cf50*/  FMUL.FTZ R86, R87, UR4 ;  /* 0x0000000457567c20 */ /* 0x000fe20008410000 */
[----:B------:R-:W-:Y:S01]  /*cf60*/  R2UR UR10, R20 ;  /* 0x00000000140a72ca */ /* 0x000fe200000e0000 */
[----:B------:R-:W-:Y:S01]  /*cf70*/  FMUL.FTZ R87, R73, UR4 ;  /* 0x0000000449577c20 */ /* 0x000fe20008410000 */
[----:B------:R-:W-:Y:S02]  /*cf80*/  R2UR UR11, R21 ;  /* 0x00000000150b72ca */ /* 0x000fe400000e0000 */
[----:B------:R-:W-:-:S02]  /*cf90*/  R2UR UR8, R4 ;  /* 0x00000000040872ca */ /* 0x000fc400000e0000 */
        /* <DEDUP_REMOVED lines=16> */
[----:B------:R-:W-:Y:S01]  /*d0a0*/  IADD3 R98, -R103, 0x91, R15 ;  /* 0x0000009167627810 */ /* 0x000fe20007ffe10f */
[----:B------:R-:W0:Y:S01]  /*d0b0*/  MUFU.TANH R96, R96 ;  /* 0x0000006000607308 */ /* 0x000e220000002400 */
[----:B------:R-:W-:Y:S01]  /*d0c0*/  FMUL.FTZ R59, R60, UR4 ;  /* 0x000000043c3b7c20 */ /* 0x000fe20008410000 */
[----:B------:R-:W-:-:S02]  /*d0d0*/  WARPGROUP.DEPBAR.LE gsb0, 0x0 ;  /* 0x00008000000079c5 */ /* 0x000fc40000010000 */
[----:B------:R-:W-:-:S04]  /*d0e0*/  WARPGROUP.ARRIVE ;  /* 0x00000000000079c5 */ /* 0x000fc80000000000 */
[----:B------:R-:W1:Y:S01]  /*d0f0*/  MUFU.TANH R89, R89 ;  /* 0x0000005900597308 */ /* 0x000e620000002400 */
[----:B------:R-:W-:Y:S01]  /*d100*/  FMUL.FTZ R60, R61, UR4 ;  /* 0x000000043d3c7c20 */ /* 0x000fe20008410000 */
[----:B------:R-:W-:Y:S01]  /*d110*/  HGMMA.64x16x16.F32 R32, gdesc[UR8], R32, gsb0 ;  /* 0x00200000082079f0 */ /* 0x000fe20008000820 */
[----:B------:R-:W-:Y:S01]  /*d120*/  FMUL.FTZ R97, R93, UR4 ;  /* 0x000000045d617c20 */ /* 0x000fe20008410000 */
[----:B------:R-:W-:Y:S01]  /*d130*/  FMUL.FTZ R61, R62, UR4 ;  /* 0x000000043e3d7c20 */ /* 0x000fe20008410000 */
[----:B------:R-:W-:-:S03]  /*d140*/  FMUL.FTZ R62, R63, UR4 ;  /* 0x000000043f3e7c20 */ /* 0x000fc60008410000 */
[----:B------:R-:W2:Y:S01]  /*d150*/  MUFU.TANH R91, R91 ;  /* 0x0000005b005b7308 */ /* 0x000ea20000002400 */
[----:B------:R-:W-:Y:S02]  /*d160*/  IMAD R63, R99, 0xc0, R102 ;  /* 0x000000c0633f7824 */ /* 0x000fe400078e0266 */
[----:B------:R-:W-:Y:S02]  /*d170*/  IMAD R98, R100, -0x2, R98 ;  /* 0xfffffffe64627824 */ /* 0x000fe400078e0262 */
[----:B------:R-:W-:-:S03]  /*d180*/  FMUL.FTZ R80, R80, UR4 ;  /* 0x0000000450507c20 */ /* 0x000fc60008410000 */
[----:B------:R-:W3:Y:S01]  /*d190*/  MUFU.TANH R97, R97 ;  /* 0x0000006100617308 */ /* 0x000ee20000002400 */
[----:B------:R-:W-:Y:S01]  /*d1a0*/  VIADDMNMX R20, R63, R98, R48, PT ;  /* 0x000000623f147246 */ /* 0x000fe20003800130 */
[----:B------:R-:W-:-:S03]  /*d1b0*/  VIADD R14, R14, 0x682 ;  /* 0x000006820e0e7836 */ /* 0x000fc60000000000 */
[C---:B------:R-:W-:Y:S02]  /*d1c0*/  ISETP.GT.AND P1, PT, R20.reuse, RZ, PT ;  /* 0x000000ff1400720c */ /* 0x040fe40003f24270 */
[C---:B------:R-:W-:Y:S01]  /*d1d0*/  ISETP.GT.AND P2, PT, R20.reuse, 0x1, PT ;  /* 0x000000011400780c */ /* 0x040fe20003f44270 */
[----:B------:R-:W4:Y:S01]  /*d1e0*/  MUFU.TANH R80, R80 ;  /* 0x0000005000507308 */ /* 0x000f220000002400 */
[----:B------:R-:W-:Y:S01]  /*d1f0*/  ISETP.GT.AND P4, PT, R20, 0x8, PT ;  /* 0x000000081400780c */ /* 0x000fe20003f84270 */
[----:B------:R-:W-:Y:S01]  /*d200*/  FMUL.FTZ R85, R85, UR4 ;  /* 0x0000000455557c20 */ /* 0x000fe20008410000 */
[----:B0-----:R-:W-:Y:S02]  /*d210*/  FSEL R96, R96, -INF , P1 ;  /* 0xff80000060607808 */ /* 0x001fe40000800000 */
[----:B-1----:R-:W-:-:S03]  /*d220*/  FSEL R89, R89, -INF , P2 ;  /* 0xff80000059597808 */ /* 0x002fc60001000000 */
[----:B------:R-:W0:Y:S01]  /*d230*/  MUFU.TANH R94, R94 ;  /* 0x0000005e005e7308 */ /* 0x000e220000002400 */
[----:B------:R-:W-:Y:S01]  /*d240*/  R2UR UR14, R14 ;  /* 0x000000000e0e72ca */ /* 0x000fe200000e0000 */
[----:B------:R-:W-:Y:S01]  /*d250*/  FMUL.FTZ R21, R49, UR4 ;  /* 0x0000000431157c20 */ /* 0x000fe20008410000 */
[----:B------:R-:W-:Y:S01]  /*d260*/  FMUL.FTZ R14, R50, UR4 ;  /* 0x00000004320e7c20 */ /* 0x000fe20008410000 */
[----:B------:R-:W-:Y:S01]  /*d270*/  ISETP.GT.AND P5, PT, R20, 0x9, PT ;  /* 0x000000091400780c */ /* 0x000fe20003fa4270 */
[----:B------:R-:W-:Y:S01]  /*d280*/  FMUL.FTZ R72, R72, UR4 ;  /* 0x0000000448487c20 */ /* 0x000fe20008410000 */
[----:B--2---:R-:W-:Y:S02]  /*d290*/  FSEL R50, R91, -INF , P4 ;  /* 0xff8000005b327808 */ /* 0x004fe40002000000 */
[----:B------:R-:W1:Y:S01]  /*d2a0*/  MUFU.TANH R83, R83 ;  /* 0x0000005300537308 */ /* 0x000e620000002400 */
[----:B------:R-:W-:Y:S02]  /*d2b0*/  FMNMX.FTZ R49, R96, R89, !PT ;  /* 0x0000005960317209 */ /* 0x000fe40007810000 */
[----:B------:R-:W-:-:S02]  /*d2c0*/  ISETP.GT.AND P3, PT, R20, 0x10, PT ;  /* 0x000000101400780c */ /* 0x000fc40003f64270 */
[----:B---3--:R-:W-:Y:S02]  /*d2d0*/  FSEL R100, R97, -INF , P5 ;  /* 0xff80000061647808 */ /* 0x008fe40002800000 */
[----:B------:R-:W-:Y:S01]  /*d2e0*/  FMNMX.FTZ R49, R50, R49, !PT ;  /* 0x0000003132317209 */ /* 0x000fe20007810000 */
[----:B------:R-:W2:Y:S01]  /*d2f0*/  MUFU.TANH R85, R85 ;  /* 0x0000005500557308 */ /* 0x000ea20000002400 */
[----:B------:R-:W-:Y:S02]  /*d300*/  ISETP.GT.AND P1, PT, R20, 0x11, PT ;  /* 0x000000111400780c */ /* 0x000fe40003f24270 */
[----:B----4-:R-:W-:Y:S02]  /*d310*/  FSEL R80, R80, -INF , P3 ;  /* 0xff80000050507808 */ /* 0x010fe40001800000 */
[----:B------:R-:W-:-:S03]  /*d320*/  FMNMX.FTZ R49, R100, R49, !PT ;  /* 0x0000003164317209 */ /* 0x000fc60007810000 */
[----:B------:R-:W3:Y:S01]  /*d330*/  MUFU.TANH R72, R72 ;  /* 0x0000004800487308 */ /* 0x000ee20000002400 */
[----:B------:R-:W-:Y:S01]  /*d340*/  ISETP.GT.AND P2, PT, R20, 0x18, PT ;  /* 0x000000181400780c */ /* 0x000fe20003f44270 */
[----:B------:R-:W-:Y:S01]  /*d350*/  FMUL.FTZ R77, R77, UR4 ;  /* 0x000000044d4d7c20 */ /* 0x000fe20008410000 */
[----:B0-----:R-:W-:Y:S01]  /*d360*/  FSEL R94, R94, -INF , P1 ;  /* 0xff8000005e5e7808 */ /* 0x001fe20000800000 */
[----:B------:R-:W-:Y:S01]  /*d370*/  IMAD.MOV.U32 R15, RZ, RZ, -0x7fffffe0 ;  /* 0x80000020ff0f7424 */ /* 0x000fe200078e00ff */
[----:B------:R-:W-:-:S03]  /*d380*/  FMNMX.FTZ R49, R80, R49, !PT ;  /* 0x0000003150317209 */ /* 0x000fc60007810000 */
[----:B------:R-:W0:Y:S01]  /*d390*/  MUFU.TANH R87, R87 ;  /* 0x0000005700577308 */ /* 0x000e220000002400 */
[----:B------:R-:W-:Y:S01]  /*d3a0*/  FMUL.FTZ R120, R52, UR4 ;  /* 0x0000000434787c20 */ /* 0x000fe20008410000 */
[----:B------:R-:W-:Y:S01]  /*d3b0*/  ISETP.GT.AND P4, PT, R20, 0x19, PT ;  /* 0x000000191400780c */ /* 0x000fe20003f84270 */
[----:B------:R-:W-:Y:S01]  /*d3c0*/  FMUL.FTZ R64, R64, UR4 ;  /* 0x0000000440407c20 */ /* 0x000fe20008410000 */
[----:B-1----:R-:W-:Y:S02]  /*d3d0*/  FSEL R52, R83, -INF , P2 ;  /* 0xff80000053347808 */ /* 0x002fe40001000000 */
[----:B------:R-:W-:Y:S02]  /*d3e0*/  FMNMX.FTZ R49, R94, R49, !PT ;  /* 0x000000315e317209 */ /* 0x000fe40007810000 */
[----:B------:R-:W1:Y:S01]  /*d3f0*/  MUFU.TANH R75, R75 ;  /* 0x0000004b004b7308 */ /* 0x000e620000002400 */
[----:B------:R-:W-:Y:S01]  /*d400*/  R2UR UR15, R15 ;  /* 0x000000000f0f72ca */ /* 0x000fe200000e0000 */
[----:B------:R-:W-:Y:S01]  /*d410*/  FMUL.FTZ R15, R51, UR4 ;  /* 0x00000004330f7c20 */ /* 0x000fe20008410000 */
[----:B------:R-:W-:-:S02]  /*d420*/  ISETP.GT.AND P3, PT, R20, 0x20, PT ;  /* 0x000000201400780c */ /* 0x000fc40003f64270 */
[----:B--2---:R-:W-:Y:S02]  /*d430*/  FSEL R102, R85, -INF , P4 ;  /* 0xff80000055667808 */ /* 0x004fe40002000000 */
[----:B------:R-:W-:Y:S01]  /*d440*/  FMNMX.FTZ R51, R52, R49, !PT ;  /* 0x0000003134337209 */ /* 0x000fe20007810000 */
[----:B------:R-:W2:Y:S01]  /*d450*/  MUFU.TANH R77, R77 ;  /* 0x0000004d004d7308 */ /* 0x000ea20000002400 */
[----:B------:R-:W-:Y:S02]  /*d460*/  R2UR UR12, R4 ;  /* 0x00000000040c72ca */ /* 0x000fe400000e0000 */
[----:B------:R-:W-:Y:S02]  /*d470*/  R2UR UR13, R5 ;  /* 0x00000000050d72ca */ /* 0x000fe400000e0000 */
[----:B------:R-:W-:Y:S02]  /*d480*/  ISETP.GT.AND P1, PT, R20, 0x21, PT ;  /* 0x000000211400780c */ /* 0x000fe40003f24270 */
[----:B---3--:R-:W-:Y:S01]  /*d490*/  FSEL R72, R72, -INF , P3 ;  /* 0xff80000048487808 */ /* 0x008fe20001800000 */
[----:B------:R-:W3:Y:S01]  /*d4a0*/  MUFU.TANH R64, R64 ;  /* 0x0000004000407308 */ /* 0x000ee20000002400 */
[----:B------:R-:W-:Y:S01]  /*d4b0*/  FMNMX.FTZ R51, R102, R51, !PT ;  /* 0x0000003366337209 */ /* 0x000fe20007810000 */
[----:B------:R-:W-:Y:S01]  /*d4c0*/  FMUL.FTZ R49, R40, UR4 ;  /* 0x0000000428317c20 */ /* 0x000fe20008410000 */
[----:B------:R-:W-:-:S02]  /*d4d0*/  WARPGROUP.DEPBAR.LE gsb0, 0x0 ;  /* 0x00008000000079c5 */ /* 0x000fc40000010000 */
[----:B------:R-:W-:Y:S01]  /*d4e0*/  ISETP.GT.AND P2, PT, R20, 0x28, PT ;  /* 0x000000281400780c */ /* 0x000fe20003f44270 */
[----:B------:R-:W-:Y:S01]  /*d4f0*/  FMUL.FTZ R69, R69, UR4 ;  /* 0x0000000445457c20 */ /* 0x000fe20008410000 */
[----:B0-----:R-:W-:Y:S01]  /*d500*/  FSEL R40, R87, -INF , P1 ;  /* 0xff80000057287808 */ /* 0x001fe20000800000 */
[----:B------:R-:W0:Y:S01]  /*d510*/  MUFU.TANH R79, R79 ;  /* 0x0000004f004f7308 */ /* 0x000e220000002400 */
[----:B------:R-:W-:Y:S01]  /*d520*/  FMNMX.FTZ R51, R72, R51, !PT ;  /* 0x0000003348337209 */ /* 0x000fe20007810000 */
[----:B------:R-:W-:Y:S01]  /*d530*/  WARPGROUP.ARRIVE ;  /* 0x00000000000079c5 */ /* 0x000fe20000000000 */
[----:B------:R-:W-:Y:S02]  /*d540*/  ISETP.GT.AND P3, PT, R20, 0x29, PT ;  /* 0x000000291400780c */ /* 0x000fe40003f64270 */
[----:B-1----:R-:W-:Y:S02]  /*d550*/  FSEL R104, R75, -INF , P2 ;  /* 0xff8000004b687808 */ /* 0x002fe40001000000 */
[----:B------:R-:W-:Y:S01]  /*d560*/  FMNMX.FTZ R51, R40, R51, !PT ;  /* 0x0000003328337209 */ /* 0x000fe20007810000 */
[----:B------:R-:W1:Y:S01]  /*d570*/  MUFU.TANH R67, R67 ;  /* 0x0000004300437308 */ /* 0x000e620000002400 */
[----:B------:R-:W-:Y:S01]  /*d580*/  HGMMA.64x16x16.F32 R24, gdesc[UR12], R24, gsb0 ;  /* 0x002000000c1879f0 */ /* 0x000fe20008000818 */
[----:B------:R-:W-:Y:S01]  /*d590*/  ISETP.GT.AND P1, PT, R20, 0x30, PT ;  /* 0x000000301400780c */ /* 0x000fe20003f24270 */
[----:B------:R-:W-:Y:S01]  /*d5a0*/  FMUL.FTZ R57, R57, UR4 ;  /* 0x0000000439397c20 */ /* 0x000fe20008410000 */
[----:B--2---:R-:W-:-:S02]  /*d5b0*/  FSEL R106, R77, -INF , P3 ;  /* 0xff8000004d6a7808 */ /* 0x004fc40001800000 */
[----:B------:R-:W-:Y:S02]  /*d5c0*/  FMNMX.FTZ R51, R104, R51, !PT ;  /* 0x0000003368337209 */ /* 0x000fe40007810000 */
[----:B------:R-:W2:Y:S01]  /*d5d0*/  MUFU.TANH R69, R69 ;  /* 0x0000004500457308 */ /* 0x000ea20000002400 */
[----:B------:R-:W-:Y:S02]  /*d5e0*/  ISETP.GT.AND P2, PT, R20, 0x31, PT ;  /* 0x000000311400780c */ /* 0x000fe40003f44270 */
[----:B---3--:R-:W-:Y:S02]  /*d5f0*/  FSEL R64, R64, -INF , P1 ;  /* 0xff80000040407808 */ /* 0x008fe40000800000 */
[----:B------:R-:W-:-:S03]  /*d600*/  FMNMX.FTZ R51, R106, R51, !PT ;  /* 0x000000336a337209 */ /* 0x000fc60007810000 */
[----:B------:R-:W3:Y:S01]  /*d610*/  MUFU.TANH R71, R71 ;  /* 0x0000004700477308 */ /* 0x000ee20000002400 */
[----:B------:R-:W-:Y:S01]  /*d620*/  FMUL.FTZ R126, R44, UR4 ;  /* 0x000000042c7e7c20 */ /* 0x000fe20008410000 */
[----:B------:R-:W-:Y:S02]  /*d630*/  ISETP.GT.AND P1, PT, R20, 0x38, PT ;  /* 0x000000381400780c */ /* 0x000fe40003f24270 */
[----:B0-----:R-:W-:Y:S02]  /*d640*/  FSEL R44, R79, -INF , P2 ;  /* 0xff8000004f2c7808 */ /* 0x001fe40001000000 */
[----:B------:R-:W-:Y:S02]  /*d650*/  FMNMX.FTZ R51, R64, R51, !PT ;  /* 0x0000003340337209 */ /* 0x000fe40007810000 */
[----:B------:R-:W0:Y:S01]  /*d660*/  MUFU.TANH R57, R57 ;  /* 0x0000003900397308 */ /* 0x000e220000002400 */
[----:B------:R-:W-:Y:S02]  /*d670*/  ISETP.GT.AND P2, PT, R20, 0x39, PT ;  /* 0x000000391400780c */ /* 0x000fe40003f44270 */
[----:B-1----:R-:W-:-:S02]  /*d680*/  FSEL R110, R67, -INF , P1 ;  /* 0xff800000436e7808 */ /* 0x002fc40000800000 */
[----:B------:R-:W-:-:S03]  /*d690*/  FMNMX.FTZ R51, R44, R51, !PT ;  /* 0x000000332c337209 */ /* 0x000fc60007810000 */
[----:B------:R-:W1:Y:S01]  /*d6a0*/  MUFU.TANH R59, R59 ;  /* 0x0000003b003b7308 */ /* 0x000e620000002400 */
[----:B------:R-:W-:Y:S02]  /*d6b0*/  ISETP.GT.AND P1, PT, R20, 0x40, PT ;  /* 0x000000401400780c */ /* 0x000fe40003f24270 */
[----:B--2---:R-:W-:Y:S02]  /*d6c0*/  FSEL R112, R69, -INF , P2 ;  /* 0xff80000045707808 */ /* 0x004fe40001000000 */
[----:B------:R-:W-:-:S03]  /*d6d0*/  FMNMX.FTZ R51, R110, R51, !PT ;  /* 0x000000336e337209 */ /* 0x000fc60007810000 */
[----:B------:R-:W2:Y:S01]  /*d6e0*/  MUFU.TANH R60, R60 ;  /* 0x0000003c003c7308 */ /* 0x000ea20000002400 */
[----:B------:R-:W-:Y:S01]  /*d6f0*/  FMUL.FTZ R130, R32, UR4 ;  /* 0x0000000420827c20 */ /* 0x000fe20008410000 */
[----:B------:R-:W-:Y:S02]  /*d700*/  ISETP.GT.AND P2, PT, R20, 0x41, PT ;  /* 0x000000411400780c */ /* 0x000fe40003f44270 */
[----:B---3--:R-:W-:Y:S02]  /*d710*/  FSEL R32, R71, -INF , P1 ;  /* 0xff80000047207808 */ /* 0x008fe40000800000 */
[----:B------:R-:W-:Y:S02]  /*d720*/  FMNMX.FTZ R51, R112, R51, !PT ;  /* 0x0000003370337209 */ /* 0x000fe40007810000 */
[----:B------:R-:W3:Y:S01]  /*d730*/  MUFU.TANH R118, R118 ;  /* 0x0000007600767308 */ /* 0x000ee20000002400 */
[----:B------:R-:W-:Y:S01]  /*d740*/  ISETP.GT.AND P1, PT, R20, 0x48, PT ;  /* 0x000000481400780c */ /* 0x000fe20003f24270 */
[----:B------:R-:W-:Y:S01]  /*d750*/  FMUL.FTZ R122, R53, UR4 ;  /* 0x00000004357a7c20 */ /* 0x000fe20008410000 */
[----:B0-----:R-:W-:-:S02]  /*d760*/  FSEL R114, R57, -INF , P2 ;  /* 0xff80000039727808 */ /* 0x001fc40001000000 */
[----:B------:R-:W-:-:S03]  /*d770*/  FMNMX.FTZ R51, R32, R51, !PT ;  /* 0x0000003320337209 */ /* 0x000fc60007810000 */
[----:B------:R-:W0:Y:S01]  /*d780*/  MUFU.TANH R21, R21 ;  /* 0x0000001500157308 */ /* 0x000e220000002400 */
[----:B------:R-:W-:Y:S02]  /*d790*/  ISETP.GT.AND P2, PT, R20, 0x49, PT ;  /* 0x000000491400780c */ /* 0x000fe40003f44270 */
[----:B-1----:R-:W-:Y:S02]  /*d7a0*/  FSEL R116, R59, -INF , P1 ;  /* 0xff8000003b747808 */ /* 0x002fe40000800000 */
[----:B------:R-:W-:-:S03]  /*d7b0*/  FMNMX.FTZ R51, R114, R51, !PT ;  /* 0x0000003372337209 */ /* 0x000fc60007810000 */
[----:B------:R-:W1:Y:S01]  /*d7c0*/  MUFU.TANH R120, R120 ;  /* 0x0000007800787308 */ /* 0x000e620000002400 */
[----:B------:R-:W-:Y:S01]  /*d7d0*/  ISETP.GT.AND P1, PT, R20, 0x50, PT ;  /* 0x000000501400780c */ /* 0x000fe20003f24270 */
[----:B------:R-:W-:Y:S01]  /*d7e0*/  FMUL.FTZ R124, R41, UR4 ;  /* 0x00000004297c7c20 */ /* 0x000fe20008410000 */
[----:B--2---:R-:W-:Y:S02]  /*d7f0*/  FSEL R60, R60, -INF , P2 ;  /* 0xff8000003c3c7808 */ /* 0x004fe40001000000 */
[----:B------:R-:W-:-:S03]  /*d800*/  FMNMX.FTZ R51, R116, R51, !PT ;  /* 0x0000003374337209 */ /* 0x000fc60007810000 */
[----:B------:R-:W2:Y:S01]  /*d810*/  MUFU.TANH R122, R122 ;  /* 0x0000007a007a7308 */ /* 0x000ea20000002400 */
[----:B------:R-:W-:Y:S02]  /*d820*/  ISETP.GT.AND P2, PT, R20, 0x51, PT ;  /* 0x000000511400780c */ /* 0x000fe40003f44270 */
[----:B---3--:R-:W-:Y:S02]  /*d830*/  FSEL R118, R118, -INF , P1 ;  /* 0xff80000076767808 */ /* 0x008fe40000800000 */
[----:B------:R-:W-:-:S03]  /*d840*/  FMNMX.FTZ R51, R60, R51, !PT ;  /* 0x000000333c337209 */ /* 0x000fc60007810000 */
[----:B------:R-:W3:Y:S01]  /*d850*/  MUFU.TANH R49, R49 ;  /* 0x0000003100317308 */ /* 0x000ee20000002400 */
[----:B------:R-:W-:Y:S01]  /*d860*/  FMUL.FTZ R41, R36, UR4 ;  /* 0x0000000424297c20 */ /* 0x000fe20008410000 */
[----:B------:R-:W-:Y:S01]  /*d870*/  ISETP.GT.AND P1, PT, R20, 0x58, PT ;  /* 0x000000581400780c */ /* 0x000fe20003f24270 */
[----:B------:R-:W-:Y:S01]  /*d880*/  FMUL.FTZ R128, R45, UR4 ;  /* 0x000000042d807c20 */ /* 0x000fe20008410000 */
[----:B0-----:R-:W-:Y:S02]  /*d890*/  FSEL R36, R21, -INF , P2 ;  /* 0xff80000015247808 */ /* 0x001fe40001000000 */
[----:B------:R-:W-:Y:S02]  /*d8a0*/  FMNMX.FTZ R51, R118, R51, !PT ;  /* 0x0000003376337209 */ /* 0x000fe40007810000 */
[----:B------:R-:W0:Y:S01]  /*d8b0*/  MUFU.TANH R124, R124 ;  /* 0x0000007c007c7308 */ /* 0x000e220000002400 */
[----:B------:R-:W-:Y:S02]  /*d8c0*/  ISETP.GT.AND P2, PT, R20, 0x59, PT ;  /* 0x000000591400780c */ /* 0x000fe40003f44270 */
[----:B-1----:R-:W-:-:S02]  /*d8d0*/  FSEL R120, R120, -INF , P1 ;  /* 0xff80000078787808 */ /* 0x002fc40000800000 */
[----:B------:R-:W-:-:S03]  /*d8e0*/  FMNMX.FTZ R51, R36, R51, !PT ;  /* 0x0000003324337209 */ /* 0x000fc60007810000 */
[----:B------:R-:W1:Y:S01]  /*d8f0*/  MUFU.TANH R126, R126 ;  /* 0x0000007e007e7308 */ /* 0x000e620000002400 */
[----:B------:R-:W-:Y:S01]  /*d900*/  ISETP.GT.AND P1, PT, R20, 0x60, PT ;  /* 0x000000601400780c */ /* 0x000fe20003f24270 */
[----:B------:R-:W-:Y:S01]  /*d910*/  FMUL.FTZ R33, R33, UR4 ;  /* 0x0000000421217c20 */ /* 0x000fe20008410000 */
[----:B--2---:R-:W-:Y:S02]  /*d920*/  FSEL R122, R122, -INF , P2 ;  /* 0xff8000007a7a7808 */ /* 0x004fe40001000000 */
[----:B------:R-:W-:-:S03]  /*d930*/  FMNMX.FTZ R51, R120, R51, !PT ;  /* 0x0000003378337209 */ /* 0x000fc60007810000 */
[----:B------:R-:W2:Y:S01]  /*d940*/  MUFU.TANH R128, R128 ;  /* 0x0000008000807308 */ /* 0x000ea20000002400 */
[----:B------:R-:W-:Y:S02]  /*d950*/  WARPGROUP.DEPBAR.LE gsb0, 0x0 ;  /* 0x00008000000079c5 */ /* 0x000fe40000010000 */
[----:B------:R-:W-:Y:S01]  /*d960*/  FMUL.FTZ R21, R24, UR4 ;  /* 0x0000000418157c20 */ /* 0x000fe20008410000 */
[----:B------:R-:W-:Y:S02]  /*d970*/  ISETP.GT.AND P2, PT, R20, 0x61, PT ;  /* 0x000000611400780c */ /* 0x000fe40003f44270 */
[----:B---3--:R-:W-:Y:S02]  /*d980*/  FSEL R24, R49, -INF , P1 ;  /* 0xff80000031187808 */ /* 0x008fe40000800000 */
[----:B------:R-:W3:Y:S01]  /*d990*/  MUFU.TANH R130, R130 ;  /* 0x0000008200827308 */ /* 0x000ee20000002400 */
[----:B------:R-:W-:Y:S01]  /*d9a0*/  FMNMX.FTZ R51, R122, R51, !PT ;  /* 0x000000337a337209 */ /* 0x000fe20007810000 */
[----:B------:R-:W-:Y:S01]  /*d9b0*/  FMUL.FTZ R37, R37, UR4 ;  /* 0x0000000425257c20 */ /* 0x000fe20008410000 */
[----:B------:R-:W-:-:S02]  /*d9c0*/  ISETP.GT.AND P1, PT, R20, 0x68, PT ;  /* 0x000000681400780c */ /* 0x000fc40003f24270 */
[----:B0-----:R-:W-:Y:S02]  /*d9d0*/  FSEL R124, R124, -INF , P2 ;  /* 0xff8000007c7c7808 */ /* 0x001fe40001000000 */
[----:B------:R-:W-:Y:S01]  /*d9e0*/  FMNMX.FTZ R51, R24, R51, !PT ;  /* 0x0000003318337209 */ /* 0x000fe20007810000 */
[----:B------:R-:W0:Y:S01]  /*d9f0*/  MUFU.TANH R33, R33 ;  /* 0x0000002100217308 */ /* 0x000e220000002400 */
[----:B------:R-:W-:Y:S02]  /*da00*/  ISETP.GT.AND P2, PT, R20, 0x69, PT ;  /* 0x000000691400780c */ /* 0x000fe40003f44270 */
[----:B-1----:R-:W-:Y:S02]  /*da10*/  FSEL R126, R126, -INF , P1 ;  /* 0xff8000007e7e7808 */ /* 0x002fe40000800000 */
[----:B------:R-:W-:-:S03]  /*da20*/  FMNMX.FTZ R51, R124, R51, !PT ;  /* 0x000000337c337209 */ /* 0x000fc60007810000 */
[----:B------:R-:W1:Y:S01]  /*da30*/  MUFU.TANH R41, R41 ;  /* 0x0000002900297308 */ /* 0x000e620000002400 */
[----:B------:R-:W-:Y:S02]  /*da40*/  ISETP.GT.AND P1, PT, R20, 0x70, PT ;  /* 0x000000701400780c */ /* 0x000fe40003f24270 */
[----:B--2---:R-:W-:Y:S02]  /*da50*/  FSEL R128, R128, -INF , P2 ;  /* 0xff80000080807808 */ /* 0x004fe40001000000 */
[----:B------:R-:W-:-:S03]  /*da60*/  FMNMX.FTZ R51, R126, R51, !PT ;  /* 0x000000337e337209 */ /* 0x000fc60007810000 */
[----:B------:R-:W2:Y:S01]  /*da70*/  MUFU.TANH R37, R37 ;  /* 0x0000002500257308 */ /* 0x000ea20000002400 */
[----:B------:R-:W-:Y:S01]  /*da80*/  FMUL.FTZ R25, R25, UR4 ;  /* 0x0000000419197c20 */ /* 0x000fe20008410000 */
[----:B------:R-:W-:Y:S01]  /*da90*/  ISETP.GT.AND P2, PT, R20, 0x71, PT ;  /* 0x000000711400780c */ /* 0x000fe20003f44270 */
[----:B------:R-:W-:Y:S01]  /*daa0*/  FMUL.FTZ R45, R28, UR4 ;  /* 0x000000041c2d7c20 */ /* 0x000fe20008410000 */
[----:B---3--:R-:W-:Y:S02]  /*dab0*/  FSEL R130, R130, -INF , P1 ;  /* 0xff80000082827808 */ /* 0x008fe40000800000 */
[----:B------:R-:W-:Y:S02]  /*dac0*/  FMNMX.FTZ R51, R128, R51, !PT ;  /* 0x0000003380337209 */ /* 0x000fe40007810000 */
[----:B------:R-:W3:Y:S01]  /*dad0*/  MUFU.TANH R21, R21 ;  /* 0x0000001500157308 */ /* 0x000ee20000002400 */
[----:B------:R-:W-:Y:S02]  /*dae0*/  ISETP.GT.AND P1, PT, R20, 0x78, PT ;  /* 0x000000781400780c */ /* 0x000fe40003f24270 */
[----:B0-----:R-:W-:-:S02]  /*daf0*/  FSEL R28, R33, -INF , P2 ;  /* 0xff800000211c7808 */ /* 0x001fc40001000000 */
[----:B------:R-:W-:-:S03]  /*db00*/  FMNMX.FTZ R51, R130, R51, !PT ;  /* 0x0000003382337209 */ /* 0x000fc60007810000 */
[----:B------:R0:W4:Y:S01]  /*db10*/  MUFU.TANH R136, R25 ;  /* 0x0000001900887308 */ /* 0x0001220000002400 */
[----:B------:R-:W-:Y:S01]  /*db20*/  FMUL.FTZ R29, R29, UR4 ;  /* 0x000000041d1d7c20 */ /* 0x000fe20008410000 */
[----:B------:R-:W-:Y:S02]  /*db30*/  ISETP.GT.AND P2, PT, R20, 0x79, PT ;  /* 0x000000791400780c */ /* 0x000fe40003f44270 */
[----:B-1----:R-:W-:Y:S02]  /*db40*/  FSEL R132, R41, -INF , P1 ;  /* 0xff80000029847808 */ /* 0x002fe40000800000 */
[----:B------:R-:W-:Y:S02]  /*db50*/  FMNMX.FTZ R51, R28, R51, !PT ;  /* 0x000000331c337209 */ /* 0x000fe40007810000 */
[----:B------:R-:W1:Y:S01]  /*db60*/  MUFU.TANH R45, R45 ;  /* 0x0000002d002d7308 */ /* 0x000e620000002400 */
[----:B------:R-:W-:Y:S02]  /*db70*/  ISETP.GT.AND P1, PT, R20, 0x80, PT ;  /* 0x000000801400780c */ /* 0x000fe40003f24270 */
[----:B--2---:R-:W-:-:S02]  /*db80*/  FSEL R134, R37, -INF , P2 ;  /* 0xff80000025867808 */ /* 0x004fc40001000000 */
[----:B------:R-:W-:-:S03]  /*db90*/  FMNMX.FTZ R51, R132, R51, !PT ;  /* 0x0000003384337209 */ /* 0x000fc60007810000 */
[----:B------:R-:W2:Y:S01]  /*dba0*/  MUFU.TANH R140, R29 ;  /* 0x0000001d008c7308 */ /* 0x000ea20000002400 */
[----:B0-----:R-:W-:Y:S01]  /*dbb0*/  FMUL.FTZ R25, R54, UR4 ;  /* 0x0000000436197c20 */ /* 0x001fe20008410000 */
[----:B------:R-:W-:Y:S02]  /*dbc0*/  ISETP.GT.AND P2, PT, R20, 0x81, PT ;  /* 0x000000811400780c */ /* 0x000fe40003f44270 */
[----:B---3--:R-:W-:Y:S02]  /*dbd0*/  FSEL R54, R21, -INF , P1 ;  /* 0xff80000015367808 */ /* 0x008fe40000800000 */
[----:B------:R-:W-:Y:S02]  /*dbe0*/  FMNMX.FTZ R51, R134, R51, !PT ;  /* 0x0000003386337209 */ /* 0x000fe40007810000 */
[----:B------:R-:W-:Y:S02]  /*dbf0*/  ISETP.GT.AND P1, PT, R20, 0x88, PT ;  /* 0x000000881400780c */ /* 0x000fe40003f24270 */
[----:B----4-:R-:W-:-:S02]  /*dc00*/  FSEL R136, R136, -INF , P2 ;  /* 0xff80000088887808 */ /* 0x010fc40001000000 */
[----:B------:R-:W-:Y:S02]  /*dc10*/  FMNMX.FTZ R51, R54, R51, !PT ;  /* 0x0000003336337209 */ /* 0x000fe40007810000 */
[----:B------:R-:W-:Y:S02]  /*dc20*/  ISETP.GT.AND P2, PT, R20, 0x89, PT ;  /* 0x000000891400780c */ /* 0x000fe40003f44270 */
[----:B-1----:R-:W-:Y:S02]  /*dc30*/  FSEL R138, R45, -INF , P1 ;  /* 0xff8000002d8a7808 */ /* 0x002fe40000800000 */
[----:B------:R-:W-:Y:S02]  /*dc40*/  FMNMX.FTZ R51, R136, R51, !PT ;  /* 0x0000003388337209 */ /* 0x000fe40007810000 */
[----:B--2---:R-:W-:Y:S02]  /*dc50*/  FSEL R140, R140, -INF , P2 ;  /* 0xff8000008c8c7808 */ /* 0x004fe40001000000 */
[----:B------:R-:W-:-:S04]  /*dc60*/  FMNMX.FTZ R51, R138, R51, !PT ;  /* 0x000000338a337209 */ /* 0x000fc80007810000 */
[----:B------:R-:W-:-:S05]  /*dc70*/  FMNMX.FTZ R51, R140, R51, !PT ;  /* 0x000000338c337209 */ /* 0x000fca0007810000 */
[----:B------:R-:W0:Y:S02]  /*dc80*/  SHFL.BFLY PT, R20, R51, 0x2, 0x1f ;  /* 0x0c401f0033147f89 */ /* 0x000e2400000e0000 */
[----:B0-----:R-:W-:-:S05]  /*dc90*/  FMNMX.FTZ R21, R51, R20, !PT ;  /* 0x0000001433157209 */ /* 0x001fca0007810000 */
[----:B------:R-:W0:Y:S01]  /*dca0*/  SHFL.BFLY PT, R20, R21, 0x1, 0x1f ;  /* 0x0c201f0015147f89 */ /* 0x000e2200000e0000 */
[----:B------:R-:W-:Y:S01]  /*dcb0*/  FMUL.FTZ R37, R43, UR4 ;  /* 0x000000042b257c20 */ /* 0x000fe20008410000 */
[----:B------:R-:W-:Y:S01]  /*dcc0*/  FMUL.FTZ R43, R30, UR4 ;  /* 0x000000041e2b7c20 */ /* 0x000fe20008410000 */
[----:B------:R-:W1:Y:S01]  /*dcd0*/  MUFU.TANH R88, R88 ;  /* 0x0000005800587308 */ /* 0x000e620000002400 */
[----:B------:R-:W-:Y:S01]  /*dce0*/  FMUL.FTZ R93, R95, UR4 ;  /* 0x000000045f5d7c20 */ /* 0x000fe20008410000 */
[----:B------:R-:W-:Y:S01]  /*dcf0*/  FMUL.FTZ R45, R31, UR4 ;  /* 0x000000041f2d7c20 */ /* 0x000fe20008410000 */
[----:B------:R-:W-:-:S05]  /*dd00*/  IADD3 R63, R98, 0x8, R63 ;  /* 0x00000008623f7810 */ /* 0x000fca0007ffe03f */
[----:B------:R-:W2:Y:S01]  /*dd10*/  MUFU.TANH R90, R90 ;  /* 0x0000005a005a7308 */ /* 0x000ea20000002400 */
[----:B0-----:R-:W-:Y:S01]  /*dd20*/  FMNMX.FTZ R20, R21, R20, !PT ;  /* 0x0000001415147209 */ /* 0x001fe20007810000 */
[----:B------:R-:W-:-:S03]  /*dd30*/  IMAD.U32 R21, RZ, RZ, UR5 ;  /* 0x00000005ff157e24 */ /* 0x000fc6000f8e00ff */
[C---:B------:R-:W-:Y:S01]  /*dd40*/  FSETP.NEU.FTZ.AND P1, PT, R20.reuse, -INF , PT ;  /* 0xff8000001400780b */ /* 0x040fe20003f3d000 */
[----:B------:R-:W-:Y:S02]  /*dd50*/  FMUL.FTZ R30, R20, R21 ;  /* 0x00000015141e7220 */ /* 0x000fe40000410000 */
[----:B------:R-:W0:Y:S03]  /*dd60*/  MUFU.TANH R92, R92 ;  /* 0x0000005c005c7308 */ /* 0x000e260000002400 */
[----:B------:R-:W-:Y:S01]  /*dd70*/  FSEL R31, R30, RZ, P1 ;  /* 0x000000ff1e1f7208 */ /* 0x000fe20000800000 */
[----:B------:R-:W-:-:S04]  /*dd80*/  FMUL.FTZ R41, R46, UR4 ;  /* 0x000000042e297c20 */ /* 0x000fc80008410000 */
[----:B------:R-:W3:Y:S01]  /*dd90*/  MUFU.TANH R93, R93 ;  /* 0x0000005d005d7308 */ /* 0x000ee20000002400 */
[----:B------:R-:W-:Y:S01]  /*dda0*/  FFMA.FTZ R46, R50, R21, -R31 ;  /* 0x00000015322e7223 */ /* 0x000fe2000001081f */
[----:B------:R-:W-:-:S04]  /*ddb0*/  VIMNMX R50, R48, R63, PT ;  /* 0x0000003f30327248 */ /* 0x000fc80003fe0100 */
[C---:B------:R-:W-:Y:S02]  /*ddc0*/  ISETP.GT.AND P1, PT, R50.reuse, RZ, PT ;  /* 0x000000ff3200720c */ /* 0x040fe40003f24270 */
[----:B------:R-:W4:Y:S01]  /*ddd0*/  MUFU.TANH R81, R81 ;  /* 0x0000005100517308 */ /* 0x000f220000002400 */
[C---:B------:R-:W-:Y:S02]  /*dde0*/  ISETP.GT.AND P2, PT, R50.reuse, 0x1, PT ;  /* 0x000000013200780c */ /* 0x040fe40003f44270 */
[----:B------:R-:W-:Y:S02]  /*ddf0*/  ISETP.GT.AND P3, PT, R50, 0x8, PT ;  /* 0x000000083200780c */ /* 0x000fe40003f64270 */
[----:B-1----:R-:W-:Y:S02]  /*de00*/  FSEL R88, R88, -INF , P1 ;  /* 0xff80000058587808 */ /* 0x002fe40000800000 */
[----:B--2---:R-:W-:Y:S01]  /*de10*/  FSEL R90, R90, -INF , P2 ;  /* 0xff8000005a5a7808 */ /* 0x004fe20001000000 */
[----:B------:R-:W1:Y:S01]  /*de20*/  MUFU.TANH R82, R82 ;  /* 0x0000005200527308 */ /* 0x000e620000002400 */
[----:B------:R-:W-:-:S02]  /*de30*/  ISETP.GT.AND P1, PT, R50, 0x9, PT ;  /* 0x000000093200780c */ /* 0x000fc40003f24270 */
[----:B0-----:R-:W-:Y:S02]  /*de40*/  FSEL R92, R92, -INF , P3 ;  /* 0xff8000005c5c7808 */ /* 0x001fe40001800000 */
[----:B------:R-:W-:-:S03]  /*de50*/  FMNMX.FTZ R53, R88, R90, !PT ;  /* 0x0000005a58357209 */ /* 0x000fc60007810000 */
[----:B------:R-:W0:Y:S01]  /*de60*/  MUFU.TANH R84, R84 ;  /* 0x0000005400547308 */ /* 0x000e220000002400 */
[--C-:B------:R-:W-:Y:S01]  /*de70*/  FFMA.FTZ R48, R80, R21, -R31.reuse ;  /* 0x0000001550307223 */ /* 0x100fe2000001081f */
[----:B------:R-:W-:Y:S02]  /*de80*/  ISETP.GT.AND P2, PT, R50, 0x10, PT ;  /* 0x000000103200780c */ /* 0x000fe40003f44270 */
[----:B---3--:R-:W-:Y:S02]  /*de90*/  FSEL R80, R93, -INF , P1 ;  /* 0xff8000005d507808 */ /* 0x008fe40000800000 */
[----:B------:R-:W-:Y:S02]  /*dea0*/  FMNMX.FTZ R53, R92, R53, !PT ;  /* 0x000000355c357209 */ /* 0x000fe40007810000 */
[----:B------:R-:W2:Y:S01]  /*deb0*/  MUFU.TANH R86, R86 ;  /* 0x0000005600567308 */ /* 0x000ea20000002400 */
[----:B------:R-:W-:Y:S01]  /*dec0*/  FFMA.FTZ R51, R94, R21, -R31 ;  /* 0x000000155e337223 */ /* 0x000fe2000001081f */
[----:B------:R-:W-:-:S02]  /*ded0*/  ISETP.GT.AND P1, PT, R50, 0x11, PT ;  /* 0x000000113200780c */ /* 0x000fc40003f24270 */
[----:B----4-:R-:W-:Y:S02]  /*dee0*/  FSEL R94, R81, -INF , P2 ;  /* 0xff800000515e7808 */ /* 0x010fe40001000000 */
[----:B------:R-:W-:Y:S02]  /*def0*/  FMNMX.FTZ R53, R80, R53, !PT ;  /* 0x0000003550357209 */ /* 0x000fe40007810000 */
[----:B------:R-:W3:Y:S01]  /*df00*/  MUFU.TANH R73, R73 ;  /* 0x0000004900497308 */ /* 0x000ee20000002400 */
[----:B------:R-:W-:Y:S02]  /*df10*/  ISETP.GT.AND P2, PT, R50, 0x18, PT ;  /* 0x000000183200780c */ /* 0x000fe40003f44270 */
[----:B-1----:R-:W-:Y:S02]  /*df20*/  FSEL R82, R82, -INF , P1 ;  /* 0xff80000052527808 */ /* 0x002fe40000800000 */
[----:B------:R-:W-:-:S03]  /*df30*/  FMNMX.FTZ R53, R94, R53, !PT ;  /* 0x000000355e357209 */ /* 0x000fc60007810000 */
[----:B------:R-:W1:Y:S01]  /*df40*/  MUFU.TANH R74, R74 ;  /* 0x0000004a004a7308 */ /* 0x000e620000002400 */
[----:B------:R-:W-:Y:S01]  /*df50*/  FMUL.FTZ R29, R55, UR4 ;  /* 0x00000004371d7c20 */ /* 0x000fe20008410000 */
[----:B------:R-:W-:Y:S02]  /*df60*/  ISETP.GT.AND P1, PT, R50, 0x19, PT ;  /* 0x000000193200780c */ /* 0x000fe40003f24270 */
[----:B0-----:R-:W-:Y:S02]  /*df70*/  FSEL R84, R84, -INF , P2 ;  /* 0xff80000054547808 */ /* 0x001fe40001000000 */
[----:B------:R-:W-:Y:S02]  /*df80*/  FMNMX.FTZ R55, R82, R53, !PT ;  /* 0x0000003552377209 */ /* 0x000fe40007810000 */
[----:B------:R-:W0:Y:S01]  /*df90*/  MUFU.TANH R76, R76 ;  /* 0x0000004c004c7308 */ /* 0x000e220000002400 */
[----:B------:R-:W-:Y:S02]  /*dfa0*/  ISETP.GT.AND P2, PT, R50, 0x20, PT ;  /* 0x000000203200780c */ /* 0x000fe40003f44270 */
[----:B--2---:R-:W-:-:S02]  /*dfb0*/  FSEL R86, R86, -INF , P1 ;  /* 0xff80000056567808 */ /* 0x004fc40000800000 */
[----:B------:R-:W-:-:S03]  /*dfc0*/  FMNMX.FTZ R55, R84, R55, !PT ;  /* 0x0000003754377209 */ /* 0x000fc60007810000 */
[----:B------:R-:W2:Y:S01]  /*dfd0*/  MUFU.TANH R78, R78 ;  /* 0x0000004e004e7308 */ /* 0x000ea20000002400 */
[--C-:B------:R-:W-:Y:S01]  /*dfe0*/  FFMA.FTZ R30, R96, R21, -R31.reuse ;  /* 0x00000015601e7223 */ /* 0x100fe2000001081f */
[----:B------:R-:W-:Y:S02]  /*dff0*/  ISETP.GT.AND P1, PT, R50, 0x21, PT ;  /* 0x000000213200780c */ /* 0x000fe40003f24270 */
[----:B---3--:R-:W-:Y:S02]  /*e000*/  FSEL R96, R73, -INF , P2 ;  /* 0xff80000049607808 */ /* 0x008fe40001000000 */
[----:B------:R-:W-:Y:S02]  /*e010*/  FMNMX.FTZ R57, R86, R55, !PT ;  /* 0x0000003756397209 */ /* 0x000fe40007810000 */
[----:B------:R-:W3:Y:S01]  /*e020*/  MUFU.TANH R65, R65 ;  /* 0x0000004100417308 */ /* 0x000ee20000002400 */
[----:B------:R-:W-:Y:S01]  /*e030*/  FFMA.FTZ R59, R72, R21, -R31 ;  /* 0x00000015483b7223 */ /* 0x000fe2000001081f */
[----:B------:R-:W-:-:S02]  /*e040*/  ISETP.GT.AND P2, PT, R50, 0x28, PT ;  /* 0x000000283200780c */ /* 0x000fc40003f44270 */
[----:B-1----:R-:W-:Y:S02]  /*e050*/  FSEL R72, R74, -INF , P1 ;  /* 0xff8000004a487808 */ /* 0x002fe40000800000 */
[----:B------:R-:W-:Y:S02]  /*e060*/  FMNMX.FTZ R57, R96, R57, !PT ;  /* 0x0000003960397209 */ /* 0x000fe40007810000 */
[----:B------:R-:W1:Y:S01]  /*e070*/  MUFU.TANH R66, R66 ;  /* 0x0000004200427308 */ /* 0x000e620000002400 */
[----:B------:R-:W-:Y:S02]  /*e080*/  ISETP.GT.AND P1, PT, R50, 0x29, PT ;  /* 0x000000293200780c */ /* 0x000fe40003f24270 */
[----:B0-----:R-:W-:Y:S02]  /*e090*/  FSEL R76, R76, -INF , P2 ;  /* 0xff8000004c4c7808 */ /* 0x001fe40001000000 */
[----:B------:R-:W-:-:S03]  /*e0a0*/  FMNMX.FTZ R57, R72, R57, !PT ;  /* 0x0000003948397209 */ /* 0x000fc60007810000 */
[----:B------:R-:W0:Y:S01]  /*e0b0*/  MUFU.TANH R68, R68 ;  /* 0x0000004400447308 */ /* 0x000e220000002400 */
[----:B------:R-:W-:Y:S02]  /*e0c0*/  ISETP.GT.AND P2, PT, R50, 0x30, PT ;  /* 0x000000303200780c */ /* 0x000fe40003f44270 */
[----:B--2---:R-:W-:Y:S02]  /*e0d0*/  FSEL R78, R78, -INF , P1 ;  /* 0xff8000004e4e7808 */ /* 0x004fe40000800000 */
[----:B------:R-:W-:-:S03]  /*e0e0*/  FMNMX.FTZ R57, R76, R57, !PT ;  /* 0x000000394c397209 */ /* 0x000fc60007810000 */
[----:B------:R-:W2:Y:S01]  /*e0f0*/  MUFU.TANH R70, R70 ;  /* 0x0000004600467308 */ /* 0x000ea20000002400 */
[----:B------:R-:W-:Y:S02]  /*e100*/  ISETP.GT.AND P1, PT, R50, 0x31, PT ;  /* 0x000000313200780c */ /* 0x000fe40003f24270 */
[----:B---3--:R-:W-:Y:S01]  /*e110*/  FSEL R98, R65, -INF , P2 ;  /* 0xff80000041627808 */ /* 0x008fe20001000000 */
[----:B------:R-:W-:-:S04]  /*e120*/  FFMA.FTZ R49, R100, R21, -R31 ;  /* 0x0000001564317223 */ /* 0x000fc8000001081f */
[----:B------:R-:W-:Y:S01]  /*e130*/  MUFU.TANH R56, R56 ;  /* 0x0000003800387308 */ /* 0x000fe20000002400 */
[----:B------:R-:W-:Y:S02]  /*e140*/  ISETP.GT.AND P2, PT, R50, 0x38, PT ;  /* 0x000000383200780c */ /* 0x000fe40003f44270 */
[----:B-1----:R-:W-:-:S05]  /*e150*/  FSEL R100, R66, -INF , P1 ;  /* 0xff80000042647808 */ /* 0x002fca0000800000 */
[----:B------:R1:W-:Y:S01]  /*e160*/  MUFU.EX2 R55, R59 ;  /* 0x0000003b00377308 */ /* 0x0003e20000000800 */
[----:B------:R-:W-:Y:S02]  /*e170*/  ISETP.GT.AND P1, PT, R50, 0x39, PT ;  /* 0x000000393200780c */ /* 0x000fe40003f24270 */
[----:B-1----:R-:W-:-:S05]  /*e180*/  FMNMX.FTZ R59, R78, R57, !PT ;  /* 0x000000394e3b7209 */ /* 0x002fca0007810000 */
[----:B------:R-:W1:Y:S01]  /*e190*/  MUFU.TANH R58, R58 ;  /* 0x0000003a003a7308 */ /* 0x000e620000002400 */
[----:B------:R-:W-:Y:S02]  /*e1a0*/  FMNMX.FTZ R59, R98, R59, !PT ;  /* 0x0000003b623b7209 */ /* 0x000fe40007810000 */
[----:B0-----:R-:W-:-:S05]  /*e1b0*/  FSEL R68, R68, -INF , P2 ;  /* 0xff80000044447808 */ /* 0x001fca0001000000 */
[----:B------:R-:W0:Y:S01]  /*e1c0*/  MUFU.TANH R61, R61 ;  /* 0x0000003d003d7308 */ /* 0x000e220000002400 */
[----:B------:R-:W-:Y:S01]  /*e1d0*/  FMNMX.FTZ R59, R100, R59, !PT ;  /* 0x0000003b643b7209 */ /* 0x000fe20007810000 */
[----:B------:R-:W-:Y:S01]  /*e1e0*/  FFMA.FTZ R102, R102, R21, -R31 ;  /* 0x0000001566667223 */ /* 0x000fe2000001081f */
[----:B------:R-:W-:Y:S02]  /*e1f0*/  ISETP.GT.AND P2, PT, R50, 0x40, PT ;  /* 0x000000403200780c */ /* 0x000fe40003f44270 */
[----:B--2---:R-:W-:Y:S02]  /*e200*/  FSEL R70, R70, -INF , P1 ;  /* 0xff80000046467808 */ /* 0x004fe40000800000 */
[----:B------:R-:W-:Y:S01]  /*e210*/  FMNMX.FTZ R59, R68, R59, !PT ;  /* 0x0000003b443b7209 */ /* 0x000fe20007810000 */
[----:B------:R-:W2:Y:S01]  /*e220*/  MUFU.TANH R62, R62 ;  /* 0x0000003e003e7308 */ /* 0x000ea20000002400 */
[----:B------:R-:W-:Y:S02]  /*e230*/  ISETP.GT.AND P1, PT, R50, 0x41, PT ;  /* 0x000000413200780c */ /* 0x000fe40003f24270 */
[----:B------:R-:W-:-:S05]  /*e240*/  FMNMX.FTZ R59, R70, R59, !PT ;  /* 0x0000003b463b7209 */ /* 0x000fca0007810000 */
[----:B------:R-:W3:Y:S01]  /*e250*/  MUFU.TANH R14, R14 ;  /* 0x0000000e000e7308 */ /* 0x000ee20000002400 */
[----:B-1----:R-:W-:-:S07]  /*e260*/  FSEL R58, R58, -INF , P1 ;  /* 0xff8000003a3a7808 */ /* 0x002fce0000800000 */
[----:B------:R1:W-:Y:S01]  /*e270*/  MUFU.EX2 R53, R102 ;  /* 0x0000006600357308 */ /* 0x0003e20000000800 */
[----:B------:R-:W-:Y:S02]  /*e280*/  ISETP.GT.AND P1, PT, R50, 0x49, PT ;  /* 0x000000493200780c */ /* 0x000fe40003f24270 */
[----:B-1----:R-:W-:-:S05]  /*e290*/  FSEL R102, R56, -INF , P2 ;  /* 0xff80000038667808 */ /* 0x002fca0001000000 */
[----:B------:R-:W1:Y:S01]  /*e2a0*/  MUFU.TANH R15, R15 ;  /* 0x0000000f000f7308 */ /* 0x000e620000002400 */
[----:B------:R-:W-:Y:S02]  /*e2b0*/  ISETP.GT.AND P2, PT, R50, 0x48, PT ;  /* 0x000000483200780c */ /* 0x000fe40003f44270 */
[----:B------:R-:W-:Y:S01]  /*e2c0*/  FMNMX.FTZ R59, R102, R59, !PT ;  /* 0x0000003b663b7209 */ /* 0x000fe20007810000 */
[----:B------:R-:W-:Y:S01]  /*e2d0*/  FFMA.FTZ R56, R64, R21, -R31 ;  /* 0x0000001540387223 */ /* 0x000fe2000001081f */
[----:B0-----:R-:W-:Y:S01]  /*e2e0*/  FSEL R64, R61, -INF , P2 ;  /* 0xff8000003d407808 */ /* 0x001fe20001000000 */
[----:B------:R-:W-:Y:S01]  /*e2f0*/  FMUL.FTZ R33, R42, UR4 ;  /* 0x000000042a217c20 */ /* 0x000fe20008410000 */
[----:B------:R-:W-:Y:S01]  /*e300*/  FMNMX.FTZ R61, R58, R59, !PT ;  /* 0x0000003b3a3d7209 */ /* 0x000fe20007810000 */
[----:B------:R-:W0:Y:S01]  /*e310*/  MUFU.TANH R25, R25 ;  /* 0x0000001900197308 */ /* 0x000e220000002400 */
[----:B------:R-:W-:Y:S02]  /*e320*/  ISETP.GT.AND P2, PT, R50, 0x50, PT ;  /* 0x000000503200780c */ /* 0x000fe40003f44270 */
[----:B--2---:R-:W-:-:S02]  /*e330*/  FSEL R62, R62, -INF , P1 ;  /* 0xff8000003e3e7808 */ /* 0x004fc40000800000 */
[----:B------:R-:W-:-:S03]  /*e340*/  FMNMX.FTZ R61, R64, R61, !PT ;  /* 0x0000003d403d7209 */ /* 0x000fc60007810000 */
[----:B------:R-:W-:Y:S01]  /*e350*/  MUFU.TANH R29, R29 ;  /* 0x0000001d001d7308 */ /* 0x000fe20000002400 */
[--C-:B------:R-:W-:Y:S01]  /*e360*/  FFMA.FTZ R66, R106, R21, -R31.reuse ;  /* 0x000000156a427223 */ /* 0x100fe2000001081f */
[----:B------:R-:W-:Y:S02]  /*e370*/  ISETP.GT.AND P1, PT, R50, 0x51, PT ;  /* 0x000000513200780c */ /* 0x000fe40003f24270 */
[----:B---3--:R-:W-:Y:S02]  /*e380*/  FSEL R106, R14, -INF , P2 ;  /* 0xff8000000e6a7808 */ /* 0x008fe40001000000 */
[----:B------:R-:W-:Y:S02]  /*e390*/  FMNMX.FTZ R61, R62, R61, !PT ;  /* 0x0000003d3e3d7209 */ /* 0x000fe40007810000 */
[----:B------:R-:W2:Y:S01]  /*e3a0*/  MUFU.TANH R33, R33 ;  /* 0x0000002100217308 */ /* 0x000ea20000002400 */
[-CC-:B------:R-:W-:Y:S01]  /*e3b0*/  FFMA.FTZ R44, R44, R21.reuse, -R31.reuse ;  /* 0x000000152c2c7223 */ /* 0x180fe2000001081f */
[----:B------:R-:W-:Y:S01]  /*e3c0*/  FFMA.FTZ R14, R110, R21, -R31 ;  /* 0x000000156e0e7223 */ /* 0x000fe2000001081f */
[----:B------:R-:W-:Y:S01]  /*e3d0*/  ISETP.GT.AND P2, PT, R50, 0x58, PT ;  /* 0x000000583200780c */ /* 0x000fe20003f44270 */
[----:B------:R-:W-:Y:S01]  /*e3e0*/  FMUL.FTZ R42, R47, UR4 ;  /* 0x000000042f2a7c20 */ /* 0x000fe20008410000 */
[----:B-1----:R-:W-:-:S02]  /*e3f0*/  FSEL R110, R15, -INF , P1 ;  /* 0xff8000000f6e7808 */ /* 0x002fc40000800000 */
[----:B------:R-:W-:Y:S01]  /*e400*/  FMNMX.FTZ R61, R106, R61, !PT ;  /* 0x0000003d6a3d7209 */ /* 0x000fe20007810000 */
[----:B------:R-:W1:Y:S01]  /*e410*/  MUFU.TANH R37, R37 ;  /* 0x0000002500257308 */ /* 0x000e620000002400 */
[----:B------:R-:W-:Y:S01]  /*e420*/  FFMA.FTZ R104, R104, R21, -R31 ;  /* 0x0000001568687223 */ /* 0x000fe2000001081f */
[----:B------:R-:W-:Y:S01]  /*e430*/  ISETP.GT.AND P1, PT, R50, 0x59, PT ;  /* 0x000000593200780c */ /* 0x000fe20003f24270 */
[----:B------:R-:W-:Y:S01]  /*e440*/  FMUL.FTZ R34, R34, UR4 ;  /* 0x0000000422227c20 */ /* 0x000fe20008410000 */
[----:B------:R-:W-:-:S04]  /*e450*/  FMNMX.FTZ R61, R110, R61, !PT ;  /* 0x0000003d6e3d7209 */ /* 0x000fc80007810000 */
[----:B------:R-:W3:Y:S01]  /*e460*/  MUFU.TANH R41, R41 ;  /* 0x0000002900297308 */ /* 0x000ee20000002400 */
[----:B------:R-:W-:-:S07]  /*e470*/  FMUL.FTZ R35, R35, UR4 ;  /* 0x0000000423237c20 */ /* 0x000fce0008410000 */
[----:B------:R0:W-:Y:S01]  /*e480*/  MUFU.EX2 R59, R44 ;  /* 0x0000002c003b7308 */ /* 0x0001e20000000800 */
[----:B------:R-:W-:Y:S01]  /*e490*/  FFMA.FTZ R15, R112, R21, -R31 ;  /* 0x00000015700f7223 */ /* 0x000fe2000001081f */
[----:B0-----:R-:W-:-:S06]  /*e4a0*/  FSEL R44, R25, -INF , P2 ;  /* 0xff800000192c7808 */ /* 0x001fcc0001000000 */
[----:B------:R-:W0:Y:S01]  /*e4b0*/  MUFU.TANH R42, R42 ;  /* 0x0000002a002a7308 */ /* 0x000e220000002400 */
[----:B------:R-:W-:Y:S02]  /*e4c0*/  ISETP.GT.AND P2, PT, R50, 0x60, PT ;  /* 0x000000603200780c */ /* 0x000fe40003f44270 */
[----:B------:R-:W-:-:S05]  /*e4d0*/  FMNMX.FTZ R61, R44, R61, !PT ;  /* 0x0000003d2c3d7209 */ /* 0x000fca0007810000 */
[----:B------:R4:W-:Y:S01]  /*e4e0*/  MUFU.EX2 R57, R104 ;  /* 0x0000006800397308 */ /* 0x0009e20000000800 */
[----:B--2---:R-:W-:Y:S01]  /*e4f0*/  FSEL R112, R33, -INF , P2 ;  /* 0xff80000021707808 */ /* 0x004fe20001000000 */
[----:B------:R-:W-:Y:S01]  /*e500*/  FMUL.FTZ R38, R38, UR4 ;  /* 0x0000000426267c20 */ /* 0x000fe20008410000 */
[----:B----4-:R-:W-:-:S05]  /*e510*/  FSEL R104, R29, -INF , P1 ;  /* 0xff8000001d687808 */ /* 0x010fca0000800000 */
[----:B------:R-:W2:Y:S01]  /*e520*/  MUFU.TANH R34, R34 ;  /* 0x0000002200227308 */ /* 0x000ea20000002400 */
[----:B------:R-:W-:Y:S02]  /*e530*/  ISETP.GT.AND P1, PT, R50, 0x61, PT ;  /* 0x000000613200780c */ /* 0x000fe40003f24270 */
[----:B------:R-:W-:Y:S01]  /*e540*/  FMNMX.FTZ R61, R104, R61, !PT ;  /* 0x0000003d683d7209 */ /* 0x000fe20007810000 */
[----:B------:R-:W-:Y:S01]  /*e550*/  FFMA.FTZ R25, R32, R21, -R31 ;  /* 0x0000001520197223 */ /* 0x000fe2000001081f */
[----:B------:R-:W-:Y:S01]  /*e560*/  ISETP.GT.AND P2, PT, R50, 0x68, PT ;  /* 0x000000683200780c */ /* 0x000fe20003f44270 */
[----:B------:R-:W-:Y:S01]  /*e570*/  FMUL.FTZ R39, R39, UR4 ;  /* 0x0000000427277c20 */ /* 0x000fe20008410000 */
[----:B-1----:R-:W-:Y:S01]  /*e580*/  FSEL R32, R37, -INF , P1 ;  /* 0xff80000025207808 */ /* 0x002fe20000800000 */
[----:B------:R-:W1:Y:S01]  /*e590*/  MUFU.TANH R35, R35 ;  /* 0x0000002300237308 */ /* 0x000e620000002400 */
[----:B------:R-:W-:Y:S01]  /*e5a0*/  FMNMX.FTZ R61, R112, R61, !PT ;  /* 0x0000003d703d7209 */ /* 0x000fe20007810000 */
[----:B------:R-:W-:Y:S01]  /*e5b0*/  FMUL.FTZ R26, R26, UR4 ;  /* 0x000000041a1a7c20 */ /* 0x000fe20008410000 */
[----:B------:R-:W-:-:S02]  /*e5c0*/  ISETP.GT.AND P1, PT, R50, 0x69, PT ;  /* 0x000000693200780c */ /* 0x000fc40003f24270 */
[----:B---3--:R-:W-:Y:S02]  /*e5d0*/  FSEL R142, R41, -INF , P2 ;  /* 0xff800000298e7808 */ /* 0x008fe40001000000 */
[----:B------:R-:W-:Y:S01]  /*e5e0*/  FMNMX.FTZ R61, R32, R61, !PT ;  /* 0x0000003d203d7209 */ /* 0x000fe20007810000 */
[----:B------:R-:W3:Y:S01]  /*e5f0*/  MUFU.TANH R38, R38 ;  /* 0x0000002600267308 */ /* 0x000ee20000002400 */
[----:B------:R-:W-:Y:S01]  /*e600*/  ISETP.GT.AND P2, PT, R50, 0x70, PT ;  /* 0x000000703200780c */ /* 0x000fe20003f44270 */
[----:B------:R-:W-:Y:S01]  /*e610*/  FMUL.FTZ R27, R27, UR4 ;  /* 0x000000041b1b7c20 */ /* 0x000fe20008410000 */
        /* <DEDUP_REMOVED lines=8> */
[----:B-1----:R-:W-:Y:S02]  /*e6a0*/  FSEL R148, R35, -INF , P1 ;  /* 0xff80000023947808 */ /* 0x002fe40000800000 */
[----:B------:R-:W-:-:S03]  /*e6b0*/  FMNMX.FTZ R61, R34, R61, !PT ;  /* 0x0000003d223d7209 */ /* 0x000fc60007810000 */
[----:B------:R-:W1:Y:S01]  /*e6c0*/  MUFU.TANH R27, R27 ;  /* 0x0000001b001b7308 */ /* 0x000e620000002400 */
[----:B------:R-:W-:Y:S02]  /*e6d0*/  ISETP.GT.AND P1, PT, R50, 0x79, PT ;  /* 0x000000793200780c */ /* 0x000fe40003f24270 */
[----:B---3--:R-:W-:Y:S02]  /*e6e0*/  FSEL R150, R38, -INF , P2 ;  /* 0xff80000026967808 */ /* 0x008fe40001000000 */
[----:B------:R-:W-:-:S03]  /*e6f0*/  FMNMX.FTZ R61, R148, R61, !PT ;  /* 0x0000003d943d7209 */ /* 0x000fc60007810000 */
[----:B------:R-:W3:Y:S01]  /*e700*/  MUFU.TANH R43, R43 ;  /* 0x0000002b002b7308 */ /* 0x000ee20000002400 */
[----:B------:R-:W-:Y:S02]  /*e710*/  ISETP.GT.AND P2, PT, R50, 0x80, PT ;  /* 0x000000803200780c */ /* 0x000fe40003f44270 */
[----:B0-----:R-:W-:Y:S02]  /*e720*/  FSEL R152, R39, -INF , P1 ;  /* 0xff80000027987808 */ /* 0x001fe40000800000 */
[----:B------:R-:W-:-:S03]  /*e730*/  FMNMX.FTZ R61, R150, R61, !PT ;  /* 0x0000003d963d7209 */ /* 0x000fc60007810000 */
[----:B------:R-:W0:Y:S01]  /*e740*/  MUFU.TANH R45, R45 ;  /* 0x0000002d002d7308 */ /* 0x000e220000002400 */
[----:B------:R-:W-:Y:S02]  /*e750*/  ISETP.GT.AND P1, PT, R50, 0x81, PT ;  /* 0x000000813200780c */ /* 0x000fe40003f24270 */
[----:B--2---:R-:W-:Y:S02]  /*e760*/  FSEL R154, R26, -INF , P2 ;  /* 0xff8000001a9a7808 */ /* 0x004fe40001000000 */
[----:B------:R-:W-:Y:S02]  /*e770*/  FMNMX.FTZ R61, R152, R61, !PT ;  /* 0x0000003d983d7209 */ /* 0x000fe40007810000 */
[----:B------:R-:W-:Y:S02]  /*e780*/  ISETP.GT.AND P2, PT, R50, 0x88, PT ;  /* 0x000000883200780c */ /* 0x000fe40003f44270 */
[----:B-1----:R-:W-:Y:S02]  /*e790*/  FSEL R156, R27, -INF , P1 ;  /* 0xff8000001b9c7808 */ /* 0x002fe40000800000 */
[----:B------:R-:W-:-:S02]  /*e7a0*/  FMNMX.FTZ R61, R154, R61, !PT ;  /* 0x0000003d9a3d7209 */ /* 0x000fc40007810000 */
[----:B------:R-:W-:Y:S02]  /*e7b0*/  ISETP.GT.AND P1, PT, R50, 0x89, PT ;  /* 0x000000893200780c */ /* 0x000fe40003f24270 */
[----:B---3--:R-:W-:Y:S02]  /*e7c0*/  FSEL R29, R43, -INF , P2 ;  /* 0xff8000002b1d7808 */ /* 0x008fe40001000000 */
[----:B------:R-:W-:Y:S01]  /*e7d0*/  FMNMX.FTZ R26, R156, R61, !PT ;  /* 0x0000003d9c1a7209 */ /* 0x000fe20007810000 */
[----:B------:R1:W-:Y:S01]  /*e7e0*/  MUFU.EX2 R37, R25 ;  /* 0x0000001900257308 */ /* 0x0003e20000000800 */
[----:B------:R-:W-:Y:S01]  /*e7f0*/  FFMA.FTZ R69, R36, R21, -R31 ;  /* 0x0000001524457223 */ /* 0x000fe2000001081f */
[----:B0-----:R-:W-:Y:S02]  /*e800*/  FSEL R36, R45, -INF , P1 ;  /* 0xff8000002d247808 */ /* 0x001fe40000800000 */
[----:B-1----:R-:W-:-:S04]  /*e810*/  FMNMX.FTZ R25, R29, R26, !PT ;  /* 0x0000001a1d197209 */ /* 0x002fc80007810000 */
[----:B------:R-:W-:-:S05]  /*e820*/  FMNMX.FTZ R25, R36, R25, !PT ;  /* 0x0000001924197209 */ /* 0x000fca0007810000 */
[----:B------:R-:W0:Y:S01]  /*e830*/  SHFL.BFLY PT, R26, R25, 0x2, 0x1f ;  /* 0x0c401f00191a7f89 */ /* 0x000e2200000e0000 */
[----:B------:R-:W1:Y:S01]  /*e840*/  S2R R105, SR_TID.X ;  /* 0x0000000000697919 */ /* 0x000e620000002100 */
[----:B0-----:R-:W-:-:S05]  /*e850*/  FMNMX.FTZ R26, R25, R26, !PT ;  /* 0x0000001a191a7209 */ /* 0x001fca0007810000 */
[----:B------:R-:W0:Y:S01]  /*e860*/  SHFL.BFLY PT, R25, R26, 0x1, 0x1f ;  /* 0x0c201f001a197f89 */ /* 0x000e2200000e0000 */
        /* <DEDUP_REMOVED lines=13> */
[-CC-:B--2---:R-:W-:Y:S01]  /*e940*/  FFMA.FTZ R114, R122, R21.reuse, -R31.reuse ;  /* 0x000000157a727223 */ /* 0x184fe2000001081f */
[--C-:B------:R-:W-:Y:S01]  /*e950*/  FFMA.FTZ R65, R130, R21, -R31.reuse ;  /* 0x0000001582417223 */ /* 0x100fe2000001081f */
[----:B0-----:R-:W-:Y:S01]  /*e960*/  FMNMX.FTZ R74, R26, R25, !PT ;  /* 0x000000191a4a7209 */ /* 0x001fe20007810000 */
[----:B------:R-:W-:-:S03]  /*e970*/  FFMA.FTZ R120, R28, R21, -R31 ;  /* 0x000000151c787223 */ /* 0x000fc6000001081f */
[C---:B------:R-:W-:Y:S01]  /*e980*/  FSETP.NEU.FTZ.AND P1, PT, R74.reuse, -INF , PT ;  /* 0xff8000004a00780b */ /* 0x040fe20003f3d000 */
[-C--:B------:R-:W-:Y:S01]  /*e990*/  FMUL.FTZ R24, R74, R21.reuse ;  /* 0x000000154a187220 */ /* 0x080fe20000410000 */
[-CC-:B------:R-:W-:Y:S01]  /*e9a0*/  FFMA.FTZ R67, R132, R21.reuse, -R31.reuse ;  /* 0x0000001584437223 */ /* 0x180fe2000001081f */
[-CC-:B------:R-:W-:Y:S01]  /*e9b0*/  FFMA.FTZ R122, R134, R21.reuse, -R31.reuse ;  /* 0x00000015867a7223 */ /* 0x180fe2000001081f */
[-CC-:B------:R-:W-:Y:S01]  /*e9c0*/  FFMA.FTZ R54, R54, R21.reuse, -R31.reuse ;  /* 0x0000001536367223 */ /* 0x180fe2000001081f */
[-CC-:B------:R-:W-:Y:S01]  /*e9d0*/  FFMA.FTZ R71, R136, R21.reuse, -R31.reuse ;  /* 0x0000001588477223 */ /* 0x180fe2000001081f */
[-CC-:B------:R-:W-:Y:S01]  /*e9e0*/  FFMA.FTZ R43, R138, R21.reuse, -R31.reuse ;  /* 0x000000158a2b7223 */ /* 0x180fe2000001081f */
[----:B------:R-:W-:Y:S01]  /*e9f0*/  FFMA.FTZ R50, R140, R21, -R31 ;  /* 0x000000158c327223 */ /* 0x000fe2000001081f */
[----:B------:R-:W-:Y:S02]  /*ea00*/  FSEL R31, R24, RZ, P1 ;  /* 0x000000ff181f7208 */ /* 0x000fe40000800000 */
[----:B-1----:R-:W-:-:S03]  /*ea10*/  LOP3.LUT R95, R105, 0x7f, RZ, 0xc0, !PT ;  /* 0x0000007f695f7812 */ /* 0x002fc600078ec0ff */
[-CC-:B------:R-:W-:Y:S01]  /*ea20*/  FFMA.FTZ R25, R88, R21.reuse, -R31.reuse ;  /* 0x0000001558197223 */ /* 0x180fe2000001081f */
[-CC-:B------:R-:W-:Y:S01]  /*ea30*/  FFMA.FTZ R88, R90, R21.reuse, -R31.reuse ;  /* 0x000000155a587223 */ /* 0x180fe2000001081f */
[----:B------:R-:W-:Y:S01]  /*ea40*/  ISETP.NE.AND P1, PT, R95, RZ, PT ;  /* 0x000000ff5f00720c */ /* 0x000fe20003f25270 */
[-C--:B------:R-:W-:Y:S01]  /*ea50*/  FFMA.FTZ R27, R92, R21.reuse, -R31 ;  /* 0x000000155c1b7223 */ /* 0x080fe2000001081f */
[----:B------:R-:W-:Y:S01]  /*ea60*/  IMAD.IADD R24, R101, 0x1, -R103 ;  /* 0x0000000165187824 */ /* 0x000fe200078e0a67 */
[----:B------:R-:W-:Y:S01]  /*ea70*/  MUFU.EX2 R30, R30 ;  /* 0x0000001e001e7308 */ /* 0x000fe20000000800 */
[----:B------:R-:W-:Y:S02]  /*ea80*/  FFMA.FTZ R90, R80, R21, -R31 ;  /* 0x00000015505a7223 */ /* 0x000fe4000001081f */
[----:B------:R-:W-:-:S05]  /*ea90*/  IMAD R24, R99, 0xc0, R24 ;  /* 0x000000c063187824 */ /* 0x000fca00078e0218 */
[----:B------:R-:W0:Y:S01]  /*eaa0*/  MUFU.EX2 R47, R47 ;  /* 0x0000002f002f7308 */ /* 0x000e220000000800 */
[----:B------:R-:W-:Y:S01]  /*eab0*/  FFMA.FTZ R75, R94, R21, -R31 ;  /* 0x000000155e4b7223 */ /* 0x000fe2000001081f */
[----:B------:R-:W-:-:S06]  /*eac0*/  IMAD.HI R26, R24, 0x38e38e39, RZ ;  /* 0x38e38e39181a7827 */ /* 0x000fcc00078e02ff */
[----:B------:R-:W-:Y:S08]  /*ead0*/  MUFU.EX2 R25, R25 ;  /* 0x0000001900197308 */ /* 0x000ff00000000800 */
[----:B------:R-:W1:Y:S01]  /*eae0*/  MUFU.EX2 R88, R88 ;  /* 0x0000005800587308 */ /* 0x000e620000000800 */
[----:B------:R-:W-:-:S07]  /*eaf0*/  @!P1 VIADD R0, R0, 0x31c40 ;  /* 0x00031c4000009836 */ /* 0x000fce0000000000 */
[----:B------:R-:W2:Y:S01]  /*eb00*/  MUFU.EX2 R46, R46 ;  /* 0x0000002e002e7308 */ /* 0x000ea20000000800 */
[----:B------:R-:W-:-:S07]  /*eb10*/  FFMA.FTZ R82, R82, R21, -R31 ;  /* 0x0000001552527223 */ /* 0x000fce000001081f */
[----:B------:R-:W3:Y:S01]  /*eb20*/  MUFU.EX2 R27, R27 ;  /* 0x0000001b001b7308 */ /* 0x000ee20000000800 */
[----:B------:R-:W-:-:S07]  /*eb30*/  SHF.R.U32.HI R83, RZ, 0x1f, R26 ;  /* 0x0000001fff537819 */ /* 0x000fce000001161a */
[----:B------:R-:W4:Y:S01]  /*eb40*/  MUFU.EX2 R49, R49 ;  /* 0x0000003100317308 */ /* 0x000f220000000800 */
[----:B------:R-:W-:Y:S01]  /*eb50*/  FFMA.FTZ R28, R84, R21, -R31 ;  /* 0x00000015541c7223 */ /* 0x000fe2000001081f */
[----:B------:R-:W-:-:S06]  /*eb60*/  @!P1 PRMT R24, RZ, 0x654, R0 ;  /* 0x00000654ff189816 */ /* 0x000fcc0000000000 */
[----:B------:R-:W4:Y:S01]  /*eb70*/  MUFU.EX2 R90, R90 ;  /* 0x0000005a005a7308 */ /* 0x000f220000000800 */
[----:B------:R-:W-:Y:S01]  /*eb80*/  LEA.HI.SX32 R0, R26, R83, 0x1b ;  /* 0x000000531a007211 */ /* 0x000fe200078fdaff */
[----:B0-----:R-:W-:-:S06]  /*eb90*/  FADD.FTZ R83, R30, R47 ;  /* 0x0000002f1e537221 */ /* 0x001fcc0000010000 */
[----:B------:R-:W0:Y:S01]  /*eba0*/  MUFU.EX2 R48, R48 ;  /* 0x0000003000307308 */ /* 0x000e220000000800 */
[----:B-1----:R-:W-:Y:S01]  /*ebb0*/  FADD.FTZ R26, R25, R88 ;  /* 0x00000058191a7221 */ /* 0x002fe20000010000 */
[-CC-:B------:R-:W-:Y:S01]  /*ebc0*/  FFMA.FTZ R81, R86, R21.reuse, -R31.reuse ;  /* 0x0000001556517223 */ /* 0x180fe2000001081f */
[----:B------:R-:W-:-:S05]  /*ebd0*/  FFMA.FTZ R39, R64, R21, -R31 ;  /* 0x0000001540277223 */ /* 0x000fca000001081f */
[----:B------:R-:W1:Y:S01]  /*ebe0*/  MUFU.EX2 R75, R75 ;  /* 0x0000004b004b7308 */ /* 0x000e620000000800 */
[----:B--2---:R-:W-:Y:S01]  /*ebf0*/  FADD.FTZ R64, R46, R83 ;  /* 0x000000532e407221 */ /* 0x004fe20000010000 */
[----:B---3--:R-:W-:-:S06]  /*ec00*/  FADD.FTZ R83, R27, R26 ;  /* 0x0000001a1b537221 */ /* 0x008fcc0000010000 */
[----:B------:R-:W2:Y:S01]  /*ec10*/  MUFU.EX2 R51, R51 ;  /* 0x0000003300337308 */ /* 0x000ea20000000800 */
[----:B------:R-:W-:Y:S01]  /*ec20*/  FFMA.FTZ R73, R96, R21, -R31 ;  /* 0x0000001560497223 */ /* 0x000fe2000001081f */
[----:B------:R3:W-:Y:S06]  /*ec30*/  @!P1 SYNCS.ARRIVE.TRANS64.RED.A1T0 RZ, [R24+URZ], RZ ;  /* 0x000000ff18ff99a7 */ /* 0x0007ec000810043f */
[----:B------:R-:W2:Y:S01]  /*ec40*/  MUFU.EX2 R82, R82 ;  /* 0x0000005200527308 */ /* 0x000ea20000000800 */
[----:B----4-:R-:W-:Y:S01]  /*ec50*/  FADD.FTZ R85, R49, R64 ;  /* 0x0000004031557221 */ /* 0x010fe20000010000 */
[----:B---3--:R-:W-:-:S06]  /*ec60*/  F2FP.F16.F32.PACK_AB R24, R47, R30 ;  /* 0x0000001e2f18723e */ /* 0x008fcc00000000ff */
[----:B------:R-:W3:Y:S01]  /*ec70*/  MUFU.EX2 R52, R52 ;  /* 0x0000003400347308 */ /* 0x000ee20000000800 */
[----:B------:R-:W-:Y:S01]  /*ec80*/  FADD.FTZ R30, R90, R83 ;  /* 0x000000535a1e7221 */ /* 0x000fe20000010000 */
[----:B------:R-:W-:-:S06]  /*ec90*/  FFMA.FTZ R80, R72, R21, -R31 ;  /* 0x0000001548507223 */ /* 0x000fcc000001081f */
[----:B------:R-:W4:Y:S01]  /*eca0*/  MUFU.EX2 R28, R28 ;  /* 0x0000001c001c7308 */ /* 0x000f220000000800 */
[----:B0-----:R-:W-:Y:S01]  /*ecb0*/  FADD.FTZ R64, R48, R85 ;  /* 0x0000005530407221 */ /* 0x001fe20000010000 */
[----:B-1----:R-:W-:-:S06]  /*ecc0*/  FADD.FTZ R85, R75, R30 ;  /* 0x0000001e4b557221 */ /* 0x002fcc0000010000 */
[----:B------:R-:W0:Y:S01]  /*ecd0*/  MUFU.EX2 R81, R81 ;  /* 0x0000005100517308 */ /* 0x000e220000000800 */
[----:B------:R-:W-:Y:S01]  /*ece0*/  FFMA.FTZ R72, R76, R21, -R31 ;  /* 0x000000154c487223 */ /* 0x000fe2000001081f */
[----:B--2---:R-:W-:Y:S01]  /*ecf0*/  FADD.FTZ R87, R51, R64 ;  /* 0x0000004033577221 */ /* 0x004fe20000010000 */
[----:B------:R-:W-:-:S05]  /*ed00*/  FADD.FTZ R85, R82, R85 ;  /* 0x0000005552557221 */ /* 0x000fca0000010000 */
[----:B------:R-:W1:Y:S01]  /*ed10*/  MUFU.EX2 R73, R73 ;  /* 0x0000004900497308 */ /* 0x000e620000000800 */
[-CC-:B------:R-:W-:Y:S01]  /*ed20*/  FFMA.FTZ R79, R78, R21.reuse, -R31.reuse ;  /* 0x000000154e4f7223 */ /* 0x180fe2000001081f */
[----:B------:R-:W-:Y:S01]  /*ed30*/  FFMA.FTZ R83, R32, R21, -R31 ;  /* 0x0000001520537223 */ /* 0x000fe2000001081f */
[----:B---3--:R-:W-:-:S05]  /*ed40*/  FADD.FTZ R30, R52, R87 ;  /* 0x00000057341e7221 */ /* 0x008fca0000010000 */
[----:B------:R-:W2:Y:S01]  /*ed50*/  MUFU.EX2 R40, R40 ;  /* 0x0000002800287308 */ /* 0x000ea20000000800 */
[----:B----4-:R-:W-:Y:S01]  /*ed60*/  FADD.FTZ R32, R28, R85 ;  /* 0x000000551c207221 */ /* 0x010fe20000010000 */
[----:B------:R-:W-:-:S06]  /*ed70*/  FFMA.FTZ R33, R98, R21, -R31 ;  /* 0x0000001562217223 */ /* 0x000fcc000001081f */
[----:B------:R-:W3:Y:S01]  /*ed80*/  MUFU.EX2 R80, R80 ;  /* 0x0000005000507308 */ /* 0x000ee20000000800 */
[----:B------:R-:W-:Y:S01]  /*ed90*/  FADD.FTZ R30, R53, R30 ;  /* 0x0000001e351e7221 */ /* 0x000fe20000010000 */
[----:B0-----:R-:W-:-:S06]  /*eda0*/  FADD.FTZ R32, R81, R32 ;  /* 0x0000002051207221 */ /* 0x001fcc0000010000 */
[----:B------:R-:W0:Y:S01]  /*edb0*/  MUFU.EX2 R72, R72 ;  /* 0x0000004800487308 */ /* 0x000e220000000800 */
[----:B------:R-:W-:Y:S01]  /*edc0*/  FFMA.FTZ R76, R100, R21, -R31 ;  /* 0x00000015644c7223 */ /* 0x000fe2000001081f */
[----:B------:R-:W-:-:S06]  /*edd0*/  FADD.FTZ R85, R55, R30 ;  /* 0x0000001e37557221 */ /* 0x000fcc0000010000 */
[----:B------:R-:W4:Y:S01]  /*ede0*/  MUFU.EX2 R66, R66 ;  /* 0x0000004200427308 */ /* 0x000f220000000800 */
[----:B-1----:R-:W-:Y:S01]  /*edf0*/  FADD.FTZ R87, R73, R32 ;  /* 0x0000002049577221 */ /* 0x002fe20000010000 */
[----:B------:R-:W-:-:S06]  /*ee00*/  FFMA.FTZ R35, R68, R21, -R31 ;  /* 0x0000001544237223 */ /* 0x000fcc000001081f */
[----:B------:R-:W1:Y:S01]  /*ee10*/  MUFU.EX2 R79, R79 ;  /* 0x0000004f004f7308 */ /* 0x000e620000000800 */
[----:B--2---:R-:W-:Y:S01]  /*ee20*/  FADD.FTZ R30, R40, R85 ;  /* 0x00000055281e7221 */ /* 0x004fe20000010000 */
[----:B---3--:R-:W-:-:S06]  /*ee30*/  FADD.FTZ R87, R80, R87 ;  /* 0x0000005750577221 */ /* 0x008fcc0000010000 */
[----:B------:R-:W2:Y:S01]  /*ee40*/  MUFU.EX2 R56, R56 ;  /* 0x0000003800387308 */ /* 0x000ea20000000800 */
[----:B------:R-:W-:-:S07]  /*ee50*/  FFMA.FTZ R70, R70, R21, -R31 ;  /* 0x0000001546467223 */ /* 0x000fce000001081f */
[----:B------:R-:W3:Y:S01]  /*ee60*/  MUFU.EX2 R33, R33 ;  /* 0x0000002100217308 */ /* 0x000ee20000000800 */
[----:B------:R-:W-:Y:S01]  /*ee70*/  FADD.FTZ R85, R57, R30 ;  /* 0x0000001e39557221 */ /* 0x000fe20000010000 */
[----:B0-----:R-:W-:-:S06]  /*ee80*/  FADD.FTZ R30, R72, R87 ;  /* 0x00000057481e7221 */ /* 0x001fcc0000010000 */
[----:B------:R-:W0:Y:S01]  /*ee90*/  MUFU.EX2 R76, R76 ;  /* 0x0000004c004c7308 */ /* 0x000e220000000800 */
[----:B------:R-:W-:Y:S01]  /*eea0*/  FFMA.FTZ R68, R102, R21, -R31 ;  /* 0x0000001566447223 */ /* 0x000fe2000001081f */
[----:B----4-:R-:W-:-:S06]  /*eeb0*/  FADD.FTZ R85, R66, R85 ;  /* 0x0000005542557221 */ /* 0x010fcc0000010000 */
[----:B------:R-:W4:Y:S01]  /*eec0*/  MUFU.EX2 R14, R14 ;  /* 0x0000000e000e7308 */ /* 0x000f220000000800 */
[----:B-1----:R-:W-:Y:S01]  /*eed0*/  FADD.FTZ R30, R79, R30 ;  /* 0x0000001e4f1e7221 */ /* 0x002fe20000010000 */
[----:B------:R-:W-:-:S06]  /*eee0*/  FFMA.FTZ R77, R58, R21, -R31 ;  /* 0x000000153a4d7223 */ /* 0x000fcc000001081f */
[----:B------:R-:W1:Y:S01]  /*eef0*/  MUFU.EX2 R35, R35 ;  /* 0x0000002300237308 */ /* 0x000e620000000800 */
[----:B------:R-:W-:Y:S01]  /*ef00*/  FFMA.FTZ R78, R29, R21, -R31 ;  /* 0x000000151d4e7223 */ /* 0x000fe2000001081f */
[----:B--2---:R-:W-:-:S06]  /*ef10*/  FADD.FTZ R32, R56, R85 ;  /* 0x0000005538207221 */ /* 0x004fcc0000010000 */
[----:B------:R-:W2:Y:S01]  /*ef20*/  MUFU.EX2 R15, R15 ;  /* 0x0000000f000f7308 */ /* 0x000ea20000000800 */
[----:B---3--:R-:W-:Y:S01]  /*ef30*/  FADD.FTZ R29, R33, R30 ;  /* 0x0000001e211d7221 */ /* 0x008fe20000010000 */
[----:B------:R-:W-:-:S06]  /*ef40*/  FFMA.FTZ R58, R62, R21, -R31 ;  /* 0x000000153e3a7223 */ /* 0x000fcc000001081f */
[----:B------:R-:W3:Y:S01]  /*ef50*/  MUFU.EX2 R70, R70 ;  /* 0x0000004600467308 */ /* 0x000ee20000000800 */
[----:B------:R-:W-:Y:S01]  /*ef60*/  F2FP.F16.F32.PACK_AB R26, R49, R46 ;  /* 0x0000002e311a723e */ /* 0x000fe200000000ff */
[-CC-:B------:R-:W-:Y:S01]  /*ef70*/  FFMA.FTZ R62, R106, R21.reuse, -R31.reuse ;  /* 0x000000156a3e7223 */ /* 0x180fe2000001081f */
[-CC-:B------:R-:W-:Y:S01]  /*ef80*/  FFMA.FTZ R110, R110, R21.reuse, -R31.reuse ;  /* 0x000000156e6e7223 */ /* 0x180fe2000001081f */
[-CC-:B------:R-:W-:Y:S01]  /*ef90*/  FFMA.FTZ R44, R44, R21.reuse, -R31.reuse ;  /* 0x000000152c2c7223 */ /* 0x180fe2000001081f */
[----:B------:R-:W-:-:S03]  /*efa0*/  FFMA.FTZ R49, R104, R21, -R31 ;  /* 0x0000001568317223 */ /* 0x000fc6000001081f */
[----:B------:R-:W3:Y:S01]  /*efb0*/  MUFU.EX2 R68, R68 ;  /* 0x0000004400447308 */ /* 0x000ee20000000800 */
        /* <DEDUP_REMOVED lines=9> */
[----:B------:R-:W-:Y:S01]  /*f050*/  FFMA.FTZ R64, R36, R21, -R31 ;  /* 0x0000001524407223 */ /* 0x000fe2000001081f */
[----:B------:R-:W3:Y:S01]  /*f060*/  MUFU.EX2 R77, R77 ;  /* 0x0000004d004d7308 */ /* 0x000ee20000000800 */
[----:B------:R-:W-:Y:S01]  /*f070*/  FADD.FTZ R31, R59, R32 ;  /* 0x000000203b1f7221 */ /* 0x000fe20000010000 */
[----:B0-----:R-:W-:Y:S01]  /*f080*/  FADD.FTZ R30, R76, R29 ;  /* 0x0000001d4c1e7221 */ /* 0x001fe20000010000 */
[----:B------:R-:W-:-:S02]  /*f090*/  F2FP.F16.F32.PACK_AB R25, R88, R25 ;  /* 0x000000195819723e */ /* 0x000fc400000000ff */
[----:B----4-:R-:W-:Y:S01]  /*f0a0*/  FADD.FTZ R32, R14, R31 ;  /* 0x0000001f0e207221 */ /* 0x010fe20000010000 */
[----:B------:R-:W-:Y:S02]  /*f0b0*/  F2FP.F16.F32.PACK_AB R27, R90, R27 ;  /* 0x0000001b5a1b723e */ /* 0x000fe400000000ff */
[----:B------:R-:W0:Y:S01]  /*f0c0*/  MUFU.EX2 R41, R41 ;  /* 0x0000002900297308 */ /* 0x000e220000000800 */
[----:B-1----:R-:W-:Y:S01]  /*f0d0*/  FADD.FTZ R31, R35, R30 ;  /* 0x0000001e231f7221 */ /* 0x002fe20000010000 */
[----:B--2---:R-:W-:-:S06]  /*f0e0*/  FADD.FTZ R32, R15, R32 ;  /* 0x000000200f207221 */ /* 0x004fcc0000010000 */
[----:B------:R-:W1:Y:S01]  /*f0f0*/  MUFU.EX2 R39, R39 ;  /* 0x0000002700277308 */ /* 0x000e620000000800 */
[----:B---3--:R-:W-:Y:S01]  /*f100*/  FADD.FTZ R31, R70, R31 ;  /* 0x0000001f461f7221 */ /* 0x008fe20000010000 */
[----:B------:R2:W-:Y:S06]  /*f110*/  STSM.16.M88.4 [R17+0x24300], R24 ;  /* 0x0243001811007844 */ /* 0x0005ec0000000200 */
[----:B------:R-:W3:Y:S01]  /*f120*/  MUFU.EX2 R38, R38 ;  /* 0x0000002600267308 */ /* 0x000ee20000000800 */
[----:B------:R-:W-:-:S07]  /*f130*/  FADD.FTZ R36, R68, R31 ;  /* 0x0000001f44247221 */ /* 0x000fce0000010000 */
[----:B------:R-:W4:Y:S01]  /*f140*/  MUFU.EX2 R58, R58 ;  /* 0x0000003a003a7308 */ /* 0x000f220000000800 */
[----:B--2---:R-:W-:Y:S01]  /*f150*/  F2FP.F16.F32.PACK_AB R26, R53, R52 ;  /* 0x00000034351a723e */ /* 0x004fe200000000ff */
[----:B------:R-:W-:Y:S01]  /*f160*/  FADD.FTZ R53, R37, R32 ;  /* 0x0000002025357221 */ /* 0x000fe20000010000 */
[----:B------:R-:W-:-:S05]  /*f170*/  F2FP.F16.F32.PACK_AB R24, R51, R48 ;  /* 0x000000303318723e */ /* 0x000fca00000000ff */
[----:B------:R-:W-:Y:S01]  /*f180*/  MUFU.EX2 R60, R60 ;  /* 0x0000003c003c7308 */ /* 0x000fe20000000800 */
[----:B------:R-:W-:Y:S01]  /*f190*/  FADD.FTZ R48, R42, R53 ;  /* 0x000000352a307221 */ /* 0x000fe20000010000 */
[----:B------:R-:W-:-:S06]  /*f1a0*/  FADD.FTZ R36, R77, R36 ;  /* 0x000000244d247221 */ /* 0x000fcc0000010000 */
[----:B------:R-:W2:Y:S01]  /*f1b0*/  MUFU.EX2 R62, R62 ;  /* 0x0000003e003e7308 */ /* 0x000ea20000000800 */
[----:B------:R-:W-:Y:S02]  /*f1c0*/  F2FP.F16.F32.PACK_AB R27, R81, R28 ;  /* 0x0000001c511b723e */ /* 0x000fe400000000ff */
[----:B------:R-:W-:-:S05]  /*f1d0*/  F2FP.F16.F32.PACK_AB R28, R40, R55 ;  /* 0x00000037281c723e */ /* 0x000fca00000000ff */
[----:B------:R-:W-:Y:S01]  /*f1e0*/  MUFU.EX2 R69, R69 ;  /* 0x0000004500457308 */ /* 0x000fe20000000800 */
[----:B------:R-:W-:Y:S01]  /*f1f0*/  F2FP.F16.F32.PACK_AB R30, R66, R57 ;  /* 0x00000039421e723e */ /* 0x000fe200000000ff */
[----:B0-----:R-:W-:Y:S01]  /*f200*/  FADD.FTZ R55, R41, R48 ;  /* 0x0000003029377221 */ /* 0x001fe20000010000 */
[----:B-1----:R-:W-:-:S05]  /*f210*/  FADD.FTZ R57, R39, R36 ;  /* 0x0000002427397221 */ /* 0x002fca0000010000 */
[----:B------:R-:W0:Y:S01]  /*f220*/  MUFU.EX2 R47, R110 ;  /* 0x0000006e002f7308 */ /* 0x000e220000000800 */
[----:B---3--:R-:W-:Y:S01]  /*f230*/  FADD.FTZ R55, R38, R55 ;  /* 0x0000003726377221 */ /* 0x008fe20000010000 */
[----:B----4-:R-:W-:-:S06]  /*f240*/  FADD.FTZ R57, R58, R57 ;  /* 0x000000393a397221 */ /* 0x010fcc0000010000 */
[----:B------:R-:W1:Y:S08]  /*f250*/  MUFU.EX2 R45, R45 ;  /* 0x0000002d002d7308 */ /* 0x000e700000000800 */
[----:B------:R-:W3:Y:S01]  /*f260*/  MUFU.EX2 R44, R44 ;  /* 0x0000002c002c7308 */ /* 0x000ee20000000800 */
[----:B--2---:R-:W-:-:S07]  /*f270*/  FADD.FTZ R36, R62, R57 ;  /* 0x000000393e247221 */ /* 0x004fce0000010000 */
[----:B------:R-:W2:Y:S08]  /*f280*/  MUFU.EX2 R114, R114 ;  /* 0x0000007200727308 */ /* 0x000eb00000000800 */
[----:B------:R-:W4:Y:S08]  /*f290*/  MUFU.EX2 R49, R49 ;  /* 0x0000003100317308 */ /* 0x000f300000000800 */
[----:B------:R0:W-:Y:S01]  /*f2a0*/  MUFU.EX2 R40, R34 ;  /* 0x0000002200287308 */ /* 0x0001e20000000800 */
[----:B------:R-:W-:-:S07]  /*f2b0*/  F2FP.F16.F32.PACK_AB R25, R82, R75 ;  /* 0x0000004b5219723e */ /* 0x000fce00000000ff */
[----:B------:R-:W4:Y:S01]  /*f2c0*/  MUFU.EX2 R61, R61 ;  /* 0x0000003d003d7308 */ /* 0x000f220000000800 */
[----:B0-----:R-:W-:Y:S01]  /*f2d0*/  F2FP.F16.F32.PACK_AB R34, R15, R14 ;  /* 0x0000000e0f22723e */ /* 0x001fe200000000ff */
[----:B------:R-:W-:Y:S01]  /*f2e0*/  FADD.FTZ R14, R60, R55 ;  /* 0x000000373c0e7221 */ /* 0x000fe20000010000 */
[----:B------:R-:W-:-:S05]  /*f2f0*/  FADD.FTZ R55, R47, R36 ;  /* 0x000000242f377221 */ /* 0x000fca0000010000 */
[----:B------:R-:W0:Y:S01]  /*f300*/  MUFU.EX2 R46, R46 ;  /* 0x0000002e002e7308 */ /* 0x000e220000000800 */
[----:B------:R-:W-:-:S07]  /*f310*/  FADD.FTZ R14, R69, R14 ;  /* 0x0000000e450e7221 */ /* 0x000fce0000010000 */
[----:B------:R-:W0:Y:S01]  /*f320*/  MUFU.EX2 R116, R116 ;  /* 0x0000007400747308 */ /* 0x000e220000000800 */
[----:B-1----:R-:W-:Y:S01]  /*f330*/  FADD.FTZ R57, R45, R14 ;  /* 0x0000000e2d397221 */ /* 0x002fe20000010000 */
[----:B---3--:R-:W-:-:S06]  /*f340*/  FADD.FTZ R14, R44, R55 ;  /* 0x000000372c0e7221 */ /* 0x008fcc0000010000 */
[----:B------:R-:W1:Y:S01]  /*f350*/  MUFU.EX2 R83, R83 ;  /* 0x0000005300537308 */ /* 0x000e620000000800 */
[----:B------:R2:W-:Y:S07]  /*f360*/  STSM.16.M88.4 [R17+0x25b00], R24 ;  /* 0x025b001811007844 */ /* 0x0005ee0000000200 */
[----:B------:R-:W3:Y:S08]  /*f370*/  MUFU.EX2 R63, R63 ;  /* 0x0000003f003f7308 */ /* 0x000ef00000000800 */
[----:B------:R-:W3:Y:S01]  /*f380*/  MUFU.EX2 R84, R84 ;  /* 0x0000005400547308 */ /* 0x000ee20000000800 */
[----:B--2---:R-:W-:Y:S01]  /*f390*/  FADD.FTZ R24, R114, R57 ;  /* 0x0000003972187221 */ /* 0x004fe20000010000 */
[----:B----4-:R-:W-:-:S06]  /*f3a0*/  FADD.FTZ R25, R49, R14 ;  /* 0x0000000e31197221 */ /* 0x010fcc0000010000 */
[----:B------:R-:W2:Y:S01]  /*f3b0*/  MUFU.EX2 R118, R118 ;  /* 0x0000007600767308 */ /* 0x000ea20000000800 */
[----:B------:R-:W-:Y:S01]  /*f3c0*/  FADD.FTZ R27, R61, R24 ;  /* 0x000000183d1b7221 */ /* 0x000fe20000010000 */
[----:B0-----:R-:W-:-:S06]  /*f3d0*/  FADD.FTZ R14, R46, R25 ;  /* 0x000000192e0e7221 */ /* 0x001fcc0000010000 */
[----:B------:R-:W0:Y:S01]  /*f3e0*/  MUFU.EX2 R51, R146 ;  /* 0x0000009200337308 */ /* 0x000e220000000800 */
[----:B------:R-:W-:Y:S01]  /*f3f0*/  FADD.FTZ R24, R116, R27 ;  /* 0x0000001b74187221 */ /* 0x000fe20000010000 */
[----:B-1----:R-:W-:-:S06]  /*f400*/  FADD.FTZ R25, R83, R14 ;  /* 0x0000000e53197221 */ /* 0x002fcc0000010000 */
[----:B------:R-:W1:Y:S01]  /*f410*/  MUFU.EX2 R65, R65 ;  /* 0x0000004100417308 */ /* 0x000e620000000800 */
[----:B---3--:R-:W-:Y:S01]  /*f420*/  FADD.FTZ R27, R63, R24 ;  /* 0x000000183f1b7221 */ /* 0x008fe20000010000 */
[----:B------:R-:W-:-:S06]  /*f430*/  FADD.FTZ R14, R84, R25 ;  /* 0x00000019540e7221 */ /* 0x000fcc0000010000 */
[----:B------:R-:W3:Y:S08]  /*f440*/  MUFU.EX2 R120, R120 ;  /* 0x0000007800787308 */ /* 0x000ef00000000800 */
[----:B------:R-:W4:Y:S01]  /*f450*/  MUFU.EX2 R53, R148 ;  /* 0x0000009400357308 */ /* 0x000f220000000800 */
[----:B--2---:R-:W-:Y:S01]  /*f460*/  FADD.FTZ R24, R118, R27 ;  /* 0x0000001b76187221 */ /* 0x004fe20000010000 */
[----:B------:R-:W-:-:S06]  /*f470*/  F2FP.F16.F32.PACK_AB R29, R80, R73 ;  /* 0x00000049501d723e */ /* 0x000fcc00000000ff */
[----:B------:R-:W2:Y:S01]  /*f480*/  MUFU.EX2 R67, R67 ;  /* 0x0000004300437308 */ /* 0x000ea20000000800 */
[----:B------:R-:W-:Y:S01]  /*f490*/  F2FP.F16.F32.PACK_AB R31, R79, R72 ;  /* 0x000000484f1f723e */ /* 0x000fe200000000ff */
[----:B0-----:R-:W-:-:S06]  /*f4a0*/  FADD.FTZ R25, R51, R14 ;  /* 0x0000000e33197221 */ /* 0x001fcc0000010000 */
[----:B------:R-:W0:Y:S01]  /*f4b0*/  MUFU.EX2 R150, R150 ;  /* 0x0000009600967308 */ /* 0x000e220000000800 */
[----:B------:R-:W-:Y:S02]  /*f4c0*/  F2FP.F16.F32.PACK_AB R32, R59, R56 ;  /* 0x000000383b20723e */ /* 0x000fe400000000ff */
[----:B------:R-:W-:Y:S02]  /*f4d0*/  F2FP.F16.F32.PACK_AB R33, R76, R33 ;  /* 0x000000214c21723e */ /* 0x000fe400000000ff */
[----:B------:R-:W-:-:S03]  /*f4e0*/  F2FP.F16.F32.PACK_AB R35, R70, R35 ;  /* 0x000000234623723e */ /* 0x000fc600000000ff */
[----:B------:R-:W0:Y:S01]  /*f4f0*/  MUFU.EX2 R122, R122 ;  /* 0x0000007a007a7308 */ /* 0x000e220000000800 */
[----:B-1----:R-:W-:Y:S01]  /*f500*/  FADD.FTZ R27, R65, R24 ;  /* 0x00000018411b7221 */ /* 0x002fe20000010000 */
[----:B------:R-:W-:-:S06]  /*f510*/  FADD.FTZ R14, R40, R25 ;  /* 0x00000019280e7221 */ /* 0x000fcc0000010000 */
[----:B------:R-:W1:Y:S01]  /*f520*/  MUFU.EX2 R15, R152 ;  /* 0x00000098000f7308 */ /* 0x000e620000000800 */
[----:B------:R2:W-:Y:S01]  /*f530*/  STSM.16.M88.4 [R17+0x27300], R28 ;  /* 0x0273001c11007844 */ /* 0x0005e20000000200 */
[----:B---3--:R-:W-:-:S06]  /*f540*/  FADD.FTZ R26, R120, R27 ;  /* 0x0000001b781a7221 */ /* 0x008fcc0000010000 */
[----:B------:R-:W3:Y:S01]  /*f550*/  MUFU.EX2 R54, R54 ;  /* 0x0000003600367308 */ /* 0x000ee20000000800 */
[----:B------:R0:W-:Y:S01]  /*f560*/  STSM.16.M88.4 [R17+0x28b00], R32 ;  /* 0x028b002011007844 */ /* 0x0001e20000000200 */
[----:B------:R-:W-:Y:S01]  /*f570*/  F2FP.F16.F32.PACK_AB R36, R42, R37 ;  /* 0x000000252a24723e */ /* 0x000fe200000000ff */
[----:B----4-:R-:W-:-:S05]  /*f580*/  FADD.FTZ R27, R53, R14 ;  /* 0x0000000e351b7221 */ /* 0x010fca0000010000 */
[----:B------:R-:W4:Y:S01]  /*f590*/  MUFU.EX2 R154, R154 ;  /* 0x0000009a009a7308 */ /* 0x000f220000000800 */
[----:B------:R-:W-:Y:S02]  /*f5a0*/  F2FP.F16.F32.PACK_AB R38, R38, R41 ;  /* 0x000000292626723e */ /* 0x000fe400000000ff */
[----:B------:R-:W-:Y:S02]  /*f5b0*/  F2FP.F16.F32.PACK_AB R37, R77, R68 ;  /* 0x000000444d25723e */ /* 0x000fe400000000ff */
[----:B------:R-:W-:-:S03]  /*f5c0*/  F2FP.F16.F32.PACK_AB R39, R58, R39 ;  /* 0x000000273a27723e */ /* 0x000fc600000000ff */
[----:B------:R-:W4:Y:S01]  /*f5d0*/  MUFU.EX2 R71, R71 ;  /* 0x0000004700477308 */ /* 0x000f220000000800 */
[----:B--2---:R-:W-:Y:S01]  /*f5e0*/  F2FP.F16.F32.PACK_AB R28, R69, R60 ;  /* 0x0000003c451c723e */ /* 0x004fe200000000ff */
[----:B0-----:R-:W-:Y:S01]  /*f5f0*/  FADD.FTZ R35, R67, R26 ;  /* 0x0000001a43237221 */ /* 0x001fe20000010000 */
[----:B------:R-:W-:Y:S02]  /*f600*/  F2FP.F16.F32.PACK_AB R29, R47, R62 ;  /* 0x0000003e2f1d723e */ /* 0x000fe400000000ff */
[----:B------:R-:W-:-:S03]  /*f610*/  F2FP.F16.F32.PACK_AB R30, R114, R45 ;  /* 0x0000002d721e723e */ /* 0x000fc600000000ff */
[----:B------:R-:W0:Y:S01]  /*f620*/  MUFU.EX2 R33, R156 ;  /* 0x0000009c00217308 */ /* 0x000e220000000800 */
[----:B------:R-:W-:Y:S01]  /*f630*/  F2FP.F16.F32.PACK_AB R31, R49, R44 ;  /* 0x0000002c311f723e */ /* 0x000fe200000000ff */
[----:B------:R-:W-:Y:S01]  /*f640*/  FADD.FTZ R14, R150, R27 ;  /* 0x0000001b960e7221 */ /* 0x000fe20000010000 */
[----:B------:R-:W-:Y:S05]  /*f650*/  STSM.16.M88.4 [R17+0x2a300], R36 ;  /* 0x02a3002411007844 */ /* 0x000fea0000000200 */
[----:B------:R-:W-:Y:S01]  /*f660*/  MUFU.EX2 R43, R43 ;  /* 0x0000002b002b7308 */ /* 0x000fe20000000800 */
[----:B------:R1:W-:Y:S01]  /*f670*/  STSM.16.M88.4 [R17+0x2bb00], R28 ;  /* 0x02bb001c11007844 */ /* 0x0003e20000000200 */
[----:B------:R-:W-:-:S06]  /*f680*/  FADD.FTZ R35, R122, R35 ;  /* 0x000000237a237221 */ /* 0x000fcc0000010000 */
[----:B------:R-:W2:Y:S08]  /*f690*/  MUFU.EX2 R50, R50 ;  /* 0x0000003200327308 */ /* 0x000eb00000000800 */
[----:B------:R-:W-:Y:S01]  /*f6a0*/  MUFU.EX2 R78, R78 ;  /* 0x0000004e004e7308 */ /* 0x000fe20000000800 */
[----:B-1----:R-:W-:-:S07]  /*f6b0*/  FADD.FTZ R31, R15, R14 ;  /* 0x0000000e0f1f7221 */ /* 0x002fce0000010000 */
[----:B------:R-:W1:Y:S01]  /*f6c0*/  MUFU.EX2 R41, R64 ;  /* 0x0000004000297308 */ /* 0x000e620000000800 */
[----:B---3--:R-:W-:Y:S01]  /*f6d0*/  FADD.FTZ R14, R54, R35 ;  /* 0x00000023360e7221 */ /* 0x008fe20000010000 */
[----:B----4-:R-:W-:Y:S01]  /*f6e0*/  FADD.FTZ R34, R154, R31 ;  /* 0x0000001f9a227221 */ /* 0x010fe20000010000 */
[----:B------:R-:W-:Y:S02]  /*f6f0*/  F2FP.F16.F32.PACK_AB R31, R15, R150 ;  /* 0x000000960f1f723e */ /* 0x000fe400000000ff */
[----:B------:R-:W-:Y:S01]  /*f700*/  FADD.FTZ R14, R71, R14 ;  /* 0x0000000e470e7221 */ /* 0x000fe20000010000 */
[----:B------:R-:W-:Y:S01]  /*f710*/  F2FP.F16.F32.PACK_AB R24, R116, R61 ;  /* 0x0000003d7418723e */ /* 0x000fe200000000ff */
[----:B0-----:R-:W-:Y:S01]  /*f720*/  FADD.FTZ R15, R33, R34 ;  /* 0x00000022210f7221 */ /* 0x001fe20000010000 */
[----:B------:R-:W-:Y:S02]  /*f730*/  F2FP.F16.F32.PACK_AB R25, R83, R46 ;  /* 0x0000002e5319723e */ /* 0x000fe400000000ff */
[----:B------:R-:W-:-:S02]  /*f740*/  F2FP.F16.F32.PACK_AB R26, R118, R63 ;  /* 0x0000003f761a723e */ /* 0x000fc400000000ff */
[----:B------:R-:W-:Y:S02]  /*f750*/  F2FP.F16.F32.PACK_AB R27, R51, R84 ;  /* 0x00000054331b723e */ /* 0x000fe400000000ff */
[----:B------:R-:W-:Y:S02]  /*f760*/  F2FP.F16.F32.PACK_AB R28, R120, R65 ;  /* 0x00000041781c723e */ /* 0x000fe400000000ff */
[----:B------:R-:W-:Y:S02]  /*f770*/  F2FP.F16.F32.PACK_AB R29, R53, R40 ;  /* 0x00000028351d723e */ /* 0x000fe400000000ff */
[----:B------:R-:W-:Y:S02]  /*f780*/  F2FP.F16.F32.PACK_AB R30, R122, R67 ;  /* 0x000000437a1e723e */ /* 0x000fe400000000ff */
[----:B------:R-:W-:Y:S02]  /*f790*/  F2FP.F16.F32.PACK_AB R32, R71, R54 ;  /* 0x000000364720723e */ /* 0x000fe400000000ff */
[----:B------:R-:W-:-:S02]  /*f7a0*/  F2FP.F16.F32.PACK_AB R33, R33, R154 ;  /* 0x0000009a2121723e */ /* 0x000fc400000000ff */
[----:B--2---:R-:W-:Y:S01]  /*f7b0*/  F2FP.F16.F32.PACK_AB R34, R50, R43 ;  /* 0x0000002b3222723e */ /* 0x004fe200000000ff */
[----:B------:R-:W-:Y:S01]  /*f7c0*/  FADD.FTZ R43, R43, R14 ;  /* 0x0000000e2b2b7221 */ /* 0x000fe20000010000 */
[----:B-1----:R-:W-:Y:S01]  /*f7d0*/  F2FP.F16.F32.PACK_AB R35, R41, R78 ;  /* 0x0000004e2923723e */ /* 0x002fe200000000ff */
[----:B------:R-:W-:Y:S01]  /*f7e0*/  FADD.FTZ R78, R78, R15 ;  /* 0x0000000f4e4e7221 */ /* 0x000fe20000010000 */
[----:B------:R0:W-:Y:S01]  /*f7f0*/  STSM.16.M88.4 [R17+0x2d300], R24 ;  /* 0x02d3001811007844 */ /* 0x0001e20000000200 */
[----:B------:R-:W-:-:S03]  /*f800*/  VIADD R14, R108, 0xfffffffe ;  /* 0xfffffffe6c0e7836 */ /* 0x000fc60000000000 */
[----:B------:R1:W-:Y:S01]  /*f810*/  STSM.16.M88.4 [R17+0x2eb00], R28 ;  /* 0x02eb001c11007844 */ /* 0x0003e20000000200 */
[----:B------:R-:W-:-:S03]  /*f820*/  FADD.FTZ R15, R41, R78 ;  /* 0x0000004e290f7221 */ /* 0x000fc60000010000 */
[----:B------:R2:W-:Y:S01]  /*f830*/  STSM.16.M88.4 [R17+0x30300], R32 ;  /* 0x0303002011007844 */ /* 0x0005e20000000200 */
[----:B------:R-:W-:Y:S01]  /*f840*/  VIMNMX R0, RZ, R0, !PT ;  /* 0x00000000ff007248 */ /* 0x000fe20007fe0100 */
[----:B------:R3:W-:Y:S06]  /*f850*/  MEMBAR.ALL.CTA ;  /* 0x0000000000007992 */ /* 0x0007ec0000008000 */
[----:B---3--:R-:W3:Y:S01]  /*f860*/  FENCE.VIEW.ASYNC.S ;  /* 0x00000000000073c6 */ /* 0x008ee20000000000 */
[----:B0-----:R-:W-:-:S05]  /*f870*/  FADD.FTZ R24, R50, R43 ;  /* 0x0000002b32187221 */ /* 0x001fca0000010000 */
[----:B------:R0:W-:Y:S04]  /*f880*/  STL [R1+0x18], R24 ;  /* 0x0000181801007387 */ /* 0x0001e80000100800 */
[----:B------:R4:W-:Y:S04]  /*f890*/  STL [R1+0x3c], R15 ;  /* 0x00003c0f01007387 */ /* 0x0009e80000100800 */
[----:B------:R4:W-:Y:S04]  /*f8a0*/  STL [R1+0x20], R14 ;  /* 0x0000200e01007387 */ /* 0x0009e80000100800 */
[----:B------:R4:W-:Y:S01]  /*f8b0*/  STL [R1+0x30], R0 ;  /* 0x0000300001007387 */ /* 0x0009e20000100800 */
[----:B------:R-:W-:Y:S01]  /*f8c0*/  ISETP.GE.AND P2, PT, R14, R0, PT ;  /* 0x000000000e00720c */ /* 0x000fe20003f46270 */
[----:B------:R-:W-:-:S04]  /*f8d0*/  IMAD.MOV.U32 R71, RZ, RZ, RZ ;  /* 0x000000ffff477224 */ /* 0x000fc800078e00ff */
[--C-:B------:R-:W-:Y:S01]  /*f8e0*/  IMAD.MOV.U32 R70, RZ, RZ, R71.reuse ;  /* 0x000000ffff467224 */ /* 0x100fe200078e0047 */
[-C--:B------:R-:W-:Y:S01]  /*f8f0*/  MOV R64, R71.reuse ;  /* 0x0000004700407202 */ /* 0x080fe20000000f00 */
[--C-:B------:R-:W-:Y:S01]  /*f900*/  IMAD.MOV.U32 R69, RZ, RZ, R71.reuse ;  /* 0x000000ffff457224 */ /* 0x100fe200078e0047 */
[-C--:B------:R-:W-:Y:S01]  /*f910*/  MOV R47, R71.reuse ;  /* 0x00000047002f7202 */ /* 0x080fe20000000f00 */
[--C-:B------:R-:W-:Y:S01]  /*f920*/  IMAD.MOV.U32 R68, RZ, RZ, R71.reuse ;  /* 0x000000ffff447224 */ /* 0x100fe200078e0047 */
[----:B-1----:R-:W-:Y:S01]  /*f930*/  MOV R30, R71 ;  /* 0x00000047001e7202 */ /* 0x002fe20000000f00 */
        /* <DEDUP_REMOVED lines=30> */
[--C-:B--2---:R-:W-:Y:S02]  /*fb20*/  IMAD.MOV.U32 R35, RZ, RZ, R71.reuse ;  /* 0x000000ffff237224 */ /* 0x104fe400078e0047 */
        /* <DEDUP_REMOVED lines=9> */
[----:B0-----:R-:W-:Y:S01]  /*fbc0*/  IMAD.MOV.U32 R24, RZ, RZ, R71 ;  /* 0x000000ffff187224 */ /* 0x001fe200078e0047 */
[----:B---3--:R-:W-:Y:S01]  /*fbd0*/  NOP ;  /* 0x0000000000007918 */ /* 0x008fe20000000000 */
[----:B----4-:R-:W-:Y:S05]  /*fbe0*/  @!P2 BRA `(.L_x_1966) ;  /* 0x0000005c0048a947 */ /* 0x010fea0003800000 */
[----:B------:R0:W-:Y:S01]  /*fbf0*/  STL [R1+0x1c], R74 ;  /* 0x00001c4a01007387 */ /* 0x0001e20000100800 */
[----:B------:R-:W-:-:S03]  /*fc00*/  IMAD.MOV.U32 R0, RZ, RZ, R20 ;  /* 0x000000ffff007224 */ /* 0x000fc600078e0014 */
[----:B------:R0:W5:Y:S01]  /*fc10*/  LDL.LU R145, [R1+0x38] ;  /* 0x0000380001917983 */ /* 0x0001620000300800 */
        /* <DEDUP_REMOVED lines=24> */
[----:B0-----:R-:W-:-:S07]  /*fda0*/  CS2R R24, SRZ ;  /* 0x0000000000187805 */ /* 0x001fce000001ff00 */
.L_x_1976:
        /* <DEDUP_REMOVED lines=12> */
.L_x_1968:
[----:B------:R-:W-:Y:S01]  /*fe70*/  IMAD R20, R22, 0x8, R16 ;  /* 0x0000000816147824 */ /* 0x000fe200078e0210 */
[----:B0-----:R-:W-:-:S04]  /*fe80*/  SHF.L.U32 R21, R21, 0x1f, RZ ;  /* 0x0000001f15157819 */ /* 0x001fc800000006ff */
[----:B------:R0:W1:Y:S01]  /*fe90*/  SYNCS.PHASECHK.TRANS64.TRYWAIT P3, [R20+URZ+0x31c30], R21 ;  /* 0x031c3015140075a7 */ /* 0x000062000806017f */
[----:B------:R-:W-:Y:S05]  /*fea0*/  @!P0 BRA `(.L_x_1969) ;  /* 0x0000000000048947 */ /* 0x000fea0003800000 */
[----:B------:R-:W-:Y:S01]  /*feb0*/  BPT.TRAP 0x1 ;  /* 0x000000040000795c */ /* 0x000fe20000300000 */
.L_x_1969:
[----:B------:R-:W-:Y:S04]  /*fec0*/  BSSY B0, `(.L_x_1967) ;  /* 0x0000004000007945 */ /* 0x000fe80003800000 */
[----:B-1----:R-:W-:Y:S05]  /*fed0*/  @P3 BRA `(.L_x_1970) ;  /* 0x0000000000083947 */ /* 0x002fea0003800000 */
[----:B------:R-:W1:Y:S02]  /*fee0*/  SYNCS.PHASECHK.TRANS64.TRYWAIT P3, [R20+URZ+0x31c30], R21 ;  /* 0x031c3015140075a7 */ /* 0x000e64000806017f */
[----:B-1----:R-:W-:Y:S05]  /*fef0*/  @!P3 BRA `(.L_x_1971) ;  /* 0x00000134001cb947 */ /* 0x002fea0003800000 */
.L_x_1970:
[----:B------:R-:W-:Y:S05]  /*ff00*/  BSYNC B0 ;  /* 0x0000000000007941 */ /* 0x000fea0003800000 */
.L_x_1967:
[----:B01----:R-:W2:Y:S01]  /*ff10*/  LDL R20, [R1+0x58] ;  /* 0x0000580001147983 */ /* 0x003ea20000100800 */
[----:B------:R-:W-:Y:S05]  /*ff20*/  WARPSYNC.ALL ;  /* 0x0000000000007948 */ /* 0x000fea0003800000 */
[----:B------:R-:W0:Y:S01]  /*ff30*/  S2R R72, SR_TID.X ;  /* 0x0000000000487919 */ /* 0x000e220000002100 */
[----:B------:R-:W-:Y:S01]  /*ff40*/  IMAD.MOV.U32 R21, RZ, RZ, -0x7fffffe0 ;  /* 0x80000020ff157424 */ /* 0x000fe200078e00ff */
[C---:B------:R-:W-:Y:S01]  /*ff50*/  R2UR UR44, R2.reuse ;  /* 0x00000000022c72ca */ /* 0x040fe200000e0000 */
[----:B------:R-:W-:Y:S01]  /*ff60*/  IMAD.MOV.U32 R73, RZ, RZ, -0x7fffffe0 ;  /* 0x80000020ff497424 */ /* 0x000fe200078e00ff */
[----:B------:R-:W-:Y:S01]  /*ff70*/  R2UR UR45, R3 ;  /* 0x00000000032d72ca */ /* 0x000fe200000e0000 */
[----:B------:R-:W-:Y:S01]  /*ff80*/  IMAD.MOV.U32 R75, RZ, RZ, -0x7fffffe0 ;  /* 0x80000020ff4b7424 */ /* 0x000fe200078e00ff */
[----:B------:R-:W-:Y:S01]  /*ff90*/  R2UR UR47, R21 ;  /* 0x00000000152f72ca */ /* 0x000fe200000e0000 */
[----:B------:R-:W-:Y:S01]  /*ffa0*/  IMAD.MOV.U32 R79, RZ, RZ, -0x7fffffe0 ;  /* 0x80000020ff4f7424 */ /* 0x000fe200078e00ff */
[----:B------:R-:W-:Y:S01]  /*ffb0*/  R2UR UR51, R73 ;  /* 0x00000000493372ca */ /* 0x000fe200000e0000 */
[----:B------:R-:W-:Y:S01]  /*ffc0*/  STL [R1+0xb0], R24 ;  /* 0x0000b01801007387 */ /* 0x000fe20000100800 */
[----:B------:R-:W-:Y:S01]  /*ffd0*/  R2UR UR48, R2 ;  /* 0x00000000023072ca */ /* 0x000fe200000e0000 */
[----:B------:R-:W-:Y:S01]  /*ffe0*/  IMAD.MOV.U32 R147, RZ, RZ, -0x7fffffe0 ;  /* 0x80000020ff937424 */ /* 0x000fe200078e00ff */
[----:B------:R-:W-:Y:S01]  /*fff0*/  R2UR UR49, R3 ;  /* 0x00000000033172ca */ /* 0x000fe200000e0000 */
[----:B------:R-:W-:Y:S01]  /*10000*/  STL [R1+0xac], R23 ;  /* 0x0000ac1701007387 */ /* 0x000fe20000100800 */
[----:B------:R-:W-:-:S02]  /*10010*/  MOV R77, 0x80000020 ;  /* 0x80000020004d7802 */ /* 0x000fc40000000f00 */
[C---:B------:R-:W-:Y:S01]  /*10020*/  R2UR UR52, R2.reuse ;  /* 0x00000000023472ca */ /* 0x040fe200000e0000 */
[----:B------:R1:W-:Y:S01]  /*10030*/  STL [R1+0xa8], R19 ;  /* 0x0000a81301007387 */ /* 0x0003e20000100800 */
[----:B------:R-:W-:Y:S02]  /*10040*/  R2UR UR55, R77 ;  /* 0x000000004d3772ca */ /* 0x000fe400000e0000 */
[----:B------:R-:W-:Y:S01]  /*10050*/  R2UR UR53, R3 ;  /* 0x00000000033572ca */ /* 0x000fe200000e0000 */
[----:B------:R-:W-:Y:S01]  /*10060*/  STL [R1+0xa4], R18 ;  /* 0x0000a41201007387 */ /* 0x000fe20000100800 */
[----:B------:R-:W-:Y:S02]  /*10070*/  R2UR UR15, R75 ;  /* 0x000000004b0f72ca */ /* 0x000fe400000e0000 */
[----:B------:R-:W-:Y:S01]  /*10080*/  R2UR UR12, R2 ;  /* 0x00000000020c72ca */ /* 0x000fe200000e0000 */
[----:B------:R3:W-:Y:S01]  /*10090*/  STL [R1+0xa0], R17 ;  /* 0x0000a01101007387 */ /* 0x0007e20000100800 */
[----:B------:R-:W-:-:S02]  /*100a0*/  R2UR UR13, R3 ;  /* 0x00000000030d72ca */ /* 0x000fc400000e0000 */
[C---:B------:R-:W-:Y:S01]  /*100b0*/  R2UR UR5, R77.reuse ;  /* 0x000000004d0572ca */ /* 0x040fe200000e0000 */
[----:B------:R4:W-:Y:S01]  /*100c0*/  STL [R1+0x9c], R16 ;  /* 0x00009c1001007387 */ /* 0x0009e20000100800 */
[C---:B------:R-:W-:Y:S02]  /*100d0*/  R2UR UR19, R77.reuse ;  /* 0x000000004d1372ca */ /* 0x040fe400000e0000 */
[----:B0-----:R-:W-:Y:S01]  /*100e0*/  SHF.R.U32.HI R72, RZ, 0x7, R72 ;  /* 0x00000007ff487819 */ /* 0x001fe20000011648 */
[----:B------:R0:W-:Y:S01]  /*100f0*/  STL [R1+0x98], R15 ;  /* 0x0000980f01007387 */ /* 0x0001e20000100800 */
[C---:B------:R-:W-:Y:S02]  /*10100*/  R2UR UR35, R77.reuse ;  /* 0x000000004d2372ca */ /* 0x040fe400000e0000 */
[C---:B------:R-:W-:Y:S01]  /*10110*/  R2UR UR33, R77.reuse ;  /* 0x000000004d2172ca */ /* 0x040fe200000e0000 */
[----:B------:R-:W-:Y:S01]  /*10120*/  VIADD R78, R72, 0x8 ;  /* 0x00000008484e7836 */ /* 0x000fe20000000000 */
[----:B------:R-:W-:Y:S01]  /*10130*/  R2UR UR57, R77 ;  /* 0x000000004d3972ca */ /* 0x000fe200000e0000 */
[----:B------:R-:W-:Y:S01]  /*10140*/  IMAD.MOV.U32 R77, RZ, RZ, -0x7fffffe0 ;  /* 0x80000020ff4d7424 */ /* 0x000fe200078e00ff */
[C---:B------:R-:W-:Y:S01]  /*10150*/  R2UR UR11, R75.reuse ;  /* 0x000000004b0b72ca */ /* 0x040fe200000e0000 */
[----:B------:R0:W-:Y:S01]  /*10160*/  STL [R1+0x94], R14 ;  /* 0x0000940e01007387 */ /* 0x0001e20000100800 */
[----:B------:R-:W-:-:S02]  /*10170*/  R2UR UR27, R75 ;  /* 0x000000004b1b72ca */ /* 0x000fc400000e0000 */
[C---:B------:R-:W-:Y:S01]  /*10180*/  R2UR UR39, R75.reuse ;  /* 0x000000004b2772ca */ /* 0x040fe200000e0000 */
[----:B------:R3:W-:Y:S01]  /*10190*/  BAR.SYNC.DEFER_BLOCKING R78, 0x100 ;  /* 0x0004004e0000751d */ /* 0x0007e20000010000 */
[----:B------:R-:W-:Y:S01]  /*101a0*/  R2UR UR29, R75 ;  /* 0x000000004b1d72ca */ /* 0x000fe200000e0000 */
[----:B------:R-:W-:Y:S01]  /*101b0*/  IMAD.U32 R75, RZ, RZ, UR5 ;  /* 0x00000005ff4b7e24 */ /* 0x000fe2000f8e00ff */
[C---:B------:R-:W-:Y:S02]  /*101c0*/  R2UR UR5, R73.reuse ;  /* 0x00000000490572ca */ /* 0x040fe400000e0000 */
[C---:B------:R-:W-:Y:S02]  /*101d0*/  R2UR UR7, R73.reuse ;  /* 0x00000000490772ca */ /* 0x040fe400000e0000 */
[C---:B------:R-:W-:Y:S01]  /*101e0*/  R2UR UR23, R73.reuse ;  /* 0x00000000491772ca */ /* 0x040fe200000e0000 */
[----:B------:R0:W-:Y:S01]  /*101f0*/  STL [R1+0x90], R0 ;  /* 0x0000900001007387 */ /* 0x0001e20000100800 */
[----:B------:R-:W-:-:S02]  /*10200*/  R2UR UR31, R73 ;  /* 0x00000000491f72ca */ /* 0x000fc400000e0000 */
[C---:B------:R-:W-:Y:S02]  /*10210*/  R2UR UR25, R73.reuse ;  /* 0x00000000491972ca */ /* 0x040fe400000e0000 */
[C---:B------:R-:W-:Y:S02]  /*10220*/  R2UR UR21, R73.reuse ;  /* 0x00000000491572ca */ /* 0x040fe400000e0000 */
[----:B------:R-:W-:Y:S02]  /*10230*/  R2UR UR41, R73 ;  /* 0x00000000492972ca */ /* 0x000fe400000e0000 */
[----:B------:R-:W-:Y:S02]  /*10240*/  R2UR UR9, R79 ;  /* 0x000000004f0972ca */ /* 0x000fe400000e0000 */
[----:B------:R-:W-:Y:S02]  /*10250*/  R2UR UR16, R2 ;  /* 0x00000000021072ca */ /* 0x000fe400000e0000 */
[----:B------:R-:W-:-:S02]  /*10260*/  R2UR UR17, R3 ;  /* 0x00000000031172ca */ /* 0x000fc400000e0000 */
[C---:B------:R-:W-:Y:S01]  /*10270*/  R2UR UR37, R79.reuse ;  /* 0x000000004f2572ca */ /* 0x040fe200000e0000 */
[----:B------:R-:W-:Y:S01]  /*10280*/  WARPGROUP.ARRIVE ;  /* 0x00000000000079c5 */ /* 0x000fe20000000000 */
[----:B------:R-:W-:-:S13]  /*10290*/  R2UR UR43, R79 ;  /* 0x000000004f2b72ca */ /* 0x000fda00000e0000 */
[----:B-1----:R-:W-:Y:S01]  /*102a0*/  MOV R19, UR43 ;  /* 0x0000002b00137c02 */ /* 0x002fe20008000f00 */
[----:B------:R-:W-:Y:S01]  /*102b0*/  UMOV UR43, UR33 ;  /* 0x00000021002b7c82 */ /* 0x000fe20008000000 */
[----:B------:R-:W-:Y:S01]  /*102c0*/  R2UR UR33, R13 ;  /* 0x000000000d2172ca */ /* 0x000fe200000e0000 */
[----:B--2---:R-:W-:-:S04]  /*102d0*/  IMAD R20, R22, 0x6c0, R20 ;  /* 0x000006c016147824 */ /* 0x004fc800078e0214 */
[C---:B------:R-:W-:Y:S01]  /*102e0*/  VIADD R72, R20.reuse, 0x40 ;  /* 0x0000004014487836 */ /* 0x040fe20000000000 */
[C---:B------:R-:W-:Y:S01]  /*102f0*/  R2UR UR46, R20.reuse ;  /* 0x00000000142e72ca */ /* 0x040fe200000e0000 */
[C---:B------:R-:W-:Y:S02]  /*10300*/  VIADD R76, R20.reuse, 0x80 ;  /* 0x00000080144c7836 */ /* 0x040fe40000000000 */
[----:B------:R-:W-:Y:S01]  /*10310*/  VIADD R74, R20, 0xc0 ;  /* 0x000000c0144a7836 */ /* 0x000fe20000000000 */
[----:B------:R-:W-:Y:S01]  /*10320*/  R2UR UR50, R72 ;  /* 0x00000000483272ca */ /* 0x000fe200000e0000 */
        /* <DEDUP_REMOVED lines=8> */
[----:B------:R-:W-:Y:S01]  /*103b0*/  HGMMA.64x16x16.F32 R136, gdesc[UR44], RZ, !UPT, gsb0 ;  /* 0x002000002c8879f0 */ /* 0x000fe2000c0008ff */
        /* <DEDUP_REMOVED lines=20> */
[----:B---3--:R-:W-:Y:S01]  /*10500*/  VIADD R78, R20, 0x1c2 ;  /* 0x000001c2144e7836 */ /* 0x008fe20000000000 */
[----:B------:R-:W-:Y:S01]  /*10510*/  R2UR UR20, R72 ;  /* 0x00000000481472ca */ /* 0x000fe200000e0000 */
[----:B------:R-:W-:Y:S01]  /*10520*/  VIADD R146, R20, 0x382 ;  /* 0x0000038214927836 */ /* 0x000fe20000000000 */
[----:B------:R-:W-:Y:S01]  /*10530*/  R2UR UR56, R76 ;  /* 0x000000004c3872ca */ /* 0x000fe200000e0000 */
[C---:B------:R-:W-:Y:S01]  /*10540*/  VIADD R76, R20.reuse, 0x3c0 ;  /* 0x000003c0144c7836 */ /* 0x040fe20000000000 */
[----:B------:R-:W-:Y:S01]  /*10550*/  IADD3 R72, R20, 0x202, RZ ;  /* 0x0000020214487810 */ /* 0x000fe20007ffe0ff */
[----:B------:R-:W-:Y:S01]  /*10560*/  IMAD.U32 R74, RZ, RZ, UR4 ;  /* 0x00000004ff4a7e24 */ /* 0x000fe2000f8e00ff */
[----:B------:R-:W-:Y:S01]  /*10570*/  R2UR UR47, R73 ;  /* 0x00000000492f72ca */ /* 0x000fe200000e0000 */
[----:B------:R-:W-:Y:S01]  /*10580*/  IMAD.MOV.U32 R73, RZ, RZ, -0x7fffffe0 ;  /* 0x80000020ff497424 */ /* 0x000fe200078e00ff */
[----:B------:R-:W-:Y:S01]  /*10590*/  R2UR UR4, R72 ;  /* 0x00000000480472ca */ /* 0x000fe200000e0000 */
[----:B------:R-:W-:Y:S01]  /*105a0*/  VIADD R72, R20, 0x2c0 ;  /* 0x000002c014487836 */ /* 0x000fe20000000000 */
[----:B------:R-:W-:Y:S01]  /*105b0*/  R2UR UR8, R78 ;  /* 0x000000004e0872ca */ /* 0x000fe200000e0000 */
[----:B------:R-:W-:-:S03]  /*105c0*/  VIADD R78, R20, 0x280 ;  /* 0x00000280144e7836 */ /* 0x000fc60000000000 */
[----:B------:R-:W-:Y:S01]  /*105d0*/  R2UR UR40, R72 ;  /* 0x00000000482872ca */ /* 0x000fe200000e0000 */
[----:B------:R-:W-:Y:S01]  /*105e0*/  VIADD R72, R20, 0x380 ;  /* 0x0000038014487836 */ /* 0x000fe20000000000 */
[----:B------:R-:W-:Y:S01]  /*105f0*/  R2UR UR36, R78 ;  /* 0x000000004e2472ca */ /* 0x000fe200000e0000 */
[----:B------:R-:W-:Y:S02]  /*10600*/  VIADD R78, R20, 0x340 ;  /* 0x00000340144e7836 */ /* 0x000fe40000000000 */
[----:B------:R-:W-:Y:S01]  /*10610*/  MOV R17, UR47 ;  /* 0x0000002f00117c02 */ /* 0x000fe20008000f00 */
[----:B------:R-:W-:Y:S01]  /*10620*/  UMOV UR47, UR37 ;  /* 0x00000025002f7c82 */ /* 0x000fe20008000000 */
[----:B------:R-:W-:Y:S01]  /*10630*/  R2UR UR46, R72 ;  /* 0x00000000482e72ca */ /* 0x000fe200000e0000 */
[----:B------:R-:W-:Y:S01]  /*10640*/  VIADD R72, R20, 0x400 ;  /* 0x0000040014487836 */ /* 0x000fe20000000000 */
[----:B------:R-:W-:Y:S02]  /*10650*/  R2UR UR42, R78 ;  /* 0x000000004e2a72ca */ /* 0x000fe400000e0000 */
[----:B------:R-:W-:Y:S01]  /*10660*/  R2UR UR37, R13 ;  /* 0x000000000d2572ca */ /* 0x000fe200000e0000 */
[----:B------:R-:W-:-:S02]  /*10670*/  WARPGROUP.DEPBAR.LE gsb0, 0x0 ;  /* 0x00008000000079c5 */ /* 0x000fc40000010000 */
[----:B------:R-:W-:-:S06]  /*10680*/  WARPGROUP.ARRIVE ;  /* 0x00000000000079c5 */ /* 0x000fcc0000000000 */
[----:B----4-:R-:W-:Y:S01]  /*10690*/  MOV R16, UR46 ;  /* 0x0000002e00107c02 */ /* 0x010fe20008000f00 */
[----:B------:R-:W-:Y:S01]  /*106a0*/  UMOV UR46, UR36 ;  /* 0x00000024002e7c82 */ /* 0x000fe20008000000 */
[----:B------:R-:W-:Y:S01]  /*106b0*/  MOV R18, UR42 ;  /* 0x0000002a00127c02 */ /* 0x000fe20008000f00 */
[----:B------:R-:W-:Y:S01]  /*106c0*/  UMOV UR42, UR32 ;  /* 0x00000020002a7c82 */ /* 0x000fe20008000000 */
[----:B------:R-:W-:Y:S01]  /*106d0*/  HGMMA.64x16x16.F32 R128, gdesc[UR48], RZ, !UPT, gsb0 ;  /* 0x00200000308079f0 */ /* 0x000fe2000c0008ff */
[----:B------:R-:W-:Y:S01]  /*106e0*/  R2UR UR50, R76 ;  /* 0x000000004c3272ca */ /* 0x000fe200000e0000 */
[----:B------:R-:W-:Y:S01]  /*106f0*/  VIADD R76, R20, 0x440 ;  /* 0x00000440144c7836 */ /* 0x000fe20000000000 */
[----:B------:R-:W-:Y:S01]  /*10700*/  R2UR UR51, R77 ;  /* 0x000000004d3372ca */ /* 0x000fe200000e0000 */
[----:B------:R-:W-:Y:S01]  /*10710*/  IMAD.MOV.U32 R77, RZ, RZ, -0x7fffffe0 ;  /* 0x80000020ff4d7424 */ /* 0x000fe200078e00ff */
[----:B------:R-:W-:Y:S02]  /*10720*/  R2UR UR32, R12 ;  /* 0x000000000c2072ca */ /* 0x000fe400000e0000 */
[----:B------:R-:W-:Y:S01]  /*10730*/  R2UR UR58, R76 ;  /* 0x000000004c3a72ca */ /* 0x000fe200000e0000 */
[----:B------:R-:W-:Y:S01]  /*10740*/  VIADD R76, R20, 0x282 ;  /* 0x00000282144c7836 */ /* 0x000fe20000000000 */
[----:B------:R-:W-:Y:S01]  /*10750*/  R2UR UR59, R77 ;  /* 0x000000004d3b72ca */ /* 0x000fe200000e0000 */
[----:B------:R-:W-:Y:S01]  /*10760*/  IMAD.MOV.U32 R77, RZ, RZ, -0x7fffffe0 ;  /* 0x80000020ff4d7424 */ /* 0x000fe200078e00ff */
[----:B------:R-:W-:-:S02]  /*10770*/  R2UR UR36, R12 ;  /* 0x000000000c2472ca */ /* 0x000fc400000e0000 */
[----:B------:R-:W-:Y:S02]  /*10780*/  R2UR UR48, R12 ;  /* 0x000000000c3072ca */ /* 0x000fe400000e0000 */
[----:B------:R-:W-:Y:S01]  /*10790*/  MOV R151, UR50 ;  /* 0x0000003200977c02 */ /* 0x000fe20008000f00 */
[----:B------:R-:W-:Y:S01]  /*107a0*/  UMOV UR50, UR4 ;  /* 0x0000000400327c82 */ /* 0x000fe20008000000 */
[----:B------:R-:W-:Y:S01]  /*107b0*/  MOV R152, UR51 ;  /* 0x0000003300987c02 */ /* 0x000fe20008000f00 */
[----:B------:R-:W-:Y:S01]  /*107c0*/  UMOV UR51, UR5 ;  /* 0x0000000500337c82 */ /* 0x000fe20008000000 */
[----:B------:R-:W-:Y:S02]  /*107d0*/  R2UR UR4, R2 ;  /* 0x00000000020472ca */ /* 0x000fe400000e0000 */
[----:B------:R-:W-:Y:S02]  /*107e0*/  R2UR UR5, R3 ;  /* 0x00000000030572ca */ /* 0x000fe400000e0000 */
[----:B------:R-:W-:Y:S01]  /*107f0*/  MOV R21, UR51 ;  /* 0x0000003300157c02 */ /* 0x000fe20008000f00 */
[----:B------:R-:W-:Y:S01]  /*10800*/  UMOV UR51, UR29 ;  /* 0x0000001d00337c82 */ /* 0x000fe20008000000 */
[----:B------:R-:W-:Y:S01]  /*10810*/  MOV R148, UR50 ;  /* 0x0000003200947c02 */ /* 0x000fe20008000f00 */
[----:B------:R-:W-:Y:S01]  /*10820*/  UMOV UR50, UR28 ;  /* 0x0000001c00327c82 */ /* 0x000fe20008000000 */
[----:B------:R-:W-:-:S02]  /*10830*/  R2UR UR28, R12 ;  /* 0x000000000c1c72ca */ /* 0x000fc400000e0000 */
[C---:B------:R-:W-:Y:S02]  /*10840*/  R2UR UR29, R13.reuse ;  /* 0x000000000d1d72ca */ /* 0x040fe400000e0000 */
[----:B------:R-:W-:Y:S02]  /*10850*/  R2UR UR49, R13 ;  /* 0x000000000d3172ca */ /* 0x000fe400000e0000 */
[----:B0-----:R-:W-:Y:S01]  /*10860*/  MOV R15, UR59 ;  /* 0x0000003b000f7c02 */ /* 0x001fe20008000f00 */
[----:B------:R-:W-:Y:S01]  /*10870*/  UMOV UR59, UR41 ;  /* 0x00000029003b7c82 */ /* 0x000fe20008000000 */
[----:B------:R-:W-:Y:S01]  /*10880*/  MOV R14, UR58 ;  /* 0x0000003a000e7c02 */ /* 0x000fe20008000f00 */
[----:B------:R-:W-:Y:S01]  /*10890*/  UMOV UR58, UR40 ;  /* 0x00000028003a7c82 */ /* 0x000fe20008000000 */
        /* <DEDUP_REMOVED lines=23> */
[----:B------:R-:W-:Y:S03]  /*10a10*/  HGMMA.64x16x16.F32 R112, gdesc[UR12], RZ, !UPT, gsb0 ;  /* 0x002000000c7079f0 */ /* 0x000fe6000c0008ff */
[----:B------:R-:W-:Y:S02]  /*10a20*/  WARPGROUP.DEPBAR.LE gsb0, 0x0 ;  /* 0x00008000000079c5 */ /* 0x000fe40000010000 */
[----:B------:R-:W-:-:S06]  /*10a30*/  WARPGROUP.ARRIVE ;  /* 0x00000000000079c5 */ /* 0x000fcc0000000000 */
[----:B------:R-:W-:Y:S01]  /*10a40*/  HGMMA.64x16x16.F32 R104, gdesc[UR4], RZ, !UPT, gsb0 ;  /* 0x00200000046879f0 */ /* 0x000fe2000c0008ff */
[----:B------:R-:W-:Y:S02]  /*10a50*/  R2UR UR6, R72 ;  /* 0x00000000480672ca */ /* 0x000fe400000e0000 */
[----:B------:R-:W-:Y:S01]  /*10a60*/  R2UR UR7, R73 ;  /* 0x00000000490772ca */ /* 0x000fe200000e0000 */
[----:B------:R-:W-:Y:S01]  /*10a70*/  IMAD.MOV.U32 R73, RZ, RZ, -0x7fffffe0 ;  /* 0x80000020ff497424 */ /* 0x000fe200078e00ff */
[----:B------:R-:W-:Y:S02]  /*10a80*/  IADD3 R72, R20, 0x2c2, RZ ;  /* 0x000002c214487810 */ /* 0x000fe40007ffe0ff */
[----:B------:R-:W-:Y:S02]  /*10a90*/  R2UR UR4, R12 ;  /* 0x000000000c0472ca */ /* 0x000fe400000e0000 */
[----:B------:R-:W-:Y:S01]  /*10aa0*/  R2UR UR14, R72 ;  /* 0x00000000480e72ca */ /* 0x000fe200000e0000 */
[----:B------:R-:W-:Y:S01]  /*10ab0*/  VIADD R72, R20, 0x342 ;  /* 0x0000034214487836 */ /* 0x000fe20000000000 */
[----:B------:R-:W-:Y:S01]  /*10ac0*/  R2UR UR15, R73 ;  /* 0x00000000490f72ca */ /* 0x000fe200000e0000 */
[----:B------:R-:W-:Y:S01]  /*10ad0*/  IMAD.MOV.U32 R73, RZ, RZ, -0x7fffffe0 ;  /* 0x80000020ff497424 */ /* 0x000fe200078e00ff */
[----:B------:R-:W-:-:S02]  /*10ae0*/  R2UR UR5, R13 ;  /* 0x000000000d0572ca */ /* 0x000fc400000e0000 */
        /* <DEDUP_REMOVED lines=12> */
[----:B------:R-:W-:-:S07]  /*10bb0*/  R2UR UR9, R13 ;  /* 0x000000000d0972ca */ /* 0x000fce00000e0000 */
[----:B------:R-:W-:Y:S02]  /*10bc0*/  MOV R156, UR10 ;  /* 0x0000000a009c7c02 */ /* 0x000fe40008000f00 */
[----:B------:R-:W-:Y:S02]  /*10bd0*/  MOV R24, UR11 ;  /* 0x0000000b00187c02 */ /* 0x000fe40008000f00 */
[----:B------:R-:W-:Y:S01]  /*10be0*/  R2UR UR10, R74 ;  /* 0x000000004a0a72ca */ /* 0x000fe200000e0000 */
[----:B------:R-:W-:Y:S01]  /*10bf0*/  VIADD R74, R20, 0x302 ;  /* 0x00000302144a7836 */ /* 0x000fe20000000000 */
[----:B------:R-:W-:Y:S01]  /*10c00*/  R2UR UR11, R75 ;  /* 0x000000004b0b72ca */ /* 0x000fe200000e0000 */
[----:B------:R-:W-:Y:S01]  /*10c10*/  IMAD.MOV.U32 R75, RZ, RZ, -0x7fffffe0 ;  /* 0x80000020ff4b7424 */ /* 0x000fe200078e00ff */
[----:B------:R-:W-:Y:S02]  /*10c20*/  WARPGROUP.DEPBAR.LE gsb0, 0x0 ;  /* 0x00008000000079c5 */ /* 0x000fe40000010000 */
[----:B------:R-:W-:-:S06]  /*10c30*/  WARPGROUP.ARRIVE ;  /* 0x00000000000079c5 */ /* 0x000fcc0000000000 */
[----:B------:R-:W-:Y:S01]  /*10c40*/  HGMMA.64x16x16.F32 R88, gdesc[UR16], RZ, !UPT, gsb0 ;  /* 0x00200000105879f0 */ /* 0x000fe2000c0008ff */
[----:B------:R-:W-:Y:S02]  /*10c50*/  R2UR UR18, R74 ;  /* 0x000000004a1272ca */ /* 0x000fe400000e0000 */
[----:B------:R-:W-:Y:S01]  /*10c60*/  R2UR UR19, R75 ;  /* 0x000000004b1372ca */ /* 0x000fe200000e0000 */
        /* <DEDUP_REMOVED lines=8> */
[C---:B------:R-:W-:Y:S02]  /*10cf0*/  R2UR UR40, R8.reuse ;  /* 0x00000000082872ca */ /* 0x040fe400000e0000 */
[C---:B------:R-:W-:Y:S02]  /*10d00*/  R2UR UR41, R9.reuse ;  /* 0x00000000092972ca */ /* 0x040fe400000e0000 */
[----:B------:R-:W-:Y:S02]  /*10d10*/  R2UR UR44, R8 ;  /* 0x00000000082c72ca */ /* 0x000fe400000e0000 */
[----:B------:R-:W-:Y:S02]  /*10d20*/  R2UR UR45, R9 ;  /* 0x00000000092d72ca */ /* 0x000fe400000e0000 */
[----:B------:R-:W-:Y:S01]  /*10d30*/  R2UR UR26, R146 ;  /* 0x00000000921a72ca */ /* 0x000fe200000e0000 */
[----:B------:R-:W-:Y:S01]  /*10d40*/  VIADD R146, R20, 0x3c2 ;  /* 0x000003c214927836 */ /* 0x000fe20000000000 */
[----:B------:R-:W-:Y:S01]  /*10d50*/  R2UR UR27, R147 ;  /* 0x00000000931b72ca */ /* 0x000fe200000e0000 */
[----:B------:R-:W-:-:S10]  /*10d60*/  IMAD.MOV.U32 R147, RZ, RZ, -0x7fffffe0 ;  /* 0x80000020ff937424 */ /* 0x000fd400078e00ff */
[----:B------:R-:W-:Y:S01]  /*10d70*/  MOV R157, UR26 ;  /* 0x0000001a009d7c02 */ /* 0x000fe20008000f00 */
[----:B------:R-:W-:Y:S01]  /*10d80*/  UMOV UR26, UR56 ;  /* 0x00000038001a7c82 */ /* 0x000fe20008000000 */
[----:B------:R-:W-:Y:S01]  /*10d90*/  MOV R0, UR27 ;  /* 0x0000001b00007c02 */ /* 0x000fe20008000f00 */
[----:B------:R-:W-:Y:S01]  /*10da0*/  UMOV UR27, UR57 ;  /* 0x00000039001b7c82 */ /* 0x000fe20008000000 */
[----:B------:R-:W-:Y:S02]  /*10db0*/  WARPGROUP.DEPBAR.LE gsb0, 0x0 ;  /* 0x00008000000079c5 */ /* 0x000fe40000010000 */
[----:B------:R-:W-:-:S06]  /*10dc0*/  WARPGROUP.ARRIVE ;  /* 0x00000000000079c5 */ /* 0x000fcc0000000000 */
[----:B------:R-:W-:Y:S01]  /*10dd0*/  HGMMA.64x16x16.F32 R136, gdesc[UR28], R136, gsb0 ;  /* 0x002000001c8879f0 */ /* 0x000fe20008000888 */
[C---:B------:R-:W-:Y:S02]  /*10de0*/  R2UR UR56, R8.reuse ;  /* 0x00000000083872ca */ /* 0x040fe400000e0000 */
[C---:B------:R-:W-:Y:S02]  /*10df0*/  R2UR UR57, R9.reuse ;  /* 0x00000000093972ca */ /* 0x040fe400000e0000 */
        /* <DEDUP_REMOVED lines=9> */
[----:B------:R-:W-:Y:S01]  /*10e90*/  R2UR UR35, R147 ;  /* 0x00000000932372ca */ /* 0x000fe200000e0000 */
[----:B------:R-:W-:Y:S01]  /*10ea0*/  IMAD.MOV.U32 R147, RZ, RZ, -0x7fffffe0 ;  /* 0x80000020ff937424 */ /* 0x000fe200078e00ff */
[----:B------:R-:W-:Y:S01]  /*10eb0*/  R2UR UR34, R146 ;  /* 0x00000000922272ca */ /* 0x000fe200000e0000 */
[----:B------:R-:W-:Y:S01]  /*10ec0*/  VIADD R146, R20, 0x442 ;  /* 0x0000044214927836 */ /* 0x000fe20000000000 */
[----:B------:R-:W-:Y:S02]  /*10ed0*/  WARPGROUP.DEPBAR.LE gsb0, 0x0 ;  /* 0x00008000000079c5 */ /* 0x000fe40000010000 */
[----:B------:R-:W-:-:S06]  /*10ee0*/  WARPGROUP.ARRIVE ;  /* 0x00000000000079c5 */ /* 0x000fcc0000000000 */
[----:B------:R-:W-:Y:S01]  /*10ef0*/  HGMMA.64x16x16.F32 R120, gdesc[UR36], R120, gsb0 ;  /* 0x00200000247879f0 */ /* 0x000fe20008000878 */
[----:B------:R-:W-:Y:S02]  /*10f00*/  R2UR UR39, R147 ;  /* 0x00000000932772ca */ /* 0x000fe400000e0000 */
[----:B------:R-:W-:Y:S01]  /*10f10*/  R2UR UR38, R146 ;  /* 0x00000000922672ca */ /* 0x000fe200000e0000 */
[----:B------:R-:W-:Y:S02]  /*10f20*/  WARPGROUP.DEPBAR.LE gsb0, 0x0 ;  /* 0x00008000000079c5 */ /* 0x000fe40000010000 */
[----:B------:R-:W-:Y:S01]  /*10f30*/  WARPGROUP.ARRIVE ;  /* 0x00000000000079c5 */ /* 0x000fe20000000000 */
[----:B------:R-:W-:Y:S02]  /*10f40*/  IMAD.MOV.U32 R147, RZ, RZ, -0x7fffffe0 ;  /* 0x80000020ff937424 */ /* 0x000fe400078e00ff */
[----:B------:R-:W-:-:S03]  /*10f50*/  VIADD R146, R20, 0x480 ;  /* 0x0000048014927836 */ /* 0x000fc60000000000 */
[----:B------:R-:W-:Y:S01]  /*10f60*/  HGMMA.64x16x16.F32 R112, gdesc[UR52], R112, gsb0 ;  /* 0x00200000347079f0 */ /* 0x000fe20008000870 */
[----:B------:R-:W-:Y:S02]  /*10f70*/  R2UR UR55, R150 ;  /* 0x00000000963772ca */ /* 0x000fe400000e0000 */
[----:B------:R-:W-:Y:S02]  /*10f80*/  R2UR UR54, R149 ;  /* 0x00000000953672ca */ /* 0x000fe400000e0000 */
[----:B------:R-:W-:Y:S02]  /*10f90*/  R2UR UR52, R12 ;  /* 0x000000000c3472ca */ /* 0x000fe400000e0000 */
[----:B------:R-:W-:Y:S01]  /*10fa0*/  R2UR UR53, R13 ;  /* 0x000000000d3572ca */ /* 0x000fe200000e0000 */
[----:B------:R-:W-:Y:S02]  /*10fb0*/  WARPGROUP.DEPBAR.LE gsb0, 0x0 ;  /* 0x00008000000079c5 */ /* 0x000fe40000010000 */
[----:B------:R-:W-:-:S06]  /*10fc0*/  WARPGROUP.ARRIVE ;  /* 0x00000000000079c5 */ /* 0x000fcc0000000000 */
        /* <DEDUP_REMOVED lines=10> */
[----:B------:R-:W-:Y:S01]  /*11070*/  R2UR UR11, R24 ;  /* 0x00000000180b72ca */ /* 0x000fe200000e0000 */
[----:B------:R-:W-:Y:S02]  /*11080*/  WARPGROUP.DEPBAR.LE gsb0, 0x0 ;  /* 0x00008000000079c5 */ /* 0x000fe40000010000 */
[----:B------:R-:W-:Y:S01]  /*11090*/  WARPGROUP.ARRIVE ;  /* 0x00000000000079c5 */ /* 0x000fe20000000000 */
[----:B------:R-:W-:Y:S01]  /*110a0*/  IMAD.MOV.U32 R147, RZ, RZ, -0x7fffffe0 ;  /* 0x80000020ff937424 */ /* 0x000fe200078e00ff */
[----:B------:R-:W-:Y:S01]  /*110b0*/  IADD3 R146, R20, 0x4c0, RZ ;  /* 0x000004c014927810 */ /* 0x000fe20007ffe0ff */
[----:B------:R0:W5:Y:S01]  /*110c0*/  LDL.LU R24, [R1+0xb0] ;  /* 0x0000b00001187983 */ /* 0x0001620000300800 */
[----:B------:R-:W-:-:S02]  /*110d0*/  R2UR UR10, R156 ;  /* 0x000000009c0a72ca */ /* 0x000fc400000e0000 */
[----:B------:R-:W-:Y:S01]  /*110e0*/  HGMMA.64x16x16.F32 R88, gdesc[UR4], R88, gsb0 ;  /* 0x00200000045879f0 */ /* 0x000fe20008000858 */
[----:B------:R-:W-:Y:S02]  /*110f0*/  R2UR UR12, R146 ;  /* 0x00000000920c72ca */ /* 0x000fe400000e0000 */
[----:B------:R-:W-:Y:S02]  /*11100*/  R2UR UR13, R147 ;  /* 0x00000000930d72ca */ /* 0x000fe400000e0000 */
[----:B------:R-:W-:Y:S01]  /*11110*/  R2UR UR7, R23 ;  /* 0x00000000170772ca */ /* 0x000fe200000e0000 */
[----:B------:R-:W-:Y:S02]  /*11120*/  WARPGROUP.DEPBAR.LE gsb0, 0x0 ;  /* 0x00008000000079c5 */ /* 0x000fe40000010000 */
[----:B------:R-:W-:Y:S01]  /*11130*/  WARPGROUP.ARRIVE ;  /* 0x00000000000079c5 */ /* 0x000fe20000000000 */
[----:B------:R-:W-:Y:S01]  /*11140*/  VIADD R146, R20, 0x500 ;  /* 0x0000050014927836 */ /* 0x000fe20000000000 */
[----:B------:R-:W-:Y:S01]  /*11150*/  R2UR UR6, R155 ;  /* 0x000000009b0672ca */ /* 0x000fe200000e0000 */
[----:B------:R-:W-:Y:S01]  /*11160*/  IMAD.MOV.U32 R147, RZ, RZ, -0x7fffffe0 ;  /* 0x80000020ff937424 */ /* 0x000fe200078e00ff */
[----:B------:R-:W-:Y:S01]  /*11170*/  R2UR UR28, R6 ;  /* 0x00000000061c72ca */ /* 0x000fe200000e0000 */
[----:B------:R0:W5:Y:S01]  /*11180*/  LDL.LU R23, [R1+0xac] ;  /* 0x0000ac0001177983 */ /* 0x0001620000300800 */
[----:B------:R-:W-:Y:S01]  /*11190*/  HGMMA.64x16x16.F32 R80, gdesc[UR52], R80, gsb0 ;  /* 0x00200000345079f0 */ /* 0x000fe20008000850 */
[----:B------:R-:W-:-:S02]  /*111a0*/  R2UR UR55, R154 ;  /* 0x000000009a3772ca */ /* 0x000fc400000e0000 */
[----:B------:R-:W-:Y:S02]  /*111b0*/  R2UR UR54, R153 ;  /* 0x00000000993672ca */ /* 0x000fe400000e0000 */
[----:B------:R-:W-:Y:S01]  /*111c0*/  R2UR UR8, R146 ;  /* 0x00000000920872ca */ /* 0x000fe200000e0000 */
[----:B------:R-:W-:Y:S01]  /*111d0*/  VIADD R146, R20, 0x540 ;  /* 0x0000054014927836 */ /* 0x000fe20000000000 */
[----:B------:R-:W-:Y:S02]  /*111e0*/  R2UR UR52, R8 ;  /* 0x00000000083472ca */ /* 0x000fe400000e0000 */
[----:B------:R-:W-:Y:S02]  /*111f0*/  R2UR UR53, R9 ;  /* 0x00000000093572ca */ /* 0x000fe400000e0000 */
[----:B------:R-:W-:Y:S01]  /*11200*/  R2UR UR9, R147 ;  /* 0x00000000930972ca */ /* 0x000fe200000e0000 */
[----:B------:R-:W-:Y:S01]  /*11210*/  IMAD.MOV.U32 R147, RZ, RZ, -0x7fffffe0 ;  /* 0x80000020ff937424 */ /* 0x000fe200078e00ff */
[----:B------:R-:W-:-:S04]  /*11220*/  R2UR UR4, R146 ;  /* 0x00000000920472ca */ /* 0x000fc800000e0000 */
[----:B------:R-:W-:Y:S01]  /*11230*/  R2UR UR5, R147 ;  /* 0x00000000930572ca */ /* 0x000fe200000e0000 */
[----:B------:R-:W-:Y:S02]  /*11240*/  WARPGROUP.DEPBAR.LE gsb0, 0x0 ;  /* 0x00008000000079c5 */ /* 0x000fe40000010000 */
[----:B------:R-:W-:-:S06]  /*11250*/  WARPGROUP.ARRIVE ;  /* 0x00000000000079c5 */ /* 0x000fcc0000000000 */
[----:B------:R-:W-:Y:S01]  /*11260*/  HGMMA.64x16x16.F32 R72, gdesc[UR48], R72, gsb0 ;  /* 0x00200000304879f0 */ /* 0x000fe20008000848 */
[----:B------:R-:W-:Y:S02]  /*11270*/  R2UR UR51, R152 ;  /* 0x00000000983372ca */ /* 0x000fe400000e0000 */
[----:B------:R-:W-:Y:S01]  /*11280*/  R2UR UR50, R151 ;  /* 0x00000000973272ca */ /* 0x000fe200000e0000 */
[----:B------:R-:W-:Y:S02]  /*11290*/  WARPGROUP.DEPBAR.LE gsb0, 0x0 ;  /* 0x00008000000079c5 */ /* 0x000fe40000010000 */
[----:B------:R-:W-:-:S06]  /*112a0*/  WARPGROUP.ARRIVE ;  /* 0x00000000000079c5 */ /* 0x000fcc0000000000 */
[----:B------:R-:W-:Y:S01]  /*112b0*/  HGMMA.64x16x16.F32 R136, gdesc[UR40], R136, gsb0 ;  /* 0x00200000288879f0 */ /* 0x000fe20008000888 */
[----:B------:R-:W-:Y:S02]  /*112c0*/  R2UR UR43, R19 ;  /* 0x00000000132b72ca */ /* 0x000fe400000e0000 */
[----:B------:R-:W-:Y:S01]  /*112d0*/  R2UR UR42, R18 ;  /* 0x00000000122a72ca */ /* 0x000fe200000e0000 */
[----:B------:R-:W-:Y:S01]  /*112e0*/  VIADD R146, R20, 0x580 ;  /* 0x0000058014927836 */ /* 0x000fe20000000000 */
[C---:B------:R-:W-:Y:S01]  /*112f0*/  R2UR UR40, R8.reuse ;  /* 0x00000000082872ca */ /* 0x040fe200000e0000 */
[----:B------:R-:W-:Y:S01]  /*11300*/  IMAD.MOV.U32 R147, RZ, RZ, -0x7fffffe0 ;  /* 0x80000020ff937424 */ /* 0x000fe200078e00ff */
[----:B------:R-:W-:Y:S01]  /*11310*/  R2UR UR41, R9 ;  /* 0x00000000092972ca */ /* 0x000fe200000e0000 */
[----:B------:R0:W5:Y:S01]  /*11320*/  LDL.LU R19, [R1+0xa8] ;  /* 0x0000a80001137983 */ /* 0x0001620000300800 */
[----:B------:R-:W-:Y:S02]  /*11330*/  WARPGROUP.DEPBAR.LE gsb0, 0x0 ;  /* 0x00008000000079c5 */ /* 0x000fe40000010000 */
[----:B------:R-:W-:Y:S01]  /*11340*/  WARPGROUP.ARRIVE ;  /* 0x00000000000079c5 */ /* 0x000fe20000000000 */
[----:B------:R-:W-:Y:S01]  /*11350*/  R2UR UR48, R8 ;  /* 0x00000000083072ca */ /* 0x000fe200000e0000 */
[----:B------:R0:W5:Y:S04]  /*11360*/  LDL.LU R18, [R1+0xa4] ;  /* 0x0000a40001127983 */ /* 0x0001680000300800 */
[----:B------:R-:W-:Y:S03]  /*11370*/  HGMMA.64x16x16.F32 R128, gdesc[UR44], R128, gsb0 ;  /* 0x002000002c8079f0 */ /* 0x000fe60008000880 */
        /* <DEDUP_REMOVED lines=10> */
[----:B------:R-:W-:Y:S02]  /*11420*/  R2UR UR46, R16 ;  /* 0x00000000102e72ca */ /* 0x000fe400000e0000 */
[----:B------:R-:W-:Y:S02]  /*11430*/  R2UR UR44, R8 ;  /* 0x00000000082c72ca */ /* 0x000fe400000e0000 */
[C---:B------:R-:W-:Y:S02]  /*11440*/  R2UR UR45, R9.reuse ;  /* 0x00000000092d72ca */ /* 0x040fe400000e0000 */
[----:B------:R-:W-:Y:S02]  /*11450*/  R2UR UR49, R9 ;  /* 0x00000000093172ca */ /* 0x000fe400000e0000 */
[----:B------:R-:W-:-:S02]  /*11460*/  R2UR UR59, R15 ;  /* 0x000000000f3b72ca */ /* 0x000fc400000e0000 */
[----:B------:R-:W-:Y:S02]  /*11470*/  R2UR UR58, R14 ;  /* 0x000000000e3a72ca */ /* 0x000fe400000e0000 */
[----:B------:R-:W-:Y:S02]  /*11480*/  R2UR UR56, R8 ;  /* 0x00000000083872ca */ /* 0x000fe400000e0000 */
[----:B------:R-:W-:Y:S01]  /*11490*/  R2UR UR57, R9 ;  /* 0x00000000093972ca */ /* 0x000fe200000e0000 */
[----:B------:R-:W-:Y:S01]  /*114a0*/  UMOV UR40, UR16 ;  /* 0x0000001000287c82 */ /* 0x000fe20008000000 */
[----:B------:R-:W-:Y:S02]  /*114b0*/  WARPGROUP.DEPBAR.LE gsb0, 0x0 ;  /* 0x00008000000079c5 */ /* 0x000fe40000010000 */
[----:B------:R-:W-:Y:S01]  /*114c0*/  WARPGROUP.ARRIVE ;  /* 0x00000000000079c5 */ /* 0x000fe20000000000 */
[----:B------:R-:W-:Y:S01]  /*114d0*/  UMOV UR41, UR17 ;  /* 0x0000001100297c82 */ /* 0x000fe20008000000 */
[----:B------:R-:W-:Y:S01]  /*114e0*/  R2UR UR20, R146 ;  /* 0x00000000921472ca */ /* 0x000fe200000e0000 */
[----:B------:R0:W5:Y:S03]  /*114f0*/  LDL.LU R17, [R1+0xa0] ;  /* 0x0000a00001117983 */ /* 0x0001660000300800 */
[----:B------:R-:W-:Y:S01]  /*11500*/  HGMMA.64x16x16.F32 R96, gdesc[UR44], R96, gsb0 ;  /* 0x002000002c6079f0 */ /* 0x000fe20008000860 */
[----:B------:R-:W-:-:S02]  /*11510*/  R2UR UR16, R6 ;  /* 0x00000000061072ca */ /* 0x000fc400000e0000 */
[----:B------:R-:W-:Y:S02]  /*11520*/  R2UR UR17, R7 ;  /* 0x00000000071172ca */ /* 0x000fe400000e0000 */
[----:B------:R-:W-:Y:S02]  /*11530*/  R2UR UR21, R147 ;  /* 0x00000000931572ca */ /* 0x000fe400000e0000 */
[----:B------:R-:W-:Y:S02]  /*11540*/  R2UR UR27, R0 ;  /* 0x00000000001b72ca */ /* 0x000fe400000e0000 */
[----:B------:R-:W-:Y:S02]  /*11550*/  R2UR UR26, R157 ;  /* 0x000000009d1a72ca */ /* 0x000fe400000e0000 */
[----:B------:R-:W-:Y:S02]  /*11560*/  R2UR UR24, R6 ;  /* 0x00000000061872ca */ /* 0x000fe400000e0000 */
[----:B------:R-:W-:-:S02]  /*11570*/  R2UR UR25, R7 ;  /* 0x00000000071972ca */ /* 0x000fc400000e0000 */
[C---:B------:R-:W-:Y:S02]  /*11580*/  R2UR UR29, R7.reuse ;  /* 0x00000000071d72ca */ /* 0x040fe400000e0000 */
[C---:B------:R-:W-:Y:S02]  /*11590*/  R2UR UR32, R6.reuse ;  /* 0x00000000062072ca */ /* 0x040fe400000e0000 */
[C---:B------:R-:W-:Y:S02]  /*115a0*/  R2UR UR33, R7.reuse ;  /* 0x00000000072172ca */ /* 0x040fe400000e0000 */
[----:B------:R-:W-:Y:S02]  /*115b0*/  R2UR UR36, R6 ;  /* 0x00000000062472ca */ /* 0x000fe400000e0000 */
[----:B------:R-:W-:Y:S01]  /*115c0*/  R2UR UR37, R7 ;  /* 0x00000000072572ca */ /* 0x000fe200000e0000 */
[----:B------:R-:W-:Y:S01]  /*115d0*/  VIADD R146, R20, 0x5c0 ;  /* 0x000005c014927836 */ /* 0x000fe20000000000 */
[----:B------:R0:W5:Y:S01]  /*115e0*/  LDL.LU R16, [R1+0x9c] ;  /* 0x00009c0001107983 */ /* 0x0001620000300800 */
[----:B------:R-:W-:-:S02]  /*115f0*/  WARPGROUP.DEPBAR.LE gsb0, 0x0 ;  /* 0x00008000000079c5 */ /* 0x000fc40000010000 */
[----:B------:R-:W-:Y:S01]  /*11600*/  WARPGROUP.ARRIVE ;  /* 0x00000000000079c5 */ /* 0x000fe20000000000 */
[----:B------:R-:W-:Y:S01]  /*11610*/  UMOV UR44, UR12 ;  /* 0x0000000c002c7c82 */ /* 0x000fe20008000000 */
[----:B------:R-:W-:Y:S01]  /*11620*/  UMOV UR45, UR13 ;  /* 0x0000000d002d7c82 */ /* 0x000fe20008000000 */
[----:B------:R-:W-:Y:S01]  /*11630*/  IMAD.MOV.U32 R147, RZ, RZ, -0x7fffffe0 ;  /* 0x80000020ff937424 */ /* 0x000fe200078e00ff */
[----:B------:R0:W5:Y:S02]  /*11640*/  LDL.LU R15, [R1+0x98] ;  /* 0x00009800010f7983 */ /* 0x0001640000300800 */
[----:B------:R-:W-:Y:S01]  /*11650*/  HGMMA.64x16x16.F32 R88, gdesc[UR48], R88, gsb0 ;  /* 0x00200000305879f0 */ /* 0x000fe20008000858 */
[----:B------:R-:W-:Y:S01]  /*11660*/  R2UR UR12, R6 ;  /* 0x00000000060c72ca */ /* 0x000fe200000e0000 */
[----:B------:R0:W5:Y:S01]  /*11670*/  LDL.LU R14, [R1+0x94] ;  /* 0x00009400010e7983 */ /* 0x0001620000300800 */
[----:B------:R-:W-:Y:S01]  /*11680*/  UMOV UR48, UR8 ;  /* 0x0000000800307c82 */ /* 0x000fe20008000000 */
[----:B------:R-:W-:-:S02]  /*11690*/  WARPGROUP.DEPBAR.LE gsb0, 0x0 ;  /* 0x00008000000079c5 */ /* 0x000fc40000010000 */
[----:B------:R-:W-:Y:S01]  /*116a0*/  WARPGROUP.ARRIVE ;  /* 0x00000000000079c5 */ /* 0x000fe20000000000 */
[----:B------:R-:W-:Y:S01]  /*116b0*/  UMOV UR49, UR9 ;  /* 0x0000000900317c82 */ /* 0x000fe20008000000 */
[----:B------:R-:W-:Y:S01]  /*116c0*/  R2UR UR13, R7 ;  /* 0x00000000070d72ca */ /* 0x000fe200000e0000 */
[----:B------:R0:W5:Y:S03]  /*116d0*/  LDL.LU R0, [R1+0x90] ;  /* 0x0000900001007983 */ /* 0x0001660000300800 */
        /* <DEDUP_REMOVED lines=193> */
.L_x_1973:
[----:B------:R-:W-:Y:S01]  /*122f0*/  SHF.L.U32 R20, R145, 0x1f, RZ ;  /* 0x0000001f91147819 */ /* 0x000fe200000006ff */
[----:B-----5:R-:W-:-:S04]  /*12300*/  IMAD R21, R15, 0x8, R16 ;  /* 0x000000080f157824 */ /* 0x020fc800078e0210 */
[----:B------:R0:W1:Y:S01]  /*12310*/  SYNCS.PHASECHK.TRANS64.TRYWAIT P2, [R21+URZ+0x31c50], R20 ;  /* 0x031c5014150075a7 */ /* 0x000062000804017f */
[----:B------:R-:W-:Y:S05]  /*12320*/  @!P0 BRA `(.L_x_1974) ;  /* 0x0000000000048947 */ /* 0x000fea0003800000 */
[----:B------:R-:W-:Y:S01]  /*12330*/  BPT.TRAP 0x1 ;  /* 0x000000040000795c */ /* 0x000fe20000300000 */
.L_x_1974:
[----:B-1----:R-:W-:Y:S05]  /*12340*/  @P2 BRA `(.L_x_1972) ;  /* 0x0000000000082947 */ /* 0x002fea0003800000 */
[----:B------:R-:W1:Y:S02]  /*12350*/  SYNCS.PHASECHK.TRANS64.TRYWAIT P2, [R21+URZ+0x31c50], R20 ;  /* 0x031c5014150075a7 */ /* 0x000e64000804017f */
[----:B-1----:R-:W-:Y:S05]  /*12360*/  @!P2 BRA `(.L_x_1975) ;  /* 0x000001100014a947 */ /* 0x002fea0003800000 */
.L_x_1972:
[----:B------:R-:W-:Y:S05]  /*12370*/  WARPSYNC.ALL ;  /* 0x0000000000007948 */ /* 0x000fea0003800000 */
[----:B------:R-:W-:Y:S01]  /*12380*/  ULDC UR4, c[0x0][0x9d8] ;  /* 0x0002760000047ab9 */ /* 0x000fe20000000800 */
[----:B------:R-:W-:Y:S01]  /*12390*/  ULDC UR5, c[0x0][0x988] ;  /* 0x0002620000057ab9 */ /* 0x000fe20000000800 */
[----:B------:R-:W-:Y:S01]  /*123a0*/  FMUL.FTZ R138, R138, UR4 ;  /* 0x000000048a8a7c20 */ /* 0x000fe20008410000 */
[----:B------:R-:W-:Y:S01]  /*123b0*/  FMUL.FTZ R139, R139, UR4 ;  /* 0x000000048b8b7c20 */ /* 0x000fe20008410000 */
[----:B------:R-:W-:Y:S01]  /*123c0*/  FMUL.FTZ R131, R131, UR4 ;  /* 0x0000000483837c20 */ /* 0x000fe20008410000 */
[----:B------:R-:W-:Y:S01]  /*123d0*/  FMUL.FTZ R130, R130, UR4 ;  /* 0x0000000482827c20 */ /* 0x000fe20008410000 */
[----:B01----:R0:W1:Y:S01]  /*123e0*/  MUFU.TANH R20, R138 ;  /* 0x0000008a00147308 */ /* 0x0030620000002400 */
[----:B------:R-:W-:Y:S01]  /*123f0*/  FMUL.FTZ R21, R137, UR4 ;  /* 0x0000000489157c20 */ /* 0x000fe20008410000 */
[----:B------:R-:W-:Y:S01]  /*12400*/  FMUL.FTZ R122, R122, UR4 ;  /* 0x000000047a7a7c20 */ /* 0x000fe20008410000 */
[----:B------:R-:W-:Y:S01]  /*12410*/  FMUL.FTZ R137, R141, UR4 ;  /* 0x000000048d897c20 */ /* 0x000fe20008410000 */
        /* <DEDUP_REMOVED lines=11> */
[----:B0-----:R-:W-:Y:S01]  /*124d0*/  FMUL.FTZ R138, R140, UR4 ;  /* 0x000000048c8a7c20 */ /* 0x001fe20008410000 */
[----:B------:R0:W3:Y:S01]  /*124e0*/  MUFU.TANH R147, R131 ;  /* 0x0000008300937308 */ /* 0x0000e20000002400 */
[----:B-1----:R-:W-:-:S02]  /*124f0*/  IMAD.MOV.U32 R120, RZ, RZ, R20 ;  /* 0x000000ffff787224 */ /* 0x002fc400078e0014 */
[----:B------:R-:W-:Y:S01]  /*12500*/  FMUL.FTZ R123, R123, UR4 ;  /* 0x000000047b7b7c20 */ /* 0x000fe20008410000 */
[----:B------:R-:W-:Y:S01]  /*12510*/  FMUL.FTZ R126, R126, UR4 ;  /* 0x000000047e7e7c20 */ /* 0x000fe20008410000 */
[----:B------:R-:W-:Y:S01]  /*12520*/  FMUL.FTZ R128, R128, UR4 ;  /* 0x0000000480807c20 */ /* 0x000fe20008410000 */
[----:B------:R-:W-:Y:S01]  /*12530*/  FMUL.FTZ R129, R129, UR4 ;  /* 0x0000000481817c20 */ /* 0x000fe20008410000 */
[----:B------:R-:W-:Y:S01]  /*12540*/  FMUL.FTZ R156, R114, UR4 ;  /* 0x00000004729c7c20 */ /* 0x000fe20008410000 */
[----:B------:R-:W-:Y:S01]  /*12550*/  FMUL.FTZ R152, R106, UR4 ;  /* 0x000000046a987c20 */ /* 0x000fe20008410000 */
[----:B------:R1:W-:Y:S01]  /*12560*/  MUFU.TANH R148, R130 ;  /* 0x0000008200947308 */ /* 0x0003e20000002400 */
[----:B------:R-:W-:-:S07]  /*12570*/  FMUL.FTZ R154, R118, UR4 ;  /* 0x00000004769a7c20 */ /* 0x000fce0008410000 */
[----:B------:R-:W4:Y:S01]  /*12580*/  MUFU.TANH R149, R143 ;  /* 0x0000008f00957308 */ /* 0x000f220000002400 */
[----:B------:R-:W-:Y:S01]  /*12590*/  FMUL.FTZ R100, R91, UR4 ;  /* 0x000000045b647c20 */ /* 0x000fe20008410000 */
[----:B------:R-:W-:Y:S01]  /*125a0*/  FMUL.FTZ R119, R111, UR4 ;  /* 0x000000046f777c20 */ /* 0x000fe20008410000 */
[----:B------:R-:W4:Y:S01]  /*125b0*/  LDL R91, [R1+0x34] ;  /* 0x00003400015b7983 */ /* 0x000f220000100800 */
[----:B0-----:R-:W-:Y:S01]  /*125c0*/  FMUL.FTZ R131, R132, UR4 ;  /* 0x0000000484837c20 */ /* 0x001fe20008410000 */
[----:B------:R-:W-:Y:S01]  /*125d0*/  FMUL.FTZ R132, R105, UR4 ;  /* 0x0000000469847c20 */ /* 0x000fe20008410000 */
[----:B------:R-:W-:Y:S01]  /*125e0*/  FMUL.FTZ R105, R108, UR4 ;  /* 0x000000046c697c20 */ /* 0x000fe20008410000 */
[----:B-1----:R-:W-:Y:S01]  /*125f0*/  FMUL.FTZ R130, R133, UR4 ;  /* 0x0000000485827c20 */ /* 0x002fe20008410000 */
[----:B------:R0:W1:Y:S01]  /*12600*/  MUFU.TANH R20, R122 ;  /* 0x0000007a00147308 */ /* 0x0000620000002400 */
[----:B------:R-:W-:Y:S01]  /*12610*/  FMUL.FTZ R140, R121, UR4 ;  /* 0x00000004798c7c20 */ /* 0x000fe20008410000 */
[----:B------:R-:W-:Y:S01]  /*12620*/  FMUL.FTZ R139, R124, UR4 ;  /* 0x000000047c8b7c20 */ /* 0x000fe20008410000 */
[----:B------:R-:W-:Y:S01]  /*12630*/  FMUL.FTZ R121, R125, UR4 ;  /* 0x000000047d797c20 */ /* 0x000fe20008410000 */
[----:B------:R-:W-:Y:S01]  /*12640*/  FMUL.FTZ R133, R104, UR4 ;  /* 0x0000000468857c20 */ /* 0x000fe20008410000 */
[----:B------:R-:W-:Y:S01]  /*12650*/  FMUL.FTZ R104, R109, UR4 ;  /* 0x000000046d687c20 */ /* 0x000fe20008410000 */
[----:B------:R-:W-:Y:S01]  /*12660*/  FMUL.FTZ R106, R96, UR4 ;  /* 0x00000004606a7c20 */ /* 0x000fe20008410000 */
[----:B------:R-:W-:Y:S01]  /*12670*/  FMUL.FTZ R96, R97, UR4 ;  /* 0x0000000461607c20 */ /* 0x000fe20008410000 */
[----:B------:R1:W1:Y:S01]  /*12680*/  MUFU.TANH R145, R135 ;  /* 0x0000008700917308 */ /* 0x0002620000002400 */
[----:B0-----:R-:W-:Y:S01]  /*12690*/  FMUL.FTZ R122, R112, UR4 ;  /* 0x00000004707a7c20 */ /* 0x001fe20008410000 */
[----:B------:R-:W-:Y:S01]  /*126a0*/  FMUL.FTZ R112, R113, UR4 ;  /* 0x0000000471707c20 */ /* 0x000fe20008410000 */
[----:B--2---:R-:W-:-:S02]  /*126b0*/  IMAD.MOV.U32 R113, RZ, RZ, R151 ;  /* 0x000000ffff717224 */ /* 0x004fc400078e0097 */
[----:B------:R-:W-:Y:S01]  /*126c0*/  FMUL.FTZ R151, R107, UR4 ;  /* 0x000000046b977c20 */ /* 0x000fe20008410000 */
[----:B---3--:R-:W-:Y:S02]  /*126d0*/  IMAD.MOV.U32 R107, RZ, RZ, R147 ;  /* 0x000000ffff6b7224 */ /* 0x008fe400078e0093 */
[----:B------:R-:W-:Y:S01]  /*126e0*/  FMUL.FTZ R124, R89, UR4 ;  /* 0x00000004597c7c20 */ /* 0x000fe20008410000 */
[----:B------:R-:W2:Y:S01]  /*126f0*/  LDL R147, [R1+0x2c] ;  /* 0x00002c0001937983 */ /* 0x000ea20000100800 */
[----:B----4-:R-:W-:Y:S02]  /*12700*/  IMAD.MOV.U32 R115, RZ, RZ, R149 ;  /* 0x000000ffff737224 */ /* 0x010fe400078e0095 */
[----:B-1----:R-:W-:Y:S01]  /*12710*/  FMUL.FTZ R135, R116, UR4 ;  /* 0x0000000474877c20 */ /* 0x002fe20008410000 */
[----:B------:R-:W-:Y:S01]  /*12720*/  IMAD.MOV.U32 R116, RZ, RZ, R148 ;  /* 0x000000ffff747224 */ /* 0x000fe200078e0094 */
[----:B------:R-:W3:Y:S01]  /*12730*/  LDL R149, [R1+0x68] ;  /* 0x0000680001957983 */ /* 0x000ee20000100800 */
[----:B------:R-:W-:-:S02]  /*12740*/  IMAD.MOV.U32 R111, RZ, RZ, R20 ;  /* 0x000000ffff6f7224 */ /* 0x000fc400078e0014 */
[----:B------:R-:W-:Y:S01]  /*12750*/  FMUL.FTZ R20, R103, UR4 ;  /* 0x0000000467147c20 */ /* 0x000fe20008410000 */
[----:B------:R0:W1:Y:S01]  /*12760*/  MUFU.TANH R146, R134 ;  /* 0x0000008600927308 */ /* 0x0000620000002400 */
[----:B------:R-:W4:Y:S01]  /*12770*/  LDL R148, [R1+0x40] ;  /* 0x0000400001947983 */ /* 0x000f220000100800 */
[----:B------:R-:W-:Y:S01]  /*12780*/  FMUL.FTZ R118, R98, UR4 ;  /* 0x0000000462767c20 */ /* 0x000fe20008410000 */
[----:B------:R-:W-:Y:S02]  /*12790*/  IMAD.MOV.U32 R109, RZ, RZ, R145 ;  /* 0x000000ffff6d7224 */ /* 0x000fe400078e0091 */
[----:B------:R-:W-:Y:S01]  /*127a0*/  FMUL.FTZ R125, R88, UR4 ;  /* 0x00000004587d7c20 */ /* 0x000fe20008410000 */
[----:B------:R-:W3:Y:S02]  /*127b0*/  LDL R103, [R1+0x6c] ;  /* 0x00006c0001677983 */ /* 0x000ee40000100800 */
[----:B------:R-:W1:Y:S01]  /*127c0*/  MUFU.TANH R150, R142 ;  /* 0x0000008e00967308 */ /* 0x000e620000002400 */
[----:B0-----:R-:W-:Y:S01]  /*127d0*/  FMUL.FTZ R134, R117, UR4 ;  /* 0x0000000475867c20 */ /* 0x001fe20008410000 */
[----:B------:R-:W-:-:S06]  /*127e0*/  FMUL.FTZ R117, R99, UR4 ;  /* 0x0000000463757c20 */ /* 0x000fcc0008410000 */
[----:B------:R-:W0:Y:S01]  /*127f0*/  MUFU.TANH R143, R123 ;  /* 0x0000007b008f7308 */ /* 0x000e220000002400 */
[----:B-1----:R-:W-:Y:S02]  /*12800*/  IMAD.MOV.U32 R108, RZ, RZ, R146 ;  /* 0x000000ffff6c7224 */ /* 0x002fe400078e0092 */
[----:B------:R-:W-:-:S05]  /*12810*/  FMUL.FTZ R146, R72, UR4 ;  /* 0x0000000448927c20 */ /* 0x000fca0008410000 */
[----:B------:R-:W-:Y:S01]  /*12820*/  MUFU.TANH R136, R136 ;  /* 0x0000008800887308 */ /* 0x000fe20000002400 */
[----:B------:R-:W-:Y:S02]  /*12830*/  IMAD.MOV.U32 R114, RZ, RZ, R150 ;  /* 0x000000ffff727224 */ /* 0x000fe400078e0096 */
[----:B------:R-:W-:Y:S01]  /*12840*/  FMUL.FTZ R150, R110, UR4 ;  /* 0x000000046e967c20 */ /* 0x000fe20008410000 */
[----:B------:R-:W-:Y:S01]  /*12850*/  FMUL.FTZ R110, R102, UR4 ;  /* 0x00000004666e7c20 */ /* 0x000fe20008410000 */
[----:B------:R-:W-:-:S03]  /*12860*/  FMUL.FTZ R102, R90, UR4 ;  /* 0x000000045a667c20 */ /* 0x000fc60008410000 */
[----:B------:R-:W-:Y:S01]  /*12870*/  MUFU.TANH R21, R21 ;  /* 0x0000001500157308 */ /* 0x000fe20000002400 */
[----:B0-----:R-:W-:-:S07]  /*12880*/  IMAD.MOV.U32 R90, RZ, RZ, R143 ;  /* 0x000000ffff5a7224 */ /* 0x001fce00078e008f */
[----:B------:R-:W-:Y:S08]  /*12890*/  MUFU.TANH R138, R138 ;  /* 0x0000008a008a7308 */ /* 0x000ff00000002400 */
[----:B------:R-:W-:Y:S08]  /*128a0*/  MUFU.TANH R137, R137 ;  /* 0x0000008900897308 */ /* 0x000ff00000002400 */
[----:B------:R0:W1:Y:S08]  /*128b0*/  MUFU.TANH R142, R126 ;  /* 0x0000007e008e7308 */ /* 0x0000700000002400 */
[----:B------:R-:W3:Y:S01]  /*128c0*/  MUFU.TANH R128, R128 ;  /* 0x0000008000807308 */ /* 0x000ee20000002400 */
[----:B0-----:R-:W-:-:S07]  /*128d0*/  FMUL.FTZ R126, R101, UR4 ;  /* 0x00000004657e7c20 */ /* 0x001fce0008410000 */
[----:B------:R-:W0:Y:S08]  /*128e0*/  MUFU.TANH R129, R129 ;  /* 0x0000008100817308 */ /* 0x000e300000002400 */
[----:B------:R-:W0:Y:S08]  /*128f0*/  MUFU.TANH R131, R131 ;  /* 0x0000008300837308 */ /* 0x000e300000002400 */
[----:B------:R-:W0:Y:S01]  /*12900*/  MUFU.TANH R130, R130 ;  /* 0x0000008200827308 */ /* 0x000e220000002400 */
[----:B------:R-:W-:Y:S01]  /*12910*/  FMUL.FTZ R99, R94, UR4 ;  /* 0x000000045e637c20 */ /* 0x000fe20008410000 */
[----:B------:R-:W-:-:S06]  /*12920*/  FMUL.FTZ R143, R84, UR4 ;  /* 0x00000004548f7c20 */ /* 0x000fcc0008410000 */
[----:B------:R-:W0:Y:S01]  /*12930*/  MUFU.TANH R141, R141 ;  /* 0x0000008d008d7308 */ /* 0x000e220000002400 */
[----:B------:R-:W-:Y:S01]  /*12940*/  FMUL.FTZ R101, R86, UR4 ;  /* 0x0000000456657c20 */ /* 0x000fe20008410000 */
[----:B------:R-:W-:-:S06]  /*12950*/  IMAD.MOV.U32 R94, RZ, RZ, R116 ;  /* 0x000000ffff5e7224 */ /* 0x000fcc00078e0074 */
[----:B------:R-:W0:Y:S01]  /*12960*/  MUFU.TANH R140, R140 ;  /* 0x0000008c008c7308 */ /* 0x000e220000002400 */
[----:B-1----:R-:W-:-:S07]  /*12970*/  IMAD.MOV.U32 R97, RZ, RZ, R142 ;  /* 0x000000ffff617224 */ /* 0x002fce00078e008e */
[----:B------:R-:W1:Y:S08]  /*12980*/  MUFU.TANH R139, R139 ;  /* 0x0000008b008b7308 */ /* 0x000e700000002400 */
[----:B------:R-:W1:Y:S01]  /*12990*/  MUFU.TANH R121, R121 ;  /* 0x0000007900797308 */ /* 0x000e620000002400 */
[----:B------:R-:W-:Y:S01]  /*129a0*/  FMUL.FTZ R123, R92, UR4 ;  /* 0x000000045c7b7c20 */ /* 0x000fe20008410000 */
[----:B------:R-:W-:Y:S01]  /*129b0*/  FMUL.FTZ R89, R93, UR4 ;  /* 0x000000045d597c20 */ /* 0x000fe20008410000 */
[----:B------:R-:W-:-:S05]  /*129c0*/  FMUL.FTZ R98, R95, UR4 ;  /* 0x000000045f627c20 */ /* 0x000fca0008410000 */
[----:B------:R-:W1:Y:S01]  /*129d0*/  MUFU.TANH R122, R122 ;  /* 0x0000007a007a7308 */ /* 0x000e620000002400 */
[----:B------:R-:W-:Y:S01]  /*129e0*/  FMUL.FTZ R142, R81, UR4 ;  /* 0x00000004518e7c20 */ /* 0x000fe20008410000 */
[----:B------:R-:W-:-:S06]  /*129f0*/  IMAD.MOV.U32 R92, RZ, RZ, R109 ;  /* 0x000000ffff5c7224 */ /* 0x000fcc00078e006d */
[----:B------:R-:W1:Y:S01]  /*12a00*/  MUFU.TANH R112, R112 ;  /* 0x0000007000707308 */ /* 0x000e620000002400 */
[----:B------:R-:W-:-:S07]  /*12a10*/  IMAD.MOV.U32 R93, RZ, RZ, R108 ;  /* 0x000000ffff5d7224 */ /* 0x000fce00078e006c */
[----:B------:R-:W1:Y:S01]  /*12a20*/  MUFU.TANH R135, R135 ;  /* 0x0000008700877308 */ /* 0x000e620000002400 */
[----:B------:R-:W-:-:S07]  /*12a30*/  IMAD.MOV.U32 R109, RZ, RZ, R115 ;  /* 0x000000ffff6d7224 */ /* 0x000fce00078e0073 */
[----:B------:R-:W1:Y:S01]  /*12a40*/  MUFU.TANH R134, R134 ;  /* 0x0000008600867308 */ /* 0x000e620000002400 */
[----:B------:R-:W-:Y:S02]  /*12a50*/  IMAD.MOV.U32 R95, RZ, RZ, R114 ;  /* 0x000000ffff5f7224 */ /* 0x000fe400078e0072 */
[----:B------:R-:W-:Y:S02]  /*12a60*/  IMAD.MOV.U32 R108, RZ, RZ, R113 ;  /* 0x000000ffff6c7224 */ /* 0x000fe400078e0071 */
[----:B------:R-:W-:-:S03]  /*12a70*/  IMAD.MOV.U32 R81, RZ, RZ, R120 ;  /* 0x000000ffff517224 */ /* 0x000fc600078e0078 */
[----:B------:R-:W1:Y:S08]  /*12a80*/  MUFU.TANH R133, R133 ;  /* 0x0000008500857308 */ /* 0x000e700000002400 */
[----:B------:R-:W1:Y:S08]  /*12a90*/  MUFU.TANH R132, R132 ;  /* 0x0000008400847308 */ /* 0x000e700000002400 */
[----:B------:R-:W1:Y:S08]  /*12aa0*/  MUFU.TANH R105, R105 ;  /* 0x0000006900697308 */ /* 0x000e700000002400 */
[----:B------:R-:W1:Y:S01]  /*12ab0*/  MUFU.TANH R104, R104 ;  /* 0x0000006800687308 */ /* 0x000e620000002400 */
[----:B------:R-:W-:Y:S01]  /*12ac0*/  FMUL.FTZ R80, R80, UR4 ;  /* 0x0000000450507c20 */ /* 0x000fe20008410000 */
[----:B------:R-:W-:-:S06]  /*12ad0*/  FMUL.FTZ R145, R85, UR4 ;  /* 0x0000000455917c20 */ /* 0x000fcc0008410000 */
        /* <DEDUP_REMOVED lines=8> */
[----:B------:R-:W-:Y:S08]  /*12b60*/  MUFU.TANH R155, R155 ;  /* 0x0000009b009b7308 */ /* 0x000ff00000002400 */
[----:B------:R-:W-:Y:S01]  /*12b70*/  MUFU.TANH R154, R154 ;  /* 0x0000009a009a7308 */ /* 0x000fe20000002400 */
[----:B------:R-:W-:-:S07]  /*12b80*/  FMUL.FTZ R88, R82, UR4 ;  /* 0x0000000452587c20 */ /* 0x000fce0008410000 */
[----:B------:R-:W-:Y:S08]  /*12b90*/  MUFU.TANH R157, R157 ;  /* 0x0000009d009d7308 */ /* 0x000ff00000002400 */
[----:B------:R-:W-:Y:S08]  /*12ba0*/  MUFU.TANH R153, R153 ;  /* 0x0000009900997308 */ /* 0x000ff00000002400 */
[----:B------:R-:W-:Y:S01]  /*12bb0*/  MUFU.TANH R119, R119 ;  /* 0x0000007700777308 */ /* 0x000fe20000002400 */
[----:B--2---:R-:W-:-:S07]  /*12bc0*/  IMAD R72, R147, 0xc0, RZ ;  /* 0x000000c093487824 */ /* 0x004fce00078e02ff */
[----:B------:R-:W-:Y:S01]  /*12bd0*/  MUFU.TANH R146, R146 ;  /* 0x0000009200927308 */ /* 0x000fe20000002400 */
[----:B-----5:R-:W-:-:S05]  /*12be0*/  IMAD R72, R14, -0x90, R72 ;  /* 0xffffff700e487824 */ /* 0x020fca00078e0248 */
[----:B----4-:R-:W-:Y:S02]  /*12bf0*/  IADD3 R72, R72, 0x1, R148 ;  /* 0x0000000148487810 */ /* 0x010fe40007ffe094 */
[----:B------:R-:W-:Y:S03]  /*12c00*/  MUFU.TANH R20, R20 ;  /* 0x0000001400147308 */ /* 0x000fe60000002400 */
[----:B------:R-:W-:-:S04]  /*12c10*/  IMAD.IADD R72, R72, 0x1, -R91 ;  /* 0x0000000148487824 */ /* 0x000fc800078e0a5b */
[----:B---3--:R-:W-:Y:S01]  /*12c20*/  IMAD R72, R149, -0x2, R72 ;  /* 0xfffffffe95487824 */ /* 0x008fe200078e0248 */
[----:B------:R-:W-:Y:S03]  /*12c30*/  MUFU.TANH R150, R150 ;  /* 0x0000009600967308 */ /* 0x000fe60000002400 */
[----:B------:R-:W-:Y:S01]  /*12c40*/  IMAD.IADD R103, R103, 0x1, R72 ;  /* 0x0000000167677824 */ /* 0x000fe200078e0248 */
[----:B------:R-:W-:-:S04]  /*12c50*/  MOV R91, R111 ;  /* 0x0000006f005b7202 */ /* 0x000fc80000000f00 */
[C---:B------:R-:W-:Y:S01]  /*12c60*/  ISETP.GT.AND P2, PT, R103.reuse, RZ, PT ;  /* 0x000000ff6700720c */ /* 0x040fe20003f44270 */
[----:B------:R-:W-:Y:S01]  /*12c70*/  MUFU.TANH R156, R156 ;  /* 0x0000009c009c7308 */ /* 0x000fe20000002400 */
[C---:B------:R-:W-:Y:S02]  /*12c80*/  ISETP.GT.AND P3, PT, R103.reuse, 0x1, PT ;  /* 0x000000016700780c */ /* 0x040fe40003f64270 */
[C---:B------:R-:W-:Y:S02]  /*12c90*/  ISETP.GT.AND P4, PT, R103.reuse, 0x8, PT ;  /* 0x000000086700780c */ /* 0x040fe40003f84270 */
[----:B------:R-:W-:Y:S02]  /*12ca0*/  ISETP.GT.AND P5, PT, R103, 0x9, PT ;  /* 0x000000096700780c */ /* 0x000fe40003fa4270 */
[----:B------:R-:W-:Y:S01]  /*12cb0*/  FSEL R111, R136, -INF , P2 ;  /* 0xff800000886f7808 */ /* 0x000fe20001000000 */
[----:B------:R-:W-:Y:S01]  /*12cc0*/  MUFU.TANH R110, R110 ;  /* 0x0000006e006e7308 */ /* 0x000fe20000002400 */
[----:B------:R-:W-:-:S02]  /*12cd0*/  FSEL R84, R21, -INF , P3 ;  /* 0xff80000015547808 */ /* 0x000fc40001800000 */
[----:B------:R-:W-:Y:S02]  /*12ce0*/  FSEL R86, R138, -INF , P4 ;  /* 0xff8000008a567808 */ /* 0x000fe40002000000 */
[----:B------:R-:W-:Y:S02]  /*12cf0*/  FSEL R116, R137, -INF , P5 ;  /* 0xff80000089747808 */ /* 0x000fe40002800000 */
[C---:B------:R-:W-:Y:S01]  /*12d00*/  ISETP.GT.AND P2, PT, R103.reuse, 0x10, PT ;  /* 0x000000106700780c */ /* 0x040fe20003f44270 */
[----:B------:R-:W-:Y:S01]  /*12d10*/  MUFU.TANH R152, R152 ;  /* 0x0000009800987308 */ /* 0x000fe20000002400 */
[C---:B------:R-:W-:Y:S02]  /*12d20*/  ISETP.GT.AND P3, PT, R103.reuse, 0x11, PT ;  /* 0x000000116700780c */ /* 0x040fe40003f64270 */
[C---:B------:R-:W-:Y:S02]  /*12d30*/  ISETP.GT.AND P4, PT, R103.reuse, 0x18, PT ;  /* 0x000000186700780c */ /* 0x040fe40003f84270 */
[----:B------:R-:W-:-:S02]  /*12d40*/  ISETP.GT.AND P5, PT, R103, 0x19, PT ;  /* 0x000000196700780c */ /* 0x000fc40003fa4270 */
[----:B------:R-:W-:Y:S01]  /*12d50*/  FSEL R120, R128, -INF , P2 ;  /* 0xff80000080787808 */ /* 0x000fe20001000000 */
[----:B------:R-:W-:Y:S01]  /*12d60*/  MUFU.TANH R151, R151 ;  /* 0x0000009700977308 */ /* 0x000fe20000002400 */
[----:B0-----:R-:W-:Y:S02]  /*12d70*/  FSEL R113, R129, -INF , P3 ;  /* 0xff80000081717808 */ /* 0x001fe40001800000 */
[----:B------:R-:W-:Y:S02]  /*12d80*/  FSEL R114, R131, -INF , P4 ;  /* 0xff80000083727808 */ /* 0x000fe40002000000 */
[----:B------:R-:W-:Y:S02]  /*12d90*/  FSEL R115, R130, -INF , P5 ;  /* 0xff80000082737808 */ /* 0x000fe40002800000 */
[C---:B------:R-:W-:Y:S01]  /*12da0*/  ISETP.GT.AND P2, PT, R103.reuse, 0x20, PT ;  /* 0x000000206700780c */ /* 0x040fe20003f44270 */
[----:B------:R-:W-:Y:S01]  /*12db0*/  MUFU.TANH R118, R118 ;  /* 0x0000007600767308 */ /* 0x000fe20000002400 */
[----:B------:R-:W-:-:S02]  /*12dc0*/  ISETP.GT.AND P3, PT, R103, 0x21, PT ;  /* 0x000000216700780c */ /* 0x000fc40003f64270 */
[C---:B------:R-:W-:Y:S02]  /*12dd0*/  ISETP.GT.AND P4, PT, R103.reuse, 0x28, PT ;  /* 0x000000286700780c */ /* 0x040fe40003f84270 */
[----:B------:R-:W-:Y:S02]  /*12de0*/  ISETP.GT.AND P5, PT, R103, 0x29, PT ;  /* 0x000000296700780c */ /* 0x000fe40003fa4270 */
[----:B------:R-:W-:Y:S01]  /*12df0*/  FSEL R141, R141, -INF , P2 ;  /* 0xff8000008d8d7808 */ /* 0x000fe20001000000 */
[----:B------:R-:W-:Y:S01]  /*12e00*/  MUFU.TANH R117, R117 ;  /* 0x0000007500757308 */ /* 0x000fe20000002400 */
[----:B------:R-:W-:Y:S02]  /*12e10*/  FSEL R140, R140, -INF , P3 ;  /* 0xff8000008c8c7808 */ /* 0x000fe40001800000 */
[----:B-1----:R-:W-:Y:S02]  /*12e20*/  FSEL R139, R139, -INF , P4 ;  /* 0xff8000008b8b7808 */ /* 0x002fe40002000000 */
[----:B------:R-:W-:-:S02]  /*12e30*/  FSEL R138, R121, -INF , P5 ;  /* 0xff800000798a7808 */ /* 0x000fc40002800000 */
[C---:B------:R-:W-:Y:S02]  /*12e40*/  ISETP.GT.AND P2, PT, R103.reuse, 0x30, PT ;  /* 0x000000306700780c */ /* 0x040fe40003f44270 */
[C---:B------:R-:W-:Y:S02]  /*12e50*/  ISETP.GT.AND P3, PT, R103.reuse, 0x31, PT ;  /* 0x000000316700780c */ /* 0x040fe40003f64270 */
[C---:B------:R-:W-:Y:S02]  /*12e60*/  ISETP.GT.AND P4, PT, R103.reuse, 0x38, PT ;  /* 0x000000386700780c */ /* 0x040fe40003f84270 */
[----:B------:R-:W-:Y:S02]  /*12e70*/  ISETP.GT.AND P5, PT, R103, 0x39, PT ;  /* 0x000000396700780c */ /* 0x000fe40003fa4270 */
[----:B------:R-:W-:Y:S02]  /*12e80*/  FSEL R137, R122, -INF , P2 ;  /* 0xff8000007a897808 */ /* 0x000fe40001000000 */
[----:B------:R-:W-:-:S02]  /*12e90*/  FSEL R136, R112, -INF , P3 ;  /* 0xff80000070887808 */ /* 0x000fc40001800000 */
[----:B------:R-:W-:Y:S02]  /*12ea0*/  FSEL R135, R135, -INF , P4 ;  /* 0xff80000087877808 */ /* 0x000fe40002000000 */
[----:B------:R-:W-:Y:S02]  /*12eb0*/  FSEL R134, R134, -INF , P5 ;  /* 0xff80000086867808 */ /* 0x000fe40002800000 */
[C---:B------:R-:W-:Y:S02]  /*12ec0*/  ISETP.GT.AND P2, PT, R103.reuse, 0x40, PT ;  /* 0x000000406700780c */ /* 0x040fe40003f44270 */
[C---:B------:R-:W-:Y:S02]  /*12ed0*/  ISETP.GT.AND P3, PT, R103.reuse, 0x41, PT ;  /* 0x000000416700780c */ /* 0x040fe40003f64270 */
[C---:B------:R-:W-:Y:S02]  /*12ee0*/  ISETP.GT.AND P4, PT, R103.reuse, 0x48, PT ;  /* 0x000000486700780c */ /* 0x040fe40003f84270 */
[----:B------:R-:W-:Y:S01]  /*12ef0*/  ISETP.GT.AND P5, PT, R103, 0x49, PT ;  /* 0x000000496700780c */ /* 0x000fe20003fa4270 */
[----:B------:R-:W0:Y:S01]  /*12f00*/  MUFU.TANH R80, R80 ;  /* 0x0000005000507308 */ /* 0x000e220000002400 */
[----:B------:R-:W-:Y:S01]  /*12f10*/  FMUL.FTZ R147, R73, UR4 ;  /* 0x0000000449937c20 */ /* 0x000fe20008410000 */
[----:B------:R-:W-:Y:S01]  /*12f20*/  FMUL.FTZ R148, R76, UR4 ;  /* 0x000000044c947c20 */ /* 0x000fe20008410000 */
[----:B------:R-:W-:-:S02]  /*12f30*/  FSEL R133, R133, -INF , P2 ;  /* 0xff80000085857808 */ /* 0x000fc40001000000 */
[----:B------:R-:W-:-:S03]  /*12f40*/  FSEL R132, R132, -INF , P3 ;  /* 0xff80000084847808 */ /* 0x000fc60001800000 */
[----:B------:R-:W1:Y:S01]  /*12f50*/  MUFU.TANH R142, R142 ;  /* 0x0000008e008e7308 */ /* 0x000e620000002400 */
[----:B------:R-:W-:Y:S02]  /*12f60*/  FSEL R131, R105, -INF , P4 ;  /* 0xff80000069837808 */ /* 0x000fe40002000000 */
[----:B------:R-:W-:Y:S02]  /*12f70*/  FSEL R130, R104, -INF , P5 ;  /* 0xff80000068827808 */ /* 0x000fe40002800000 */
[----:B------:R-:W-:-:S03]  /*12f80*/  ISETP.GT.AND P2, PT, R103, 0x50, PT ;  /* 0x000000506700780c */ /* 0x000fc60003f44270 */
[----:B------:R-:W2:Y:S01]  /*12f90*/  MUFU.TANH R143, R143 ;  /* 0x0000008f008f7308 */ /* 0x000ea20000002400 */
[C---:B------:R-:W-:Y:S02]  /*12fa0*/  ISETP.GT.AND P3, PT, R103.reuse, 0x51, PT ;  /* 0x000000516700780c */ /* 0x040fe40003f64270 */
[C---:B------:R-:W-:Y:S02]  /*12fb0*/  ISETP.GT.AND P4, PT, R103.reuse, 0x58, PT ;  /* 0x000000586700780c */ /* 0x040fe40003f84270 */
[----:B------:R-:W-:-:S03]  /*12fc0*/  ISETP.GT.AND P5, PT, R103, 0x59, PT ;  /* 0x000000596700780c */ /* 0x000fc60003fa4270 */
[----:B------:R-:W3:Y:S01]  /*12fd0*/  MUFU.TANH R145, R145 ;  /* 0x0000009100917308 */ /* 0x000ee20000002400 */
[----:B------:R-:W-:Y:S02]  /*12fe0*/  FSEL R129, R106, -INF , P2 ;  /* 0xff8000006a817808 */ /* 0x000fe40001000000 */
[----:B------:R-:W-:Y:S02]  /*12ff0*/  FSEL R128, R96, -INF , P3 ;  /* 0xff80000060807808 */ /* 0x000fe40001800000 */
[----:B------:R-:W-:Y:S02]  /*13000*/  FSEL R127, R127, -INF , P4 ;  /* 0xff8000007f7f7808 */ /* 0x000fe40002000000 */
[----:B------:R-:W-:Y:S01]  /*13010*/  FSEL R126, R126, -INF , P5 ;  /* 0xff8000007e7e7808 */ /* 0x000fe20002800000 */
[----:B------:R-:W4:Y:S01]  /*13020*/  MUFU.TANH R147, R147 ;  /* 0x0000009300937308 */ /* 0x000f220000002400 */
[----:B------:R-:W-:Y:S01]  /*13030*/  ISETP.GT.AND P2, PT, R103, 0x60, PT ;  /* 0x000000606700780c */ /* 0x000fe20003f44270 */
[----:B------:R-:W-:Y:S01]  /*13040*/  FMUL.FTZ R149, R77, UR4 ;  /* 0x000000044d957c20 */ /* 0x000fe20008410000 */
[----:B------:R-:W-:-:S02]  /*13050*/  ISETP.GT.AND P3, PT, R103, 0x61, PT ;  /* 0x000000616700780c */ /* 0x000fc40003f64270 */
[C---:B------:R-:W-:Y:S02]  /*13060*/  ISETP.GT.AND P4, PT, R103.reuse, 0x68, PT ;  /* 0x000000686700780c */ /* 0x040fe40003f84270 */
[----:B------:R-:W-:Y:S01]  /*13070*/  ISETP.GT.AND P5, PT, R103, 0x69, PT ;  /* 0x000000696700780c */ /* 0x000fe20003fa4270 */
[----:B------:R-:W4:Y:S01]  /*13080*/  MUFU.TANH R148, R148 ;  /* 0x0000009400947308 */ /* 0x000f220000002400 */
[----:B------:R-:W-:Y:S02]  /*13090*/  FSEL R125, R125, -INF , P2 ;  /* 0xff8000007d7d7808 */ /* 0x000fe40001000000 */
[----:B------:R-:W-:Y:S02]  /*130a0*/  FSEL R124, R124, -INF , P3 ;  /* 0xff8000007c7c7808 */ /* 0x000fe40001800000 */
[----:B------:R-:W-:Y:S02]  /*130b0*/  FSEL R123, R123, -INF , P4 ;  /* 0xff8000007b7b7808 */ /* 0x000fe40002000000 */
[----:B------:R-:W-:-:S02]  /*130c0*/  FSEL R122, R89, -INF , P5 ;  /* 0xff800000597a7808 */ /* 0x000fc40002800000 */
[C---:B------:R-:W-:Y:S02]  /*130d0*/  ISETP.GT.AND P2, PT, R103.reuse, 0x70, PT ;  /* 0x000000706700780c */ /* 0x040fe40003f44270 */
[C---:B------:R-:W-:Y:S02]  /*130e0*/  ISETP.GT.AND P3, PT, R103.reuse, 0x71, PT ;  /* 0x000000716700780c */ /* 0x040fe40003f64270 */
[C---:B------:R-:W-:Y:S02]  /*130f0*/  ISETP.GT.AND P4, PT, R103.reuse, 0x78, PT ;  /* 0x000000786700780c */ /* 0x040fe40003f84270 */
[----:B------:R-:W-:Y:S01]  /*13100*/  ISETP.GT.AND P5, PT, R103, 0x79, PT ;  /* 0x000000796700780c */ /* 0x000fe20003fa4270 */
[----:B------:R-:W4:Y:S01]  /*13110*/  MUFU.TANH R149, R149 ;  /* 0x0000009500957308 */ /* 0x000f220000002400 */
[----:B0-----:R-:W-:Y:S02]  /*13120*/  FSEL R121, R80, -INF , P2 ;  /* 0xff80000050797808 */ /* 0x001fe40001000000 */
[----:B-1----:R-:W-:-:S02]  /*13130*/  FSEL R142, R142, -INF , P3 ;  /* 0xff8000008e8e7808 */ /* 0x002fc40001800000 */
[----:B--2---:R-:W-:Y:S02]  /*13140*/  FSEL R143, R143, -INF , P4 ;  /* 0xff8000008f8f7808 */ /* 0x004fe40002000000 */
[----:B---3--:R-:W-:Y:S02]  /*13150*/  FSEL R145, R145, -INF , P5 ;  /* 0xff80000091917808 */ /* 0x008fe40002800000 */
[C---:B------:R-:W-:Y:S02]  /*13160*/  ISETP.GT.AND P2, PT, R103.reuse, 0x80, PT ;  /* 0x000000806700780c */ /* 0x040fe40003f44270 */
[C---:B------:R-:W-:Y:S02]  /*13170*/  ISETP.GT.AND P3, PT, R103.reuse, 0x81, PT ;  /* 0x000000816700780c */ /* 0x040fe40003f64270 */
[C---:B------:R-:W-:Y:S02]  /*13180*/  ISETP.GT.AND P4, PT, R103.reuse, 0x88, PT ;  /* 0x000000886700780c */ /* 0x040fe40003f84270 */
[C---:B------:R-:W-:Y:S01]  /*13190*/  ISETP.GT.AND P5, PT, R103.reuse, 0x89, PT ;  /* 0x000000896700780c */ /* 0x040fe20003fa4270 */
[----:B------:R-:W-:Y:S01]  /*131a0*/  VIADD R103, R103, 0x8 ;  /* 0x0000000867677836 */ /* 0x000fe20000000000 */
[----:B----4-:R-:W-:-:S02]  /*131b0*/  FSEL R147, R147, -INF , P3 ;  /* 0xff80000093937808 */ /* 0x010fc40001800000 */
[----:B------:R-:W-:Y:S02]  /*131c0*/  FSEL R148, R148, -INF , P4 ;  /* 0xff80000094947808 */ /* 0x000fe40002000000 */
[C---:B------:R-:W-:Y:S02]  /*131d0*/  ISETP.GT.AND P3, PT, R103.reuse, 0x1, PT ;  /* 0x000000016700780c */ /* 0x040fe40003f64270 */
[C---:B------:R-:W-:Y:S02]  /*131e0*/  ISETP.GT.AND P4, PT, R103.reuse, 0x8, PT ;  /* 0x000000086700780c */ /* 0x040fe40003f84270 */
[----:B------:R-:W-:Y:S02]  /*131f0*/  FSEL R108, R108, -INF , P3 ;  /* 0xff8000006c6c7808 */ /* 0x000fe40001800000 */
[----:B------:R-:W-:Y:S02]  /*13200*/  ISETP.GT.AND P3, PT, R103, 0x11, PT ;  /* 0x000000116700780c */ /* 0x000fe40003f64270 */
[----:B------:R-:W-:-:S02]  /*13210*/  FSEL R85, R95, -INF , P4 ;  /* 0xff8000005f557808 */ /* 0x000fc40002000000 */
[----:B------:R-:W-:Y:S02]  /*13220*/  ISETP.GT.AND P4, PT, R103, 0x18, PT ;  /* 0x000000186700780c */ /* 0x000fe40003f84270 */
[----:B------:R-:W-:Y:S02]  /*13230*/  FSEL R149, R149, -INF , P5 ;  /* 0xff80000095957808 */ /* 0x000fe40002800000 */
[----:B------:R-:W-:Y:S02]  /*13240*/  ISETP.GT.AND P5, PT, R103, 0x9, PT ;  /* 0x000000096700780c */ /* 0x000fe40003fa4270 */
[----:B------:R-:W-:Y:S02]  /*13250*/  FSEL R107, R107, -INF , P3 ;  /* 0xff8000006b6b7808 */ /* 0x000fe40001800000 */
[----:B------:R-:W-:Y:S02]  /*13260*/  ISETP.GT.AND P3, PT, R103, 0x21, PT ;  /* 0x000000216700780c */ /* 0x000fe40003f64270 */
[----:B------:R-:W-:-:S02]  /*13270*/  FSEL R105, R93, -INF , P4 ;  /* 0xff8000005d697808 */ /* 0x000fc40002000000 */
[----:B------:R-:W-:Y:S02]  /*13280*/  ISETP.GT.AND P4, PT, R103, 0x28, PT ;  /* 0x000000286700780c */ /* 0x000fe40003f84270 */
[----:B------:R-:W-:Y:S02]  /*13290*/  FSEL R109, R109, -INF , P5 ;  /* 0xff8000006d6d7808 */ /* 0x000fe40002800000 */
[C---:B------:R-:W-:Y:S02]  /*132a0*/  ISETP.GT.AND P5, PT, R103.reuse, 0x19, PT ;  /* 0x000000196700780c */ /* 0x040fe40003fa4270 */
[----:B------:R-:W-:Y:S02]  /*132b0*/  FSEL R93, R90, -INF , P3 ;  /* 0xff8000005a5d7808 */ /* 0x000fe40001800000 */
[----:B------:R-:W-:Y:S02]  /*132c0*/  ISETP.GT.AND P3, PT, R103, 0x31, PT ;  /* 0x000000316700780c */ /* 0x000fe40003f64270 */
[----:B------:R-:W-:-:S02]  /*132d0*/  FSEL R82, R97, -INF , P4 ;  /* 0xff80000061527808 */ /* 0x000fc40002000000 */
[----:B------:R-:W-:Y:S02]  /*132e0*/  ISETP.GT.AND P4, PT, R103, 0x38, PT ;  /* 0x000000386700780c */ /* 0x000fe40003f84270 */
[----:B------:R-:W-:Y:S02]  /*132f0*/  FSEL R104, R92, -INF , P5 ;  /* 0xff8000005c687808 */ /* 0x000fe40002800000 */
[----:B------:R-:W-:Y:S02]  /*13300*/  FSEL R92, R155, -INF , P3 ;  /* 0xff8000009b5c7808 */ /* 0x000fe40001800000 */
[----:B------:R-:W2:Y:S01]  /*13310*/  LDL.LU R155, [R1+0x1c] ;  /* 0x00001c00019b7983 */ /* 0x000ea20000300800 */
[----:B------:R-:W-:-:S03]  /*13320*/  FSEL R90, R154, -INF , P4 ;  /* 0xff8000009a5a7808 */ /* 0x000fc60002000000 */
[----:B------:R-:W3:Y:S01]  /*13330*/  LDL.LU R154, [R1+0x18] ;  /* 0x00001800019a7983 */ /* 0x000ee20000300800 */
[----:B------:R-:W-:Y:S02]  /*13340*/  FSEL R146, R146, -INF , P2 ;  /* 0xff80000092927808 */ /* 0x000fe40001000000 */
[----:B------:R-:W-:-:S04]  /*13350*/  ISETP.GT.AND P2, PT, R103, RZ, PT ;  /* 0x000000ff6700720c */ /* 0x000fc80003f44270 */
[----:B------:R-:W-:Y:S02]  /*13360*/  FSEL R112, R81, -INF , P2 ;  /* 0xff80000051707808 */ /* 0x000fe40001000000 */
[C---:B------:R-:W-:Y:S02]  /*13370*/  ISETP.GT.AND P2, PT, R103.reuse, 0x10, PT ;  /* 0x000000106700780c */ /* 0x040fe40003f44270 */
[C---:B------:R-:W-:Y:S02]  /*13380*/  ISETP.GT.AND P5, PT, R103.reuse, 0x29, PT ;  /* 0x000000296700780c */ /* 0x040fe40003fa4270 */
[----:B------:R-:W-:Y:S02]  /*13390*/  FSEL R106, R94, -INF , P2 ;  /* 0xff8000005e6a7808 */ /* 0x000fe40001000000 */
[----:B------:R-:W-:-:S04]  /*133a0*/  ISETP.GT.AND P2, PT, R103, 0x20, PT ;  /* 0x000000206700780c */ /* 0x000fc80003f44270 */
[----:B------:R-:W-:Y:S02]  /*133b0*/  FSEL R96, R91, -INF , P2 ;  /* 0xff8000005b607808 */ /* 0x000fe40001000000 */
[----:B------:R-:W-:Y:S02]  /*133c0*/  FSEL R91, R157, -INF , P5 ;  /* 0xff8000009d5b7808 */ /* 0x000fe40002800000 */
[----:B------:R-:W-:-:S04]  /*133d0*/  ISETP.GT.AND P5, PT, R103, 0x39, PT ;  /* 0x000000396700780c */ /* 0x000fc80003fa4270 */
[----:B------:R-:W-:Y:S02]  /*133e0*/  FSEL R72, R153, -INF , P5 ;  /* 0xff80000099487808 */ /* 0x000fe40002800000 */
[----:B------:R-:W-:-:S04]  /*133f0*/  ISETP.GT.AND P5, PT, R103, 0x49, PT ;  /* 0x000000496700780c */ /* 0x000fc80003fa4270 */
[----:B------:R-:W-:Y:S02]  /*13400*/  FSEL R97, R119, -INF , P5 ;  /* 0xff80000077617808 */ /* 0x000fe40002800000 */
[----:B------:R-:W-:-:S04]  /*13410*/  ISETP.GT.AND P5, PT, R103, 0x59, PT ;  /* 0x000000596700780c */ /* 0x000fc80003fa4270 */
[----:B------:R-:W-:Y:S02]  /*13420*/  FSEL R94, R20, -INF , P5 ;  /* 0xff800000145e7808 */ /* 0x000fe40002800000 */
        /* <DEDUP_REMOVED lines=36> */
[----:B------:R-:W0:Y:S01]  /*13670*/  SHFL.BFLY PT, R21, R20, 0x2, 0x1f ;  /* 0x0c401f0014157f89 */ /* 0x000e2200000e0000 */
[----:B------:R-:W-:-:S04]  /*13680*/  ISETP.GT.AND P4, PT, R103, 0x48, PT ;  /* 0x000000486700780c */ /* 0x000fc80003f84270 */
[----:B------:R-:W-:Y:S02]  /*13690*/  FSEL R76, R150, -INF , P4 ;  /* 0xff800000964c7808 */ /* 0x000fe40002000000 */
[----:B------:R-:W4:Y:S01]  /*136a0*/  LDL R150, [R1+0x5c] ;  /* 0x00005c0001967983 */ /* 0x000f220000100800 */
[----:B0-----:R-:W-:-:S05]  /*136b0*/  FMNMX.FTZ R20, R20, R21, !PT ;  /* 0x0000001514147209 */ /* 0x001fca0007810000 */
[----:B------:R-:W0:Y:S01]  /*136c0*/  SHFL.BFLY PT, R21, R20, 0x1, 0x1f ;  /* 0x0c201f0014157f89 */ /* 0x000e2200000e0000 */
[----:B------:R-:W-:Y:S01]  /*136d0*/  ISETP.GT.AND P2, PT, R103, 0x30, PT ;  /* 0x000000306700780c */ /* 0x000fe20003f44270 */
[----:B------:R-:W-:Y:S01]  /*136e0*/  FMUL.FTZ R83, R83, UR4 ;  /* 0x0000000453537c20 */ /* 0x000fe20008410000 */
[----:B------:R-:W-:Y:S01]  /*136f0*/  ISETP.GT.AND P4, PT, R103, 0x58, PT ;  /* 0x000000586700780c */ /* 0x000fe20003f84270 */
[----:B------:R-:W1:Y:S01]  /*13700*/  MUFU.TANH R102, R102 ;  /* 0x0000006600667308 */ /* 0x000e620000002400 */
[----:B------:R-:W-:Y:S01]  /*13710*/  FMUL.FTZ R87, R87, UR4 ;  /* 0x0000000457577c20 */ /* 0x000fe20008410000 */
[----:B------:R-:W-:Y:S02]  /*13720*/  FSEL R89, R156, -INF , P2 ;  /* 0xff8000009c597808 */ /* 0x000fe40001000000 */
[----:B0-----:R-:W-:-:S04]  /*13730*/  FMNMX.FTZ R20, R20, R21, !PT ;  /* 0x0000001514147209 */ /* 0x001fc80007810000 */
[----:B------:R-:W-:-:S04]  /*13740*/  FSETP.NEU.FTZ.AND P6, PT, R20, -INF , PT ;  /* 0xff8000001400780b */ /* 0x000fc80003fdd000 */
[----:B------:R-:W-:Y:S01]  /*13750*/  FSEL R21, R20, RZ, P6 ;  /* 0x000000ff14157208 */ /* 0x000fe20003000000 */
[----:B------:R-:W0:Y:S04]  /*13760*/  MUFU.TANH R100, R100 ;  /* 0x0000006400647308 */ /* 0x000e280000002400 */
[----:B------:R-:W-:Y:S01]  /*13770*/  FADD.FTZ R0, -R21, R0 ;  /* 0x0000000015007221 */ /* 0x000fe20000010100 */
[----:B------:R-:W-:Y:S01]  /*13780*/  IMAD.U32 R21, RZ, RZ, UR5 ;  /* 0x00000005ff157e24 */ /* 0x000fe2000f8e00ff */
[----:B------:R-:W-:Y:S02]  /*13790*/  FSEL R73, R110, -INF , P4 ;  /* 0xff8000006e497808 */ /* 0x000fe40002000000 */
[----:B------:R-:W0:Y:S01]  /*137a0*/  MUFU.TANH R99, R99 ;  /* 0x0000006300637308 */ /* 0x000e220000002400 */
[C---:B------:R-:W-:Y:S01]  /*137b0*/  ISETP.GT.AND P2, PT, R103.reuse, 0x40, PT ;  /* 0x000000406700780c */ /* 0x040fe20003f44270 */
[----:B------:R-:W-:Y:S01]  /*137c0*/  FMUL.FTZ R110, R20, R21 ;  /* 0x00000015146e7220 */ /* 0x000fe20000410000 */
[----:B------:R-:W-:-:S02]  /*137d0*/  ISETP.GT.AND P3, PT, R103, 0x41, PT ;  /* 0x000000416700780c */ /* 0x000fc40003f64270 */
[----:B------:R-:W-:-:S03]  /*137e0*/  FSEL R81, R152, -INF , P2 ;  /* 0xff80000098517808 */ /* 0x000fc60001000000 */
[----:B------:R-:W0:Y:S01]  /*137f0*/  MUFU.TANH R98, R98 ;  /* 0x0000006200627308 */ /* 0x000e220000002400 */
[----:B------:R-:W-:Y:S02]  /*13800*/  FSEL R80, R151, -INF , P3 ;  /* 0xff80000097507808 */ /* 0x000fe40001800000 */
[C---:B------:R-:W-:Y:S02]  /*13810*/  ISETP.GT.AND P2, PT, R103.reuse, 0x50, PT ;  /* 0x000000506700780c */ /* 0x040fe40003f44270 */
[----:B------:R-:W-:-:S03]  /*13820*/  ISETP.GT.AND P3, PT, R103, 0x51, PT ;  /* 0x000000516700780c */ /* 0x000fc60003f64270 */
[----:B------:R-:W2:Y:S01]  /*13830*/  MUFU.TANH R88, R88 ;  /* 0x0000005800587308 */ /* 0x000ea20000002400 */
[----:B------:R-:W-:-:S07]  /*13840*/  FSEL R110, R110, RZ, P6 ;  /* 0x000000ff6e6e7208 */ /* 0x000fce0003000000 */
[----:B------:R-:W2:Y:S01]  /*13850*/  MUFU.TANH R83, R83 ;  /* 0x0000005300537308 */ /* 0x000ea20000002400 */
[----:B------:R-:W-:-:S07]  /*13860*/  FSEL R77, R118, -INF , P2 ;  /* 0xff800000764d7808 */ /* 0x000fce0001000000 */
[----:B------:R-:W3:Y:S01]  /*13870*/  MUFU.TANH R101, R101 ;  /* 0x0000006500657308 */ /* 0x000ee20000002400 */
[----:B------:R-:W-:Y:S01]  /*13880*/  FSEL R95, R117, -INF , P3 ;  /* 0xff800000755f7808 */ /* 0x000fe20001800000 */
[----:B------:R-:W-:-:S06]  /*13890*/  FFMA.FTZ R111, R111, R21, -R110 ;  /* 0x000000156f6f7223 */ /* 0x000fcc000001086e */
[----:B------:R-:W3:Y:S01]  /*138a0*/  MUFU.TANH R87, R87 ;  /* 0x0000005700577308 */ /* 0x000ee20000002400 */
[C---:B------:R-:W-:Y:S01]  /*138b0*/  ISETP.GT.AND P2, PT, R103.reuse, 0x60, PT ;  /* 0x000000606700780c */ /* 0x040fe20003f44270 */
[-C--:B------:R-:W-:Y:S01]  /*138c0*/  FMUL.FTZ R0, R0, R21.reuse ;  /* 0x0000001500007220 */ /* 0x080fe20000410000 */
[C---:B------:R-:W-:Y:S02]  /*138d0*/  ISETP.GT.AND P3, PT, R103.reuse, 0x61, PT ;  /* 0x000000616700780c */ /* 0x040fe40003f64270 */
[----:B------:R-:W-:Y:S01]  /*138e0*/  ISETP.GT.AND P4, PT, R103, 0x68, PT ;  /* 0x000000686700780c */ /* 0x000fe20003f84270 */
[----:B------:R-:W-:Y:S01]  /*138f0*/  FFMA.FTZ R84, R84, R21, -R110 ;  /* 0x0000001554547223 */ /* 0x000fe2000001086e */
[----:B-1----:R-:W-:Y:S02]  /*13900*/  FSEL R102, R102, -INF , P2 ;  /* 0xff80000066667808 */ /* 0x002fe40001000000 */
[----:B0-----:R-:W-:Y:S02]  /*13910*/  FSEL R100, R100, -INF , P3 ;  /* 0xff80000064647808 */ /* 0x001fe40001800000 */
[----:B------:R-:W-:Y:S01]  /*13920*/  FSEL R99, R99, -INF , P4 ;  /* 0xff80000063637808 */ /* 0x000fe20002000000 */
[----:B------:R-:W-:Y:S01]  /*13930*/  MUFU.EX2 R111, R111 ;  /* 0x0000006f006f7308 */ /* 0x000fe20000000800 */
[----:B------:R-:W-:-:S02]  /*13940*/  ISETP.GT.AND P5, PT, R103, 0x69, PT ;  /* 0x000000696700780c */ /* 0x000fc40003fa4270 */
[C---:B------:R-:W-:Y:S02]  /*13950*/  ISETP.GT.AND P2, PT, R103.reuse, 0x70, PT ;  /* 0x000000706700780c */ /* 0x040fe40003f44270 */
[C---:B------:R-:W-:Y:S02]  /*13960*/  ISETP.GT.AND P3, PT, R103.reuse, 0x71, PT ;  /* 0x000000716700780c */ /* 0x040fe40003f64270 */
[C---:B------:R-:W-:Y:S01]  /*13970*/  ISETP.GT.AND P4, PT, R103.reuse, 0x78, PT ;  /* 0x000000786700780c */ /* 0x040fe20003f84270 */
[----:B------:R-:W0:Y:S01]  /*13980*/  MUFU.EX2 R0, R0 ;  /* 0x0000000000007308 */ /* 0x000e220000000800 */
[----:B------:R-:W-:Y:S01]  /*13990*/  ISETP.GT.AND P6, PT, R103, 0x79, PT ;  /* 0x000000796700780c */ /* 0x000fe20003fc4270 */
[----:B------:R-:W-:Y:S01]  /*139a0*/  FFMA.FTZ R86, R86, R21, -R110 ;  /* 0x0000001556567223 */ /* 0x000fe2000001086e */
[----:B------:R-:W-:Y:S02]  /*139b0*/  FSEL R98, R98, -INF , P5 ;  /* 0xff80000062627808 */ /* 0x000fe40002800000 */
[----:B--2---:R-:W-:-:S02]  /*139c0*/  FSEL R88, R88, -INF , P2 ;  /* 0xff80000058587808 */ /* 0x004fc40001000000 */
[----:B------:R-:W-:Y:S01]  /*139d0*/  FSEL R83, R83, -INF , P3 ;  /* 0xff80000053537808 */ /* 0x000fe20001800000 */
[----:B------:R-:W1:Y:S01]  /*139e0*/  MUFU.EX2 R84, R84 ;  /* 0x0000005400547308 */ /* 0x000e620000000800 */
[----:B---3--:R-:W-:Y:S02]  /*139f0*/  FSEL R101, R101, -INF , P4 ;  /* 0xff80000065657808 */ /* 0x008fe40002000000 */
[C---:B------:R-:W-:Y:S02]  /*13a00*/  ISETP.GT.AND P2, PT, R103.reuse, 0x80, PT ;  /* 0x000000806700780c */ /* 0x040fe40003f44270 */
[C---:B------:R-:W-:Y:S02]  /*13a10*/  ISETP.GT.AND P3, PT, R103.reuse, 0x81, PT ;  /* 0x000000816700780c */ /* 0x040fe40003f64270 */
[C---:B------:R-:W-:Y:S02]  /*13a20*/  ISETP.GT.AND P4, PT, R103.reuse, 0x88, PT ;  /* 0x000000886700780c */ /* 0x040fe40003f84270 */
[----:B------:R-:W-:-:S02]  /*13a30*/  ISETP.GT.AND P5, PT, R103, 0x89, PT ;  /* 0x000000896700780c */ /* 0x000fc40003fa4270 */
[----:B------:R-:W-:Y:S01]  /*13a40*/  FSEL R103, R87, -INF , P6 ;  /* 0xff80000057677808 */ /* 0x000fe20003000000 */
[-CC-:B------:R-:W-:Y:S01]  /*13a50*/  FFMA.FTZ R87, R116, R21.reuse, -R110.reuse ;  /* 0x0000001574577223 */ /* 0x180fe2000001086e */
[----:B------:R-:W2:Y:S01]  /*13a60*/  MUFU.EX2 R86, R86 ;  /* 0x0000005600567308 */ /* 0x000ea20000000800 */
[-CC-:B------:R-:W-:Y:S01]  /*13a70*/  FFMA.FTZ R120, R120, R21.reuse, -R110.reuse ;  /* 0x0000001578787223 */ /* 0x180fe2000001086e */
[-CC-:B------:R-:W-:Y:S01]  /*13a80*/  FFMA.FTZ R113, R113, R21.reuse, -R110.reuse ;  /* 0x0000001571717223 */ /* 0x180fe2000001086e */
[-CC-:B------:R-:W-:Y:S01]  /*13a90*/  FFMA.FTZ R114, R114, R21.reuse, -R110.reuse ;  /* 0x0000001572727223 */ /* 0x180fe2000001086e */
[----:B------:R-:W-:-:S04]  /*13aa0*/  FFMA.FTZ R115, R115, R21, -R110 ;  /* 0x0000001573737223 */ /* 0x000fc8000001086e */
        /* <DEDUP_REMOVED lines=29> */
[----:B0-----:R-:W-:-:S04]  /*13c80*/  FFMA.FTZ R110, R0, R154, R111 ;  /* 0x0000009a006e7223 */ /* 0x001fc8000001006f */
[----:B-1----:R-:W-:-:S04]  /*13c90*/  FADD.FTZ R110, R84, R110 ;  /* 0x0000006e546e7221 */ /* 0x002fc80000010000 */
[----:B--2---:R-:W-:Y:S01]  /*13ca0*/  FADD.FTZ R110, R86, R110 ;  /* 0x0000006e566e7221 */ /* 0x004fe20000010000 */
[----:B---3--:R-:W-:-:S03]  /*13cb0*/  F2FP.F16.F32.PACK_AB R86, R87, R86 ;  /* 0x000000565756723e */ /* 0x008fc600000000ff */
[----:B------:R-:W-:Y:S01]  /*13cc0*/  FADD.FTZ R116, R87, R110 ;  /* 0x0000006e57747221 */ /* 0x000fe20000010000 */
        /* <DEDUP_REMOVED lines=25> */
[----:B------:R-:W-:-:S03]  /*13e60*/  FMUL.FTZ R74, R74, UR4 ;  /* 0x000000044a4a7c20 */ /* 0x000fc60008410000 */
[----:B------:R-:W-:Y:S01]  /*13e70*/  FMNMX.FTZ R87, R100, R87, !PT ;  /* 0x0000005764577209 */ /* 0x000fe20007810000 */
[----:B------:R-:W-:-:S03]  /*13e80*/  FMUL.FTZ R117, R75, UR4 ;  /* 0x000000044b757c20 */ /* 0x000fc60008410000 */
[----:B------:R-:W-:Y:S01]  /*13e90*/  FMNMX.FTZ R87, R99, R87, !PT ;  /* 0x0000005763577209 */ /* 0x000fe20007810000 */
[----:B------:R-:W0:Y:S01]  /*13ea0*/  MUFU.TANH R74, R74 ;  /* 0x0000004a004a7308 */ /* 0x000e220000002400 */
[----:B------:R-:W-:Y:S02]  /*13eb0*/  FMUL.FTZ R118, R78, UR4 ;  /* 0x000000044e767c20 */ /* 0x000fe40008410000 */
[----:B------:R-:W-:Y:S01]  /*13ec0*/  FMNMX.FTZ R87, R98, R87, !PT ;  /* 0x0000005762577209 */ /* 0x000fe20007810000 */
[----:B------:R-:W-:-:S03]  /*13ed0*/  FMUL.FTZ R119, R79, UR4 ;  /* 0x000000044f777c20 */ /* 0x000fc60008410000 */
[----:B------:R-:W-:Y:S01]  /*13ee0*/  FMNMX.FTZ R87, R88, R87, !PT ;  /* 0x0000005758577209 */ /* 0x000fe20007810000 */
[----:B------:R-:W1:Y:S03]  /*13ef0*/  MUFU.TANH R117, R117 ;  /* 0x0000007500757308 */ /* 0x000e660000002400 */
[----:B------:R-:W-:-:S05]  /*13f00*/  FMNMX.FTZ R87, R83, R87, !PT ;  /* 0x0000005753577209 */ /* 0x000fca0007810000 */
[----:B------:R-:W2:Y:S01]  /*13f10*/  MUFU.TANH R118, R118 ;  /* 0x0000007600767308 */ /* 0x000ea20000002400 */
[----:B------:R-:W-:Y:S02]  /*13f20*/  FMNMX.FTZ R87, R101, R87, !PT ;  /* 0x0000005765577209 */ /* 0x000fe40007810000 */
[----:B0-----:R-:W-:-:S05]  /*13f30*/  FSEL R75, R74, -INF , P2 ;  /* 0xff8000004a4b7808 */ /* 0x001fca0001000000 */
[----:B------:R-:W0:Y:S01]  /*13f40*/  MUFU.TANH R119, R119 ;  /* 0x0000007700777308 */ /* 0x000e220000002400 */
[----:B------:R-:W-:Y:S02]  /*13f50*/  FMNMX.FTZ R87, R103, R87, !PT ;  /* 0x0000005767577209 */ /* 0x000fe40007810000 */
[----:B-1----:R-:W-:Y:S02]  /*13f60*/  FSEL R117, R117, -INF , P3 ;  /* 0xff80000075757808 */ /* 0x002fe40001800000 */
[----:B------:R-:W-:Y:S02]  /*13f70*/  FMNMX.FTZ R87, R75, R87, !PT ;  /* 0x000000574b577209 */ /* 0x000fe40007810000 */
[----:B--2---:R-:W-:Y:S02]  /*13f80*/  FSEL R118, R118, -INF , P4 ;  /* 0xff80000076767808 */ /* 0x004fe40002000000 */
[----:B------:R-:W-:-:S04]  /*13f90*/  FMNMX.FTZ R87, R117, R87, !PT ;  /* 0x0000005775577209 */ /* 0x000fc80007810000 */
[----:B------:R-:W-:Y:S02]  /*13fa0*/  FMNMX.FTZ R74, R118, R87, !PT ;  /* 0x00000057764a7209 */ /* 0x000fe40007810000 */
[----:B0-----:R-:W-:-:S04]  /*13fb0*/  FSEL R119, R119, -INF , P5 ;  /* 0xff80000077777808 */ /* 0x001fc80002800000 */
[----:B------:R-:W-:-:S05]  /*13fc0*/  FMNMX.FTZ R74, R119, R74, !PT ;  /* 0x0000004a774a7209 */ /* 0x000fca0007810000 */
[----:B------:R-:W0:Y:S02]  /*13fd0*/  SHFL.BFLY PT, R78, R74, 0x2, 0x1f ;  /* 0x0c401f004a4e7f89 */ /* 0x000e2400000e0000 */
[----:B0-----:R-:W-:-:S05]  /*13fe0*/  FMNMX.FTZ R74, R74, R78, !PT ;  /* 0x0000004e4a4a7209 */ /* 0x001fca0007810000 */
[----:B------:R-:W0:Y:S02]  /*13ff0*/  SHFL.BFLY PT, R78, R74, 0x1, 0x1f ;  /* 0x0c201f004a4e7f89 */ /* 0x000e2400000e0000 */
[----:B0-----:R-:W-:Y:S02]  /*14000*/  FMNMX.FTZ R74, R74, R78, !PT ;  /* 0x0000004e4a4a7209 */ /* 0x001fe40007810000 */
[----:B----4-:R-:W-:Y:S01]  /*14010*/  LOP3.LUT R78, R150, 0x10000, RZ, 0xfc, !PT ;  /* 0x00010000964e7812 */ /* 0x010fe200078efcff */
[----:B------:R-:W-:Y:S01]  /*14020*/  IMAD.MOV.U32 R79, RZ, RZ, -0x3ffffff0 ;  /* 0xc0000010ff4f7424 */ /* 0x000fe200078e00ff */
[----:B------:R-:W-:Y:S01]  /*14030*/  WARPGROUP.ARRIVE ;  /* 0x00000000000079c5 */ /* 0x000fe20000000000 */
[----:B------:R-:W-:Y:S01]  /*14040*/  F2FP.F16.F32.PACK_AB R84, R84, R111 ;  /* 0x0000006f5454723e */ /* 0x000fe200000000ff */
[----:B------:R-:W2:Y:S01]  /*14050*/  LDL.LU R150, [R1+0x3c] ;  /* 0x00003c0001967983 */ /* 0x000ea20000300800 */
[----:B------:R-:W-:-:S05]  /*14060*/  VIADD R110, R78, 0x180 ;  /* 0x000001804e6e7836 */ /* 0x000fca0000000000 */
[----:B------:R-:W-:Y:S01]  /*14070*/  R2UR UR8, R110 ;  /* 0x000000006e0872ca */ /* 0x000fe200000e0000 */
[----:B------:R-:W-:-:S05]  /*14080*/  VIADD R110, R78, 0x300 ;  /* 0x000003004e6e7836 */ /* 0x000fca0000000000 */
[----:B------:R-:W-:Y:S01]  /*14090*/  R2UR UR12, R110 ;  /* 0x000000006e0c72ca */ /* 0x000fe200000e0000 */
[----:B------:R-:W-:-:S05]  /*140a0*/  VIADD R110, R78, 0x480 ;  /* 0x000004804e6e7836 */ /* 0x000fca0000000000 */
[----:B------:R-:W-:Y:S01]  /*140b0*/  R2UR UR16, R110 ;  /* 0x000000006e1072ca */ /* 0x000fe200000e0000 */
[----:B------:R-:W-:-:S05]  /*140c0*/  VIADD R110, R78, 0x600 ;  /* 0x000006004e6e7836 */ /* 0x000fca0000000000 */
[----:B------:R-:W-:Y:S02]  /*140d0*/  R2UR UR20, R110 ;  /* 0x000000006e1472ca */ /* 0x000fe400000e0000 */
[----:B------:R-:W-:-:S04]  /*140e0*/  IADD3 R110, R78, 0x780, RZ ;  /* 0x000007804e6e7810 */ /* 0x000fc80007ffe0ff */
[----:B------:R-:W-:Y:S01]  /*140f0*/  R2UR UR24, R110 ;  /* 0x000000006e1872ca */ /* 0x000fe200000e0000 */
[C---:B------:R-:W-:Y:S01]  /*14100*/  VIADD R110, R78.reuse, 0x900 ;  /* 0x000009004e6e7836 */ /* 0x040fe20000000000 */
[----:B------:R-:W-:-:S04]  /*14110*/  R2UR UR4, R78 ;  /* 0x000000004e0472ca */ /* 0x000fc800000e0000 */
[----:B------:R-:W-:Y:S01]  /*14120*/  R2UR UR28, R110 ;  /* 0x000000006e1c72ca */ /* 0x000fe200000e0000 */
[C---:B------:R-:W-:Y:S02]  /*14130*/  VIADD R110, R78.reuse, 0xa80 ;  /* 0x00000a804e6e7836 */ /* 0x040fe40000000000 */
[----:B------:R-:W-:-:S05]  /*14140*/  VIADD R78, R78, 0xc00 ;  /* 0x00000c004e4e7836 */ /* 0x000fca0000000000 */
[----:B------:R-:W-:Y:S01]  /*14150*/  R2UR UR36, R78 ;  /* 0x000000004e2472ca */ /* 0x000fe200000e0000 */
[----:B------:R-:W-:-:S05]  /*14160*/  VIADD R78, R16, 0x200 ;  /* 0x00000200104e7836 */ /* 0x000fca0000000000 */
[----:B------:R-:W-:-:S04]  /*14170*/  SHF.R.U32.HI R78, RZ, 0x4, R78 ;  /* 0x00000004ff4e7819 */ /* 0x000fc8000001164e */
[----:B------:R-:W-:-:S04]  /*14180*/  LOP3.LUT R78, R78, 0x3fff, RZ, 0xc0, !PT ;  /* 0x00003fff4e4e7812 */ /* 0x000fc800078ec0ff */
[----:B------:R-:W-:Y:S02]  /*14190*/  LOP3.LUT R78, R78, 0x2400000, RZ, 0xfc, !PT ;  /* 0x024000004e4e7812 */ /* 0x000fe400078efcff */
[C---:B------:R-:W-:Y:S02]  /*141a0*/  R2UR UR5, R79.reuse ;  /* 0x000000004f0572ca */ /* 0x040fe400000e0000 */
[----:B------:R-:W-:Y:S01]  /*141b0*/  R2UR UR37, R79 ;  /* 0x000000004f2572ca */ /* 0x000fe200000e0000 */
[----:B------:R-:W-:Y:S02]  /*141c0*/  IMAD R78, R15, 0x6c0, R78 ;  /* 0x000006c00f4e7824 */ /* 0x000fe400078e024e */
[----:B------:R-:W-:-:S03]  /*141d0*/  IMAD.MOV.U32 R79, RZ, RZ, -0x7fffffe0 ;  /* 0x80000020ff4f7424 */ /* 0x000fc600078e00ff */
[----:B------:R-:W-:Y:S02]  /*141e0*/  R2UR UR6, R78 ;  /* 0x000000004e0672ca */ /* 0x000fe400000e0000 */
[----:B------:R-:W-:-:S13]  /*141f0*/  R2UR UR7, R79 ;  /* 0x000000004f0772ca */ /* 0x000fda00000e0000 */
[----:B------:R-:W-:Y:S01]  /*14200*/  HGMMA.64x96x16.F32 R24, gdesc[UR4].tnspB, R24, gsb0 ;  /* 0x41600000041879f0 */ /* 0x000fe20008000818 */
[----:B------:R-:W-:Y:S01]  /*14210*/  IMAD.MOV.U32 R111, RZ, RZ, -0x3ffffff0 ;  /* 0xc0000010ff6f7424 */ /* 0x000fe200078e00ff */
[----:B------:R-:W-:Y:S01]  /*14220*/  R2UR UR32, R110 ;  /* 0x000000006e2072ca */ /* 0x000fe200000e0000 */
[----:B------:R-:W-:-:S03]  /*14230*/  VIADD R110, R78, 0x40 ;  /* 0x000000404e6e7836 */ /* 0x000fc60000000000 */
[C---:B------:R-:W-:Y:S02]  /*14240*/  R2UR UR9, R111.reuse ;  /* 0x000000006f0972ca */ /* 0x040fe400000e0000 */
[C---:B------:R-:W-:Y:S02]  /*14250*/  R2UR UR13, R111.reuse ;  /* 0x000000006f0d72ca */ /* 0x040fe400000e0000 */
[C---:B------:R-:W-:Y:S02]  /*14260*/  R2UR UR17, R111.reuse ;  /* 0x000000006f1172ca */ /* 0x040fe400000e0000 */
[C---:B------:R-:W-:Y:S02]  /*14270*/  R2UR UR21, R111.reuse ;  /* 0x000000006f1572ca */ /* 0x040fe400000e0000 */
[C---:B------:R-:W-:Y:S02]  /*14280*/  R2UR UR25, R111.reuse ;  /* 0x000000006f1972ca */ /* 0x040fe400000e0000 */
[----:B------:R-:W-:-:S02]  /*14290*/  R2UR UR29, R111 ;  /* 0x000000006f1d72ca */ /* 0x000fc400000e0000 */
[----:B------:R-:W-:Y:S01]  /*142a0*/  R2UR UR33, R111 ;  /* 0x000000006f2172ca */ /* 0x000fe200000e0000 */
[----:B------:R-:W-:Y:S01]  /*142b0*/  IMAD.MOV.U32 R111, RZ, RZ, -0x7fffffe0 ;  /* 0x80000020ff6f7424 */ /* 0x000fe200078e00ff */
[----:B------:R-:W-:-:S04]  /*142c0*/  R2UR UR10, R110 ;  /* 0x000000006e0a72ca */ /* 0x000fc800000e0000 */
[----:B------:R-:W-:Y:S01]  /*142d0*/  R2UR UR11, R111 ;  /* 0x000000006f0b72ca */ /* 0x000fe200000e0000 */
[----:B------:R-:W-:Y:S02]  /*142e0*/  WARPGROUP.DEPBAR.LE gsb0, 0x0 ;  /* 0x00008000000079c5 */ /* 0x000fe40000010000 */
[----:B------:R-:W-:-:S10]  /*142f0*/  WARPGROUP.ARRIVE ;  /* 0x00000000000079c5 */ /* 0x000fd40000000000 */
[----:B------:R-:W-:Y:S01]  /*14300*/  HGMMA.64x96x16.F32 R24, gdesc[UR8].tnspB, R24, gsb0 ;  /* 0x41600000081879f0 */ /* 0x000fe20008000818 */
[----:B------:R-:W-:Y:S02]  /*14310*/  VIADD R110, R78, 0x80 ;  /* 0x000000804e6e7836 */ /* 0x000fe40000000000 */
[----:B------:R-:W-:-:S03]  /*14320*/  IMAD.MOV.U32 R111, RZ, RZ, -0x7fffffe0 ;  /* 0x80000020ff6f7424 */ /* 0x000fc600078e00ff */
[----:B------:R-:W-:Y:S02]  /*14330*/  R2UR UR14, R110 ;  /* 0x000000006e0e72ca */ /* 0x000fe400000e0000 */
[----:B------:R-:W-:Y:S01]  /*14340*/  R2UR UR15, R111 ;  /* 0x000000006f0f72ca */ /* 0x000fe200000e0000 */
[----:B------:R-:W-:Y:S02]  /*14350*/  VIADD R110, R78, 0xc0 ;  /* 0x000000c04e6e7836 */ /* 0x000fe40000000000 */
[----:B------:R-:W-:Y:S01]  /*14360*/  IMAD.MOV.U32 R111, RZ, RZ, -0x7fffffe0 ;  /* 0x80000020ff6f7424 */ /* 0x000fe200078e00ff */
[----:B------:R-:W-:Y:S02]  /*14370*/  WARPGROUP.DEPBAR.LE gsb0, 0x0 ;  /* 0x00008000000079c5 */ /* 0x000fe40000010000 */
[----:B------:R-:W-:-:S07]  /*14380*/  WARPGROUP.ARRIVE ;  /* 0x00000000000079c5 */ /* 0x000fce0000000000 */
[----:B------:R-:W-:Y:S01]  /*14390*/  HGMMA.64x96x16.F32 R24, gdesc[UR12].tnspB, R24, gsb0 ;  /* 0x416000000c1879f0 */ /* 0x000fe20008000818 */
[----:B------:R-:W-:Y:S02]  /*143a0*/  R2UR UR18, R110 ;  /* 0x000000006e1272ca */ /* 0x000fe400000e0000 */
[----:B------:R-:W-:Y:S01]  /*143b0*/  R2UR UR19, R111 ;  /* 0x000000006f1372ca */ /* 0x000fe200000e0000 */
[----:B------:R-:W-:Y:S02]  /*143c0*/  VIADD R110, R78, 0x100 ;  /* 0x000001004e6e7836 */ /* 0x000fe40000000000 */
[----:B------:R-:W-:-:S03]  /*143d0*/  IMAD.MOV.U32 R111, RZ, RZ, -0x7fffffe0 ;  /* 0x80000020ff6f7424 */ /* 0x000fc600078e00ff */
[----:B------:R-:W-:Y:S01]  /*143e0*/  R2UR UR22, R110 ;  /* 0x000000006e1672ca */ /* 0x000fe200000e0000 */
[----:B------:R-:W-:Y:S02]  /*143f0*/  WARPGROUP.DEPBAR.LE gsb0, 0x0 ;  /* 0x00008000000079c5 */ /* 0x000fe40000010000 */
[----:B------:R-:W-:-:S06]  /*14400*/  WARPGROUP.ARRIVE ;  /* 0x00000000000079c5 */ /* 0x000fcc0000000000 */
        /* <DEDUP_REMOVED lines=9> */
[----:B------:R-:W-:Y:S01]  /*144a0*/  IMAD.MOV.U32 R111, RZ, RZ, -0x7fffffe0 ;  /* 0x80000020ff6f7424 */ /* 0x000fe200078e00ff */
[----:B------:R-:W-:-:S04]  /*144b0*/  IADD3 R110, R78, 0x180, RZ ;  /* 0x000001804e6e7810 */ /* 0x000fc80007ffe0ff */
        /* <DEDUP_REMOVED lines=19> */
[C---:B------:R-:W-:Y:S01]  /*145f0*/  FMUL.FTZ R78, R74.reuse, R21 ;  /* 0x000000154a4e7220 */ /* 0x040fe20000410000 */
[----:B------:R-:W-:-:S04]  /*14600*/  FSETP.NEU.FTZ.AND P3, PT, R74, -INF , PT ;  /* 0xff8000004a00780b */ /* 0x000fc80003f7d000 */
[----:B------:R-:W-:-:S05]  /*14610*/  FSEL R78, R78, RZ, P3 ;  /* 0x000000ff4e4e7208 */ /* 0x000fca0001800000 */
[----:B------:R-:W-:Y:S02]  /*14620*/  FFMA.FTZ R79, R112, R21, -R78 ;  /* 0x00000015704f7223 */ /* 0x000fe4000001084e */
[----:B------:R0:W-:Y:S02]  /*14630*/  MUFU.EX2 R112, R143 ;  /* 0x0000008f00707308 */ /* 0x0001e40000000800 */
[----:B0-----:R-:W3:Y:S01]  /*14640*/  LDL R143, [R1+0x30] ;  /* 0x00003000018f7983 */ /* 0x001ee20000100800 */
[----:B------:R-:W0:Y:S01]  /*14650*/  S2R R154, SR_TID.X ;  /* 0x00000000009a7919 */ /* 0x000e220000002100 */
[----:B------:R-:W-:Y:S02]  /*14660*/  WARPGROUP.DEPBAR.LE gsb0, 0x0 ;  /* 0x00008000000079c5 */ /* 0x000fe40000010000 */
[----:B------:R-:W-:-:S06]  /*14670*/  WARPGROUP.ARRIVE ;  /* 0x00000000000079c5 */ /* 0x000fcc0000000000 */
[----:B------:R-:W-:Y:S01]  /*14680*/  HGMMA.64x96x16.F32 R24, gdesc[UR36].tnspB, R24, gsb0 ;  /* 0x41600000241879f0 */ /* 0x000fe20008000818 */
[----:B0-----:R-:W-:Y:S02]  /*14690*/  SHF.R.U32.HI R87, RZ, 0x7, R154 ;  /* 0x00000007ff577819 */ /* 0x001fe4000001169a */
[----:B------:R-:W-:-:S03]  /*146a0*/  ISETP.GE.U32.AND P2, PT, R154, 0x180, PT ;  /* 0x000001809a00780c */ /* 0x000fc60003f46070 */
[----:B------:R-:W-:Y:S02]  /*146b0*/  VIADD R87, R87, 0x9 ;  /* 0x0000000957577836 */ /* 0x000fe40000000000 */
[-CC-:B------:R-:W-:Y:S01]  /*146c0*/  FFMA.FTZ R108, R108, R21.reuse, -R78.reuse ;  /* 0x000000156c6c7223 */ /* 0x180fe2000001084e */
[-CC-:B------:R-:W-:Y:S01]  /*146d0*/  FFMA.FTZ R110, R85, R21.reuse, -R78.reuse ;  /* 0x00000015556e7223 */ /* 0x180fe2000001084e */
[----:B------:R-:W-:Y:S01]  /*146e0*/  FFMA.FTZ R109, R109, R21, -R78 ;  /* 0x000000156d6d7223 */ /* 0x000fe2000001084e */
[----:B------:R-:W-:Y:S01]  /*146f0*/  SEL R85, R87, 0x9, !P2 ;  /* 0x0000000957557807 */ /* 0x000fe20005000000 */
[----:B------:R-:W-:Y:S08]  /*14700*/  MUFU.EX2 R79, R79 ;  /* 0x0000004f004f7308 */ /* 0x000ff00000000800 */
[----:B------:R-:W-:Y:S08]  /*14710*/  MUFU.EX2 R108, R108 ;  /* 0x0000006c006c7308 */ /* 0x000ff00000000800 */
[----:B------:R-:W-:Y:S08]  /*14720*/  MUFU.EX2 R110, R110 ;  /* 0x0000006e006e7308 */ /* 0x000ff00000000800 */
[----:B------:R-:W0:Y:S02]  /*14730*/  MUFU.EX2 R109, R109 ;  /* 0x0000006d006d7308 */ /* 0x000e240000000800 */
[----:B0-----:R-:W-:Y:S01]  /*14740*/  F2FP.F16.F32.PACK_AB R87, R109, R110 ;  /* 0x0000006e6d57723e */ /* 0x001fe200000000ff */
[----:B------:R-:W-:-:S02]  /*14750*/  WARPGROUP.DEPBAR.LE gsb0, 0x0 ;  /* 0x00008000000079c5 */ /* 0x000fc40000010000 */
[----:B------:R0:W-:Y:S06]  /*14760*/  BAR.ARV R85, 0x100 ;  /* 0x000400550000751d */ /* 0x0001ec0000002000 */
[--C-:B0-----:R-:W-:Y:S02]  /*14770*/  @!P1 IMAD R85, R15, 0x8, R16.reuse ;  /* 0x000000080f559824 */ /* 0x101fe400078e0210 */
[----:B------:R-:W-:Y:S02]  /*14780*/  @!P1 IMAD R15, R22, 0x8, R16 ;  /* 0x00000008160f9824 */ /* 0x000fe400078e0210 */
[----:B------:R-:W-:-:S02]  /*14790*/  @!P1 VIADD R85, R85, 0x31c60 ;  /* 0x00031c6055559836 */ /* 0x000fc40000000000 */
[----:B------:R-:W-:-:S03]  /*147a0*/  @!P1 VIADD R15, R15, 0x31c40 ;  /* 0x00031c400f0f9836 */ /* 0x000fc60000000000 */
[----:B------:R-:W-:Y:S02]  /*147b0*/  @!P1 PRMT R85, RZ, 0x654, R85 ;  /* 0x00000654ff559816 */ /* 0x000fe40000000055 */
[----:B------:R-:W-:-:S04]  /*147c0*/  @!P1 PRMT R15, RZ, 0x654, R15 ;  /* 0x00000654ff0f9816 */ /* 0x000fc8000000000f */
[----:B------:R-:W-:Y:S01]  /*147d0*/  @!P1 SYNCS.ARRIVE.TRANS64.RED.A1T0 RZ, [R15+URZ], RZ ;  /* 0x000000ff0fff99a7 */ /* 0x000fe2000810043f */
[----:B------:R0:W-:Y:S02]  /*147e0*/  @!P1 SYNCS.ARRIVE.TRANS64.RED.A1T0 RZ, [R85+URZ], RZ ;  /* 0x000000ff55ff99a7 */ /* 0x0001e4000810043f */
[----:B0-----:R-:W-:-:S05]  /*147f0*/  F2FP.F16.F32.PACK_AB R85, R108, R79 ;  /* 0x0000004f6c55723e */ /* 0x001fca00000000ff */
[----:B------:R0:W-:Y:S01]  /*14800*/  STSM.16.M88.4 [R17+0x24300], R84 ;  /* 0x0243005411007844 */ /* 0x0001e20000000200 */
[-CC-:B------:R-:W-:Y:S01]  /*14810*/  FFMA.FTZ R15, R106, R21.reuse, -R78.reuse ;  /* 0x000000156a0f7223 */ /* 0x180fe2000001084e */
[----:B0-----:R-:W0:Y:S01]  /*14820*/  MUFU.EX2 R84, R120 ;  /* 0x0000007800547308 */ /* 0x001e220000000800 */
[----:B------:R-:W-:Y:S01]  /*14830*/  FFMA.FTZ R106, R107, R21, -R78 ;  /* 0x000000156b6a7223 */ /* 0x000fe2000001084e */
[----:B0-----:R-:W-:-:S06]  /*14840*/  FADD.FTZ R107, R84, R116 ;  /* 0x00000074546b7221 */ /* 0x001fcc0000010000 */
[----:B------:R0:W-:Y:S02]  /*14850*/  MUFU.EX2 R116, R128 ;  /* 0x0000008000747308 */ /* 0x0001e40000000800 */
[----:B0-----:R-:W-:Y:S01]  /*14860*/  FFMA.FTZ R128, R82, R21, -R78 ;  /* 0x0000001552807223 */ /* 0x001fe2000001084e */
[----:B------:R-:W-:-:S05]  /*14870*/  FSEL R82, R74, RZ, P3 ;  /* 0x000000ff4a527208 */ /* 0x000fca0001800000 */
[----:B------:R-:W-:-:S04]  /*14880*/  FADD.FTZ R82, -R82, R155 ;  /* 0x0000009b52527221 */ /* 0x000fc80000010100 */
[----:B------:R-:W-:-:S06]  /*14890*/  FMUL.FTZ R82, R82, R21 ;  /* 0x0000001552527220 */ /* 0x000fcc0000410000 */
[----:B------:R-:W2:Y:S01]  /*148a0*/  MUFU.EX2 R82, R82 ;  /* 0x0000005200527308 */ /* 0x000ea20000000800 */
[----:B------:R-:W-:-:S07]  /*148b0*/  FFMA.FTZ R105, R105, R21, -R78 ;  /* 0x0000001569697223 */ /* 0x000fce000001084e */
[----:B------:R-:W0:Y:S01]  /*148c0*/  MUFU.EX2 R113, R113 ;  /* 0x0000007100717308 */ /* 0x000e220000000800 */
[----:B------:R-:W-:-:S07]  /*148d0*/  FFMA.FTZ R104, R104, R21, -R78 ;  /* 0x0000001568687223 */ /* 0x000fce000001084e */
[----:B------:R-:W1:Y:S01]  /*148e0*/  MUFU.EX2 R15, R15 ;  /* 0x0000000f000f7308 */ /* 0x000e620000000800 */
[----:B--2---:R-:W-:-:S04]  /*148f0*/  FFMA.FTZ R79, R82, R150, R79 ;  /* 0x00000096524f7223 */ /* 0x004fc8000001004f */
[----:B------:R-:W-:-:S03]  /*14900*/  FADD.FTZ R79, R108, R79 ;  /* 0x0000004f6c4f7221 */ /* 0x000fc60000010000 */
[----:B------:R-:W2:Y:S01]  /*14910*/  MUFU.EX2 R114, R114 ;  /* 0x0000007200727308 */ /* 0x000ea20000000800 */
[----:B------:R-:W-:Y:S01]  /*14920*/  FADD.FTZ R79, R110, R79 ;  /* 0x0000004f6e4f7221 */ /* 0x000fe20000010000 */
[----:B------:R-:W-:-:S06]  /*14930*/  FFMA.FTZ R96, R96, R21, -R78 ;  /* 0x0000001560607223 */ /* 0x000fcc000001084e */
[----:B------:R-:W4:Y:S01]  /*14940*/  MUFU.EX2 R106, R106 ;  /* 0x0000006a006a7308 */ /* 0x000f220000000800 */
[----:B------:R-:W-:-:S07]  /*14950*/  FADD.FTZ R79, R109, R79 ;  /* 0x0000004f6d4f7221 */ /* 0x000fce0000010000 */
[----:B------:R-:W4:Y:S01]  /*14960*/  MUFU.EX2 R115, R115 ;  /* 0x0000007300737308 */ /* 0x000f220000000800 */
[----:B------:R-:W-:-:S07]  /*14970*/  FFMA.FTZ R93, R93, R21, -R78 ;  /* 0x000000155d5d7223 */ /* 0x000fce000001084e */
[----:B------:R-:W4:Y:S01]  /*14980*/  MUFU.EX2 R105, R105 ;  /* 0x0000006900697308 */ /* 0x000f220000000800 */
[----:B0-----:R-:W-:Y:S01]  /*14990*/  FADD.FTZ R107, R113, R107 ;  /* 0x0000006b716b7221 */ /* 0x001fe20000010000 */
[----:B-1----:R-:W-:-:S06]  /*149a0*/  FADD.FTZ R79, R15, R79 ;  /* 0x0000004f0f4f7221 */ /* 0x002fcc0000010000 */
[----:B------:R-:W0:Y:S08]  /*149b0*/  MUFU.EX2 R141, R141 ;  /* 0x0000008d008d7308 */ /* 0x000e300000000800 */
[----:B------:R-:W1:Y:S01]  /*149c0*/  MUFU.EX2 R104, R104 ;  /* 0x0000006800687308 */ /* 0x000e620000000800 */
[----:B--2---:R-:W-:Y:S01]  /*149d0*/  FADD.FTZ R107, R114, R107 ;  /* 0x0000006b726b7221 */ /* 0x004fe20000010000 */
[----:B----4-:R-:W-:-:S06]  /*149e0*/  FADD.FTZ R79, R106, R79 ;  /* 0x0000004f6a4f7221 */ /* 0x010fcc0000010000 */
[----:B------:R-:W2:Y:S01]  /*149f0*/  MUFU.EX2 R140, R140 ;  /* 0x0000008c008c7308 */ /* 0x000ea20000000800 */
[----:B------:R-:W-:-:S07]  /*14a00*/  FFMA.FTZ R91, R91, R21, -R78 ;  /* 0x000000155b5b7223 */ /* 0x000fce000001084e */
[----:B------:R-:W4:Y:S01]  /*14a10*/  MUFU.EX2 R96, R96 ;  /* 0x0000006000607308 */ /* 0x000f220000000800 */
[----:B------:R-:W-:Y:S01]  /*14a20*/  F2FP.F16.F32.PACK_AB R84, R113, R84 ;  /* 0x000000547154723e */ /* 0x000fe200000000ff */
[----:B------:R-:W-:-:S06]  /*14a30*/  FADD.FTZ R107, R115, R107 ;  /* 0x0000006b736b7221 */ /* 0x000fcc0000010000 */
[----:B------:R-:W3:Y:S01]  /*14a40*/  MUFU.EX2 R139, R139 ;  /* 0x0000008b008b7308 */ /* 0x000ee20000000800 */
[----:B------:R-:W-:Y:S01]  /*14a50*/  FADD.FTZ R79, R105, R79 ;  /* 0x0000004f694f7221 */ /* 0x000fe20000010000 */
[----:B------:R-:W-:-:S06]  /*14a60*/  FFMA.FTZ R89, R89, R21, -R78 ;  /* 0x0000001559597223 */ /* 0x000fcc000001084e */
[----:B------:R-:W3:Y:S01]  /*14a70*/  MUFU.EX2 R93, R93 ;  /* 0x0000005d005d7308 */ /* 0x000ee20000000800 */
[----:B0-----:R-:W-:-:S07]  /*14a80*/  FADD.FTZ R107, R141, R107 ;  /* 0x0000006b8d6b7221 */ /* 0x001fce0000010000 */
[----:B------:R-:W0:Y:S01]  /*14a90*/  MUFU.EX2 R138, R138 ;  /* 0x0000008a008a7308 */ /* 0x000e220000000800 */
[----:B------:R-:W-:-:S07]  /*14aa0*/  FFMA.FTZ R92, R92, R21, -R78 ;  /* 0x000000155c5c7223 */ /* 0x000fce000001084e */
[----:B------:R-:W0:Y:S08]  /*14ab0*/  MUFU.EX2 R128, R128 ;  /* 0x0000008000807308 */ /* 0x000e300000000800 */
[----:B------:R1:W-:Y:S01]  /*14ac0*/  MUFU.EX2 R113, R142 ;  /* 0x0000008e00717308 */ /* 0x0003e20000000800 */
[----:B------:R-:W-:-:S07]  /*14ad0*/  F2FP.F16.F32.PACK_AB R85, R106, R15 ;  /* 0x0000000f6a55723e */ /* 0x000fce00000000ff */
[----:B------:R-:W0:Y:S01]  /*14ae0*/  MUFU.EX2 R137, R137 ;  /* 0x0000008900897308 */ /* 0x000e220000000800 */
[-CC-:B-1----:R-:W-:Y:S01]  /*14af0*/  FFMA.FTZ R142, R72, R21.reuse, -R78.reuse ;  /* 0x00000015488e7223 */ /* 0x182fe2000001084e */
[-CC-:B------:R-:W-:Y:S01]  /*14b00*/  FFMA.FTZ R72, R81, R21.reuse, -R78.reuse ;  /* 0x0000001551487223 */ /* 0x180fe2000001084e */
[----:B------:R-:W-:Y:S01]  /*14b10*/  FFMA.FTZ R81, R76, R21, -R78 ;  /* 0x000000154c517223 */ /* 0x000fe2000001084e */
[----:B------:R-:W-:-:S04]  /*14b20*/  FADD.FTZ R76, R104, R79 ;  /* 0x0000004f684c7221 */ /* 0x000fc80000010000 */
[----:B------:R-:W1:Y:S01]  /*14b30*/  MUFU.EX2 R91, R91 ;  /* 0x0000005b005b7308 */ /* 0x000e620000000800 */
[----:B--2---:R-:W-:Y:S01]  /*14b40*/  FADD.FTZ R79, R140, R107 ;  /* 0x0000006b8c4f7221 */ /* 0x004fe20000010000 */
[----:B----4-:R-:W-:Y:S01]  /*14b50*/  FADD.FTZ R76, R96, R76 ;  /* 0x0000004c604c7221 */ /* 0x010fe20000010000 */
[-CC-:B------:R-:W-:Y:S01]  /*14b60*/  FFMA.FTZ R90, R90, R21.reuse, -R78.reuse ;  /* 0x000000155a5a7223 */ /* 0x180fe2000001084e */
[----:B------:R-:W-:-:S04]  /*14b70*/  FFMA.FTZ R106, R94, R21, -R78 ;  /* 0x000000155e6a7223 */ /* 0x000fc8000001084e */
[----:B------:R-:W2:Y:S01]  /*14b80*/  MUFU.EX2 R120, R136 ;  /* 0x0000008800787308 */ /* 0x000ea20000000800 */
[----:B---3--:R-:W-:Y:S01]  /*14b90*/  FADD.FTZ R79, R139, R79 ;  /* 0x0000004f8b4f7221 */ /* 0x008fe20000010000 */
[----:B------:R-:W-:Y:S01]  /*14ba0*/  FFMA.FTZ R94, R100, R21, -R78 ;  /* 0x00000015645e7223 */ /* 0x000fe2000001084e */
[----:B------:R-:W-:-:S05]  /*14bb0*/  FADD.FTZ R100, R93, R76 ;  /* 0x0000004c5d647221 */ /* 0x000fca0000010000 */
[----:B------:R-:W-:Y:S01]  /*14bc0*/  MUFU.EX2 R89, R89 ;  /* 0x0000005900597308 */ /* 0x000fe20000000800 */
[----:B0-----:R-:W-:Y:S01]  /*14bd0*/  FADD.FTZ R79, R138, R79 ;  /* 0x0000004f8a4f7221 */ /* 0x001fe20000010000 */
[----:B------:R-:W-:-:S06]  /*14be0*/  FADD.FTZ R100, R128, R100 ;  /* 0x0000006480647221 */ /* 0x000fcc0000010000 */
[----:B------:R-:W0:Y:S01]  /*14bf0*/  MUFU.EX2 R135, R135 ;  /* 0x0000008700877308 */ /* 0x000e220000000800 */
[----:B------:R-:W-:-:S07]  /*14c00*/  FFMA.FTZ R108, R77, R21, -R78 ;  /* 0x000000154d6c7223 */ /* 0x000fce000001084e */
[----:B------:R-:W-:Y:S01]  /*14c10*/  MUFU.EX2 R92, R92 ;  /* 0x0000005c005c7308 */ /* 0x000fe20000000800 */
[-CC-:B------:R-:W-:Y:S01]  /*14c20*/  FFMA.FTZ R76, R98, R21.reuse, -R78.reuse ;  /* 0x00000015624c7223 */ /* 0x180fe2000001084e */
[----:B------:R-:W-:Y:S01]  /*14c30*/  FFMA.FTZ R77, R99, R21, -R78 ;  /* 0x00000015634d7223 */ /* 0x000fe2000001084e */
[----:B------:R-:W-:-:S05]  /*14c40*/  FADD.FTZ R79, R137, R79 ;  /* 0x0000004f894f7221 */ /* 0x000fca0000010000 */
[----:B------:R-:W3:Y:S01]  /*14c50*/  MUFU.EX2 R134, R134 ;  /* 0x0000008600867308 */ /* 0x000ee20000000800 */
[----:B------:R-:W-:Y:S01]  /*14c60*/  FFMA.FTZ R98, R88, R21, -R78 ;  /* 0x0000001558627223 */ /* 0x000fe2000001084e */
[----:B-1----:R-:W-:-:S06]  /*14c70*/  FADD.FTZ R88, R91, R100 ;  /* 0x000000645b587221 */ /* 0x002fcc0000010000 */
[----:B------:R-:W1:Y:S01]  /*14c80*/  MUFU.EX2 R90, R90 ;  /* 0x0000005a005a7308 */ /* 0x000e620000000800 */
[-CC-:B------:R-:W-:Y:S01]  /*14c90*/  FFMA.FTZ R80, R80, R21.reuse, -R78.reuse ;  /* 0x0000001550507223 */ /* 0x180fe2000001084e */
[----:B------:R-:W-:Y:S01]  /*14ca0*/  FFMA.FTZ R99, R83, R21, -R78 ;  /* 0x0000001553637223 */ /* 0x000fe2000001084e */
[----:B--2---:R-:W-:-:S05]  /*14cb0*/  FADD.FTZ R79, R120, R79 ;  /* 0x0000004f784f7221 */ /* 0x004fca0000010000 */
[----:B------:R-:W2:Y:S08]  /*14cc0*/  MUFU.EX2 R133, R133 ;  /* 0x0000008500857308 */ /* 0x000eb00000000800 */
[----:B------:R-:W4:Y:S01]  /*14cd0*/  MUFU.EX2 R142, R142 ;  /* 0x0000008e008e7308 */ /* 0x000f220000000800 */
[----:B0-----:R-:W-:-:S07]  /*14ce0*/  FADD.FTZ R79, R135, R79 ;  /* 0x0000004f874f7221 */ /* 0x001fce0000010000 */
[----:B------:R-:W0:Y:S01]  /*14cf0*/  MUFU.EX2 R132, R132 ;  /* 0x0000008400847308 */ /* 0x000e220000000800 */
[----:B------:R-:W-:-:S07]  /*14d00*/  FFMA.FTZ R97, R97, R21, -R78 ;  /* 0x0000001561617223 */ /* 0x000fce000001084e */
[----:B------:R-:W0:Y:S08]  /*14d10*/  MUFU.EX2 R72, R72 ;  /* 0x0000004800487308 */ /* 0x000e300000000800 */
[----:B------:R1:W-:Y:S01]  /*14d20*/  MUFU.EX2 R83, R77 ;  /* 0x0000004d00537308 */ /* 0x0003e20000000800 */
[----:B---3--:R-:W-:Y:S01]  /*14d30*/  FADD.FTZ R79, R134, R79 ;  /* 0x0000004f864f7221 */ /* 0x008fe20000010000 */
[----:B-1----:R-:W-:-:S06]  /*14d40*/  FADD.FTZ R77, R89, R88 ;  /* 0x00000058594d7221 */ /* 0x002fcc0000010000 */
[----:B------:R-:W1:Y:S01]  /*14d50*/  MUFU.EX2 R131, R131 ;  /* 0x0000008300837308 */ /* 0x000e620000000800 */
[----:B------:R-:W-:-:S07]  /*14d60*/  FADD.FTZ R77, R92, R77 ;  /* 0x0000004d5c4d7221 */ /* 0x000fce0000010000 */
[----:B------:R-:W3:Y:S01]  /*14d70*/  MUFU.EX2 R80, R80 ;  /* 0x0000005000507308 */ /* 0x000ee20000000800 */
[----:B------:R-:W-:Y:S01]  /*14d80*/  FADD.FTZ R77, R90, R77 ;  /* 0x0000004d5a4d7221 */ /* 0x000fe20000010000 */
[----:B--2---:R-:W-:-:S06]  /*14d90*/  FADD.FTZ R79, R133, R79 ;  /* 0x0000004f854f7221 */ /* 0x004fcc0000010000 */
[----:B------:R-:W2:Y:S01]  /*14da0*/  MUFU.EX2 R130, R130 ;  /* 0x0000008200827308 */ /* 0x000ea20000000800 */
[----:B----4-:R-:W-:Y:S01]  /*14db0*/  FADD.FTZ R77, R142, R77 ;  /* 0x0000004d8e4d7221 */ /* 0x010fe20000010000 */
[----:B------:R-:W-:-:S06]  /*14dc0*/  FFMA.FTZ R95, R95, R21, -R78 ;  /* 0x000000155f5f7223 */ /* 0x000fcc000001084e */
[----:B------:R-:W4:Y:S01]  /*14dd0*/  MUFU.EX2 R81, R81 ;  /* 0x0000005100517308 */ /* 0x000f220000000800 */
[----:B0-----:R-:W-:Y:S01]  /*14de0*/  FADD.FTZ R79, R132, R79 ;  /* 0x0000004f844f7221 */ /* 0x001fe20000010000 */
[----:B------:R-:W-:-:S06]  /*14df0*/  FADD.FTZ R77, R72, R77 ;  /* 0x0000004d484d7221 */ /* 0x000fcc0000010000 */
[----:B------:R-:W0:Y:S01]  /*14e00*/  MUFU.EX2 R129, R129 ;  /* 0x0000008100817308 */ /* 0x000e220000000800 */
[----:B------:R-:W-:-:S07]  /*14e10*/  FFMA.FTZ R15, R73, R21, -R78 ;  /* 0x00000015490f7223 */ /* 0x000fce000001084e */
[----:B------:R-:W0:Y:S01]  /*14e20*/  MUFU.EX2 R97, R97 ;  /* 0x0000006100617308 */ /* 0x000e220000000800 */
[----:B-1----:R-:W-:Y:S01]  /*14e30*/  FADD.FTZ R79, R131, R79 ;  /* 0x0000004f834f7221 */ /* 0x002fe20000010000 */
[----:B---3--:R-:W-:-:S06]  /*14e40*/  FADD.FTZ R77, R80, R77 ;  /* 0x0000004d504d7221 */ /* 0x008fcc0000010000 */
[----:B------:R-:W1:Y:S01]  /*14e50*/  MUFU.EX2 R108, R108 ;  /* 0x0000006c006c7308 */ /* 0x000e620000000800 */
[----:B--2---:R-:W-:Y:S01]  /*14e60*/  FADD.FTZ R79, R130, R79 ;  /* 0x0000004f824f7221 */ /* 0x004fe20000010000 */
[----:B----4-:R-:W-:-:S06]  /*14e70*/  FADD.FTZ R77, R81, R77 ;  /* 0x0000004d514d7221 */ /* 0x010fcc0000010000 */
[----:B------:R-:W2:Y:S01]  /*14e80*/  MUFU.EX2 R127, R127 ;  /* 0x0000007f007f7308 */ /* 0x000ea20000000800 */
[----:B------:R-:W-:-:S07]  /*14e90*/  FFMA.FTZ R73, R102, R21, -R78 ;  /* 0x0000001566497223 */ /* 0x000fce000001084e */
[----:B------:R-:W3:Y:S01]  /*14ea0*/  MUFU.EX2 R95, R95 ;  /* 0x0000005f005f7308 */ /* 0x000ee20000000800 */
[----:B------:R-:W-:Y:S01]  /*14eb0*/  F2FP.F16.F32.PACK_AB R138, R138, R139 ;  /* 0x0000008b8a8a723e */ /* 0x000fe200000000ff */
[----:B0-----:R-:W-:Y:S01]  /*14ec0*/  FADD.FTZ R79, R129, R79 ;  /* 0x0000004f814f7221 */ /* 0x001fe20000010000 */
[----:B------:R-:W-:-:S05]  /*14ed0*/  F2FP.F16.F32.PACK_AB R139, R91, R128 ;  /* 0x000000805b8b723e */ /* 0x000fca00000000ff */
[----:B------:R-:W0:Y:S01]  /*14ee0*/  MUFU.EX2 R126, R126 ;  /* 0x0000007e007e7308 */ /* 0x000e220000000800 */
[----:B------:R-:W-:-:S07]  /*14ef0*/  FADD.FTZ R91, R97, R77 ;  /* 0x0000004d615b7221 */ /* 0x000fce0000010000 */
[----:B------:R-:W4:Y:S01]  /*14f00*/  MUFU.EX2 R15, R15 ;  /* 0x0000000f000f7308 */ /* 0x000f220000000800 */
[----:B------:R-:W-:Y:S01]  /*14f10*/  FADD.FTZ R79, R116, R79 ;  /* 0x0000004f744f7221 */ /* 0x000fe20000010000 */
[----:B------:R-:W-:-:S06]  /*14f20*/  F2FP.F16.F32.PACK_AB R77, R92, R89 ;  /* 0x000000595c4d723e */ /* 0x000fcc00000000ff */
[----:B------:R-:W4:Y:S01]  /*14f30*/  MUFU.EX2 R125, R125 ;  /* 0x0000007d007d7308 */ /* 0x000f220000000800 */
[----:B-1----:R-:W-:-:S07]  /*14f40*/  FADD.FTZ R92, R108, R91 ;  /* 0x0000005b6c5c7221 */ /* 0x002fce0000010000 */
[----:B------:R-:W1:Y:S01]  /*14f50*/  MUFU.EX2 R106, R106 ;  /* 0x0000006a006a7308 */ /* 0x000e620000000800 */
[----:B--2---:R-:W-:Y:S01]  /*14f60*/  FADD.FTZ R89, R127, R79 ;  /* 0x0000004f7f597221 */ /* 0x004fe20000010000 */
[----:B---3--:R-:W-:-:S06]  /*14f70*/  FADD.FTZ R92, R95, R92 ;  /* 0x0000005c5f5c7221 */ /* 0x008fcc0000010000 */
[----:B------:R-:W2:Y:S01]  /*14f80*/  MUFU.EX2 R124, R124 ;  /* 0x0000007c007c7308 */ /* 0x000ea20000000800 */
[----:B------:R-:W-:-:S07]  /*14f90*/  F2FP.F16.F32.PACK_AB R79, R142, R90 ;  /* 0x0000005a8e4f723e */ /* 0x000fce00000000ff */
[----:B------:R-:W3:Y:S01]  /*14fa0*/  MUFU.EX2 R73, R73 ;  /* 0x0000004900497308 */ /* 0x000ee20000000800 */
[----:B0-----:R-:W-:Y:S01]  /*14fb0*/  FADD.FTZ R90, R126, R89 ;  /* 0x000000597e5a7221 */ /* 0x001fe20000010000 */
[----:B------:R-:W-:-:S06]  /*14fc0*/  FFMA.FTZ R88, R75, R21, -R78 ;  /* 0x000000154b587223 */ /* 0x000fcc000001084e */
[----:B------:R-:W0:Y:S01]  /*14fd0*/  MUFU.EX2 R123, R123 ;  /* 0x0000007b007b7308 */ /* 0x000e220000000800 */
[----:B----4-:R-:W-:-:S07]  /*14fe0*/  FADD.FTZ R89, R15, R92 ;  /* 0x0000005c0f597221 */ /* 0x010fce0000010000 */
[----:B------:R-:W-:Y:S01]  /*14ff0*/  MUFU.EX2 R94, R94 ;  /* 0x0000005e005e7308 */ /* 0x000fe20000000800 */
[----:B------:R-:W-:Y:S01]  /*15000*/  F2FP.F16.F32.PACK_AB R86, R115, R114 ;  /* 0x000000727356723e */ /* 0x000fe200000000ff */
[----:B------:R-:W-:Y:S01]  /*15010*/  FFMA.FTZ R101, R101, R21, -R78 ;  /* 0x0000001565657223 */ /* 0x000fe2000001084e */
[----:B------:R-:W-:-:S05]  /*15020*/  F2FP.F16.F32.PACK_AB R87, R104, R105 ;  /* 0x000000696857723e */ /* 0x000fca00000000ff */
[----:B------:R-:W4:Y:S01]  /*15030*/  MUFU.EX2 R122, R122 ;  /* 0x0000007a007a7308 */ /* 0x000f220000000800 */
[-CC-:B------:R-:W-:Y:S01]  /*15040*/  FFMA.FTZ R103, R103, R21.reuse, -R78.reuse ;  /* 0x0000001567677223 */ /* 0x180fe2000001084e */
[-CC-:B------:R-:W-:Y:S01]  /*15050*/  FFMA.FTZ R117, R117, R21.reuse, -R78.reuse ;  /* 0x0000001575757223 */ /* 0x180fe2000001084e */
[-CC-:B------:R-:W-:Y:S01]  /*15060*/  FFMA.FTZ R118, R118, R21.reuse, -R78.reuse ;  /* 0x0000001576767223 */ /* 0x180fe2000001084e */
[----:B------:R-:W-:Y:S01]  /*15070*/  FFMA.FTZ R119, R119, R21, -R78 ;  /* 0x0000001577777223 */ /* 0x000fe2000001084e */
[----:B------:R-:W-:Y:S01]  /*15080*/  F2FP.F16.F32.PACK_AB R136, R140, R141 ;  /* 0x0000008d8c88723e */ /* 0x000fe200000000ff */
[----:B------:R-:W-:Y:S02]  /*15090*/  FADD.FTZ R91, R125, R90 ;  /* 0x0000005a7d5b7221 */ /* 0x000fe40000010000 */
[----:B------:R2:W-:Y:S01]  /*150a0*/  MUFU.EX2 R75, R76 ;  /* 0x0000004c004b7308 */ /* 0x0005e20000000800 */
[----:B------:R-:W-:Y:S01]  /*150b0*/  F2FP.F16.F32.PACK_AB R78, R134, R135 ;  /* 0x00000087864e723e */ /* 0x000fe200000000ff */
[----:B-1----:R-:W-:Y:S01]  /*150c0*/  FADD.FTZ R90, R106, R89 ;  /* 0x000000596a5a7221 */ /* 0x002fe20000010000 */
[----:B------:R-:W-:Y:S05]  /*150d0*/  STSM.16.M88.4 [R17+0x25b00], R84 ;  /* 0x025b005411007844 */ /* 0x000fea0000000200 */
[----:B------:R-:W1:Y:S01]  /*150e0*/  MUFU.EX2 R121, R121 ;  /* 0x0000007900797308 */ /* 0x000e620000000800 */
[----:B--2---:R-:W-:-:S02]  /*150f0*/  F2FP.F16.F32.PACK_AB R76, R120, R137 ;  /* 0x00000089784c723e */ /* 0x004fc400000000ff */
[----:B------:R-:W-:Y:S01]  /*15100*/  F2FP.F16.F32.PACK_AB R137, R93, R96 ;  /* 0x000000605d89723e */ /* 0x000fe200000000ff */
[----:B------:R-:W-:Y:S01]  /*15110*/  FADD.FTZ R92, R124, R91 ;  /* 0x0000005b7c5c7221 */ /* 0x000fe20000010000 */
[----:B---3--:R-:W-:-:S03]  /*15120*/  FADD.FTZ R91, R73, R90 ;  /* 0x0000005a495b7221 */ /* 0x008fc60000010000 */
[----:B------:R-:W2:Y:S01]  /*15130*/  MUFU.EX2 R98, R98 ;  /* 0x0000006200627308 */ /* 0x000ea20000000800 */
[----:B------:R-:W-:Y:S01]  /*15140*/  STSM.16.M88.4 [R17+0x27300], R136 ;  /* 0x0273008811007844 */ /* 0x000fe20000000200 */
[----:B0-----:R-:W-:-:S03]  /*15150*/  FADD.FTZ R93, R123, R92 ;  /* 0x0000005c7b5d7221 */ /* 0x001fc60000010000 */
[----:B------:R0:W-:Y:S03]  /*15160*/  STSM.16.M88.4 [R17+0x28b00], R76 ;  /* 0x028b004c11007844 */ /* 0x0001e60000000200 */
[----:B------:R-:W3:Y:S01]  /*15170*/  MUFU.EX2 R99, R99 ;  /* 0x0000006300637308 */ /* 0x000ee20000000800 */
[----:B----4-:R-:W-:-:S07]  /*15180*/  FADD.FTZ R90, R122, R93 ;  /* 0x0000005d7a5a7221 */ /* 0x010fce0000010000 */
[----:B------:R-:W-:Y:S01]  /*15190*/  MUFU.EX2 R111, R145 ;  /* 0x00000091006f7308 */ /* 0x000fe20000000800 */
[----:B0-----:R-:W-:Y:S02]  /*151a0*/  F2FP.F16.F32.PACK_AB R76, R116, R129 ;  /* 0x00000081744c723e */ /* 0x001fe400000000ff */
[----:B------:R-:W-:Y:S01]  /*151b0*/  F2FP.F16.F32.PACK_AB R129, R80, R72 ;  /* 0x000000485081723e */ /* 0x000fe200000000ff */
[----:B------:R-:W-:-:S04]  /*151c0*/  FADD.FTZ R80, R94, R91 ;  /* 0x0000005b5e507221 */ /* 0x000fc80000010000 */
[----:B------:R-:W0:Y:S01]  /*151d0*/  MUFU.EX2 R101, R101 ;  /* 0x0000006500657308 */ /* 0x000e220000000800 */
[----:B------:R-:W-:Y:S01]  /*151e0*/  FADD.FTZ R80, R83, R80 ;  /* 0x0000005053507221 */ /* 0x000fe20000010000 */
[----:B-1----:R-:W-:Y:S01]  /*151f0*/  FADD.FTZ R90, R121, R90 ;  /* 0x0000005a795a7221 */ /* 0x002fe20000010000 */
[----:B------:R-:W-:-:S05]  /*15200*/  F2FP.F16.F32.PACK_AB R79, R106, R15 ;  /* 0x0000000f6a4f723e */ /* 0x000fca00000000ff */
[----:B------:R-:W1:Y:S01]  /*15210*/  MUFU.EX2 R87, R146 ;  /* 0x0000009200577308 */ /* 0x000e620000000800 */
[----:B------:R-:W-:Y:S01]  /*15220*/  FADD.FTZ R15, R75, R80 ;  /* 0x000000504b0f7221 */ /* 0x000fe20000010000 */
[----:B------:R-:W-:Y:S02]  /*15230*/  F2FP.F16.F32.PACK_AB R130, R130, R131 ;  /* 0x000000838282723e */ /* 0x000fe400000000ff */
[----:B------:R-:W-:-:S04]  /*15240*/  F2FP.F16.F32.PACK_AB R131, R97, R81 ;  /* 0x000000516183723e */ /* 0x000fc800000000ff */
[----:B------:R-:W4:Y:S01]  /*15250*/  MUFU.EX2 R103, R103 ;  /* 0x0000006700677308 */ /* 0x000f220000000800 */
[----:B------:R-:W-:Y:S01]  /*15260*/  FADD.FTZ R81, R113, R90 ;  /* 0x0000005a71517221 */ /* 0x000fe20000010000 */
[----:B--2---:R-:W-:-:S06]  /*15270*/  FADD.FTZ R80, R98, R15 ;  /* 0x0000000f62507221 */ /* 0x004fcc0000010000 */
[----:B------:R-:W2:Y:S01]  /*15280*/  MUFU.EX2 R86, R147 ;  /* 0x0000009300567308 */ /* 0x000ea20000000800 */
[----:B---3--:R-:W-:-:S07]  /*15290*/  FADD.FTZ R80, R99, R80 ;  /* 0x0000005063507221 */ /* 0x008fce0000010000 */
[----:B------:R3:W2:Y:S01]  /*152a0*/  MUFU.EX2 R89, R88 ;  /* 0x0000005800597308 */ /* 0x0006a20000000800 */
[----:B0-----:R-:W-:-:S07]  /*152b0*/  FADD.FTZ R80, R101, R80 ;  /* 0x0000005065507221 */ /* 0x001fce0000010000 */
[----:B------:R-:W0:Y:S01]  /*152c0*/  MUFU.EX2 R72, R117 ;  /* 0x0000007500487308 */ /* 0x000e220000000800 */
[----:B---3--:R-:W-:-:S04]  /*152d0*/  FADD.FTZ R88, R112, R81 ;  /* 0x0000005170587221 */ /* 0x008fc80000010000 */
[----:B------:R-:W-:-:S03]  /*152e0*/  FADD.FTZ R88, R111, R88 ;  /* 0x000000586f587221 */ /* 0x000fc60000010000 */
[----:B------:R-:W-:Y:S01]  /*152f0*/  MUFU.EX2 R84, R148 ;  /* 0x0000009400547308 */ /* 0x000fe20000000800 */
[----:B-1----:R-:W-:-:S07]  /*15300*/  FADD.FTZ R15, R87, R88 ;  /* 0x00000058570f7221 */ /* 0x002fce0000010000 */
[----:B------:R-:W1:Y:S01]  /*15310*/  MUFU.EX2 R85, R149 ;  /* 0x0000009500557308 */ /* 0x000e620000000800 */
[----:B----4-:R-:W-:-:S07]  /*15320*/  FADD.FTZ R80, R103, R80 ;  /* 0x0000005067507221 */ /* 0x010fce0000010000 */
[----:B------:R-:W-:Y:S08]  /*15330*/  MUFU.EX2 R118, R118 ;  /* 0x0000007600767308 */ /* 0x000ff00000000800 */
[----:B------:R-:W3:Y:S01]  /*15340*/  MUFU.EX2 R119, R119 ;  /* 0x0000007700777308 */ /* 0x000ee20000000800 */
[----:B------:R-:W-:Y:S01]  /*15350*/  F2FP.F16.F32.PACK_AB R128, R132, R133 ;  /* 0x000000858480723e */ /* 0x000fe200000000ff */
[----:B--2---:R-:W-:Y:S01]  /*15360*/  FADD.FTZ R81, R86, R15 ;  /* 0x0000000f56517221 */ /* 0x004fe20000010000 */
[----:B------:R-:W-:Y:S01]  /*15370*/  F2FP.F16.F32.PACK_AB R78, R126, R127 ;  /* 0x0000007f7e4e723e */ /* 0x000fe200000000ff */
[----:B------:R-:W-:Y:S01]  /*15380*/  FADD.FTZ R15, R89, R80 ;  /* 0x00000050590f7221 */ /* 0x000fe20000010000 */
[----:B------:R-:W-:Y:S01]  /*15390*/  F2FP.F16.F32.PACK_AB R77, R95, R108 ;  /* 0x0000006c5f4d723e */ /* 0x000fe200000000ff */
[----:B------:R-:W-:Y:S01]  /*153a0*/  STSM.16.M88.4 [R17+0x2a300], R128 ;  /* 0x02a3008011007844 */ /* 0x000fe20000000200 */
[----:B------:R-:W-:Y:S01]  /*153b0*/  F2FP.F16.F32.PACK_AB R124, R124, R125 ;  /* 0x0000007d7c7c723e */ /* 0x000fe200000000ff */
[----:B0-----:R-:W-:Y:S01]  /*153c0*/  FADD.FTZ R15, R72, R15 ;  /* 0x0000000f480f7221 */ /* 0x001fe20000010000 */
[----:B------:R-:W-:Y:S01]  /*153d0*/  F2FP.F16.F32.PACK_AB R126, R122, R123 ;  /* 0x0000007b7a7e723e */ /* 0x000fe200000000ff */
[----:B------:R0:W-:Y:S01]  /*153e0*/  STSM.16.M88.4 [R17+0x2bb00], R76 ;  /* 0x02bb004c11007844 */ /* 0x0001e20000000200 */
[----:B------:R-:W-:-:S02]  /*153f0*/  F2FP.F16.F32.PACK_AB R125, R94, R73 ;  /* 0x000000495e7d723e */ /* 0x000fc400000000ff */
[----:B------:R-:W-:Y:S02]  /*15400*/  F2FP.F16.F32.PACK_AB R127, R75, R83 ;  /* 0x000000534b7f723e */ /* 0x000fe400000000ff */
[----:B------:R-:W-:Y:S02]  /*15410*/  F2FP.F16.F32.PACK_AB R88, R86, R87 ;  /* 0x000000575658723e */ /* 0x000fe400000000ff */
[----:B------:R-:W-:Y:S02]  /*15420*/  F2FP.F16.F32.PACK_AB R89, R72, R89 ;  /* 0x000000594859723e */ /* 0x000fe400000000ff */
[----:B-1----:R-:W-:Y:S01]  /*15430*/  F2FP.F16.F32.PACK_AB R90, R85, R84 ;  /* 0x00000054555a723e */ /* 0x002fe200000000ff */
[----:B------:R-:W-:Y:S01]  /*15440*/  FADD.FTZ R84, R84, R81 ;  /* 0x0000005154547221 */ /* 0x000fe20000010000 */
[----:B---3--:R-:W-:Y:S01]  /*15450*/  F2FP.F16.F32.PACK_AB R91, R119, R118 ;  /* 0x00000076775b723e */ /* 0x008fe200000000ff */
[----:B------:R-:W-:Y:S01]  /*15460*/  FADD.FTZ R15, R118, R15 ;  /* 0x0000000f760f7221 */ /* 0x000fe20000010000 */
[----:B0-----:R-:W-:-:S02]  /*15470*/  F2FP.F16.F32.PACK_AB R76, R113, R121 ;  /* 0x00000079714c723e */ /* 0x001fc400000000ff */
[----:B------:R-:W-:Y:S02]  /*15480*/  F2FP.F16.F32.PACK_AB R78, R111, R112 ;  /* 0x000000706f4e723e */ /* 0x000fe400000000ff */
[----:B------:R-:W-:Y:S02]  /*15490*/  F2FP.F16.F32.PACK_AB R77, R99, R98 ;  /* 0x00000062634d723e */ /* 0x000fe400000000ff */
[----:B------:R-:W-:Y:S01]  /*154a0*/  F2FP.F16.F32.PACK_AB R79, R103, R101 ;  /* 0x00000065674f723e */ /* 0x000fe200000000ff */
[----:B------:R-:W-:Y:S01]  /*154b0*/  STSM.16.M88.4 [R17+0x2d300], R124 ;  /* 0x02d3007c11007844 */ /* 0x000fe20000000200 */
[----:B------:R-:W-:Y:S01]  /*154c0*/  FADD.FTZ R72, R85, R84 ;  /* 0x0000005455487221 */ /* 0x000fe20000010000 */
[----:B------:R-:W-:Y:S02]  /*154d0*/  FADD.FTZ R15, R119, R15 ;  /* 0x0000000f770f7221 */ /* 0x000fe40000010000 */
[----:B------:R-:W-:Y:S04]  /*154e0*/  STSM.16.M88.4 [R17+0x2eb00], R76 ;  /* 0x02eb004c11007844 */ /* 0x000fe80000000200 */
[----:B------:R-:W-:Y:S01]  /*154f0*/  STSM.16.M88.4 [R17+0x30300], R88 ;  /* 0x0303005811007844 */ /* 0x000fe20000000200 */
[----:B------:R-:W-:Y:S01]  /*15500*/  @!PT LDS RZ, [RZ] ;  /* 0x00000000fffff984 */ /* 0x000fe20000000800 */
[----:B------:R-:W-:Y:S01]  /*15510*/  @!PT LDS RZ, [RZ] ;  /* 0x00000000fffff984 */ /* 0x000fe20000000800 */
[----:B------:R-:W-:Y:S01]  /*15520*/  @!PT LDS RZ, [RZ] ;  /* 0x00000000fffff984 */ /* 0x000fe20000000800 */
[----:B------:R-:W-:Y:S01]  /*15530*/  @!PT LDS RZ, [RZ] ;  /* 0x00000000fffff984 */ /* 0x000fe20000000800 */
[----:B------:R0:W-:Y:S06]  /*15540*/  MEMBAR.ALL.CTA ;  /* 0x0000000000007992 */ /* 0x0001ec0000008000 */
[----:B0-----:R-:W0:Y:S04]  /*15550*/  FENCE.VIEW.ASYNC.S ;  /* 0x00000000000073c6 */ /* 0x001e280000000000 */
[----:B------:R-:W-:Y:S04]  /*15560*/  STL [R1+0x18], R72 ;  /* 0x0000184801007387 */ /* 0x000fe80000100800 */
[----:B------:R1:W-:Y:S04]  /*15570*/  STL [R1+0x3c], R15 ;  /* 0x00003c0f01007387 */ /* 0x0003e80000100800 */
[----:B------:R2:W5:Y:S04]  /*15580*/  LDL R145, [R1+0x38] ;  /* 0x0000380001917983 */ /* 0x0005680000100800 */
[----:B------:R2:W-:Y:S01]  /*15590*/  STL [R1+0x1c], R74 ;  /* 0x00001c4a01007387 */ /* 0x0005e20000100800 */
[----:B------:R-:W-:Y:S01]  /*155a0*/  ISETP.GT.AND P2, PT, R14, R143, PT ;  /* 0x0000008f0e00720c */ /* 0x000fe20003f44270 */
        /* <DEDUP_REMOVED lines=49> */
[----:B-1----:R-:W-:-:S02]  /*158c0*/  IMAD.MOV.U32 R15, RZ, RZ, R22 ;  /* 0x000000ffff0f7224 */ /* 0x002fc400078e0016 */
[----:B------:R-:W-:Y:S01]  /*158d0*/  IMAD.MOV.U32 R0, RZ, RZ, R20 ;  /* 0x000000ffff007224 */ /* 0x000fe200078e0014 */
[----:B0-----:R-:W-:Y:S01]  /*158e0*/  NOP ;  /* 0x0000000000007918 */ /* 0x001fe20000000000 */
[----:B--2---:R-:W-:Y:S05]  /*158f0*/  @P2 BRA `(.L_x_1976) ;  /* 0xffffffa4002c2947 */ /* 0x004fea000383ffff */
[----:B------:R0:W-:Y:S02]  /*15900*/  STL [R1+0x20], R14 ;  /* 0x0000200e01007387 */ /* 0x0001e40000100800 */
.L_x_1966:
[----:B------:R-:W2:Y:S02]  /*15910*/  LDL R0, [R1+0x20] ;  /* 0x0000200001007983 */ /* 0x000ea40000100800 */
[----:B--2---:R-:W-:-:S13]  /*15920*/  ISETP.GE.AND P2, PT, R0, RZ, PT ;  /* 0x000000ff0000720c */ /* 0x004fda0003f46270 */
[----:B------:R-:W-:Y:S05]  /*15930*/  @!P2 BRA `(.L_x_1977) ;  /* 0x000000500068a947 */ /* 0x000fea0003800000 */
[----:B------:R1:W-:Y:S01]  /*15940*/  STL [R1+0x14], R74 ;  /* 0x0000144a01007387 */ /* 0x0003e20000100800 */
[----:B------:R-:W-:-:S03]  /*15950*/  IMAD.MOV.U32 R0, RZ, RZ, R20 ;  /* 0x000000ffff007224 */ /* 0x000fc600078e0014 */
[----:B0-----:R1:W5:Y:S01]  /*15960*/  LDL.LU R14, [R1+0x38] ;  /* 0x00003800010e7983 */ /* 0x0013620000300800 */
[----:B------:R-:W-:-:S07]  /*15970*/  IMAD.MOV.U32 R15, RZ, RZ, R22 ;  /* 0x000000ffff0f7224 */ /* 0x000fce00078e0016 */
.L_x_1987:
[----:B--2---:R-:W2:Y:S01]  /*15980*/  LDL R20, [R1+0x54] ;  /* 0x0000540001147983 */ /* 0x004ea20000100800 */
[----:B------:R-:W-:Y:S01]  /*15990*/  IADD3 R22, R15, 0x1, RZ ;  /* 0x000000010f167810 */ /* 0x000fe20007ffe0ff */
[----:B------:R-:W-:Y:S05]  /*159a0*/  YIELD ;  /* 0x0000000000007946 */ /* 0x000fea0003800000 */
[----:B------:R-:W-:-:S04]  /*159b0*/  ISETP.NE.AND P3, PT, R22, 0x2, PT ;  /* 0x000000021600780c */ /* 0x000fc80003f65270 */
[----:B------:R-:W-:Y:S02]  /*159c0*/  SEL R21, RZ, 0x1, P3 ;  /* 0x00000001ff157807 */ /* 0x000fe40001800000 */
[----:B------:R-:W-:Y:S02]  /*159d0*/  SEL R22, R22, RZ, P3 ;  /* 0x000000ff16167207 */ /* 0x000fe40001800000 */
[----:B-----5:R-:W-:-:S05]  /*159e0*/  LOP3.LUT R21, R14, R21, RZ, 0x3c, !PT ;  /* 0x000000150e157212 */ /* 0x020fca00078e3cff */
[----:B------:R0:W-:Y:S01]  /*159f0*/  STL [R1+0x38], R21 ;  /* 0x0000381501007387 */ /* 0x0001e20000100800 */
[----:B--2---:R-:W-:-:S13]  /*15a00*/  ISETP.NE.AND P2, PT, R20, RZ, PT ;  /* 0x000000ff1400720c */ /* 0x004fda0003f45270 */
[----:B0-----:R-:W-:Y:S05]  /*15a10*/  @P2 BRA `(.L_x_1978) ;  /* 0x0000000000302947 */ /* 0x001fea0003800000 */
[----:B------:R-:W-:Y:S05]  /*15a20*/  @!P0 BRA `(.L_x_1979) ;  /* 0x0000000000048947 */ /* 0x000fea0003800000 */
[----:B------:R-:W-:Y:S01]  /*15a30*/  BPT.TRAP 0x1 ;  /* 0x000000040000795c */ /* 0x000fe20000300000 */
.L_x_1979:
[----:B------:R-:W-:Y:S01]  /*15a40*/  IMAD R20, R22, 0x8, R16 ;  /* 0x0000000816147824 */ /* 0x000fe200078e0210 */
[----:B------:R-:W-:-:S04]  /*15a50*/  SHF.L.U32 R21, R21, 0x1f, RZ ;  /* 0x0000001f15157819 */ /* 0x000fc800000006ff */
[----:B------:R0:W2:Y:S01]  /*15a60*/  SYNCS.PHASECHK.TRANS64.TRYWAIT P3, [R20+URZ+0x31c30], R21 ;  /* 0x031c3015140075a7 */ /* 0x0000a2000806017f */
[----:B------:R-:W-:Y:S05]  /*15a70*/  @!P0 BRA `(.L_x_1980) ;  /* 0x0000000000048947 */ /* 0x000fea0003800000 */
[----:B------:R-:W-:Y:S01]  /*15a80*/  BPT.TRAP 0x1 ;  /* 0x000000040000795c */ /* 0x000fe20000300000 */
.L_x_1980:
[----:B------:R-:W-:Y:S04]  /*15a90*/  BSSY B0, `(.L_x_1978) ;  /* 0x0000004000007945 */ /* 0x000fe80003800000 */
[----:B--2---:R-:W-:Y:S05]  /*15aa0*/  @P3 BRA `(.L_x_1981) ;  /* 0x0000000000083947 */ /* 0x004fea0003800000 */
[----:B------:R-:W2:Y:S02]  /*15ab0*/  SYNCS.PHASECHK.TRANS64.TRYWAIT P3, [R20+URZ+0x31c30], R21 ;  /* 0x031c3015140075a7 */ /* 0x000ea4000806017f */
[----:B--2---:R-:W-:Y:S05]  /*15ac0*/  @!P3 BRA `(.L_x_1982) ;  /* 0x000000d80050b947 */ /* 0x004fea0003800000 */
.L_x_1981:
[----:B------:R-:W-:Y:S05]  /*15ad0*/  BSYNC B0 ;  /* 0x0000000000007941 */ /* 0x000fea0003800000 */
.L_x_1978:
[----:B0-2---:R-:W2:Y:S01]  /*15ae0*/  LDL R20, [R1+0x58] ;  /* 0x0000580001147983 */ /* 0x005ea20000100800 */
        /* <DEDUP_REMOVED lines=14> */
[----:B------:R3:W-:Y:S01]  /*15bd0*/  STL [R1+0xa8], R19 ;  /* 0x0000a81301007387 */ /* 0x0007e20000100800 */
[----:B------:R-:W-:Y:S01]  /*15be0*/  R2UR UR55, R75 ;  /* 0x000000004b3772ca */ /* 0x000fe200000e0000 */
[----:B------:R-:W-:Y:S01]  /*15bf0*/  IMAD.MOV.U32 R147, RZ, RZ, -0x7fffffe0 ;  /* 0x80000020ff937424 */ /* 0x000fe200078e00ff */
[----:B------:R-:W-:Y:S01]  /*15c00*/  R2UR UR52, R2 ;  /* 0x00000000023472ca */ /* 0x000fe200000e0000 */
[----:B------:R-:W-:Y:S01]  /*15c10*/  STL [R1+0xa4], R18 ;  /* 0x0000a41201007387 */ /* 0x000fe20000100800 */
[----:B------:R-:W-:-:S02]  /*15c20*/  R2UR UR53, R3 ;  /* 0x00000000033572ca */ /* 0x000fc400000e0000 */
[----:B------:R-:W-:Y:S01]  /*15c30*/  R2UR UR15, R77 ;  /* 0x000000004d0f72ca */ /* 0x000fe200000e0000 */
[----:B------:R4:W-:Y:S01]  /*15c40*/  STL [R1+0xa0], R17 ;  /* 0x0000a01101007387 */ /* 0x0009e20000100800 */
[----:B------:R-:W-:Y:S02]  /*15c50*/  R2UR UR12, R2 ;  /* 0x00000000020c72ca */ /* 0x000fe400000e0000 */
[----:B------:R-:W-:Y:S01]  /*15c60*/  R2UR UR13, R3 ;  /* 0x00000000030d72ca */ /* 0x000fe200000e0000 */
[----:B------:R4:W-:Y:S01]  /*15c70*/  STL [R1+0x9c], R16 ;  /* 0x00009c1001007387 */ /* 0x0009e20000100800 */
[C---:B------:R-:W-:Y:S02]  /*15c80*/  R2UR UR5, R77.reuse ;  /* 0x000000004d0572ca */ /* 0x040fe400000e0000 */
[C---:B------:R-:W-:Y:S01]  /*15c90*/  R2UR UR19, R77.reuse ;  /* 0x000000004d1372ca */ /* 0x040fe200000e0000 */
[----:B------:R4:W-:Y:S01]  /*15ca0*/  STL [R1+0x98], R15 ;  /* 0x0000980f01007387 */ /* 0x0009e20000100800 */
[----:B------:R-:W-:-:S02]  /*15cb0*/  R2UR UR35, R77 ;  /* 0x000000004d2372ca */ /* 0x000fc400000e0000 */
        /* <DEDUP_REMOVED lines=16> */
[C---:B------:R-:W-:Y:S02]  /*15dc0*/  R2UR UR23, R73.reuse ;  /* 0x00000000491772ca */ /* 0x040fe400000e0000 */
[----:B------:R-:W-:-:S02]  /*15dd0*/  R2UR UR31, R73 ;  /* 0x00000000491f72ca */ /* 0x000fc400000e0000 */
[C---:B------:R-:W-:Y:S02]  /*15de0*/  R2UR UR25, R73.reuse ;  /* 0x00000000491972ca */ /* 0x040fe400000e0000 */
[C---:B------:R-:W-:Y:S02]  /*15df0*/  R2UR UR21, R73.reuse ;  /* 0x00000000491572ca */ /* 0x040fe400000e0000 */
[----:B------:R-:W-:Y:S02]  /*15e00*/  R2UR UR41, R73 ;  /* 0x00000000492972ca */ /* 0x000fe400000e0000 */
[----:B------:R-:W-:Y:S02]  /*15e10*/  R2UR UR16, R2 ;  /* 0x00000000021072ca */ /* 0x000fe400000e0000 */
[----:B------:R-:W-:Y:S02]  /*15e20*/  R2UR UR17, R3 ;  /* 0x00000000031172ca */ /* 0x000fe400000e0000 */
[----:B------:R-:W-:-:S02]  /*15e30*/  R2UR UR33, R79 ;  /* 0x000000004f2172ca */ /* 0x000fc400000e0000 */
[----:B------:R-:W-:Y:S01]  /*15e40*/  R2UR UR43, R79 ;  /* 0x000000004f2b72ca */ /* 0x000fe200000e0000 */
[----:B------:R-:W-:-:S12]  /*15e50*/  WARPGROUP.ARRIVE ;  /* 0x00000000000079c5 */ /* 0x000fd80000000000 */
[----:B---3--:R-:W-:Y:S01]  /*15e60*/  MOV R19, UR43 ;  /* 0x0000002b00137c02 */ /* 0x008fe20008000f00 */
[----:B------:R-:W-:Y:S01]  /*15e70*/  UMOV UR43, UR33 ;  /* 0x00000021002b7c82 */ /* 0x000fe20008000000 */
[----:B------:R-:W-:Y:S01]  /*15e80*/  R2UR UR33, R13 ;  /* 0x000000000d2172ca */ /* 0x000fe200000e0000 */
[----:B--2---:R-:W-:-:S04]  /*15e90*/  IMAD R20, R22, 0x6c0, R20 ;  /* 0x000006c016147824 */ /* 0x004fc800078e0214 */
[C---:B------:R-:W-:Y:S01]  /*15ea0*/  VIADD R72, R20.reuse, 0x40 ;  /* 0x0000004014487836 */ /* 0x040fe20000000000 */
[C---:B------:R-:W-:Y:S01]  /*15eb0*/  R2UR UR46, R20.reuse ;  /* 0x00000000142e72ca */ /* 0x040fe200000e0000 */
[C---:B-1----:R-:W-:Y:S02]  /*15ec0*/  VIADD R74, R20.reuse, 0x80 ;  /* 0x00000080144a7836 */ /* 0x042fe40000000000 */
        /* <DEDUP_REMOVED lines=11> */
[----:B------:R-:W-:Y:S01]  /*15f80*/  R2UR UR18, R76 ;  /* 0x000000004c1272ca */ /* 0x000fe200000e0000 */
[C---:B------:R-:W-:Y:S01]  /*15f90*/  VIADD R74, R20.reuse, 0x200 ;  /* 0x00000200144a7836 */ /* 0x040fe20000000000 */
[C---:B------:R-:W-:Y:S01]  /*15fa0*/  IADD3 R76, R20.reuse, 0x42, RZ ;  /* 0x00000042144c7810 */ /* 0x040fe20007ffe0ff */
[----:B----4-:R-:W-:Y:S01]  /*15fb0*/  VIADD R78, R20, 0x240 ;  /* 0x00000240144e7836 */ /* 0x010fe20000000000 */
        /* <DEDUP_REMOVED lines=23> */
[----:B------:R-:W-:Y:S01]  /*16130*/  IMAD.U32 R74, RZ, RZ, UR4 ;  /* 0x00000004ff4a7e24 */ /* 0x000fe2000f8e00ff */
[----:B------:R-:W-:Y:S01]  /*16140*/  R2UR UR4, R72 ;  /* 0x00000000480472ca */ /* 0x000fe200000e0000 */
[----:B------:R-:W-:Y:S01]  /*16150*/  VIADD R72, R20, 0x2c0 ;  /* 0x000002c014487836 */ /* 0x000fe20000000000 */
[----:B------:R-:W-:Y:S01]  /*16160*/  R2UR UR56, R76 ;  /* 0x000000004c3872ca */ /* 0x000fe200000e0000 */
[----:B------:R-:W-:Y:S01]  /*16170*/  VIADD R76, R20, 0x3c0 ;  /* 0x000003c0144c7836 */ /* 0x000fe20000000000 */
[----:B------:R-:W-:Y:S01]  /*16180*/  R2UR UR32, R78 ;  /* 0x000000004e2072ca */ /* 0x000fe200000e0000 */
[----:B------:R-:W-:Y:S01]  /*16190*/  IMAD.MOV.U32 R73, RZ, RZ, -0x7fffffe0 ;  /* 0x80000020ff497424 */ /* 0x000fe200078e00ff */
[----:B------:R-:W-:Y:S01]  /*161a0*/  R2UR UR40, R72 ;  /* 0x00000000482872ca */ /* 0x000fe200000e0000 */
[C---:B------:R-:W-:Y:S01]  /*161b0*/  VIADD R78, R20.reuse, 0x340 ;  /* 0x00000340144e7836 */ /* 0x040fe20000000000 */
[----:B------:R-:W-:-:S03]  /*161c0*/  IADD3 R72, R20, 0x380, RZ ;  /* 0x0000038014487810 */ /* 0x000fc60007ffe0ff */
[----:B------:R-:W-:Y:S01]  /*161d0*/  MOV R17, UR47 ;  /* 0x0000002f00117c02 */ /* 0x000fe20008000f00 */
[----:B------:R-:W-:Y:S01]  /*161e0*/  UMOV UR47, UR37 ;  /* 0x00000025002f7c82 */ /* 0x000fe20008000000 */
[----:B------:R-:W-:Y:S01]  /*161f0*/  R2UR UR46, R72 ;  /* 0x00000000482e72ca */ /* 0x000fe200000e0000 */
[----:B------:R-:W-:Y:S01]  /*16200*/  VIADD R72, R20, 0x400 ;  /* 0x0000040014487836 */ /* 0x000fe20000000000 */
[----:B------:R-:W-:Y:S02]  /*16210*/  R2UR UR42, R78 ;  /* 0x000000004e2a72ca */ /* 0x000fe400000e0000 */
[----:B------:R-:W-:Y:S01]  /*16220*/  R2UR UR37, R13 ;  /* 0x000000000d2572ca */ /* 0x000fe200000e0000 */
[----:B------:R-:W-:Y:S02]  /*16230*/  WARPGROUP.DEPBAR.LE gsb0, 0x0 ;  /* 0x00008000000079c5 */ /* 0x000fe40000010000 */
[----:B------:R-:W-:-:S06]  /*16240*/  WARPGROUP.ARRIVE ;  /* 0x00000000000079c5 */ /* 0x000fcc0000000000 */
[----:B------:R-:W-:Y:S01]  /*16250*/  MOV R16, UR46 ;  /* 0x0000002e00107c02 */ /* 0x000fe20008000f00 */
[----:B------:R-:W-:Y:S01]  /*16260*/  UMOV UR46, UR36 ;  /* 0x00000024002e7c82 */ /* 0x000fe20008000000 */
[----:B------:R-:W-:Y:S01]  /*16270*/  MOV R18, UR42 ;  /* 0x0000002a00127c02 */ /* 0x000fe20008000f00 */
[----:B------:R-:W-:Y:S01]  /*16280*/  UMOV UR42, UR32 ;  /* 0x00000020002a7c82 */ /* 0x000fe20008000000 */
[----:B------:R-:W-:Y:S01]  /*16290*/  R2UR UR32, R12 ;  /* 0x000000000c2072ca */ /* 0x000fe200000e0000 */
[----:B------:R-:W-:Y:S01]  /*162a0*/  HGMMA.64x16x16.F32 R128, gdesc[UR48], RZ, !UPT, gsb0 ;  /* 0x00200000308079f0 */ /* 0x000fe2000c0008ff */
[----:B------:R-:W-:Y:S01]  /*162b0*/  R2UR UR50, R76 ;  /* 0x000000004c3272ca */ /* 0x000fe200000e0000 */
[----:B------:R-:W-:Y:S01]  /*162c0*/  VIADD R76, R20, 0x440 ;  /* 0x00000440144c7836 */ /* 0x000fe20000000000 */
[----:B------:R-:W-:Y:S01]  /*162d0*/  R2UR UR51, R77 ;  /* 0x000000004d3372ca */ /* 0x000fe200000e0000 */
[----:B------:R-:W-:Y:S01]  /*162e0*/  IMAD.MOV.U32 R77, RZ, RZ, -0x7fffffe0 ;  /* 0x80000020ff4d7424 */ /* 0x000fe200078e00ff */
[----:B------:R-:W-:-:S02]  /*162f0*/  R2UR UR36, R12 ;  /* 0x000000000c2472ca */ /* 0x000fc400000e0000 */
[----:B------:R-:W-:Y:S01]  /*16300*/  R2UR UR58, R76 ;  /* 0x000000004c3a72ca */ /* 0x000fe200000e0000 */
[----:B------:R-:W-:Y:S01]  /*16310*/  VIADD R76, R20, 0x282 ;  /* 0x00000282144c7836 */ /* 0x000fe20000000000 */
[----:B------:R-:W-:Y:S01]  /*16320*/  R2UR UR59, R77 ;  /* 0x000000004d3b72ca */ /* 0x000fe200000e0000 */
[----:B------:R-:W-:Y:S01]  /*16330*/  IMAD.MOV.U32 R77, RZ, RZ, -0x7fffffe0 ;  /* 0x80000020ff4d7424 */ /* 0x000fe200078e00ff */
[----:B------:R-:W-:Y:S02]  /*16340*/  R2UR UR48, R12 ;  /* 0x000000000c3072ca */ /* 0x000fe400000e0000 */
[----:B------:R-:W-:Y:S02]  /*16350*/  R2UR UR49, R13 ;  /* 0x000000000d3172ca */ /* 0x000fe400000e0000 */
[----:B------:R-:W-:Y:S01]  /*16360*/  MOV R150, UR50 ;  /* 0x0000003200967c02 */ /* 0x000fe20008000f00 */
[----:B------:R-:W-:Y:S01]  /*16370*/  UMOV UR50, UR4 ;  /* 0x0000000400327c82 */ /* 0x000fe20008000000 */
[----:B------:R-:W-:Y:S01]  /*16380*/  MOV R151, UR51 ;  /* 0x0000003300977c02 */ /* 0x000fe20008000f00 */
[----:B------:R-:W-:Y:S01]  /*16390*/  UMOV UR51, UR5 ;  /* 0x0000000500337c82 */ /* 0x000fe20008000000 */
        /* <DEDUP_REMOVED lines=10> */
[----:B0-----:R-:W-:Y:S01]  /*16440*/  MOV R14, UR58 ;  /* 0x0000003a000e7c02 */ /* 0x001fe20008000f00 */
[----:B------:R-:W-:Y:S01]  /*16450*/  UMOV UR58, UR40 ;  /* 0x00000028003a7c82 */ /* 0x000fe20008000000 */
[----:B------:R-:W-:-:S02]  /*16460*/  WARPGROUP.DEPBAR.LE gsb0, 0x0 ;  /* 0x00008000000079c5 */ /* 0x000fc40000010000 */
        /* <DEDUP_REMOVED lines=33> */
[----:B------:R-:W-:Y:S02]  /*16680*/  R2UR UR15, R73 ;  /* 0x00000000490f72ca */ /* 0x000fe400000e0000 */
[----:B------:R-:W-:-:S02]  /*16690*/  MOV R73, 0x80000020 ;  /* 0x8000002000497802 */ /* 0x000fc40000000f00 */
[----:B------:R-:W-:Y:S02]  /*166a0*/  R2UR UR5, R13 ;  /* 0x000000000d0572ca */ /* 0x000fe400000e0000 */
        /* <DEDUP_REMOVED lines=52> */
[----:B------:R-:W-:Y:S01]  /*169f0*/  VIADD R146, R20, 0x402 ;  /* 0x0000040214927836 */ /* 0x000fe20000000000 */
[----:B------:R-:W-:Y:S01]  /*16a00*/  R2UR UR31, R147 ;  /* 0x00000000931f72ca */ /* 0x000fe200000e0000 */
[----:B------:R-:W-:Y:S01]  /*16a10*/  IMAD.MOV.U32 R147, RZ, RZ, -0x7fffffe0 ;  /* 0x80000020ff937424 */ /* 0x000fe200078e00ff */
[----:B------:R-:W-:-:S02]  /*16a20*/  WARPGROUP.DEPBAR.LE gsb0, 0x0 ;  /* 0x00008000000079c5 */ /* 0x000fc40000010000 */
[----:B------:R-:W-:-:S06]  /*16a30*/  WARPGROUP.ARRIVE ;  /* 0x00000000000079c5 */ /* 0x000fcc0000000000 */
[----:B------:R-:W-:Y:S01]  /*16a40*/  HGMMA.64x16x16.F32 R128, gdesc[UR32], R128, gsb0 ;  /* 0x00200000208079f0 */ /* 0x000fe20008000880 */
[----:B------:R-:W-:Y:S01]  /*16a50*/  R2UR UR34, R146 ;  /* 0x00000000922272ca */ /* 0x000fe200000e0000 */
[----:B------:R-:W-:Y:S01]  /*16a60*/  VIADD R146, R20, 0x442 ;  /* 0x0000044214927836 */ /* 0x000fe20000000000 */
[----:B------:R-:W-:Y:S01]  /*16a70*/  R2UR UR35, R147 ;  /* 0x00000000932372ca */ /* 0x000fe200000e0000 */
[----:B------:R-:W-:Y:S01]  /*16a80*/  IMAD.MOV.U32 R147, RZ, RZ, -0x7fffffe0 ;  /* 0x80000020ff937424 */ /* 0x000fe200078e00ff */
[----:B------:R-:W-:Y:S02]  /*16a90*/  WARPGROUP.DEPBAR.LE gsb0, 0x0 ;  /* 0x00008000000079c5 */ /* 0x000fe40000010000 */
[----:B------:R-:W-:-:S06]  /*16aa0*/  WARPGROUP.ARRIVE ;  /* 0x00000000000079c5 */ /* 0x000fcc0000000000 */
[----:B------:R-:W-:Y:S01]  /*16ab0*/  HGMMA.64x16x16.F32 R120, gdesc[UR36], R120, gsb0 ;  /* 0x00200000247879f0 */ /* 0x000fe20008000878 */
[----:B------:R-:W-:Y:S01]  /*16ac0*/  R2UR UR38, R146 ;  /* 0x00000000922672ca */ /* 0x000fe200000e0000 */
[----:B------:R-:W-:Y:S01]  /*16ad0*/  VIADD R146, R20, 0x480 ;  /* 0x0000048014927836 */ /* 0x000fe20000000000 */
        /* <DEDUP_REMOVED lines=18> */
[----:B------:R-:W-:Y:S01]  /*16c00*/  IMAD.MOV.U32 R147, RZ, RZ, -0x7fffffe0 ;  /* 0x80000020ff937424 */ /* 0x000fe200078e00ff */
[----:B------:R-:W-:Y:S02]  /*16c10*/  R2UR UR16, R146 ;  /* 0x00000000921072ca */ /* 0x000fe400000e0000 */
[----:B------:R-:W-:Y:S01]  /*16c20*/  R2UR UR11, R23 ;  /* 0x00000000170b72ca */ /* 0x000fe200000e0000 */
[----:B------:R-:W-:Y:S02]  /*16c30*/  WARPGROUP.DEPBAR.LE gsb0, 0x0 ;  /* 0x00008000000079c5 */ /* 0x000fe40000010000 */
[----:B------:R-:W-:Y:S01]  /*16c40*/  WARPGROUP.ARRIVE ;  /* 0x00000000000079c5 */ /* 0x000fe20000000000 */
[----:B------:R-:W-:Y:S01]  /*16c50*/  R2UR UR17, R147 ;  /* 0x00000000931172ca */ /* 0x000fe200000e0000 */
[----:B------:R-:W-:Y:S01]  /*16c60*/  VIADD R146, R20, 0x4c0 ;  /* 0x000004c014927836 */ /* 0x000fe20000000000 */
[----:B------:R-:W-:Y:S01]  /*16c70*/  R2UR UR10, R156 ;  /* 0x000000009c0a72ca */ /* 0x000fe200000e0000 */
[----:B------:R0:W5:Y:S01]  /*16c80*/  LDL.LU R23, [R1+0xac] ;  /* 0x0000ac0001177983 */ /* 0x0001620000300800 */
[----:B------:R-:W-:Y:S01]  /*16c90*/  IMAD.MOV.U32 R147, RZ, RZ, -0x7fffffe0 ;  /* 0x80000020ff937424 */ /* 0x000fe200078e00ff */
[----:B------:R-:W-:Y:S01]  /*16ca0*/  HGMMA.64x16x16.F32 R88, gdesc[UR4], R88, gsb0 ;  /* 0x00200000045879f0 */ /* 0x000fe20008000858 */
[----:B------:R-:W-:Y:S01]  /*16cb0*/  R2UR UR12, R146 ;  /* 0x00000000920c72ca */ /* 0x000fe200000e0000 */
[----:B------:R-:W-:Y:S01]  /*16cc0*/  VIADD R146, R20, 0x500 ;  /* 0x0000050014927836 */ /* 0x000fe20000000000 */
[----:B------:R-:W-:-:S02]  /*16cd0*/  R2UR UR7, R155 ;  /* 0x000000009b0772ca */ /* 0x000fc400000e0000 */
[----:B------:R-:W-:Y:S01]  /*16ce0*/  R2UR UR13, R147 ;  /* 0x00000000930d72ca */ /* 0x000fe200000e0000 */
[----:B------:R-:W-:Y:S01]  /*16cf0*/  IMAD.MOV.U32 R147, RZ, RZ, -0x7fffffe0 ;  /* 0x80000020ff937424 */ /* 0x000fe200078e00ff */
[----:B------:R-:W-:Y:S01]  /*16d00*/  R2UR UR8, R146 ;  /* 0x00000000920872ca */ /* 0x000fe200000e0000 */
[----:B------:R-:W-:Y:S01]  /*16d10*/  VIADD R146, R20, 0x540 ;  /* 0x0000054014927836 */ /* 0x000fe20000000000 */
[----:B------:R-:W-:Y:S02]  /*16d20*/  R2UR UR6, R154 ;  /* 0x000000009a0672ca */ /* 0x000fe400000e0000 */
[----:B------:R-:W-:Y:S02]  /*16d30*/  R2UR UR9, R147 ;  /* 0x00000000930972ca */ /* 0x000fe400000e0000 */
[----:B------:R-:W-:Y:S02]  /*16d40*/  MOV R147, 0x80000020 ;  /* 0x8000002000937802 */ /* 0x000fe40000000f00 */
[----:B------:R-:W-:-:S02]  /*16d50*/  R2UR UR4, R146 ;  /* 0x00000000920472ca */ /* 0x000fc400000e0000 */
        /* <DEDUP_REMOVED lines=37> */
[C---:B------:R-:W-:Y:S02]  /*16fb0*/  R2UR UR44, R8.reuse ;  /* 0x00000000082c72ca */ /* 0x040fe400000e0000 */
[C---:B------:R-:W-:Y:S02]  /*16fc0*/  R2UR UR45, R9.reuse ;  /* 0x00000000092d72ca */ /* 0x040fe400000e0000 */
[----:B------:R-:W-:Y:S02]  /*16fd0*/  R2UR UR49, R9 ;  /* 0x00000000093172ca */ /* 0x000fe400000e0000 */
[----:B------:R-:W-:-:S02]  /*16fe0*/  R2UR UR52, R8 ;  /* 0x00000000083472ca */ /* 0x000fc400000e0000 */
[----:B------:R-:W-:Y:S02]  /*16ff0*/  R2UR UR53, R9 ;  /* 0x00000000093572ca */ /* 0x000fe400000e0000 */
[----:B------:R-:W-:Y:S02]  /*17000*/  R2UR UR59, R15 ;  /* 0x000000000f3b72ca */ /* 0x000fe400000e0000 */
[----:B------:R-:W-:Y:S02]  /*17010*/  R2UR UR58, R14 ;  /* 0x000000000e3a72ca */ /* 0x000fe400000e0000 */
[----:B------:R-:W-:Y:S02]  /*17020*/  R2UR UR56, R8 ;  /* 0x00000000083872ca */ /* 0x000fe400000e0000 */
[----:B------:R-:W-:Y:S01]  /*17030*/  R2UR UR57, R9 ;  /* 0x00000000093972ca */ /* 0x000fe200000e0000 */
[----:B------:R-:W-:Y:S01]  /*17040*/  UMOV UR40, UR16 ;  /* 0x0000001000287c82 */ /* 0x000fe20008000000 */
[----:B------:R-:W-:-:S02]  /*17050*/  WARPGROUP.DEPBAR.LE gsb0, 0x0 ;  /* 0x00008000000079c5 */ /* 0x000fc40000010000 */
[----:B------:R-:W-:Y:S01]  /*17060*/  WARPGROUP.ARRIVE ;  /* 0x00000000000079c5 */ /* 0x000fe20000000000 */
[----:B------:R-:W-:Y:S01]  /*17070*/  UMOV UR41, UR17 ;  /* 0x0000001100297c82 */ /* 0x000fe20008000000 */
[----:B------:R-:W-:Y:S01]  /*17080*/  R2UR UR20, R146 ;  /* 0x00000000921472ca */ /* 0x000fe200000e0000 */
[----:B------:R0:W5:Y:S03]  /*17090*/  LDL.LU R17, [R1+0xa0] ;  /* 0x0000a00001117983 */ /* 0x0001660000300800 */
[----:B------:R-:W-:Y:S01]  /*170a0*/  HGMMA.64x16x16.F32 R96, gdesc[UR44], R96, gsb0 ;  /* 0x002000002c6079f0 */ /* 0x000fe20008000860 */
[----:B------:R-:W-:Y:S02]  /*170b0*/  R2UR UR16, R6 ;  /* 0x00000000061072ca */ /* 0x000fe400000e0000 */
[----:B------:R-:W-:Y:S02]  /*170c0*/  R2UR UR17, R7 ;  /* 0x00000000071172ca */ /* 0x000fe400000e0000 */
[----:B------:R-:W-:-:S02]  /*170d0*/  R2UR UR21, R147 ;  /* 0x00000000931572ca */ /* 0x000fc400000e0000 */
[----:B------:R-:W-:Y:S02]  /*170e0*/  R2UR UR27, R0 ;  /* 0x00000000001b72ca */ /* 0x000fe400000e0000 */
[----:B------:R-:W-:Y:S02]  /*170f0*/  R2UR UR26, R157 ;  /* 0x000000009d1a72ca */ /* 0x000fe400000e0000 */
[C---:B------:R-:W-:Y:S02]  /*17100*/  R2UR UR24, R6.reuse ;  /* 0x00000000061872ca */ /* 0x040fe400000e0000 */
[C---:B------:R-:W-:Y:S02]  /*17110*/  R2UR UR25, R7.reuse ;  /* 0x00000000071972ca */ /* 0x040fe400000e0000 */
[----:B------:R-:W-:Y:S02]  /*17120*/  R2UR UR28, R6 ;  /* 0x00000000061c72ca */ /* 0x000fe400000e0000 */
[----:B------:R-:W-:-:S02]  /*17130*/  R2UR UR29, R7 ;  /* 0x00000000071d72ca */ /* 0x000fc400000e0000 */
[C---:B------:R-:W-:Y:S02]  /*17140*/  R2UR UR32, R6.reuse ;  /* 0x00000000062072ca */ /* 0x040fe400000e0000 */
[C---:B------:R-:W-:Y:S02]  /*17150*/  R2UR UR33, R7.reuse ;  /* 0x00000000072172ca */ /* 0x040fe400000e0000 */
[----:B------:R-:W-:Y:S02]  /*17160*/  R2UR UR36, R6 ;  /* 0x00000000062472ca */ /* 0x000fe400000e0000 */
[----:B------:R-:W-:Y:S01]  /*17170*/  R2UR UR37, R7 ;  /* 0x00000000072572ca */ /* 0x000fe200000e0000 */
[----:B------:R-:W-:Y:S01]  /*17180*/  VIADD R146, R20, 0x5c0 ;  /* 0x000005c014927836 */ /* 0x000fe20000000000 */
[----:B------:R0:W5:Y:S01]  /*17190*/  LDL.LU R16, [R1+0x9c] ;  /* 0x00009c0001107983 */ /* 0x0001620000300800 */
[----:B------:R-:W-:Y:S02]  /*171a0*/  WARPGROUP.DEPBAR.LE gsb0, 0x0 ;  /* 0x00008000000079c5 */ /* 0x000fe40000010000 */
        /* <DEDUP_REMOVED lines=207> */
.L_x_1984:
[----:B-----5:R-:W-:Y:S01]  /*17ea0*/  SHF.L.U32 R14, R14, 0x1f, RZ ;  /* 0x0000001f0e0e7819 */ /* 0x020fe200000006ff */
[----:B------:R-:W-:-:S04]  /*17eb0*/  IMAD R20, R15, 0x8, R16 ;  /* 0x000000080f147824 */ /* 0x000fc800078e0210 */
[----:B------:R0:W1:Y:S01]  /*17ec0*/  SYNCS.PHASECHK.TRANS64.TRYWAIT P2, [R20+URZ+0x31c50], R14 ;  /* 0x031c500e140075a7 */ /* 0x000062000804017f */
[----:B------:R-:W-:Y:S05]  /*17ed0*/  @!P0 BRA `(.L_x_1985) ;  /* 0x0000000000048947 */ /* 0x000fea0003800000 */
[----:B------:R-:W-:Y:S01]  /*17ee0*/  BPT.TRAP 0x1 ;  /* 0x000000040000795c */ /* 0x000fe20000300000 */
.L_x_1985:
[----:B-1----:R-:W-:Y:S05]  /*17ef0*/  @P2 BRA `(.L_x_1983) ;  /* 0x0000000000082947 */ /* 0x002fea0003800000 */
[----:B------:R-:W1:Y:S02]  /*17f00*/  SYNCS.PHASECHK.TRANS64.TRYWAIT P2, [R20+URZ+0x31c50], R14 ;  /* 0x031c500e140075a7 */ /* 0x000e64000804017f */
[----:B-1----:R-:W-:Y:S05]  /*17f10*/  @!P2 BRA `(.L_x_1986) ;  /* 0x000000b40050a947 */ /* 0x002fea0003800000 */
.L_x_1983:
[----:B------:R-:W-:Y:S05]  /*17f20*/  WARPSYNC.ALL ;  /* 0x0000000000007948 */ /* 0x000fea0003800000 */
[----:B------:R-:W-:Y:S01]  /*17f30*/  ULDC UR4, c[0x0][0x9d8] ;  /* 0x0002760000047ab9 */ /* 0x000fe20000000800 */
[----:B------:R-:W-:Y:S01]  /*17f40*/  STL [R1+0x98], R4 ;  /* 0x0000980401007387 */ /* 0x000fe20000100800 */
        /* <DEDUP_REMOVED lines=9> */
[----:B------:R-:W-:Y:S01]  /*17fe0*/  STL [R1+0x94], R3 ;  /* 0x0000940301007387 */ /* 0x000fe20000100800 */
[----:B------:R-:W-:Y:S01]  /*17ff0*/  FMUL.FTZ R137, R120, UR4 ;  /* 0x0000000478897c20 */ /* 0x000fe20008410000 */
[----:B------:R-:W-:Y:S01]  /*18000*/  FMUL.FTZ R129, R121, UR4 ;  /* 0x0000000479817c20 */ /* 0x000fe20008410000 */
[----:B------:R-:W-:Y:S01]  /*18010*/  FMUL.FTZ R128, R124, UR4 ;  /* 0x000000047c807c20 */ /* 0x000fe20008410000 */
[----:B------:R3:W-:Y:S01]  /*18020*/  STL [R1+0x90], R2 ;  /* 0x0000900201007387 */ /* 0x0007e20000100800 */
[----:B------:R-:W4:Y:S01]  /*18030*/  MUFU.TANH R155, R155 ;  /* 0x0000009b009b7308 */ /* 0x000f220000002400 */
[----:B01---5:R-:W-:Y:S01]  /*18040*/  FMUL.FTZ R14, R125, UR4 ;  /* 0x000000047d0e7c20 */ /* 0x023fe20008410000 */
[----:B------:R-:W-:Y:S01]  /*18050*/  FMUL.FTZ R112, R112, UR4 ;  /* 0x0000000470707c20 */ /* 0x000fe20008410000 */
[----:B------:R-:W-:Y:S01]  /*18060*/  FMUL.FTZ R125, R113, UR4 ;  /* 0x00000004717d7c20 */ /* 0x000fe20008410000 */
[----:B------:R-:W-:Y:S01]  /*18070*/  FMUL.FTZ R113, R116, UR4 ;  /* 0x0000000474717c20 */ /* 0x000fe20008410000 */
[----:B------:R-:W-:Y:S01]  /*18080*/  FMUL.FTZ R116, R117, UR4 ;  /* 0x0000000475747c20 */ /* 0x000fe20008410000 */
[----:B------:R-:W-:Y:S01]  /*18090*/  FMUL.FTZ R104, R104, UR4 ;  /* 0x0000000468687c20 */ /* 0x000fe20008410000 */
[----:B------:R-:W-:Y:S01]  /*180a0*/  FMUL.FTZ R105, R105, UR4 ;  /* 0x0000000469697c20 */ /* 0x000fe20008410000 */
[----:B------:R-:W0:Y:S01]  /*180b0*/  MUFU.TANH R146, R146 ;  /* 0x0000009200927308 */ /* 0x000e220000002400 */
[----:B--2---:R-:W-:Y:S01]  /*180c0*/  FMNMX.FTZ R20, R156, R0, !PT ;  /* 0x000000009c147209 */ /* 0x004fe20007810000 */
[----:B------:R-:W-:Y:S01]  /*180d0*/  FMUL.FTZ R108, R108, UR4 ;  /* 0x000000046c6c7c20 */ /* 0x000fe20008410000 */
[----:B------:R-:W-:Y:S01]  /*180e0*/  FMUL.FTZ R109, R109, UR4 ;  /* 0x000000046d6d7c20 */ /* 0x000fe20008410000 */
[----:B------:R-:W-:Y:S01]  /*180f0*/  FMUL.FTZ R96, R96, UR4 ;  /* 0x0000000460607c20 */ /* 0x000fe20008410000 */
[----:B------:R-:W-:Y:S01]  /*18100*/  FMUL.FTZ R117, R97, UR4 ;  /* 0x0000000461757c20 */ /* 0x000fe20008410000 */
[----:B------:R-:W-:Y:S01]  /*18110*/  FMUL.FTZ R100, R100, UR4 ;  /* 0x0000000464647c20 */ /* 0x000fe20008410000 */
[----:B------:R-:W-:Y:S01]  /*18120*/  FMUL.FTZ R101, R101, UR4 ;  /* 0x0000000465657c20 */ /* 0x000fe20008410000 */
[----:B------:R-:W1:Y:S01]  /*18130*/  MUFU.TANH R145, R145 ;  /* 0x0000009100917308 */ /* 0x000e620000002400 */
[----:B----4-:R-:W-:Y:S01]  /*18140*/  FMNMX.FTZ R20, R155, R20, !PT ;  /* 0x000000149b147209 */ /* 0x010fe20007810000 */
        /* <DEDUP_REMOVED lines=17> */
[----:B------:R-:W-:Y:S01]  /*18260*/  ULDC UR5, c[0x0][0x988] ;  /* 0x0002620000057ab9 */ /* 0x000fe20000000800 */
[----:B------:R-:W-:Y:S01]  /*18270*/  FMUL.FTZ R123, R123, UR4 ;  /* 0x000000047b7b7c20 */ /* 0x000fe20008410000 */
[----:B------:R-:W-:Y:S01]  /*18280*/  FMUL.FTZ R139, R139, UR4 ;  /* 0x000000048b8b7c20 */ /* 0x000fe20008410000 */
[----:B------:R-:W-:Y:S01]  /*18290*/  FMUL.FTZ R115, R115, UR4 ;  /* 0x0000000473737c20 */ /* 0x000fe20008410000 */
[----:B------:R-:W-:Y:S01]  /*182a0*/  FMUL.FTZ R130, R130, UR4 ;  /* 0x0000000482827c20 */ /* 0x000fe20008410000 */
[----:B---3--:R1:W3:Y:S01]  /*182b0*/  MUFU.TANH R2, R138 ;  /* 0x0000008a00027308 */ /* 0x0082e20000002400 */
        /* <DEDUP_REMOVED lines=8> */
[----:B-1----:R-:W-:Y:S01]  /*18340*/  FMUL.FTZ R138, R133, UR4 ;  /* 0x00000004858a7c20 */ /* 0x002fe20008410000 */
[----:B0-----:R-:W-:Y:S01]  /*18350*/  FMNMX.FTZ R20, R140, R20, !PT ;  /* 0x000000148c147209 */ /* 0x001fe20007810000 */
[----:B------:R-:W-:Y:S01]  /*18360*/  FMUL.FTZ R122, R122, UR4 ;  /* 0x000000047a7a7c20 */ /* 0x000fe20008410000 */
[----:B------:R-:W-:-:S04]  /*18370*/  FMUL.FTZ R135, R135, UR4 ;  /* 0x0000000487877c20 */ /* 0x000fc80008410000 */
[----:B------:R-:W0:Y:S01]  /*18380*/  MUFU.TANH R138, R138 ;  /* 0x0000008a008a7308 */ /* 0x000e220000002400 */
[----:B---3--:R-:W-:Y:S07]  /*18390*/  STL [R1+0x40], R2 ;  /* 0x0000400201007387 */ /* 0x008fee0000100800 */
        /* <DEDUP_REMOVED lines=58> */
[----:B------:R0:W-:Y:S01]  /*18740*/  MUFU.TANH R81, R123 ;  /* 0x0000007b00517308 */ /* 0x0001e20000002400 */
[----:B-1----:R-:W-:-:S05]  /*18750*/  FMNMX.FTZ R20, R148, R20, !PT ;  /* 0x0000001494147209 */ /* 0x002fca0007810000 */
[----:B------:R-:W1:Y:S02]  /*18760*/  SHFL.BFLY PT, R21, R20, 0x2, 0x1f ;  /* 0x0c401f0014157f89 */ /* 0x000e6400000e0000 */
[----:B------:R3:W-:Y:S02]  /*18770*/  MUFU.TANH R97, R115 ;  /* 0x0000007300617308 */ /* 0x0007e40000002400 */
[----:B0-----:R-:W4:Y:S06]  /*18780*/  LDL.LU R123, [R1+0x40] ;  /* 0x00004000017b7983 */ /* 0x001f2c0000300800 */
[----:B------:R-:W-:Y:S08]  /*18790*/  MUFU.TANH R4, R139 ;  /* 0x0000008b00047308 */ /* 0x000ff00000002400 */
[----:B------:R0:W-:Y:S01]  /*187a0*/  MUFU.TANH R139, R130 ;  /* 0x00000082008b7308 */ /* 0x0001e20000002400 */
[----:B-1----:R-:W-:-:S07]  /*187b0*/  FMNMX.FTZ R20, R20, R21, !PT ;  /* 0x0000001514147209 */ /* 0x002fce0007810000 */
[----:B------:R-:W1:Y:S01]  /*187c0*/  MUFU.TANH R93, R127 ;  /* 0x0000007f005d7308 */ /* 0x000e620000002400 */
[----:B------:R-:W2:Y:S07]  /*187d0*/  SHFL.BFLY PT, R21, R20, 0x1, 0x1f ;  /* 0x0c201f0014157f89 */ /* 0x000eae00000e0000 */
[----:B------:R1:W-:Y:S08]  /*187e0*/  MUFU.TANH R92, R114 ;  /* 0x00000072005c7308 */ /* 0x0003f00000002400 */
[----:B------:R-:W-:Y:S08]  /*187f0*/  MUFU.TANH R3, R142 ;  /* 0x0000008e00037308 */ /* 0x000ff00000002400 */
[----:B------:R-:W-:Y:S01]  /*18800*/  MUFU.TANH R89, R131 ;  /* 0x0000008300597308 */ /* 0x000fe20000002400 */
[----:B--2---:R-:W-:Y:S01]  /*18810*/  FMNMX.FTZ R20, R20, R21, !PT ;  /* 0x0000001514147209 */ /* 0x004fe20007810000 */
[----:B------:R-:W-:-:S04]  /*18820*/  IMAD.U32 R21, RZ, RZ, UR5 ;  /* 0x00000005ff157e24 */ /* 0x000fc8000f8e00ff */
[CC--:B------:R-:W-:Y:S02]  /*18830*/  FMUL.FTZ R154, R20.reuse, R21.reuse ;  /* 0x00000015149a7220 */ /* 0x0c0fe40000410000 */
[----:B------:R-:W-:Y:S02]  /*18840*/  MUFU.TANH R2, R143 ;  /* 0x0000008f00027308 */ /* 0x000fe40000002400 */
[-CC-:B---3--:R-:W-:Y:S01]  /*18850*/  FFMA.FTZ R115, R155, R21.reuse, -R154.reuse ;  /* 0x000000159b737223 */ /* 0x188fe2000001089a */
[-C--:B0-----:R-:W-:Y:S01]  /*18860*/  FFMA.FTZ R130, R137, R21.reuse, -R154 ;  /* 0x0000001589827223 */ /* 0x081fe2000001089a */
[----:B------:R-:W4:Y:S01]  /*18870*/  LDL.LU R155, [R1+0x14] ;  /* 0x00001400019b7983 */ /* 0x000f220000300800 */
[----:B------:R-:W-:Y:S02]  /*18880*/  IMAD.MOV.U32 R137, RZ, RZ, R80 ;  /* 0x000000ffff897224 */ /* 0x000fe400078e0050 */
[-C--:B------:R-:W-:Y:S01]  /*18890*/  FFMA.FTZ R80, R105, R21.reuse, -R154 ;  /* 0x0000001569507223 */ /* 0x080fe2000001089a */
[----:B------:R0:W2:Y:S01]  /*188a0*/  MUFU.TANH R85, R134 ;  /* 0x0000008600557308 */ /* 0x0000a20000002400 */
[----:B------:R-:W3:Y:S01]  /*188b0*/  LDL.LU R105, [R1+0x18] ;  /* 0x0000180001697983 */ /* 0x000ee20000300800 */
[----:B------:R-:W-:Y:S01]  /*188c0*/  FADD.FTZ R0, -R20, R0 ;  /* 0x0000000014007221 */ /* 0x000fe20000010100 */
[----:B-1----:R-:W-:-:S03]  /*188d0*/  FFMA.FTZ R114, R156, R21, -R154 ;  /* 0x000000159c727223 */ /* 0x002fc6000001089a */
[-C--:B------:R-:W-:Y:S01]  /*188e0*/  FMUL.FTZ R0, R0, R21.reuse ;  /* 0x0000001500007220 */ /* 0x080fe20000410000 */
[-CC-:B------:R-:W-:Y:S01]  /*188f0*/  FFMA.FTZ R73, R104, R21.reuse, -R154.reuse ;  /* 0x0000001568497223 */ /* 0x180fe2000001089a */
[----:B------:R-:W-:Y:S01]  /*18900*/  MUFU.TANH R122, R122 ;  /* 0x0000007a007a7308 */ /* 0x000fe20000002400 */
[-CC-:B------:R-:W-:Y:S01]  /*18910*/  FFMA.FTZ R146, R146, R21.reuse, -R154.reuse ;  /* 0x0000001592927223 */ /* 0x180fe2000001089a */
[----:B------:R-:W-:-:S06]  /*18920*/  FFMA.FTZ R72, R117, R21, -R154 ;  /* 0x0000001575487223 */ /* 0x000fcc000001089a */
[----:B------:R-:W-:Y:S01]  /*18930*/  MUFU.EX2 R0, R0 ;  /* 0x0000000000007308 */ /* 0x000fe20000000800 */
[----:B------:R-:W-:-:S07]  /*18940*/  FMUL.FTZ R117, R106, UR4 ;  /* 0x000000046a757c20 */ /* 0x000fce0008410000 */
[----:B------:R-:W-:Y:S01]  /*18950*/  MUFU.EX2 R104, R114 ;  /* 0x0000007200687308 */ /* 0x000fe20000000800 */
[-CC-:B------:R-:W-:Y:S01]  /*18960*/  FFMA.FTZ R145, R145, R21.reuse, -R154.reuse ;  /* 0x0000001591917223 */ /* 0x180fe2000001089a */
[----:B------:R-:W-:-:S06]  /*18970*/  FFMA.FTZ R126, R112, R21, -R154 ;  /* 0x00000015707e7223 */ /* 0x000fcc000001089a */
[----:B------:R-:W-:Y:S01]  /*18980*/  MUFU.EX2 R115, R115 ;  /* 0x0000007300737308 */ /* 0x000fe20000000800 */
[-CC-:B------:R-:W-:Y:S01]  /*18990*/  FFMA.FTZ R127, R14, R21.reuse, -R154.reuse ;  /* 0x000000150e7f7223 */ /* 0x180fe2000001089a */
[----:B------:R-:W-:Y:S02]  /*189a0*/  IMAD.MOV.U32 R112, RZ, RZ, R93 ;  /* 0x000000ffff707224 */ /* 0x000fe400078e005d */
[-CC-:B------:R-:W-:Y:S01]  /*189b0*/  FFMA.FTZ R14, R101, R21.reuse, -R154.reuse ;  /* 0x00000015650e7223 */ /* 0x180fe2000001089a */
[----:B------:R-:W-:-:S03]  /*189c0*/  FFMA.FTZ R93, R121, R21, -R154 ;  /* 0x00000015795d7223 */ /* 0x000fc6000001089a */
[----:B------:R-:W-:Y:S01]  /*189d0*/  MUFU.EX2 R106, R146 ;  /* 0x00000092006a7308 */ /* 0x000fe20000000800 */
[----:B------:R-:W-:Y:S01]  /*189e0*/  FMUL.FTZ R121, R98, UR4 ;  /* 0x0000000462797c20 */ /* 0x000fe20008410000 */
[-CC-:B0-----:R-:W-:Y:S01]  /*189f0*/  FFMA.FTZ R134, R141, R21.reuse, -R154.reuse ;  /* 0x000000158d867223 */ /* 0x181fe2000001089a */
[----:B------:R-:W-:Y:S02]  /*18a00*/  IMAD.MOV.U32 R141, RZ, RZ, R97 ;  /* 0x000000ffff8d7224 */ /* 0x000fe400078e0061 */
[----:B------:R-:W-:-:S03]  /*18a10*/  FFMA.FTZ R97, R96, R21, -R154 ;  /* 0x0000001560617223 */ /* 0x000fc6000001089a */
[----:B------:R-:W-:Y:S01]  /*18a20*/  MUFU.EX2 R101, R145 ;  /* 0x0000009100657308 */ /* 0x000fe20000000800 */
[----:B------:R-:W-:-:S07]  /*18a30*/  FFMA.FTZ R96, R100, R21, -R154 ;  /* 0x0000001564607223 */ /* 0x000fce000001089a */
[----:B------:R0:W1:Y:S01]  /*18a40*/  MUFU.TANH R84, R135 ;  /* 0x0000008700547308 */ /* 0x0000620000002400 */
[-CC-:B------:R-:W-:Y:S01]  /*18a50*/  FFMA.FTZ R133, R140, R21.reuse, -R154.reuse ;  /* 0x000000158c857223 */ /* 0x180fe2000001089a */
[----:B--2---:R-:W-:Y:S02]  /*18a60*/  IMAD.MOV.U32 R140, RZ, RZ, R85 ;  /* 0x000000ffff8c7224 */ /* 0x004fe400078e0055 */
[-CC-:B------:R-:W-:Y:S01]  /*18a70*/  FFMA.FTZ R131, R138, R21.reuse, -R154.reuse ;  /* 0x000000158a837223 */ /* 0x180fe2000001089a */
[----:B0-----:R-:W-:Y:S02]  /*18a80*/  IMAD.MOV.U32 R135, RZ, RZ, R89 ;  /* 0x000000ffff877224 */ /* 0x001fe400078e0059 */
[----:B------:R-:W-:Y:S01]  /*18a90*/  FFMA.FTZ R89, R108, R21, -R154 ;  /* 0x000000156c597223 */ /* 0x000fe2000001089a */
[----:B------:R-:W-:Y:S01]  /*18aa0*/  FMUL.FTZ R108, R102, UR4 ;  /* 0x00000004666c7c20 */ /* 0x000fe20008410000 */
[----:B------:R-:W-:Y:S01]  /*18ab0*/  IMAD.MOV.U32 R102, RZ, RZ, R135 ;  /* 0x000000ffff667224 */ /* 0x000fe200078e0087 */
[----:B-1----:R-:W-:Y:S01]  /*18ac0*/  MOV R138, R84 ;  /* 0x00000054008a7202 */ /* 0x002fe20000000f00 */
[----:B------:R-:W-:Y:S01]  /*18ad0*/  FMUL.FTZ R157, R118, UR4 ;  /* 0x00000004769d7c20 */ /* 0x000fe20008410000 */
[----:B------:R-:W-:-:S02]  /*18ae0*/  IMAD.MOV.U32 R118, RZ, RZ, R81 ;  /* 0x000000ffff767224 */ /* 0x000fc400078e0051 */
[-CC-:B------:R-:W-:Y:S01]  /*18af0*/  FFMA.FTZ R81, R116, R21.reuse, -R154.reuse ;  /* 0x0000001574517223 */ /* 0x180fe2000001089a */
[----:B------:R-:W-:Y:S02]  /*18b00*/  IMAD.MOV.U32 R114, RZ, RZ, R137 ;  /* 0x000000ffff727224 */ /* 0x000fe400078e0089 */
[----:B------:R-:W-:Y:S01]  /*18b10*/  FMUL.FTZ R116, R119, UR4 ;  /* 0x0000000477747c20 */ /* 0x000fe20008410000 */
[----:B------:R-:W0:Y:S01]  /*18b20*/  MUFU.TANH R157, R157 ;  /* 0x0000009d009d7308 */ /* 0x000e220000002400 */
[----:B------:R-:W-:Y:S01]  /*18b30*/  FFMA.FTZ R76, R113, R21, -R154 ;  /* 0x00000015714c7223 */ /* 0x000fe2000001089a */
[----:B------:R-:W-:-:S06]  /*18b40*/  IMAD.MOV.U32 R113, RZ, RZ, R92 ;  /* 0x000000ffff717224 */ /* 0x000fcc00078e005c */
[----:B------:R-:W1:Y:S01]  /*18b50*/  MUFU.TANH R116, R116 ;  /* 0x0000007400747308 */ /* 0x000e620000002400 */
[----:B------:R-:W-:Y:S01]  /*18b60*/  FMUL.FTZ R119, R110, UR4 ;  /* 0x000000046e777c20 */ /* 0x000fe20008410000 */
[----:B------:R-:W-:-:S06]  /*18b70*/  FFMA.FTZ R85, R120, R21, -R154 ;  /* 0x0000001578557223 */ /* 0x000fcc000001089a */
[----:B------:R-:W2:Y:S01]  /*18b80*/  MUFU.TANH R117, R117 ;  /* 0x0000007500757308 */ /* 0x000ea20000002400 */
[----:B------:R-:W-:-:S07]  /*18b90*/  FMUL.FTZ R120, R111, UR4 ;  /* 0x000000046f787c20 */ /* 0x000fce0008410000 */
[----:B------:R-:W-:Y:S08]  /*18ba0*/  MUFU.TANH R119, R119 ;  /* 0x0000007700777308 */ /* 0x000ff00000002400 */
[----:B------:R-:W-:Y:S01]  /*18bb0*/  MUFU.TANH R120, R120 ;  /* 0x0000007800787308 */ /* 0x000fe20000002400 */
[----:B------:R-:W-:Y:S01]  /*18bc0*/  FFMA.FTZ R77, R109, R21, -R154 ;  /* 0x000000156d4d7223 */ /* 0x000fe2000001089a */
[----:B------:R-:W-:-:S06]  /*18bd0*/  FMUL.FTZ R109, R103, UR4 ;  /* 0x00000004676d7c20 */ /* 0x000fcc0008410000 */
[----:B------:R-:W-:Y:S01]  /*18be0*/  MUFU.TANH R121, R121 ;  /* 0x0000007900797308 */ /* 0x000fe20000002400 */
[----:B------:R-:W-:Y:S01]  /*18bf0*/  FMUL.FTZ R90, R90, UR4 ;  /* 0x000000045a5a7c20 */ /* 0x000fe20008410000 */
[----:B------:R-:W-:-:S06]  /*18c00*/  FMUL.FTZ R110, R91, UR4 ;  /* 0x000000045b6e7c20 */ /* 0x000fcc0008410000 */
[----:B------:R-:W-:Y:S01]  /*18c10*/  MUFU.TANH R108, R108 ;  /* 0x0000006c006c7308 */ /* 0x000fe20000002400 */
[----:B------:R-:W-:-:S07]  /*18c20*/  FMUL.FTZ R111, R94, UR4 ;  /* 0x000000045e6f7c20 */ /* 0x000fce0008410000 */
[----:B------:R-:W-:Y:S01]  /*18c30*/  MUFU.TANH R109, R109 ;  /* 0x0000006d006d7308 */ /* 0x000fe20000002400 */
[----:B------:R-:W-:-:S07]  /*18c40*/  FMUL.FTZ R135, R95, UR4 ;  /* 0x000000045f877c20 */ /* 0x000fce0008410000 */
[----:B------:R-:W-:Y:S01]  /*18c50*/  MUFU.TANH R90, R90 ;  /* 0x0000005a005a7308 */ /* 0x000fe20000002400 */
[-CC-:B------:R-:W-:Y:S01]  /*18c60*/  FFMA.FTZ R92, R88, R21.reuse, -R154.reuse ;  /* 0x00000015585c7223 */ /* 0x180fe2000001089a */
[----:B------:R-:W-:-:S06]  /*18c70*/  FFMA.FTZ R88, R136, R21, -R154 ;  /* 0x0000001588587223 */ /* 0x000fcc000001089a */
[----:B------:R-:W-:Y:S01]  /*18c80*/  MUFU.TANH R110, R110 ;  /* 0x0000006e006e7308 */ /* 0x000fe20000002400 */
[----:B------:R-:W-:Y:S01]  /*18c90*/  FMUL.FTZ R136, R82, UR4 ;  /* 0x0000000452887c20 */ /* 0x000fe20008410000 */
[----:B------:R-:W-:-:S06]  /*18ca0*/  FMUL.FTZ R137, R83, UR4 ;  /* 0x0000000453897c20 */ /* 0x000fcc0008410000 */
[----:B------:R-:W-:Y:S08]  /*18cb0*/  MUFU.TANH R111, R111 ;  /* 0x0000006f006f7308 */ /* 0x000ff00000002400 */
[----:B------:R-:W-:Y:S01]  /*18cc0*/  MUFU.TANH R135, R135 ;  /* 0x0000008700877308 */ /* 0x000fe20000002400 */
[----:B------:R-:W-:-:S07]  /*18cd0*/  IMAD.MOV.U32 R103, RZ, RZ, R139 ;  /* 0x000000ffff677224 */ /* 0x000fce00078e008b */
[----:B------:R-:W-:Y:S01]  /*18ce0*/  MUFU.TANH R136, R136 ;  /* 0x0000008800887308 */ /* 0x000fe20000002400 */
[----:B------:R-:W-:-:S07]  /*18cf0*/  FMUL.FTZ R146, R74, UR4 ;  /* 0x000000044a927c20 */ /* 0x000fce0008410000 */
[----:B------:R-:W-:Y:S01]  /*18d00*/  MUFU.TANH R137, R137 ;  /* 0x0000008900897308 */ /* 0x000fe20000002400 */
[-CC-:B------:R-:W-:Y:S01]  /*18d10*/  FFMA.FTZ R132, R132, R21.reuse, -R154.reuse ;  /* 0x0000001584847223 */ /* 0x180fe2000001089a */
[-CC-:B------:R-:W-:Y:S01]  /*18d20*/  FFMA.FTZ R129, R129, R21.reuse, -R154.reuse ;  /* 0x0000001581817223 */ /* 0x180fe2000001089a */
[-CC-:B------:R-:W-:Y:S01]  /*18d30*/  FFMA.FTZ R128, R128, R21.reuse, -R154.reuse ;  /* 0x0000001580807223 */ /* 0x180fe2000001089a */
[-CC-:B------:R-:W-:Y:S01]  /*18d40*/  FFMA.FTZ R125, R125, R21.reuse, -R154.reuse ;  /* 0x000000157d7d7223 */ /* 0x180fe2000001089a */
[-CC-:B------:R-:W-:Y:S01]  /*18d50*/  FFMA.FTZ R84, R124, R21.reuse, -R154.reuse ;  /* 0x000000157c547223 */ /* 0x180fe2000001089a */
[----:B------:R-:W-:Y:S01]  /*18d60*/  FFMA.FTZ R142, R150, R21, -R154 ;  /* 0x00000015968e7223 */ /* 0x000fe2000001089a */
[----:B----4-:R-:W-:Y:S01]  /*18d70*/  FMNMX.FTZ R98, R123, R155, !PT ;  /* 0x0000009b7b627209 */ /* 0x010fe20007810000 */
[----:B---3--:R-:W-:-:S03]  /*18d80*/  FFMA.FTZ R100, R0, R105, R104 ;  /* 0x0000006900647223 */ /* 0x008fc60000010068 */
[----:B------:R-:W-:Y:S01]  /*18d90*/  FMNMX.FTZ R98, R4, R98, !PT ;  /* 0x0000006204627209 */ /* 0x000fe20007810000 */
[----:B------:R-:W-:-:S03]  /*18da0*/  FADD.FTZ R100, R115, R100 ;  /* 0x0000006473647221 */ /* 0x000fc60000010000 */
[----:B------:R-:W-:Y:S01]  /*18db0*/  FMNMX.FTZ R98, R3, R98, !PT ;  /* 0x0000006203627209 */ /* 0x000fe20007810000 */
[----:B------:R-:W-:-:S03]  /*18dc0*/  FADD.FTZ R100, R106, R100 ;  /* 0x000000646a647221 */ /* 0x000fc60000010000 */
[----:B------:R-:W-:Y:S02]  /*18dd0*/  FMNMX.FTZ R98, R2, R98, !PT ;  /* 0x0000006202627209 */ /* 0x000fe40007810000 */
[C---:B------:R-:W-:Y:S01]  /*18de0*/  F2FP.F16.F32.PACK_AB R106, R101.reuse, R106 ;  /* 0x0000006a656a723e */ /* 0x040fe200000000ff */
[----:B------:R-:W-:Y:S01]  /*18df0*/  FADD.FTZ R145, R101, R100 ;  /* 0x0000006465917221 */ /* 0x000fe20000010000 */
[----:B------:R-:W-:Y:S01]  /*18e00*/  FMNMX.FTZ R98, R139, R98, !PT ;  /* 0x000000628b627209 */ /* 0x000fe20007810000 */
[----:B------:R-:W-:Y:S02]  /*18e10*/  IMAD.MOV.U32 R101, RZ, RZ, R122 ;  /* 0x000000ffff657224 */ /* 0x000fe400078e007a */
[----:B------:R-:W-:Y:S01]  /*18e20*/  FMUL.FTZ R122, R99, UR4 ;  /* 0x00000004637a7c20 */ /* 0x000fe20008410000 */
[----:B------:R-:W-:Y:S01]  /*18e30*/  IMAD.MOV.U32 R99, RZ, RZ, R140 ;  /* 0x000000ffff637224 */ /* 0x000fe200078e008c */
[----:B------:R-:W-:Y:S01]  /*18e40*/  FMNMX.FTZ R98, R102, R98, !PT ;  /* 0x0000006266627209 */ /* 0x000fe20007810000 */
[----:B------:R-:W-:-:S03]  /*18e50*/  IMAD.MOV.U32 R100, RZ, RZ, R138 ;  /* 0x000000ffff647224 */ /* 0x000fc600078e008a */
[----:B------:R-:W-:Y:S02]  /*18e60*/  FMNMX.FTZ R98, R99, R98, !PT ;  /* 0x0000006263627209 */ /* 0x000fe40007810000 */
[----:B------:R-:W-:Y:S02]  /*18e70*/  F2FP.F16.F32.PACK_AB R104, R115, R104 ;  /* 0x000000687368723e */ /* 0x000fe400000000ff */
[----:B------:R-:W-:Y:S01]  /*18e80*/  FMNMX.FTZ R98, R100, R98, !PT ;  /* 0x0000006264627209 */ /* 0x000fe20007810000 */
[----:B------:R-:W-:-:S03]  /*18e90*/  IMAD.MOV.U32 R115, RZ, RZ, R118 ;  /* 0x000000ffff737224 */ /* 0x000fc600078e0076 */
[----:B------:R-:W-:-:S04]  /*18ea0*/  FMNMX.FTZ R98, R101, R98, !PT ;  /* 0x0000006265627209 */ /* 0x000fc80007810000 */
[----:B------:R-:W-:-:S04]  /*18eb0*/  FMNMX.FTZ R98, R115, R98, !PT ;  /* 0x0000006273627209 */ /* 0x000fc80007810000 */
[----:B------:R-:W-:Y:S01]  /*18ec0*/  FMNMX.FTZ R98, R114, R98, !PT ;  /* 0x0000006272627209 */ /* 0x000fe20007810000 */
[----:B------:R-:W-:-:S03]  /*18ed0*/  FMUL.FTZ R118, R107, UR4 ;  /* 0x000000046b767c20 */ /* 0x000fc60008410000 */
[----:B------:R-:W-:-:S04]  /*18ee0*/  FMNMX.FTZ R98, R112, R98, !PT ;  /* 0x0000006270627209 */ /* 0x000fc80007810000 */
[----:B------:R-:W-:Y:S01]  /*18ef0*/  FMNMX.FTZ R98, R113, R98, !PT ;  /* 0x0000006271627209 */ /* 0x000fe20007810000 */
[----:B------:R-:W3:Y:S03]  /*18f00*/  MUFU.TANH R118, R118 ;  /* 0x0000007600767308 */ /* 0x000ee60000002400 */
[----:B------:R-:W-:-:S04]  /*18f10*/  FMNMX.FTZ R98, R141, R98, !PT ;  /* 0x000000628d627209 */ /* 0x000fc80007810000 */
[----:B0-----:R-:W-:-:S04]  /*18f20*/  FMNMX.FTZ R98, R157, R98, !PT ;  /* 0x000000629d627209 */ /* 0x001fc80007810000 */
[----:B-1----:R-:W-:Y:S01]  /*18f30*/  FMNMX.FTZ R98, R116, R98, !PT ;  /* 0x0000006274627209 */ /* 0x002fe20007810000 */
[----:B------:R-:W0:Y:S03]  /*18f40*/  MUFU.TANH R122, R122 ;  /* 0x0000007a007a7308 */ /* 0x000e260000002400 */
[----:B--2---:R-:W-:-:S04]  /*18f50*/  FMNMX.FTZ R98, R117, R98, !PT ;  /* 0x0000006275627209 */ /* 0x004fc80007810000 */
[----:B---3--:R-:W-:-:S04]  /*18f60*/  FMNMX.FTZ R98, R118, R98, !PT ;  /* 0x0000006276627209 */ /* 0x008fc80007810000 */
[----:B------:R-:W-:-:S04]  /*18f70*/  FMNMX.FTZ R98, R119, R98, !PT ;  /* 0x0000006277627209 */ /* 0x000fc80007810000 */
[----:B------:R-:W-:-:S04]  /*18f80*/  FMNMX.FTZ R98, R120, R98, !PT ;  /* 0x0000006278627209 */ /* 0x000fc80007810000 */
[----:B------:R-:W-:-:S04]  /*18f90*/  FMNMX.FTZ R98, R121, R98, !PT ;  /* 0x0000006279627209 */ /* 0x000fc80007810000 */
[----:B0-----:R-:W-:-:S04]  /*18fa0*/  FMNMX.FTZ R98, R122, R98, !PT ;  /* 0x000000627a627209 */ /* 0x001fc80007810000 */
[----:B------:R-:W-:-:S04]  /*18fb0*/  FMNMX.FTZ R98, R108, R98, !PT ;  /* 0x000000626c627209 */ /* 0x000fc80007810000 */
[----:B------:R-:W-:Y:S01]  /*18fc0*/  FMNMX.FTZ R98, R109, R98, !PT ;  /* 0x000000626d627209 */ /* 0x000fe20007810000 */
[----:B------:R-:W-:-:S03]  /*18fd0*/  FMUL.FTZ R138, R86, UR4 ;  /* 0x00000004568a7c20 */ /* 0x000fc60008410000 */
[----:B------:R-:W-:Y:S01]  /*18fe0*/  FMNMX.FTZ R98, R90, R98, !PT ;  /* 0x000000625a627209 */ /* 0x000fe20007810000 */
[----:B------:R-:W-:-:S03]  /*18ff0*/  FMUL.FTZ R139, R87, UR4 ;  /* 0x00000004578b7c20 */ /* 0x000fc60008410000 */
[----:B------:R-:W-:Y:S01]  /*19000*/  FMNMX.FTZ R98, R110, R98, !PT ;  /* 0x000000626e627209 */ /* 0x000fe20007810000 */
[----:B------:R-:W0:Y:S03]  /*19010*/  MUFU.TANH R138, R138 ;  /* 0x0000008a008a7308 */ /* 0x000e260000002400 */
[----:B------:R-:W-:Y:S01]  /*19020*/  FMNMX.FTZ R98, R111, R98, !PT ;  /* 0x000000626f627209 */ /* 0x000fe20007810000 */
[-CC-:B------:R-:W-:Y:S01]  /*19030*/  FFMA.FTZ R143, R149, R21.reuse, -R154.reuse ;  /* 0x00000015958f7223 */ /* 0x180fe2000001089a */
[-CC-:B------:R-:W-:Y:S01]  /*19040*/  FFMA.FTZ R147, R147, R21.reuse, -R154.reuse ;  /* 0x0000001593937223 */ /* 0x180fe2000001089a */
[-CC-:B------:R-:W-:Y:S01]  /*19050*/  FFMA.FTZ R151, R151, R21.reuse, -R154.reuse ;  /* 0x0000001597977223 */ /* 0x180fe2000001089a */
[-CC-:B------:R-:W-:Y:S01]  /*19060*/  FFMA.FTZ R152, R152, R21.reuse, -R154.reuse ;  /* 0x0000001598987223 */ /* 0x180fe2000001089a */
[-CC-:B------:R-:W-:Y:S01]  /*19070*/  FFMA.FTZ R153, R153, R21.reuse, -R154.reuse ;  /* 0x0000001599997223 */ /* 0x180fe2000001089a */
[----:B------:R-:W1:Y:S01]  /*19080*/  MUFU.TANH R139, R139 ;  /* 0x0000008b008b7308 */ /* 0x000e620000002400 */
[----:B------:R-:W-:Y:S01]  /*19090*/  FFMA.FTZ R154, R148, R21, -R154 ;  /* 0x00000015949a7223 */ /* 0x000fe2000001089a */
[----:B------:R-:W-:Y:S01]  /*190a0*/  FMNMX.FTZ R98, R135, R98, !PT ;  /* 0x0000006287627209 */ /* 0x000fe20007810000 */
[----:B------:R-:W-:Y:S01]  /*190b0*/  FMUL.FTZ R148, R75, UR4 ;  /* 0x000000044b947c20 */ /* 0x000fe20008410000 */
[----:B------:R-:W-:-:S02]  /*190c0*/  FMUL.FTZ R149, R78, UR4 ;  /* 0x000000044e957c20 */ /* 0x000fc40008410000 */
[----:B------:R-:W-:Y:S02]  /*190d0*/  FMNMX.FTZ R98, R136, R98, !PT ;  /* 0x0000006288627209 */ /* 0x000fe40007810000 */
[----:B------:R-:W2:Y:S01]  /*190e0*/  MUFU.TANH R146, R146 ;  /* 0x0000009200927308 */ /* 0x000ea20000002400 */
[----:B------:R-:W-:Y:S01]  /*190f0*/  FMUL.FTZ R150, R79, UR4 ;  /* 0x000000044f967c20 */ /* 0x000fe20008410000 */
[----:B------:R-:W-:-:S06]  /*19100*/  FMNMX.FTZ R98, R137, R98, !PT ;  /* 0x0000006289627209 */ /* 0x000fcc0007810000 */
[----:B------:R-:W3:Y:S01]  /*19110*/  MUFU.TANH R148, R148 ;  /* 0x0000009400947308 */ /* 0x000ee20000002400 */
[----:B0-----:R-:W-:-:S07]  /*19120*/  FMNMX.FTZ R98, R138, R98, !PT ;  /* 0x000000628a627209 */ /* 0x001fce0007810000 */
[----:B------:R-:W0:Y:S01]  /*19130*/  MUFU.TANH R149, R149 ;  /* 0x0000009500957308 */ /* 0x000e220000002400 */
[----:B-1----:R-:W-:-:S07]  /*19140*/  FMNMX.FTZ R98, R139, R98, !PT ;  /* 0x000000628b627209 */ /* 0x002fce0007810000 */
[----:B------:R-:W1:Y:S01]  /*19150*/  MUFU.TANH R150, R150 ;  /* 0x0000009600967308 */ /* 0x000e620000002400 */
[----:B--2---:R-:W-:-:S04]  /*19160*/  FMNMX.FTZ R98, R146, R98, !PT ;  /* 0x0000006292627209 */ /* 0x004fc80007810000 */
[----:B---3--:R-:W-:-:S04]  /*19170*/  FMNMX.FTZ R98, R148, R98, !PT ;  /* 0x0000006294627209 */ /* 0x008fc80007810000 */
[----:B0-----:R-:W-:-:S04]  /*19180*/  FMNMX.FTZ R74, R149, R98, !PT ;  /* 0x00000062954a7209 */ /* 0x001fc80007810000 */
[----:B-1----:R-:W-:-:S05]  /*19190*/  FMNMX.FTZ R74, R150, R74, !PT ;  /* 0x0000004a964a7209 */ /* 0x002fca0007810000 */
[----:B------:R-:W0:Y:S02]  /*191a0*/  SHFL.BFLY PT, R75, R74, 0x2, 0x1f ;  /* 0x0c401f004a4b7f89 */ /* 0x000e2400000e0000 */
[----:B0-----:R-:W-:-:S05]  /*191b0*/  FMNMX.FTZ R74, R74, R75, !PT ;  /* 0x0000004b4a4a7209 */ /* 0x001fca0007810000 */
[----:B------:R-:W0:Y:S02]  /*191c0*/  SHFL.BFLY PT, R75, R74, 0x1, 0x1f ;  /* 0x0c201f004a4b7f89 */ /* 0x000e2400000e0000 */
[----:B0-----:R-:W-:-:S05]  /*191d0*/  FMNMX.FTZ R74, R74, R75, !PT ;  /* 0x0000004b4a4a7209 */ /* 0x001fca0007810000 */
[----:B------:R-:W-:-:S04]  /*191e0*/  FMUL.FTZ R140, R74, R21 ;  /* 0x000000154a8c7220 */ /* 0x000fc80000410000 */
[-CC-:B------:R-:W-:Y:S01]  /*191f0*/  FFMA.FTZ R105, R123, R21.reuse, -R140.reuse ;  /* 0x000000157b697223 */ /* 0x180fe2000001088c */
[-CC-:B------:R-:W-:Y:S01]  /*19200*/  FFMA.FTZ R107, R4, R21.reuse, -R140.reuse ;  /* 0x00000015046b7223 */ /* 0x180fe2000001088c */
[-CC-:B------:R-:W-:Y:S01]  /*19210*/  FFMA.FTZ R123, R3, R21.reuse, -R140.reuse ;  /* 0x00000015037b7223 */ /* 0x180fe2000001088c */
[----:B------:R2:W5:Y:S01]  /*19220*/  LDL.LU R4, [R1+0x98] ;  /* 0x0000980001047983 */ /* 0x0005620000300800 */
[-CC-:B------:R-:W-:Y:S01]  /*19230*/  FFMA.FTZ R95, R103, R21.reuse, -R140.reuse ;  /* 0x00000015675f7223 */ /* 0x180fe2000001088c */
[-CC-:B------:R-:W-:Y:S01]  /*19240*/  FFMA.FTZ R124, R2, R21.reuse, -R140.reuse ;  /* 0x00000015027c7223 */ /* 0x180fe2000001088c */
[-CC-:B------:R-:W-:Y:S01]  /*19250*/  FFMA.FTZ R103, R114, R21.reuse, -R140.reuse ;  /* 0x0000001572677223 */ /* 0x180fe2000001088c */
[----:B------:R2:W5:Y:S01]  /*19260*/  LDL.LU R3, [R1+0x94] ;  /* 0x0000940001037983 */ /* 0x0005620000300800 */
[----:B------:R-:W-:-:S03]  /*19270*/  FFMA.FTZ R114, R141, R21, -R140 ;  /* 0x000000158d727223 */ /* 0x000fc6000001088c */
[----:B------:R2:W5:Y:S04]  /*19280*/  LDL.LU R2, [R1+0x90] ;  /* 0x0000900001027983 */ /* 0x0005680000300800 */
[----:B------:R-:W3:Y:S01]  /*19290*/  LDL R141, [R1+0x5c] ;  /* 0x00005c00018d7983 */ /* 0x000ee20000100800 */
[----:B------:R-:W-:Y:S01]  /*192a0*/  FFMA.FTZ R94, R108, R21, -R140 ;  /* 0x000000156c5e7223 */ /* 0x000fe2000001088c */
[----:B------:R-:W-:-:S05]  /*192b0*/  VIADD R108, R16, 0x200 ;  /* 0x00000200106c7836 */ /* 0x000fca0000000000 */
[----:B------:R-:W-:-:S04]  /*192c0*/  SHF.R.U32.HI R108, RZ, 0x4, R108 ;  /* 0x00000004ff6c7819 */ /* 0x000fc8000001166c */
[----:B------:R-:W-:-:S04]  /*192d0*/  LOP3.LUT R108, R108, 0x3fff, RZ, 0xc0, !PT ;  /* 0x00003fff6c6c7812 */ /* 0x000fc800078ec0ff */
[----:B------:R-:W-:Y:S01]  /*192e0*/  LOP3.LUT R108, R108, 0x2400000, RZ, 0xfc, !PT ;  /* 0x024000006c6c7812 */ /* 0x000fe200078efcff */
[----:B------:R-:W-:-:S04]  /*192f0*/  FFMA.FTZ R78, R110, R21, -R140 ;  /* 0x000000156e4e7223 */ /* 0x000fc8000001088c */
[----:B------:R-:W-:-:S05]  /*19300*/  IMAD R108, R15, 0x6c0, R108 ;  /* 0x000006c00f6c7824 */ /* 0x000fca00078e026c */
[----:B------:R-:W-:-:S04]  /*19310*/  IADD3 R110, R108, 0x40, RZ ;  /* 0x000000406c6e7810 */ /* 0x000fc80007ffe0ff */
[----:B------:R-:W-:Y:S01]  /*19320*/  R2UR UR10, R110 ;  /* 0x000000006e0a72ca */ /* 0x000fe200000e0000 */
[----:B------:R-:W-:-:S05]  /*19330*/  VIADD R110, R108, 0x80 ;  /* 0x000000806c6e7836 */ /* 0x000fca0000000000 */
[----:B------:R-:W-:Y:S01]  /*19340*/  R2UR UR14, R110 ;  /* 0x000000006e0e72ca */ /* 0x000fe200000e0000 */
[----:B------:R-:W-:-:S05]  /*19350*/  VIADD R110, R108, 0xc0 ;  /* 0x000000c06c6e7836 */ /* 0x000fca0000000000 */
        /* <DEDUP_REMOVED lines=31> */
[----:B---3--:R-:W-:-:S04]  /*19550*/  LOP3.LUT R108, R141, 0x10000, RZ, 0xfc, !PT ;  /* 0x000100008d6c7812 */ /* 0x008fc800078efcff */
[----:B------:R-:W-:-:S13]  /*19560*/  R2UR UR4, R108 ;  /* 0x000000006c0472ca */ /* 0x000fda00000e0000 */
[----:B------:R-:W-:Y:S01]  /*19570*/  HGMMA.64x96x16.F32 R24, gdesc[UR4].tnspB, R24, gsb0 ;  /* 0x41600000041879f0 */ /* 0x000fe20008000818 */
[----:B------:R-:W-:-:S05]  /*19580*/  VIADD R110, R108, 0x180 ;  /* 0x000001806c6e7836 */ /* 0x000fca0000000000 */
[----:B------:R-:W-:Y:S01]  /*19590*/  R2UR UR8, R110 ;  /* 0x000000006e0872ca */ /* 0x000fe200000e0000 */
[----:B------:R-:W-:Y:S01]  /*195a0*/  VIADD R110, R108, 0x300 ;  /* 0x000003006c6e7836 */ /* 0x000fe20000000000 */
[----:B------:R-:W-:Y:S01]  /*195b0*/  R2UR UR13, R111 ;  /* 0x000000006f0d72ca */ /* 0x000fe200000e0000 */
[----:B------:R-:W-:Y:S02]  /*195c0*/  WARPGROUP.DEPBAR.LE gsb0, 0x0 ;  /* 0x00008000000079c5 */ /* 0x000fe40000010000 */
[----:B------:R-:W-:-:S08]  /*195d0*/  WARPGROUP.ARRIVE ;  /* 0x00000000000079c5 */ /* 0x000fd00000000000 */
        /* <DEDUP_REMOVED lines=24> */
[----:B------:R-:W-:Y:S02]  /*19760*/  IMAD.MOV.U32 R111, RZ, RZ, -0x3ffffff0 ;  /* 0xc0000010ff6f7424 */ /* 0x000fe400078e00ff */
[----:B------:R-:W-:Y:S01]  /*19770*/  FFMA.FTZ R82, R135, R21, -R140 ;  /* 0x0000001587527223 */ /* 0x000fe2000001088c */
[----:B------:R-:W-:Y:S01]  /*19780*/  R2UR UR28, R110 ;  /* 0x000000006e1c72ca */ /* 0x000fe200000e0000 */
[----:B------:R-:W3:Y:S01]  /*19790*/  LDL.LU R135, [R1+0x3c] ;  /* 0x00003c0001877983 */ /* 0x000ee20000300800 */
        /* <DEDUP_REMOVED lines=13> */
[----:B------:R-:W-:-:S03]  /*19870*/  VIADD R108, R108, 0xc00 ;  /* 0x00000c006c6c7836 */ /* 0x000fc60000000000 */
[----:B------:R0:W-:Y:S01]  /*19880*/  MUFU.EX2 R110, R109 ;  /* 0x0000006d006e7308 */ /* 0x0001e20000000800 */
[----:B------:R-:W-:Y:S02]  /*19890*/  WARPGROUP.DEPBAR.LE gsb0, 0x0 ;  /* 0x00008000000079c5 */ /* 0x000fe40000010000 */
[----:B------:R-:W-:-:S06]  /*198a0*/  WARPGROUP.ARRIVE ;  /* 0x00000000000079c5 */ /* 0x000fcc0000000000 */
[----:B------:R-:W-:Y:S01]  /*198b0*/  HGMMA.64x96x16.F32 R24, gdesc[UR32].tnspB, R24, gsb0 ;  /* 0x41600000201879f0 */ /* 0x000fe20008000818 */
[----:B0-----:R-:W-:Y:S01]  /*198c0*/  IMAD.MOV.U32 R109, RZ, RZ, -0x3ffffff0 ;  /* 0xc0000010ff6d7424 */ /* 0x001fe200078e00ff */
[----:B------:R-:W-:-:S04]  /*198d0*/  R2UR UR36, R108 ;  /* 0x000000006c2472ca */ /* 0x000fc800000e0000 */
[----:B------:R-:W-:Y:S01]  /*198e0*/  R2UR UR37, R109 ;  /* 0x000000006d2572ca */ /* 0x000fe200000e0000 */
[----:B------:R-:W0:Y:S01]  /*198f0*/  S2R R155, SR_TID.X ;  /* 0x00000000009b7919 */ /* 0x000e220000002100 */
[----:B------:R-:W3:Y:S01]  /*19900*/  MUFU.EX2 R105, R105 ;  /* 0x0000006900697308 */ /* 0x000ee20000000800 */
[----:B------:R-:W-:-:S07]  /*19910*/  FFMA.FTZ R83, R136, R21, -R140 ;  /* 0x0000001588537223 */ /* 0x000fce000001088c */
[----:B------:R-:W1:Y:S01]  /*19920*/  MUFU.EX2 R108, R107 ;  /* 0x0000006b006c7308 */ /* 0x000e620000000800 */
[----:B------:R-:W-:Y:S02]  /*19930*/  WARPGROUP.DEPBAR.LE gsb0, 0x0 ;  /* 0x00008000000079c5 */ /* 0x000fe40000010000 */
[----:B------:R-:W-:-:S06]  /*19940*/  WARPGROUP.ARRIVE ;  /* 0x00000000000079c5 */ /* 0x000fcc0000000000 */
[----:B------:R-:W-:Y:S01]  /*19950*/  HGMMA.64x96x16.F32 R24, gdesc[UR36].tnspB, R24, gsb0 ;  /* 0x41600000241879f0 */ /* 0x000fe20008000818 */
[----:B0-----:R-:W-:Y:S02]  /*19960*/  SHF.R.U32.HI R136, RZ, 0x7, R155 ;  /* 0x00000007ff887819 */ /* 0x001fe4000001169b */
[----:B------:R-:W-:-:S03]  /*19970*/  ISETP.GE.U32.AND P2, PT, R155, 0x180, PT ;  /* 0x000001809b00780c */ /* 0x000fc60003f46070 */
[----:B------:R-:W-:Y:S02]  /*19980*/  VIADD R109, R136, 0x9 ;  /* 0x00000009886d7836 */ /* 0x000fe40000000000 */
[----:B---3--:R-:W-:-:S03]  /*19990*/  FFMA.FTZ R111, R110, R135, R105 ;  /* 0x000000876e6f7223 */ /* 0x008fc60000010069 */
[----:B------:R-:W-:Y:S02]  /*199a0*/  SEL R109, R109, 0x9, !P2 ;  /* 0x000000096d6d7807 */ /* 0x000fe40005000000 */
[----:B-1----:R-:W-:Y:S01]  /*199b0*/  F2FP.F16.F32.PACK_AB R105, R108, R105 ;  /* 0x000000696c69723e */ /* 0x002fe200000000ff */
[----:B------:R-:W-:Y:S01]  /*199c0*/  MUFU.EX2 R107, R123 ;  /* 0x0000007b006b7308 */ /* 0x000fe20000000800 */
[----:B------:R-:W-:-:S07]  /*199d0*/  FFMA.FTZ R98, R102, R21, -R140 ;  /* 0x0000001566627223 */ /* 0x000fce000001088c */
[----:B------:R-:W0:Y:S08]  /*199e0*/  MUFU.EX2 R134, R134 ;  /* 0x0000008600867308 */ /* 0x000e300000000800 */
[----:B------:R-:W-:Y:S01]  /*199f0*/  MUFU.EX2 R124, R124 ;  /* 0x0000007c007c7308 */ /* 0x000fe20000000800 */
[----:B------:R-:W-:-:S07]  /*19a00*/  FFMA.FTZ R99, R99, R21, -R140 ;  /* 0x0000001563637223 */ /* 0x000fce000001088c */
[----:B------:R-:W1:Y:S01]  /*19a10*/  MUFU.EX2 R133, R133 ;  /* 0x0000008500857308 */ /* 0x000e620000000800 */
[----:B------:R-:W-:-:S07]  /*19a20*/  FFMA.FTZ R100, R100, R21, -R140 ;  /* 0x0000001564647223 */ /* 0x000fce000001088c */
[----:B------:R-:W3:Y:S01]  /*19a30*/  MUFU.EX2 R132, R132 ;  /* 0x0000008400847308 */ /* 0x000ee20000000800 */
[----:B0-----:R-:W-:-:S07]  /*19a40*/  FADD.FTZ R145, R134, R145 ;  /* 0x0000009186917221 */ /* 0x001fce0000010000 */
[----:B------:R-:W-:Y:S01]  /*19a50*/  MUFU.EX2 R98, R98 ;  /* 0x0000006200627308 */ /* 0x000fe20000000800 */
[----:B------:R-:W-:-:S07]  /*19a60*/  FFMA.FTZ R101, R101, R21, -R140 ;  /* 0x0000001565657223 */ /* 0x000fce000001088c */
[----:B------:R-:W0:Y:S01]  /*19a70*/  MUFU.EX2 R131, R131 ;  /* 0x0000008300837308 */ /* 0x000e220000000800 */
[-CC-:B------:R-:W-:Y:S01]  /*19a80*/  FFMA.FTZ R102, R115, R21.reuse, -R140.reuse ;  /* 0x0000001573667223 */ /* 0x180fe2000001088c */
[----:B------:R-:W-:Y:S01]  /*19a90*/  FFMA.FTZ R86, R137, R21, -R140 ;  /* 0x0000001589567223 */ /* 0x000fe2000001088c */
[----:B-1----:R-:W-:-:S05]  /*19aa0*/  FADD.FTZ R145, R133, R145 ;  /* 0x0000009185917221 */ /* 0x002fca0000010000 */
[----:B------:R-:W-:Y:S01]  /*19ab0*/  MUFU.EX2 R130, R130 ;  /* 0x0000008200827308 */ /* 0x000fe20000000800 */
[----:B------:R-:W-:Y:S02]  /*19ac0*/  WARPGROUP.DEPBAR.LE gsb0, 0x0 ;  /* 0x00008000000079c5 */ /* 0x000fe40000010000 */
[----:B------:R1:W-:Y:S06]  /*19ad0*/  BAR.ARV R109, 0x100 ;  /* 0x0004006d0000751d */ /* 0x0003ec0000002000 */
[----:B-1----:R-:W-:Y:S01]  /*19ae0*/  FADD.FTZ R109, R108, R111 ;  /* 0x0000006f6c6d7221 */ /* 0x002fe20000010000 */
[----:B------:R-:W-:-:S02]  /*19af0*/  @!P1 IMAD R108, R15, 0x8, R16 ;  /* 0x000000080f6c9824 */ /* 0x000fc400078e0210 */
[----:B------:R-:W-:Y:S02]  /*19b00*/  @!P1 IMAD R111, R22, 0x8, R16 ;  /* 0x00000008166f9824 */ /* 0x000fe400078e0210 */
[----:B------:R-:W-:Y:S02]  /*19b10*/  @!P1 VIADD R108, R108, 0x31c60 ;  /* 0x00031c606c6c9836 */ /* 0x000fe40000000000 */
[----:B------:R-:W-:-:S03]  /*19b20*/  @!P1 VIADD R111, R111, 0x31c40 ;  /* 0x00031c406f6f9836 */ /* 0x000fc60000000000 */
[----:B------:R-:W-:Y:S02]  /*19b30*/  @!P1 PRMT R108, RZ, 0x654, R108 ;  /* 0x00000654ff6c9816 */ /* 0x000fe4000000006c */
[----:B------:R-:W-:-:S04]  /*19b40*/  @!P1 PRMT R111, RZ, 0x654, R111 ;  /* 0x00000654ff6f9816 */ /* 0x000fc8000000006f */
[----:B------:R-:W-:Y:S01]  /*19b50*/  @!P1 SYNCS.ARRIVE.TRANS64.RED.A1T0 RZ, [R111+URZ], RZ ;  /* 0x000000ff6fff99a7 */ /* 0x000fe2000810043f */
[----:B------:R1:W-:Y:S02]  /*19b60*/  @!P1 SYNCS.ARRIVE.TRANS64.RED.A1T0 RZ, [R108+URZ], RZ ;  /* 0x000000ff6cff99a7 */ /* 0x0003e4000810043f */
[----:B-1----:R-:W-:Y:S08]  /*19b70*/  MUFU.EX2 R108, R89 ;  /* 0x00000059006c7308 */ /* 0x002ff00000000800 */
[----:B------:R-:W-:Y:S08]  /*19b80*/  MUFU.EX2 R89, R93 ;  /* 0x0000005d00597308 */ /* 0x000ff00000000800 */
[----:B------:R-:W1:Y:S01]  /*19b90*/  MUFU.EX2 R93, R95 ;  /* 0x0000005f005d7308 */ /* 0x000e620000000800 */
[----:B------:R-:W-:Y:S01]  /*19ba0*/  FADD.FTZ R15, R107, R109 ;  /* 0x0000006d6b0f7221 */ /* 0x000fe20000010000 */
[----:B------:R-:W-:-:S06]  /*19bb0*/  F2FP.F16.F32.PACK_AB R107, R124, R107 ;  /* 0x0000006b7c6b723e */ /* 0x000fcc00000000ff */
[----:B------:R-:W4:Y:S01]  /*19bc0*/  MUFU.EX2 R95, R99 ;  /* 0x00000063005f7308 */ /* 0x000f220000000800 */
[----:B------:R-:W-:Y:S01]  /*19bd0*/  FADD.FTZ R124, R124, R15 ;  /* 0x0000000f7c7c7221 */ /* 0x000fe20000010000 */
[----:B---3--:R-:W-:-:S06]  /*19be0*/  FADD.FTZ R145, R132, R145 ;  /* 0x0000009184917221 */ /* 0x008fcc0000010000 */
[----:B------:R-:W3:Y:S08]  /*19bf0*/  MUFU.EX2 R100, R100 ;  /* 0x0000006400647308 */ /* 0x000ef00000000800 */
[----:B------:R-:W2:Y:S01]  /*19c00*/  MUFU.EX2 R129, R129 ;  /* 0x0000008100817308 */ /* 0x000ea20000000800 */
[----:B------:R-:W-:-:S07]  /*19c10*/  FFMA.FTZ R112, R112, R21, -R140 ;  /* 0x0000001570707223 */ /* 0x000fce000001088c */
[----:B------:R-:W-:Y:S01]  /*19c20*/  MUFU.EX2 R137, R77 ;  /* 0x0000004d00897308 */ /* 0x000fe20000000800 */
[----:B0-----:R-:W-:-:S07]  /*19c30*/  FADD.FTZ R145, R131, R145 ;  /* 0x0000009183917221 */ /* 0x001fce0000010000 */
[----:B------:R1:W-:Y:S08]  /*19c40*/  MUFU.EX2 R111, R76 ;  /* 0x0000004c006f7308 */ /* 0x0003f00000000800 */
[----:B------:R-:W0:Y:S01]  /*19c50*/  MUFU.EX2 R77, R101 ;  /* 0x00000065004d7308 */ /* 0x000e220000000800 */
[----:B-1----:R-:W-:-:S07]  /*19c60*/  FADD.FTZ R76, R93, R124 ;  /* 0x0000007c5d4c7221 */ /* 0x002fce0000010000 */
[----:B------:R-:W1:Y:S01]  /*19c70*/  MUFU.EX2 R128, R128 ;  /* 0x0000008000807308 */ /* 0x000e620000000800 */
[----:B------:R-:W-:Y:S01]  /*19c80*/  FADD.FTZ R76, R98, R76 ;  /* 0x0000004c624c7221 */ /* 0x000fe20000010000 */
[----:B------:R-:W-:-:S06]  /*19c90*/  FADD.FTZ R145, R130, R145 ;  /* 0x0000009182917221 */ /* 0x000fcc0000010000 */
[----:B------:R-:W1:Y:S01]  /*19ca0*/  MUFU.EX2 R102, R102 ;  /* 0x0000006600667308 */ /* 0x000e620000000800 */
[----:B----4-:R-:W-:-:S07]  /*19cb0*/  FADD.FTZ R76, R95, R76 ;  /* 0x0000004c5f4c7221 */ /* 0x010fce0000010000 */
[----:B------:R-:W4:Y:S01]  /*19cc0*/  MUFU.EX2 R127, R127 ;  /* 0x0000007f007f7308 */ /* 0x000f220000000800 */
[-CC-:B------:R-:W-:Y:S01]  /*19cd0*/  FFMA.FTZ R113, R113, R21.reuse, -R140.reuse ;  /* 0x0000001571717223 */ /* 0x180fe2000001088c */
[----:B------:R-:W-:Y:S01]  /*19ce0*/  FFMA.FTZ R75, R90, R21, -R140 ;  /* 0x000000155a4b7223 */ /* 0x000fe2000001088c */
[----:B---3--:R-:W-:-:S05]  /*19cf0*/  FADD.FTZ R76, R100, R76 ;  /* 0x0000004c644c7221 */ /* 0x008fca0000010000 */
[----:B------:R-:W3:Y:S01]  /*19d00*/  MUFU.EX2 R103, R103 ;  /* 0x0000006700677308 */ /* 0x000ee20000000800 */
[----:B------:R0:W-:Y:S01]  /*19d10*/  STSM.16.M88.4 [R17+0x24300], R104 ;  /* 0x0243006811007844 */ /* 0x0001e20000000200 */
[----:B--2---:R-:W-:-:S06]  /*19d20*/  FADD.FTZ R145, R129, R145 ;  /* 0x0000009181917221 */ /* 0x004fcc0000010000 */
[----:B------:R-:W2:Y:S01]  /*19d30*/  MUFU.EX2 R126, R126 ;  /* 0x0000007e007e7308 */ /* 0x000ea20000000800 */
[----:B------:R-:W-:-:S07]  /*19d40*/  F2FP.F16.F32.PACK_AB R95, R100, R95 ;  /* 0x0000005f645f723e */ /* 0x000fce00000000ff */
[----:B------:R-:W2:Y:S01]  /*19d50*/  MUFU.EX2 R112, R112 ;  /* 0x0000007000707308 */ /* 0x000ea20000000800 */
[----:B------:R-:W-:-:S07]  /*19d60*/  FFMA.FTZ R115, R157, R21, -R140 ;  /* 0x000000159d737223 */ /* 0x000fce000001088c */
[----:B------:R-:W2:Y:S01]  /*19d70*/  MUFU.EX2 R125, R125 ;  /* 0x0000007d007d7308 */ /* 0x000ea20000000800 */
[----:B------:R-:W-:-:S07]  /*19d80*/  FFMA.FTZ R116, R116, R21, -R140 ;  /* 0x0000001574747223 */ /* 0x000fce000001088c */
[----:B0-----:R-:W-:Y:S08]  /*19d90*/  MUFU.EX2 R107, R97 ;  /* 0x00000061006b7308 */ /* 0x001ff00000000800 */
[----:B------:R-:W0:Y:S08]  /*19da0*/  MUFU.EX2 R97, R113 ;  /* 0x0000007100617308 */ /* 0x000e300000000800 */
[----:B------:R1:W-:Y:S02]  /*19db0*/  MUFU.EX2 R100, R75 ;  /* 0x0000004b00647308 */ /* 0x0003e40000000800 */
[----:B-1----:R-:W-:Y:S01]  /*19dc0*/  FADD.FTZ R75, R77, R76 ;  /* 0x0000004c4d4b7221 */ /* 0x002fe20000010000 */
[----:B------:R-:W-:-:S05]  /*19dd0*/  FADD.FTZ R76, R128, R145 ;  /* 0x00000091804c7221 */ /* 0x000fca0000010000 */
[----:B------:R-:W-:Y:S01]  /*19de0*/  MUFU.EX2 R114, R114 ;  /* 0x0000007200727308 */ /* 0x000fe20000000800 */
[----:B------:R-:W-:Y:S01]  /*19df0*/  FADD.FTZ R75, R102, R75 ;  /* 0x0000004b664b7221 */ /* 0x000fe20000010000 */
[----:B----4-:R-:W-:-:S06]  /*19e00*/  FADD.FTZ R76, R127, R76 ;  /* 0x0000004c7f4c7221 */ /* 0x010fcc0000010000 */
[----:B------:R-:W1:Y:S01]  /*19e10*/  MUFU.EX2 R135, R81 ;  /* 0x0000005100877308 */ /* 0x000e620000000800 */
[----:B---3--:R-:W-:Y:S01]  /*19e20*/  FADD.FTZ R75, R103, R75 ;  /* 0x0000004b674b7221 */ /* 0x008fe20000010000 */
[----:B------:R-:W-:-:S06]  /*19e30*/  FFMA.FTZ R117, R117, R21, -R140 ;  /* 0x0000001575757223 */ /* 0x000fcc000001088c */
[----:B------:R-:W-:Y:S01]  /*19e40*/  MUFU.EX2 R99, R115 ;  /* 0x0000007300637308 */ /* 0x000fe20000000800 */
[----:B------:R-:W-:-:S07]  /*19e50*/  FFMA.FTZ R118, R118, R21, -R140 ;  /* 0x0000001576767223 */ /* 0x000fce000001088c */
[----:B------:R-:W3:Y:S08]  /*19e60*/  MUFU.EX2 R109, R73 ;  /* 0x00000049006d7308 */ /* 0x000ef00000000800 */
[----:B------:R2:W-:Y:S01]  /*19e70*/  MUFU.EX2 R101, R78 ;  /* 0x0000004e00657308 */ /* 0x0005e20000000800 */
[----:B------:R-:W-:Y:S01]  /*19e80*/  FFMA.FTZ R119, R119, R21, -R140 ;  /* 0x0000001577777223 */ /* 0x000fe2000001088c */
[----:B--2---:R-:W-:-:S06]  /*19e90*/  FADD.FTZ R78, R126, R76 ;  /* 0x0000004c7e4e7221 */ /* 0x004fcc0000010000 */
[----:B------:R-:W2:Y:S01]  /*19ea0*/  MUFU.EX2 R116, R116 ;  /* 0x0000007400747308 */ /* 0x000ea20000000800 */
[----:B------:R-:W-:Y:S01]  /*19eb0*/  FADD.FTZ R76, R112, R75 ;  /* 0x0000004b704c7221 */ /* 0x000fe20000010000 */
[----:B------:R-:W-:-:S06]  /*19ec0*/  FADD.FTZ R78, R125, R78 ;  /* 0x0000004e7d4e7221 */ /* 0x000fcc0000010000 */
[----:B------:R-:W4:Y:S01]  /*19ed0*/  MUFU.EX2 R136, R80 ;  /* 0x0000005000887308 */ /* 0x000f220000000800 */
[----:B0-----:R-:W-:Y:S01]  /*19ee0*/  FADD.FTZ R76, R97, R76 ;  /* 0x0000004c614c7221 */ /* 0x001fe20000010000 */
[----:B------:R-:W-:-:S06]  /*19ef0*/  FADD.FTZ R78, R111, R78 ;  /* 0x0000004e6f4e7221 */ /* 0x000fcc0000010000 */
[----:B------:R-:W0:Y:S01]  /*19f00*/  MUFU.EX2 R117, R117 ;  /* 0x0000007500757308 */ /* 0x000e220000000800 */
[----:B------:R-:W-:Y:S01]  /*19f10*/  FFMA.FTZ R120, R120, R21, -R140 ;  /* 0x0000001578787223 */ /* 0x000fe2000001088c */
[----:B-1----:R-:W-:-:S06]  /*19f20*/  FADD.FTZ R78, R135, R78 ;  /* 0x0000004e874e7221 */ /* 0x002fcc0000010000 */
[----:B------:R-:W1:Y:S01]  /*19f30*/  MUFU.EX2 R118, R118 ;  /* 0x0000007600767308 */ /* 0x000e620000000800 */
[----:B---3--:R-:W-:-:S07]  /*19f40*/  FADD.FTZ R78, R109, R78 ;  /* 0x0000004e6d4e7221 */ /* 0x008fce0000010000 */
[----:B------:R3:W-:Y:S01]  /*19f50*/  MUFU.EX2 R75, R79 ;  /* 0x0000004f004b7308 */ /* 0x0007e20000000800 */
[-CC-:B------:R-:W-:Y:S01]  /*19f60*/  FFMA.FTZ R121, R121, R21.reuse, -R140.reuse ;  /* 0x0000001579797223 */ /* 0x180fe2000001088c */
[----:B------:R-:W-:Y:S01]  /*19f70*/  FFMA.FTZ R87, R138, R21, -R140 ;  /* 0x000000158a577223 */ /* 0x000fe2000001088c */
[----:B---3--:R-:W-:-:S05]  /*19f80*/  FADD.FTZ R79, R114, R76 ;  /* 0x0000004c724f7221 */ /* 0x008fca0000010000 */
[----:B------:R-:W3:Y:S01]  /*19f90*/  MUFU.EX2 R119, R119 ;  /* 0x0000007700777308 */ /* 0x000ee20000000800 */
[----:B------:R-:W-:Y:S01]  /*19fa0*/  FADD.FTZ R79, R99, R79 ;  /* 0x0000004f634f7221 */ /* 0x000fe20000010000 */
[-CC-:B------:R-:W-:Y:S01]  /*19fb0*/  FFMA.FTZ R122, R122, R21.reuse, -R140.reuse ;  /* 0x000000157a7a7223 */ /* 0x180fe2000001088c */
[-CC-:B------:R-:W-:Y:S01]  /*19fc0*/  FFMA.FTZ R90, R139, R21.reuse, -R140.reuse ;  /* 0x000000158b5a7223 */ /* 0x180fe2000001088c */
[----:B------:R-:W-:Y:S01]  /*19fd0*/  FFMA.FTZ R146, R146, R21, -R140 ;  /* 0x0000001592927223 */ /* 0x000fe2000001088c */
[----:B--2---:R-:W-:-:S03]  /*19fe0*/  FADD.FTZ R79, R116, R79 ;  /* 0x0000004f744f7221 */ /* 0x004fc60000010000 */
[----:B------:R-:W2:Y:S01]  /*19ff0*/  MUFU.EX2 R120, R120 ;  /* 0x0000007800787308 */ /* 0x000ea20000000800 */
[-CC-:B------:R-:W-:Y:S01]  /*1a000*/  FFMA.FTZ R148, R148, R21.reuse, -R140.reuse ;  /* 0x0000001594947223 */ /* 0x180fe2000001088c */
[-CC-:B------:R-:W-:Y:S01]  /*1a010*/  FFMA.FTZ R149, R149, R21.reuse, -R140.reuse ;  /* 0x0000001595957223 */ /* 0x180fe2000001088c */
[----:B------:R-:W-:-:S05]  /*1a020*/  FFMA.FTZ R150, R150, R21, -R140 ;  /* 0x0000001596967223 */ /* 0x000fca000001088c */
[----:B------:R-:W2:Y:S08]  /*1a030*/  MUFU.EX2 R138, R72 ;  /* 0x00000048008a7308 */ /* 0x000eb00000000800 */
[----:B------:R4:W-:Y:S08]  /*1a040*/  MUFU.EX2 R141, R84 ;  /* 0x00000054008d7308 */ /* 0x0009f00000000800 */
[----:B------:R-:W-:Y:S01]  /*1a050*/  MUFU.EX2 R140, R85 ;  /* 0x00000055008c7308 */ /* 0x000fe20000000800 */
[----:B----4-:R-:W-:-:S04]  /*1a060*/  FADD.FTZ R84, R136, R78 ;  /* 0x0000004e88547221 */ /* 0x010fc80000010000 */
[----:B------:R-:W-:-:S03]  /*1a070*/  FADD.FTZ R84, R108, R84 ;  /* 0x000000546c547221 */ /* 0x000fc60000010000 */
[----:B------:R0:W-:Y:S01]  /*1a080*/  MUFU.EX2 R106, R96 ;  /* 0x00000060006a7308 */ /* 0x0001e20000000800 */
[----:B------:R-:W-:-:S07]  /*1a090*/  FADD.FTZ R84, R137, R84 ;  /* 0x0000005489547221 */ /* 0x000fce0000010000 */
[----:B------:R-:W4:Y:S01]  /*1a0a0*/  MUFU.EX2 R85, R121 ;  /* 0x0000007900557308 */ /* 0x000f220000000800 */
[----:B0-----:R-:W-:Y:S01]  /*1a0b0*/  FADD.FTZ R96, R117, R79 ;  /* 0x0000004f75607221 */ /* 0x001fe20000010000 */
[----:B------:R-:W-:-:S03]  /*1a0c0*/  F2FP.F16.F32.PACK_AB R79, R112, R103 ;  /* 0x00000067704f723e */ /* 0x000fc600000000ff */
[----:B-1----:R-:W-:-:S03]  /*1a0d0*/  FADD.FTZ R96, R118, R96 ;  /* 0x0000006076607221 */ /* 0x002fc60000010000 */
[----:B------:R-:W0:Y:S01]  /*1a0e0*/  MUFU.EX2 R122, R122 ;  /* 0x0000007a007a7308 */ /* 0x000e220000000800 */
[----:B---3--:R-:W-:Y:S01]  /*1a0f0*/  FADD.FTZ R103, R119, R96 ;  /* 0x0000006077677221 */ /* 0x008fe20000010000 */
[----:B------:R-:W-:-:S06]  /*1a100*/  FADD.FTZ R113, R107, R84 ;  /* 0x000000546b717221 */ /* 0x000fcc0000010000 */
[----:B------:R-:W1:Y:S01]  /*1a110*/  MUFU.EX2 R139, R14 ;  /* 0x0000000e008b7308 */ /* 0x000e620000000800 */
[----:B------:R-:W-:Y:S01]  /*1a120*/  F2FP.F16.F32.PACK_AB R93, R98, R93 ;  /* 0x0000005d625d723e */ /* 0x000fe200000000ff */
[----:B--2---:R-:W-:-:S06]  /*1a130*/  FADD.FTZ R84, R120, R103 ;  /* 0x0000006778547221 */ /* 0x004fcc0000010000 */
[----:B------:R2:W3:Y:S01]  /*1a140*/  MUFU.EX2 R15, R94 ;  /* 0x0000005e000f7308 */ /* 0x0004e20000000800 */
[----:B------:R-:W-:Y:S01]  /*1a150*/  FADD.FTZ R113, R138, R113 ;  /* 0x000000718a717221 */ /* 0x000fe20000010000 */
[----:B------:R-:W-:-:S06]  /*1a160*/  F2FP.F16.F32.PACK_AB R76, R129, R130 ;  /* 0x00000082814c723e */ /* 0x000fcc00000000ff */
[----:B------:R4:W3:Y:S01]  /*1a170*/  MUFU.EX2 R105, R92 ;  /* 0x0000005c00697308 */ /* 0x0008e20000000800 */
[----:B--2---:R-:W-:Y:S02]  /*1a180*/  F2FP.F16.F32.PACK_AB R94, R131, R132 ;  /* 0x00000084835e723e */ /* 0x004fe400000000ff */
[----:B------:R-:W-:Y:S02]  /*1a190*/  F2FP.F16.F32.PACK_AB R77, R102, R77 ;  /* 0x0000004d664d723e */ /* 0x000fe400000000ff */
[----:B------:R-:W-:-:S03]  /*1a1a0*/  F2FP.F16.F32.PACK_AB R78, R127, R128 ;  /* 0x000000807f4e723e */ /* 0x000fc600000000ff */
[----:B------:R-:W2:Y:S01]  /*1a1b0*/  MUFU.EX2 R91, R91 ;  /* 0x0000005b005b7308 */ /* 0x000ea20000000800 */
[----:B----4-:R-:W-:-:S05]  /*1a1c0*/  F2FP.F16.F32.PACK_AB R92, R133, R134 ;  /* 0x00000086855c723e */ /* 0x010fca00000000ff */
[----:B------:R4:W-:Y:S04]  /*1a1d0*/  STSM.16.M88.4 [R17+0x25b00], R92 ;  /* 0x025b005c11007844 */ /* 0x0009e80000000200 */
[----:B------:R0:W-:Y:S01]  /*1a1e0*/  STSM.16.M88.4 [R17+0x27300], R76 ;  /* 0x0273004c11007844 */ /* 0x0001e20000000200 */
[----:B------:R-:W2:Y:S01]  /*1a1f0*/  MUFU.EX2 R88, R88 ;  /* 0x0000005800587308 */ /* 0x000ea20000000800 */
[----:B----4-:R-:W-:Y:S01]  /*1a200*/  FADD.FTZ R95, R85, R84 ;  /* 0x00000054555f7221 */ /* 0x010fe20000010000 */
[----:B------:R-:W-:-:S06]  /*1a210*/  FADD.FTZ R84, R106, R113 ;  /* 0x000000716a547221 */ /* 0x000fcc0000010000 */
[----:B------:R1:W-:Y:S01]  /*1a220*/  MUFU.EX2 R92, R86 ;  /* 0x00000056005c7308 */ /* 0x0003e20000000800 */
[----:B0-----:R-:W-:Y:S01]  /*1a230*/  FADD.FTZ R78, R122, R95 ;  /* 0x0000005f7a4e7221 */ /* 0x001fe20000010000 */
[----:B-1----:R-:W-:-:S03]  /*1a240*/  FADD.FTZ R86, R139, R84 ;  /* 0x000000548b567221 */ /* 0x002fc60000010000 */
[----:B---3--:R-:W-:-:S03]  /*1a250*/  FADD.FTZ R84, R15, R78 ;  /* 0x0000004e0f547221 */ /* 0x008fc60000010000 */
[----:B------:R-:W0:Y:S01]  /*1a260*/  MUFU.EX2 R82, R82 ;  /* 0x0000005200527308 */ /* 0x000e220000000800 */
[----:B------:R-:W-:-:S04]  /*1a270*/  FADD.FTZ R95, R105, R86 ;  /* 0x00000056695f7221 */ /* 0x000fc80000010000 */
[----:B------:R-:W-:-:S03]  /*1a280*/  FADD.FTZ R86, R140, R95 ;  /* 0x0000005f8c567221 */ /* 0x000fc60000010000 */
[----:B------:R2:W-:Y:S08]  /*1a290*/  MUFU.EX2 R93, R87 ;  /* 0x00000057005d7308 */ /* 0x0005f00000000800 */
[----:B------:R-:W1:Y:S01]  /*1a2a0*/  MUFU.EX2 R123, R142 ;  /* 0x0000008e007b7308 */ /* 0x000e620000000800 */
[----:B--2---:R-:W-:-:S04]  /*1a2b0*/  FADD.FTZ R87, R91, R84 ;  /* 0x000000545b577221 */ /* 0x004fc80000010000 */
[----:B------:R-:W-:-:S03]  /*1a2c0*/  FADD.FTZ R84, R100, R87 ;  /* 0x0000005764547221 */ /* 0x000fc60000010000 */
[----:B------:R-:W2:Y:S08]  /*1a2d0*/  MUFU.EX2 R83, R83 ;  /* 0x0000005300537308 */ /* 0x000eb00000000800 */
[----:B------:R-:W3:Y:S08]  /*1a2e0*/  MUFU.EX2 R81, R143 ;  /* 0x0000008f00517308 */ /* 0x000ef00000000800 */
[----:B------:R4:W-:Y:S02]  /*1a2f0*/  MUFU.EX2 R94, R90 ;  /* 0x0000005a005e7308 */ /* 0x0009e40000000800 */
[----:B----4-:R-:W-:-:S06]  /*1a300*/  FADD.FTZ R90, R89, R86 ;  /* 0x00000056595a7221 */ /* 0x010fcc0000010000 */
[----:B------:R-:W4:Y:S01]  /*1a310*/  MUFU.EX2 R104, R147 ;  /* 0x0000009300687308 */ /* 0x000f220000000800 */
[----:B------:R-:W-:Y:S01]  /*1a320*/  FADD.FTZ R86, R101, R84 ;  /* 0x0000005465567221 */ /* 0x000fe20000010000 */
[----:B------:R-:W-:-:S03]  /*1a330*/  FADD.FTZ R103, R141, R90 ;  /* 0x0000005a8d677221 */ /* 0x000fc60000010000 */
[----:B------:R-:W-:Y:S01]  /*1a340*/  FADD.FTZ R87, R75, R86 ;  /* 0x000000564b577221 */ /* 0x000fe20000010000 */
[----:B------:R-:W-:Y:S01]  /*1a350*/  F2FP.F16.F32.PACK_AB R96, R125, R126 ;  /* 0x0000007e7d60723e */ /* 0x000fe200000000ff */
[----:B------:R-:W-:Y:S01]  /*1a360*/  FADD.FTZ R102, R88, R103 ;  /* 0x0000006758667221 */ /* 0x000fe20000010000 */
[----:B------:R-:W4:Y:S01]  /*1a370*/  MUFU.EX2 R14, R151 ;  /* 0x00000097000e7308 */ /* 0x000f220000000800 */
[----:B------:R-:W-:Y:S02]  /*1a380*/  F2FP.F16.F32.PACK_AB R97, R114, R97 ;  /* 0x000000617261723e */ /* 0x000fe400000000ff */
[----:B------:R-:W-:Y:S02]  /*1a390*/  F2FP.F16.F32.PACK_AB R98, R135, R111 ;  /* 0x0000006f8762723e */ /* 0x000fe400000000ff */
[----:B------:R-:W-:Y:S01]  /*1a3a0*/  F2FP.F16.F32.PACK_AB R99, R116, R99 ;  /* 0x000000637463723e */ /* 0x000fe200000000ff */
[----:B0-----:R-:W-:Y:S01]  /*1a3b0*/  FADD.FTZ R90, R82, R87 ;  /* 0x00000057525a7221 */ /* 0x001fe20000010000 */
[----:B------:R-:W-:Y:S01]  /*1a3c0*/  F2FP.F16.F32.PACK_AB R76, R136, R109 ;  /* 0x0000006d884c723e */ /* 0x000fe200000000ff */
[----:B------:R-:W0:Y:S01]  /*1a3d0*/  MUFU.EX2 R72, R152 ;  /* 0x0000009800487308 */ /* 0x000e220000000800 */
[----:B------:R-:W-:-:S02]  /*1a3e0*/  F2FP.F16.F32.PACK_AB R77, R118, R117 ;  /* 0x00000075764d723e */ /* 0x000fc400000000ff */
[----:B------:R-:W-:Y:S02]  /*1a3f0*/  F2FP.F16.F32.PACK_AB R78, R137, R108 ;  /* 0x0000006c894e723e */ /* 0x000fe400000000ff */
[----:B------:R-:W-:Y:S01]  /*1a400*/  F2FP.F16.F32.PACK_AB R79, R120, R119 ;  /* 0x00000077784f723e */ /* 0x000fe200000000ff */
[----:B-1----:R-:W-:Y:S01]  /*1a410*/  FADD.FTZ R102, R123, R102 ;  /* 0x000000667b667221 */ /* 0x002fe20000010000 */
[----:B------:R-:W-:Y:S01]  /*1a420*/  STSM.16.M88.4 [R17+0x28b00], R96 ;  /* 0x028b006011007844 */ /* 0x000fe20000000200 */
[----:B------:R-:W1:Y:S01]  /*1a430*/  MUFU.EX2 R146, R146 ;  /* 0x0000009200927308 */ /* 0x000e620000000800 */
[----:B------:R-:W-:Y:S01]  /*1a440*/  F2FP.F16.F32.PACK_AB R87, R91, R15 ;  /* 0x0000000f5b57723e */ /* 0x000fe200000000ff */
[----:B--2---:R-:W-:Y:S01]  /*1a450*/  FADD.FTZ R15, R83, R90 ;  /* 0x0000005a530f7221 */ /* 0x004fe20000010000 */
[----:B------:R3:W-:Y:S05]  /*1a460*/  STSM.16.M88.4 [R17+0x2a300], R76 ;  /* 0x02a3004c11007844 */ /* 0x0007ea0000000200 */
[----:B------:R-:W2:Y:S01]  /*1a470*/  MUFU.EX2 R73, R153 ;  /* 0x0000009900497308 */ /* 0x000ea20000000800 */
[----:B------:R-:W-:Y:S01]  /*1a480*/  FADD.FTZ R90, R92, R15 ;  /* 0x0000000f5c5a7221 */ /* 0x000fe20000010000 */
[----:B---3--:R-:W-:Y:S01]  /*1a490*/  FADD.FTZ R79, R81, R102 ;  /* 0x00000066514f7221 */ /* 0x008fe20000010000 */
[----:B------:R-:W-:-:S03]  /*1a4a0*/  F2FP.F16.F32.PACK_AB R78, R141, R89 ;  /* 0x000000598d4e723e */ /* 0x000fc600000000ff */
[----:B----4-:R-:W-:Y:S01]  /*1a4b0*/  FADD.FTZ R89, R104, R79 ;  /* 0x0000004f68597221 */ /* 0x010fe20000010000 */
[----:B------:R-:W-:Y:S01]  /*1a4c0*/  FADD.FTZ R15, R93, R90 ;  /* 0x0000005a5d0f7221 */ /* 0x000fe20000010000 */
[----:B------:R-:W-:Y:S02]  /*1a4d0*/  F2FP.F16.F32.PACK_AB R79, R82, R75 ;  /* 0x0000004b524f723e */ /* 0x000fe400000000ff */
[----:B------:R-:W-:Y:S01]  /*1a4e0*/  FADD.FTZ R75, R14, R89 ;  /* 0x000000590e4b7221 */ /* 0x000fe20000010000 */
[----:B------:R-:W-:Y:S01]  /*1a4f0*/  FADD.FTZ R15, R94, R15 ;  /* 0x0000000f5e0f7221 */ /* 0x000fe20000010000 */
[----:B------:R-:W-:Y:S02]  /*1a500*/  F2FP.F16.F32.PACK_AB R89, R92, R83 ;  /* 0x000000535c59723e */ /* 0x000fe400000000ff */
[----:B0-----:R-:W-:Y:S01]  /*1a510*/  FADD.FTZ R92, R72, R75 ;  /* 0x0000004b485c7221 */ /* 0x001fe20000010000 */
[----:B-1----:R-:W-:-:S03]  /*1a520*/  FADD.FTZ R82, R146, R15 ;  /* 0x0000000f92527221 */ /* 0x002fc60000010000 */
[----:B--2---:R-:W-:Y:S01]  /*1a530*/  FADD.FTZ R15, R73, R92 ;  /* 0x0000005c490f7221 */ /* 0x004fe20000010000 */
[----:B------:R-:W-:Y:S02]  /*1a540*/  F2FP.F16.F32.PACK_AB R92, R72, R14 ;  /* 0x0000000e485c723e */ /* 0x000fe400000000ff */
[----:B------:R-:W2:Y:S01]  /*1a550*/  LDL.LU R14, [R1+0x20] ;  /* 0x00002000010e7983 */ /* 0x000ea20000300800 */
[----:B------:R-:W0:Y:S08]  /*1a560*/  MUFU.EX2 R95, R148 ;  /* 0x00000094005f7308 */ /* 0x000e300000000800 */
[----:B------:R-:W1:Y:S08]  /*1a570*/  MUFU.EX2 R80, R154 ;  /* 0x0000009a00507308 */ /* 0x000e700000000800 */
[----:B------:R-:W3:Y:S08]  /*1a580*/  MUFU.EX2 R149, R149 ;  /* 0x0000009500957308 */ /* 0x000ef00000000800 */
[----:B------:R-:W4:Y:S01]  /*1a590*/  MUFU.EX2 R150, R150 ;  /* 0x0000009600967308 */ /* 0x000f220000000800 */
[----:B------:R-:W-:Y:S01]  /*1a5a0*/  F2FP.F16.F32.PACK_AB R84, R138, R107 ;  /* 0x0000006b8a54723e */ /* 0x000fe200000000ff */
[----:B0-----:R-:W-:Y:S01]  /*1a5b0*/  FADD.FTZ R82, R95, R82 ;  /* 0x000000525f527221 */ /* 0x001fe20000010000 */
[----:B------:R-:W-:-:S02]  /*1a5c0*/  F2FP.F16.F32.PACK_AB R85, R122, R85 ;  /* 0x000000557a55723e */ /* 0x000fc400000000ff */
[----:B------:R-:W-:Y:S01]  /*1a5d0*/  F2FP.F16.F32.PACK_AB R86, R139, R106 ;  /* 0x0000006a8b56723e */ /* 0x000fe200000000ff */
[----:B-1----:R-:W-:Y:S01]  /*1a5e0*/  FADD.FTZ R15, R80, R15 ;  /* 0x0000000f500f7221 */ /* 0x002fe20000010000 */
[----:B------:R-:W-:Y:S02]  /*1a5f0*/  F2FP.F16.F32.PACK_AB R76, R140, R105 ;  /* 0x000000698c4c723e */ /* 0x000fe400000000ff */
[----:B------:R-:W-:Y:S02]  /*1a600*/  F2FP.F16.F32.PACK_AB R77, R101, R100 ;  /* 0x00000064654d723e */ /* 0x000fe400000000ff */
[----:B------:R-:W-:Y:S02]  /*1a610*/  F2FP.F16.F32.PACK_AB R91, R94, R93 ;  /* 0x0000005d5e5b723e */ /* 0x000fe400000000ff */
[----:B------:R-:W-:Y:S02]  /*1a620*/  F2FP.F16.F32.PACK_AB R88, R123, R88 ;  /* 0x000000587b58723e */ /* 0x000fe400000000ff */
[----:B------:R-:W-:-:S02]  /*1a630*/  F2FP.F16.F32.PACK_AB R90, R104, R81 ;  /* 0x00000051685a723e */ /* 0x000fc400000000ff */
[----:B------:R-:W-:Y:S01]  /*1a640*/  F2FP.F16.F32.PACK_AB R93, R95, R146 ;  /* 0x000000925f5d723e */ /* 0x000fe200000000ff */
[----:B---3--:R-:W-:Y:S01]  /*1a650*/  FADD.FTZ R82, R149, R82 ;  /* 0x0000005295527221 */ /* 0x008fe20000010000 */
[----:B------:R-:W-:Y:S02]  /*1a660*/  F2FP.F16.F32.PACK_AB R94, R80, R73 ;  /* 0x00000049505e723e */ /* 0x000fe400000000ff */
[----:B----4-:R-:W-:Y:S01]  /*1a670*/  F2FP.F16.F32.PACK_AB R95, R150, R149 ;  /* 0x00000095965f723e */ /* 0x010fe200000000ff */
[----:B------:R-:W-:Y:S01]  /*1a680*/  STSM.16.M88.4 [R17+0x2bb00], R84 ;  /* 0x02bb005411007844 */ /* 0x000fe20000000200 */
[----:B------:R-:W-:-:S03]  /*1a690*/  FMUL.FTZ R24, R24, R0 ;  /* 0x0000000018187220 */ /* 0x000fc60000410000 */
[----:B------:R-:W-:Y:S01]  /*1a6a0*/  STSM.16.M88.4 [R17+0x2d300], R76 ;  /* 0x02d3004c11007844 */ /* 0x000fe20000000200 */
[-C--:B------:R-:W-:Y:S01]  /*1a6b0*/  FMUL.FTZ R25, R25, R0.reuse ;  /* 0x0000000019197220 */ /* 0x080fe20000410000 */
[-C--:B------:R-:W-:Y:S02]  /*1a6c0*/  FMUL.FTZ R28, R28, R0.reuse ;  /* 0x000000001c1c7220 */ /* 0x080fe40000410000 */
[----:B------:R0:W-:Y:S01]  /*1a6d0*/  STL [R1+0x18], R15 ;  /* 0x0000180f01007387 */ /* 0x0001e20000100800 */
[-C--:B------:R-:W-:Y:S01]  /*1a6e0*/  FMUL.FTZ R29, R29, R0.reuse ;  /* 0x000000001d1d7220 */ /* 0x080fe20000410000 */
[-C--:B------:R-:W-:Y:S02]  /*1a6f0*/  FMUL.FTZ R32, R32, R0.reuse ;  /* 0x0000000020207220 */ /* 0x080fe40000410000 */
[----:B------:R-:W-:Y:S01]  /*1a700*/  STSM.16.M88.4 [R17+0x2eb00], R88 ;  /* 0x02eb005811007844 */ /* 0x000fe20000000200 */
[-C--:B------:R-:W-:Y:S01]  /*1a710*/  FMUL.FTZ R33, R33, R0.reuse ;  /* 0x0000000021217220 */ /* 0x080fe20000410000 */
[-C--:B------:R-:W-:Y:S01]  /*1a720*/  FMUL.FTZ R36, R36, R0.reuse ;  /* 0x0000000024247220 */ /* 0x080fe20000410000 */
[-C--:B------:R-:W-:Y:S01]  /*1a730*/  FMUL.FTZ R37, R37, R0.reuse ;  /* 0x0000000025257220 */ /* 0x080fe20000410000 */
[----:B------:R-:W-:Y:S01]  /*1a740*/  STSM.16.M88.4 [R17+0x30300], R92 ;  /* 0x0303005c11007844 */ /* 0x000fe20000000200 */
[-C--:B------:R-:W-:Y:S01]  /*1a750*/  FMUL.FTZ R40, R40, R0.reuse ;  /* 0x0000000028287220 */ /* 0x080fe20000410000 */
[----:B0-----:R-:W-:Y:S01]  /*1a760*/  FADD.FTZ R15, R150, R82 ;  /* 0x00000052960f7221 */ /* 0x001fe20000010000 */
        /* <DEDUP_REMOVED lines=15> */
[----:B------:R-:W-:Y:S01]  /*1a860*/  @!PT LDS RZ, [RZ] ;  /* 0x00000000fffff984 */ /* 0x000fe20000000800 */
[----:B------:R-:W-:Y:S01]  /*1a870*/  @!PT LDS RZ, [RZ] ;  /* 0x00000000fffff984 */ /* 0x000fe20000000800 */
[----:B------:R-:W-:Y:S01]  /*1a880*/  @!PT LDS RZ, [RZ] ;  /* 0x00000000fffff984 */ /* 0x000fe20000000800 */
[----:B------:R-:W-:Y:S01]  /*1a890*/  @!PT LDS RZ, [RZ] ;  /* 0x00000000fffff984 */ /* 0x000fe20000000800 */
[----:B------:R0:W-:Y:S06]  /*1a8a0*/  MEMBAR.ALL.CTA ;  /* 0x0000000000007992 */ /* 0x0001ec0000008000 */
[----:B0-----:R-:W0:Y:S04]  /*1a8b0*/  FENCE.VIEW.ASYNC.S ;  /* 0x00000000000073c6 */ /* 0x001e280000000000 */
[----:B------:R1:W-:Y:S01]  /*1a8c0*/  STL [R1+0x3c], R15 ;  /* 0x00003c0f01007387 */ /* 0x0003e20000100800 */
        /* <DEDUP_REMOVED lines=24> */
[----:B-1----:R-:W-:Y:S01]  /*1aa50*/  MOV R15, R22 ;  /* 0x00000016000f7202 */ /* 0x002fe20000000f00 */
[C---:B--2---:R-:W-:Y:S01]  /*1aa60*/  VIADD R0, R14.reuse, 0xffffffff ;  /* 0xffffffff0e007836 */ /* 0x044fe20000000000 */
[----:B------:R-:W-:-:S02]  /*1aa70*/  ISETP.GT.AND P2, PT, R14, RZ, PT ;  /* 0x000000ff0e00720c */ /* 0x000fc40003f44270 */
[----:B------:R2:W5:Y:S04]  /*1aa80*/  LDL R14, [R1+0x38] ;  /* 0x00003800010e7983 */ /* 0x0005680000100800 */
[----:B------:R1:W-:Y:S04]  /*1aa90*/  STL [R1+0x20], R0 ;  /* 0x0000200001007387 */ /* 0x0003e80000100800 */
[----:B------:R2:W-:Y:S01]  /*1aaa0*/  STL [R1+0x14], R74 ;  /* 0x0000144a01007387 */ /* 0x0005e20000100800 */
[----:B-1----:R-:W-:Y:S01]  /*1aab0*/  IMAD.MOV.U32 R0, RZ, RZ, R20 ;  /* 0x000000ffff007224 */ /* 0x002fe200078e0014 */
[----:B0-----:R-:W-:Y:S01]  /*1aac0*/  NOP ;  /* 0x0000000000007918 */ /* 0x001fe20000000000 */
[----:B------:R-:W-:Y:S05]  /*1aad0*/  @P2 BRA `(.L_x_1987) ;  /* 0xffffffac00a82947 */ /* 0x000fea000383ffff */
.L_x_1977:
[----:B------:R-:W-:Y:S05]  /*1aae0*/  WARPSYNC.ALL ;  /* 0x0000000000007948 */ /* 0x000fea0003800000 */
[----:B------:R-:W-:Y:S06]  /*1aaf0*/  BAR.ARV 0x8, 0x1a0 ;  /* 0x0206800000007b1d */ /* 0x000fec0000002000 */
[----:B------:R-:W-:Y:S05]  /*1ab00*/  @!P0 BRA `(.L_x_1988) ;  /* 0x0000000000048947 */ /* 0x000fea0003800000 */
[----:B------:R-:W-:Y:S01]  /*1ab10*/  BPT.TRAP 0x1 ;  /* 0x000000040000795c */ /* 0x000fe20000300000 */
.L_x_1988:
[----:B------:R-:W3:Y:S01]  /*1ab20*/  LDL R0, [R1+0x38] ;  /* 0x0000380001007983 */ /* 0x000ee20000100800 */
[----:B------:R-:W-:Y:S01]  /*1ab30*/  IMAD R7, R22, 0x8, R16 ;  /* 0x0000000816077824 */ /* 0x000fe200078e0210 */
[----:B---3--:R-:W-:-:S04]  /*1ab40*/  SHF.L.U32 R0, R0, 0x1f, RZ ;  /* 0x0000001f00007819 */ /* 0x008fc800000006ff */
[----:B------:R1:W3:Y:S01]  /*1ab50*/  SYNCS.PHASECHK.TRANS64.TRYWAIT P2, [R7+URZ+0x31c50], R0 ;  /* 0x031c5000070075a7 */ /* 0x0002e2000804017f */
[----:B------:R-:W-:Y:S05]  /*1ab60*/  @!P0 BRA `(.L_x_1989) ;  /* 0x0000000000048947 */ /* 0x000fea0003800000 */
[----:B------:R-:W-:Y:S01]  /*1ab70*/  BPT.TRAP 0x1 ;  /* 0x000000040000795c */ /* 0x000fe20000300000 */
.L_x_1989:
[----:B-----5:R-:W4:Y:S01]  /*1ab80*/  LDL.LU R2, [R1+0x5c] ;  /* 0x00005c0001027983 */ /* 0x020f220000300800 */
[----:B------:R-:W-:Y:S02]  /*1ab90*/  VIADD R16, R16, 0x200 ;  /* 0x0000020010107836 */ /* 0x000fe40000000000 */
[----:B------:R-:W-:-:S03]  /*1aba0*/  IMAD.MOV.U32 R3, RZ, RZ, -0x3ffffff0 ;  /* 0xc0000010ff037424 */ /* 0x000fc600078e00ff */
[----:B------:R-:W-:-:S04]  /*1abb0*/  SHF.R.U32.HI R16, RZ, 0x4, R16 ;  /* 0x00000004ff107819 */ /* 0x000fc80000011610 */
[----:B------:R-:W-:-:S04]  /*1abc0*/  LOP3.LUT R16, R16, 0x3fff, RZ, 0xc0, !PT ;  /* 0x00003fff10107812 */ /* 0x000fc800078ec0ff */
[----:B------:R-:W-:Y:S02]  /*1abd0*/  LOP3.LUT R5, R16, 0x2400000, RZ, 0xfc, !PT ;  /* 0x0240000010057812 */ /* 0x000fe400078efcff */
[----:B----4-:R-:W-:Y:S01]  /*1abe0*/  LOP3.LUT R2, R2, 0x10000, RZ, 0xfc, !PT ;  /* 0x0001000002027812 */ /* 0x010fe200078efcff */
[----:B---3--:R-:W-:Y:S06]  /*1abf0*/  @P2 BRA `(.L_x_1990) ;  /* 0x0000000000082947 */ /* 0x008fec0003800000 */
[----:B------:R-:W3:Y:S02]  /*1ac00*/  SYNCS.PHASECHK.TRANS64.TRYWAIT P0, [R7+URZ+0x31c50], R0 ;  /* 0x031c5000070075a7 */ /* 0x000ee4000800017f */
[----:B---3--:R-:W-:Y:S05]  /*1ac10*/  @!P0 BRA `(.L_x_1991) ;  /* 0x0000008800248947 */ /* 0x008fea0003800000 */
.L_x_1990:
[----:B------:R-:W-:Y:S01]  /*1ac20*/  IMAD R4, R22, 0x6c0, R5 ;  /* 0x000006c016047824 */ /* 0x000fe200078e0205 */
[----:B------:R-:W1:Y:S01]  /*1ac30*/  LDL.LU R13, [R1+0x18] ;  /* 0x00001800010d7983 */ /* 0x000e620000300800 */
[----:B------:R-:W-:Y:S01]  /*1ac40*/  IMAD.MOV.U32 R5, RZ, RZ, -0x7fffffe0 ;  /* 0x80000020ff057424 */ /* 0x000fe200078e00ff */
[----:B------:R-:W-:Y:S05]  /*1ac50*/  WARPSYNC.ALL ;  /* 0x0000000000007948 */ /* 0x000fea0003800000 */
[C---:B------:R-:W-:Y:S01]  /*1ac60*/  R2UR UR4, R2.reuse ;  /* 0x00000000020472ca */ /* 0x040fe200000e0000 */
[----:B------:R-:W-:Y:S01]  /*1ac70*/  VIADD R10, R2, 0x180 ;  /* 0x00000180020a7836 */ /* 0x000fe20000000000 */
[----:B------:R-:W-:Y:S01]  /*1ac80*/  R2UR UR5, R3 ;  /* 0x00000000030572ca */ /* 0x000fe200000e0000 */
[C---:B------:R-:W-:Y:S01]  /*1ac90*/  VIADD R8, R4.reuse, 0x40 ;  /* 0x0000004004087836 */ /* 0x040fe20000000000 */
[----:B------:R-:W-:Y:S01]  /*1aca0*/  R2UR UR6, R4 ;  /* 0x00000000040672ca */ /* 0x000fe200000e0000 */
[----:B------:R-:W-:Y:S01]  /*1acb0*/  IMAD.MOV.U32 R11, RZ, RZ, -0x3ffffff0 ;  /* 0xc0000010ff0b7424 */ /* 0x000fe200078e00ff */
[----:B------:R-:W-:Y:S01]  /*1acc0*/  R2UR UR7, R5 ;  /* 0x00000000050772ca */ /* 0x000fe200000e0000 */
[----:B------:R-:W-:Y:S01]  /*1acd0*/  WARPGROUP.ARRIVE ;  /* 0x00000000000079c5 */ /* 0x000fe20000000000 */
[----:B------:R-:W-:Y:S01]  /*1ace0*/  IMAD.MOV.U32 R9, RZ, RZ, -0x7fffffe0 ;  /* 0x80000020ff097424 */ /* 0x000fe200078e00ff */
[----:B------:R-:W4:Y:S01]  /*1acf0*/  LDL.LU R6, [R1+0x3c] ;  /* 0x00003c0001067983 */ /* 0x000f220000300800 */
[----:B------:R-:W-:-:S02]  /*1ad00*/  IMAD.MOV.U32 R3, RZ, RZ, -0x3ffffff0 ;  /* 0xc0000010ff037424 */ /* 0x000fc400078e00ff */
[----:B------:R-:W-:Y:S01]  /*1ad10*/  IMAD.MOV.U32 R5, RZ, RZ, -0x7fffffe0 ;  /* 0x80000020ff057424 */ /* 0x000fe200078e00ff */
[----:B------:R-:W5:Y:S01]  /*1ad20*/  LDL.LU R12, [R1+0x38] ;  /* 0x00003800010c7983 */ /* 0x000f620000300800 */
        /* <DEDUP_REMOVED lines=10> */
[----:B------:R-:W-:Y:S01]  /*1add0*/  ISETP.NE.AND P0, PT, R22, 0x2, PT ;  /* 0x000000021600780c */ /* 0x000fe20003f05270 */
[----:B------:R-:W-:-:S02]  /*1ade0*/  WARPGROUP.DEPBAR.LE gsb0, 0x0 ;  /* 0x00008000000079c5 */ /* 0x000fc40000010000 */
[----:B------:R-:W-:-:S08]  /*1adf0*/  WARPGROUP.ARRIVE ;  /* 0x00000000000079c5 */ /* 0x000fd00000000000 */
        /* <DEDUP_REMOVED lines=20> */
[----:B-1-3--:R-:W1:Y:S02]  /*1af40*/  SHFL.BFLY PT, R0, R13, 0x2, 0x1f ;  /* 0x0c401f000d007f89 */ /* 0x00ae6400000e0000 */
[----:B-1----:R-:W-:Y:S01]  /*1af50*/  FADD.FTZ R0, R0, R13 ;  /* 0x0000000d00007221 */ /* 0x002fe20000010000 */
        /* <DEDUP_REMOVED lines=26> */
[C---:B------:R-:W-:Y:S01]  /*1b100*/  VIADD R10, R2.reuse, 0xa80 ;  /* 0x00000a80020a7836 */ /* 0x040fe20000000000 */
[----:B------:R-:W-:Y:S01]  /*1b110*/  R2UR UR5, R11 ;  /* 0x000000000b0572ca */ /* 0x000fe200000e0000 */
[----:B------:R-:W-:Y:S01]  /*1b120*/  VIADD R2, R2, 0xc00 ;  /* 0x00000c0002027836 */ /* 0x000fe20000000000 */
[----:B------:R-:W-:Y:S01]  /*1b130*/  R2UR UR6, R8 ;  /* 0x00000000080672ca */ /* 0x000fe200000e0000 */
[C---:B------:R-:W-:Y:S01]  /*1b140*/  VIADD R8, R4.reuse, 0x1c0 ;  /* 0x000001c004087836 */ /* 0x040fe20000000000 */
[----:B------:R-:W-:Y:S01]  /*1b150*/  R2UR UR7, R9 ;  /* 0x00000000090772ca */ /* 0x000fe200000e0000 */
[----:B------:R-:W-:Y:S01]  /*1b160*/  IMAD.MOV.U32 R9, RZ, RZ, -0x7fffffe0 ;  /* 0x80000020ff097424 */ /* 0x000fe200078e00ff */
[----:B------:R-:W-:Y:S01]  /*1b170*/  MOV R11, 0xc0000010 ;  /* 0xc0000010000b7802 */ /* 0x000fe20000000f00 */
        /* <DEDUP_REMOVED lines=12> */
[----:B----4-:R-:W1:Y:S01]  /*1b240*/  SHFL.BFLY PT, R2, R6, 0x2, 0x1f ;  /* 0x0c401f0006027f89 */ /* 0x010e6200000e0000 */
[----:B------:R-:W-:Y:S02]  /*1b250*/  R2UR UR5, R3 ;  /* 0x00000000030572ca */ /* 0x000fe400000e0000 */
[----:B------:R-:W-:Y:S01]  /*1b260*/  R2UR UR7, R5 ;  /* 0x00000000050772ca */ /* 0x000fe200000e0000 */
[----:B------:R-:W3:Y:S01]  /*1b270*/  SHFL.BFLY PT, R3, R0, 0x1, 0x1f ;  /* 0x0c201f0000037f89 */ /* 0x000ee200000e0000 */
[----:B------:R-:W-:Y:S01]  /*1b280*/  R2UR UR6, R4 ;  /* 0x00000000040672ca */ /* 0x000fe200000e0000 */
[----:B-1----:R-:W-:Y:S01]  /*1b290*/  FADD.FTZ R2, R2, R6 ;  /* 0x0000000602027221 */ /* 0x002fe20000010000 */
[----:B---3--:R-:W-:-:S04]  /*1b2a0*/  FADD.FTZ R9, R0, R3 ;  /* 0x0000000300097221 */ /* 0x008fc80000010000 */
[----:B------:R-:W1:Y:S01]  /*1b2b0*/  SHFL.BFLY PT, R5, R2, 0x1, 0x1f ;  /* 0x0c201f0002057f89 */ /* 0x000e6200000e0000 */
[----:B------:R-:W-:Y:S02]  /*1b2c0*/  SEL R0, RZ, 0x1, P0 ;  /* 0x00000001ff007807 */ /* 0x000fe40000000000 */
[----:B------:R-:W-:Y:S02]  /*1b2d0*/  FSETP.NE.FTZ.AND P2, PT, R9, RZ, PT ;  /* 0x000000ff0900720b */ /* 0x000fe40003f55000 */
[----:B-----5:R-:W-:-:S11]  /*1b2e0*/  LOP3.LUT R12, R12, R0, RZ, 0x3c, !PT ;  /* 0x000000000c0c7212 */ /* 0x020fd600078e3cff */
[----:B------:R-:W-:Y:S01]  /*1b2f0*/  @P2 MUFU.LG2 R4, R9 ;  /* 0x0000000900042308 */ /* 0x000fe20000000c00 */
[----:B-1----:R-:W-:Y:S01]  /*1b300*/  FADD.FTZ R10, R2, R5 ;  /* 0x00000005020a7221 */ /* 0x002fe20000010000 */
[----:B------:R-:W-:-:S04]  /*1b310*/  CS2R R2, SRZ ;  /* 0x0000000000027805 */ /* 0x000fc8000001ff00 */
[----:B------:R-:W-:Y:S02]  /*1b320*/  FSETP.NE.FTZ.AND P3, PT, R10, RZ, PT ;  /* 0x000000ff0a00720b */ /* 0x000fe40003f75000 */
[----:B------:R1:W-:Y:S02]  /*1b330*/  @P2 MUFU.RCP R3, R9 ;  /* 0x0000000900032308 */ /* 0x0003e40000001000 */
[----:B-1----:R-:W3:Y:S09]  /*1b340*/  LDL.LU R9, [R1+0x80] ;  /* 0x0000800001097983 */ /* 0x002ef20000300800 */
[----:B------:R-:W1:Y:S01]  /*1b350*/  @P3 MUFU.LG2 R6, R10 ;  /* 0x0000000a00063308 */ /* 0x000e620000000c00 */
[----:B------:R-:W-:-:S02]  /*1b360*/  WARPGROUP.DEPBAR.LE gsb0, 0x0 ;  /* 0x00008000000079c5 */ /* 0x000fc40000010000 */
[----:B------:R-:W-:-:S06]  /*1b370*/  WARPGROUP.ARRIVE ;  /* 0x00000000000079c5 */ /* 0x000fcc0000000000 */
[----:B------:R-:W-:Y:S01]  /*1b380*/  HGMMA.64x96x16.F32 R24, gdesc[UR4].tnspB, R24, gsb0 ;  /* 0x41600000041879f0 */ /* 0x000fe20008000818 */
[----:B------:R4:W-:Y:S01]  /*1b390*/  STL [R1+0x38], R12 ;  /* 0x0000380c01007387 */ /* 0x0009e20000100800 */
[----:B------:R-:W5:Y:S01]  /*1b3a0*/  @P3 MUFU.RCP R2, R10 ;  /* 0x0000000a00023308 */ /* 0x000f620000001000 */
[----:B------:R-:W-:Y:S02]  /*1b3b0*/  @!P1 VIADD R8, R7, 0x31c60 ;  /* 0x00031c6007089836 */ /* 0x000fe40000000000 */
[----:B-1----:R-:W-:Y:S01]  /*1b3c0*/  @P3 FMUL.FTZ R7, R6, 0.69314718246459960938 ;  /* 0x3f31721806073820 */ /* 0x002fe20000410000 */
[----:B------:R-:W-:Y:S02]  /*1b3d0*/  IMAD.MOV.U32 R72, RZ, RZ, -0x800000 ;  /* 0xff800000ff487424 */ /* 0x000fe400078e00ff */
[C---:B------:R-:W-:Y:S01]  /*1b3e0*/  @P2 FMUL.FTZ R5, R21.reuse, 0.69314718246459960938 ;  /* 0x3f31721815052820 */ /* 0x040fe20000410000 */
[----:B------:R-:W-:Y:S01]  /*1b3f0*/  @P2 FMUL.FTZ R4, R4, 0.69314718246459960938 ;  /* 0x3f31721804042820 */ /* 0x000fe20000410000 */
[----:B------:R-:W-:Y:S01]  /*1b400*/  @!P1 PRMT R8, RZ, 0x654, R8 ;  /* 0x00000654ff089816 */ /* 0x000fe20000000008 */
[----:B----4-:R-:W-:Y:S01]  /*1b410*/  @P3 FMUL.FTZ R12, R21, 0.69314718246459960938 ;  /* 0x3f317218150c3820 */ /* 0x010fe20000410000 */
[----:B------:R-:W-:-:S03]  /*1b420*/  IMAD.MOV.U32 R0, RZ, RZ, -0x800000 ;  /* 0xff800000ff007424 */ /* 0x000fc600078e00ff */
[----:B------:R-:W-:Y:S01]  /*1b430*/  @P3 FFMA.FTZ R72, R12, R74, R7 ;  /* 0x0000004a0c483223 */ /* 0x000fe20000010007 */
[----:B------:R-:W-:Y:S01]  /*1b440*/  @P2 FFMA.FTZ R0, R5, R20, R4 ;  /* 0x0000001405002223 */ /* 0x000fe20000010004 */
[----:B------:R-:W-:Y:S01]  /*1b450*/  SEL R22, R22, RZ, P0 ;  /* 0x000000ff16167207 */ /* 0x000fe20000000000 */
[----:B------:R-:W-:Y:S02]  /*1b460*/  WARPGROUP.DEPBAR.LE gsb0, 0x0 ;  /* 0x00008000000079c5 */ /* 0x000fe40000010000 */
        /* <DEDUP_REMOVED lines=19> */
[-C--:B-----5:R-:W-:Y:S01]  /*1b5a0*/  FMUL.FTZ R68, R43, R2.reuse ;  /* 0x000000022b447220 */ /* 0x0a0fe20000410000 */
        /* <DEDUP_REMOVED lines=30> */
[----:B---3--:R-:W-:-:S05]  /*1b790*/  VIADD R9, R9, 0x1 ;  /* 0x0000000109097836 */ /* 0x008fca0000000000 */
[----:B------:R1:W-:Y:S02]  /*1b7a0*/  STL [R1+0x80], R9 ;  /* 0x0000800901007387 */ /* 0x0003e40000100800 */
.L_x_1919:
[----:B------:R-:W2:Y:S01]  /*1b7b0*/  LDL R62, [R1+0x78] ;  /* 0x00007800013e7983 */ /* 0x000ea20000100800 */
[----:B------:R-:W-:Y:S05]  /*1b7c0*/  WARPSYNC.ALL ;  /* 0x0000000000007948 */ /* 0x000fea0003800000 */
[----:B------:R-:W3:Y:S01]  /*1b7d0*/  S2UR UR5, SR_CgaCtaId ;  /* 0x00000000000579c3 */ /* 0x000ee20000008800 */
[----:B------:R-:W-:Y:S01]  /*1b7e0*/  UMOV UR4, 0x400 ;  /* 0x0000040000047882 */ /* 0x000fe20000000000 */
[----:B------:R-:W4:Y:S01]  /*1b7f0*/  S2R R2, SR_TID.X ;  /* 0x0000000000027919 */ /* 0x000f220000002100 */
[----:B------:R-:W-:Y:S01]  /*1b800*/  BSSY B0, `(.L_x_1992) ;  /* 0x0000187000007945 */ /* 0x000fe20003800000 */
[----:B---3--:R-:W-:-:S06]  /*1b810*/  ULEA UR4, UR5, UR4, 0x18 ;  /* 0x0000000405047291 */ /* 0x008fcc000f8ec03f */
[----:B------:R-:W-:Y:S01]  /*1b820*/  IMAD.U32 R16, RZ, RZ, UR4 ;  /* 0x00000004ff107e24 */ /* 0x000fe2000f8e00ff */
[----:B------:R-:W-:Y:S01]  /*1b830*/  BAR.SYNC.DEFER_BLOCKING 0x5, 0x1a0 ;  /* 0x0146800000007b1d */ /* 0x000fe20000010000 */
[----:B----4-:R-:W-:-:S05]  /*1b840*/  VIADD R66, R2, 0xffffff80 ;  /* 0xffffff8002427836 */ /* 0x010fca0000000000 */
[----:B------:R-:W-:-:S04]  /*1b850*/  SHF.R.S32.HI R47, RZ, 0x1f, R66 ;  /* 0x0000001fff2f7819 */ /* 0x000fc80000011442 */
[----:B------:R-:W-:-:S04]  /*1b860*/  LEA.HI R2, R47, R66, RZ, 0x2 ;  /* 0x000000422f027211 */ /* 0x000fc800078f10ff */
[----:B------:R-:W-:-:S05]  /*1b870*/  LOP3.LUT R2, R2, 0x1ffffffc, RZ, 0xc0, !PT ;  /* 0x1ffffffc02027812 */ /* 0x000fca00078ec0ff */
[----:B------:R-:W-:Y:S01]  /*1b880*/  IMAD.IADD R2, R66, 0x1, -R2 ;  /* 0x0000000142027824 */ /* 0x000fe200078e0a02 */
[----:B------:R-:W3:Y:S03]  /*1b890*/  LDS.128 R4, [R16+0x31cd0] ;  /* 0x031cd00010047984 */ /* 0x000ee60000000c00 */
[----:B------:R-:W-:Y:S01]  /*1b8a0*/  IMAD.SHL.U32 R38, R2, 0x8, RZ ;  /* 0x0000000802267824 */ /* 0x000fe200078e00ff */
[----:B---3--:R3:W-:Y:S04]  /*1b8b0*/  STL.64 [R1+0x28], R4 ;  /* 0x0000280401007387 */ /* 0x0087e80000100a00 */
[----:B------:R3:W-:Y:S01]  /*1b8c0*/  STL.64 [R1+0x30], R6 ;  /* 0x0000300601007387 */ /* 0x0007e20000100a00 */
[----:B--2---:R-:W-:Y:S01]  /*1b8d0*/  SHF.R.S32.HI R30, RZ, 0x1f, R62 ;  /* 0x0000001fff1e7819 */ /* 0x004fe2000001143e */
[----:B------:R-:W-:-:S03]  /*1b8e0*/  IMAD.SHL.U32 R50, R62, 0x4, RZ ;  /* 0x000000043e327824 */ /* 0x000fc600078e00ff */
[----:B0-----:R-:W-:Y:S01]  /*1b8f0*/  SHF.L.U64.HI R31, R62, 0x2, R30 ;  /* 0x000000023e1f7819 */ /* 0x001fe2000001021e */
[----:B------:R-:W-:Y:S06]  /*1b900*/  BAR.ARV 0x4, 0x1a0 ;  /* 0x0106800000007b1d */ /* 0x000fec0000002000 */
[----:B---3--:R-:W-:Y:S05]  /*1b910*/  @P1 BRA `(.L_x_1993) ;  /* 0x0000000c00e01947 */ /* 0x008fea0003800000 */
[----:B------:R-:W2:Y:S01]  /*1b920*/  LDL R4, [R1+0x8c] ;  /* 0x00008c0001047983 */ /* 0x000ea20000100800 */
[----:B------:R-:W-:Y:S05]  /*1b930*/  WARPSYNC.ALL ;  /* 0x0000000000007948 */ /* 0x000fea0003800000 */
[----:B------:R-:W0:Y:S01]  /*1b940*/  S2R R5, SR_SWINHI ;  /* 0x0000000000057919 */ /* 0x000e220000002f00 */
[----:B------:R-:W-:Y:S01]  /*1b950*/  F2FP.F16.F32.PACK_AB R12, R13, R12 ;  /* 0x0000000c0d0c723e */ /* 0x000fe200000000ff */
[----:B------:R-:W-:Y:S01]  /*1b960*/  ULDC.64 UR4, c[0x0][0xbd8] ;  /* 0x0002f60000047ab9 */ /* 0x000fe20000000a00 */
[----:B------:R-:W-:Y:S01]  /*1b970*/  F2FP.F16.F32.PACK_AB R14, R15, R14 ;  /* 0x0000000e0f0e723e */ /* 0x000fe200000000ff */
[----:B------:R-:W-:Y:S01]  /*1b980*/  ULDC.64 UR6, c[0x0][0x208] ;  /* 0x0000820000067ab9 */ /* 0x000fe20000000a00 */
[----:B------:R-:W-:-:S02]  /*1b990*/  F2FP.F16.F32.PACK_AB R13, R83, R82 ;  /* 0x00000052530d723e */ /* 0x000fc400000000ff */
[----:B------:R-:W-:Y:S02]  /*1b9a0*/  F2FP.F16.F32.PACK_AB R15, R84, R81 ;  /* 0x00000051540f723e */ /* 0x000fe400000000ff */
[----:B------:R-:W-:Y:S02]  /*1b9b0*/  F2FP.F16.F32.PACK_AB R27, R54, R27 ;  /* 0x0000001b361b723e */ /* 0x000fe400000000ff */
[----:B------:R-:W-:Y:S02]  /*1b9c0*/  MOV R2, R16 ;  /* 0x0000001000027202 */ /* 0x000fe40000000f00 */
[----:B0-----:R-:W-:Y:S02]  /*1b9d0*/  MOV R3, R5 ;  /* 0x0000000500037202 */ /* 0x001fe40000000f00 */
[----:B------:R-:W-:Y:S01]  /*1b9e0*/  LEA.HI R47, R47, R66, RZ, 0x7 ;  /* 0x000000422f2f7211 */ /* 0x000fe200078f38ff */
[----:B------:R-:W-:Y:S01]  /*1b9f0*/  BAR.SYNC.DEFER_BLOCKING 0x1, 0x180 ;  /* 0x0046000000007b1d */ /* 0x000fe20000010000 */
[----:B--2---:R-:W-:-:S03]  /*1ba00*/  IMAD.WIDE R10, R4, 0x2, R2 ;  /* 0x00000002040a7825 */ /* 0x004fc600078e0202 */
[C---:B-1----:R-:W-:Y:S02]  /*1ba10*/  LOP3.LUT R9, R10.reuse, 0x180, RZ, 0xc0, !PT ;  /* 0x000001800a097812 */ /* 0x042fe400078ec0ff */
[C---:B------:R-:W-:Y:S02]  /*1ba20*/  IADD3 R55, P4, R10.reuse, 0x20, RZ ;  /* 0x000000200a377810 */ /* 0x040fe40007f9e0ff */
[C---:B------:R-:W-:Y:S02]  /*1ba30*/  IADD3 R59, P3, R10.reuse, 0x3000, RZ ;  /* 0x000030000a3b7810 */ /* 0x040fe40007f7e0ff */
[----:B------:R-:W-:Y:S02]  /*1ba40*/  IADD3 R63, P2, R10, 0x3020, RZ ;  /* 0x000030200a3f7810 */ /* 0x000fe40007f5e0ff */
[----:B------:R-:W-:Y:S01]  /*1ba50*/  SHF.R.U64 R9, R9, 0x3, RZ ;  /* 0x0000000309097819 */ /* 0x000fe200000012ff */
[----:B------:R-:W-:Y:S01]  /*1ba60*/  IMAD.X R7, RZ, RZ, R11, P3 ;  /* 0x000000ffff077224 */ /* 0x000fe200018e060b */
[----:B------:R-:W-:-:S02]  /*1ba70*/  LOP3.LUT R4, R55, 0x180, RZ, 0xc0, !PT ;  /* 0x0000018037047812 */ /* 0x000fc400078ec0ff */
[----:B------:R-:W-:Y:S02]  /*1ba80*/  LOP3.LUT R6, R59, 0x180, RZ, 0xc0, !PT ;  /* 0x000001803b067812 */ /* 0x000fe400078ec0ff */
[----:B------:R-:W-:Y:S02]  /*1ba90*/  LOP3.LUT R8, R63, 0x180, RZ, 0xc0, !PT ;  /* 0x000001803f087812 */ /* 0x000fe400078ec0ff */
[C---:B------:R-:W-:Y:S02]  /*1baa0*/  IADD3 R67, P1, R10.reuse, 0x6000, RZ ;  /* 0x000060000a437810 */ /* 0x040fe40007f3e0ff */
[----:B------:R-:W-:Y:S02]  /*1bab0*/  IADD3 R71, P0, R10, 0x6020, RZ ;  /* 0x000060200a477810 */ /* 0x000fe40007f1e0ff */
[----:B------:R-:W-:Y:S01]  /*1bac0*/  LOP3.LUT R10, R9, R10, RZ, 0x3c, !PT ;  /* 0x0000000a090a7212 */ /* 0x000fe200078e3cff */
[--C-:B------:R-:W-:Y:S01]  /*1bad0*/  IMAD.X R9, RZ, RZ, R11.reuse, P2 ;  /* 0x000000ffff097224 */ /* 0x100fe200010e060b */
[----:B------:R-:W-:Y:S01]  /*1bae0*/  SHF.R.U64 R4, R4, 0x3, RZ ;  /* 0x0000000304047819 */ /* 0x000fe200000012ff */
[--C-:B------:R-:W-:Y:S01]  /*1baf0*/  IMAD.X R21, RZ, RZ, R11.reuse, P1 ;  /* 0x000000ffff157224 */ /* 0x100fe200008e060b */
[----:B------:R-:W-:Y:S01]  /*1bb00*/  SHF.R.U64 R6, R6, 0x3, RZ ;  /* 0x0000000306067819 */ /* 0x000fe200000012ff */
[----:B------:R-:W-:Y:S01]  /*1bb10*/  IMAD.X R25, RZ, RZ, R11, P0 ;  /* 0x000000ffff197224 */ /* 0x000fe200000e060b */
[----:B------:R-:W-:-:S02]  /*1bb20*/  SHF.R.U64 R8, R8, 0x3, RZ ;  /* 0x0000000308087819 */ /* 0x000fc400000012ff */
[----:B------:R-:W-:Y:S02]  /*1bb30*/  IADD3.X R5, RZ, R11, RZ, P4, !PT ;  /* 0x0000000bff057210 */ /* 0x000fe400027fe4ff */
[----:B------:R-:W-:Y:S02]  /*1bb40*/  LOP3.LUT R20, R67, 0x180, RZ, 0xc0, !PT ;  /* 0x0000018043147812 */ /* 0x000fe400078ec0ff */
[----:B------:R-:W-:Y:S02]  /*1bb50*/  LOP3.LUT R4, R4, R55, RZ, 0x3c, !PT ;  /* 0x0000003704047212 */ /* 0x000fe400078e3cff */
[----:B------:R-:W-:Y:S02]  /*1bb60*/  LOP3.LUT R24, R71, 0x180, RZ, 0xc0, !PT ;  /* 0x0000018047187812 */ /* 0x000fe400078ec0ff */
[----:B------:R-:W-:Y:S02]  /*1bb70*/  LOP3.LUT R6, R6, R59, RZ, 0x3c, !PT ;  /* 0x0000003b06067212 */ /* 0x000fe400078e3cff */
[----:B------:R-:W-:-:S02]  /*1bb80*/  MOV R11, R10 ;  /* 0x0000000a000b7202 */ /* 0x000fc40000000f00 */
[----:B------:R-:W-:Y:S02]  /*1bb90*/  LOP3.LUT R8, R8, R63, RZ, 0x3c, !PT ;  /* 0x0000003f08087212 */ /* 0x000fe400078e3cff */
[----:B------:R-:W-:Y:S01]  /*1bba0*/  SHF.R.U64 R20, R20, 0x3, RZ ;  /* 0x0000000314147819 */ /* 0x000fe200000012ff */
[----:B------:R0:W-:Y:S01]  /*1bbb0*/  STSM.16.M88.4 [R11], R12 ;  /* 0x0000000c0b007844 */ /* 0x0001e20000000200 */
[----:B------:R-:W-:Y:S02]  /*1bbc0*/  SHF.R.U64 R24, R24, 0x3, RZ ;  /* 0x0000000318187819 */ /* 0x000fe400000012ff */
        /* <DEDUP_REMOVED lines=8> */
[----:B------:R-:W-:Y:S01]  /*1bc50*/  F2FP.F16.F32.PACK_AB R9, R68, R61 ;  /* 0x0000003d4409723e */ /* 0x000fe200000000ff */
[----:B------:R-:W-:Y:S01]  /*1bc60*/  STSM.16.M88.4 [R59], R4 ;  /* 0x000000043b007844 */ /* 0x000fe20000000200 */
[----:B------:R-:W-:-:S02]  /*1bc70*/  F2FP.F16.F32.PACK_AB R10, R76, R33 ;  /* 0x000000214c0a723e */ /* 0x000fc400000000ff */
[----:B0-----:R-:W-:Y:S02]  /*1bc80*/  F2FP.F16.F32.PACK_AB R11, R69, R60 ;  /* 0x0000003c450b723e */ /* 0x001fe400000000ff */
[----:B------:R-:W-:Y:S02]  /*1bc90*/  LOP3.LUT R20, R20, R67, RZ, 0x3c, !PT ;  /* 0x0000004314147212 */ /* 0x000fe400078e3cff */
[----:B------:R-:W-:Y:S01]  /*1bca0*/  LOP3.LUT R24, R24, R71, RZ, 0x3c, !PT ;  /* 0x0000004718187212 */ /* 0x000fe200078e3cff */
[----:B------:R0:W-:Y:S01]  /*1bcb0*/  STSM.16.M88.4 [R58], R8 ;  /* 0x000000083a007844 */ /* 0x0001e20000000200 */
[----:B------:R-:W-:Y:S02]  /*1bcc0*/  MOV R21, R20 ;  /* 0x0000001400157202 */ /* 0x000fe40000000f00 */
[----:B------:R-:W-:Y:S02]  /*1bcd0*/  MOV R20, R24 ;  /* 0x0000001800147202 */ /* 0x000fe40000000f00 */
[----:B------:R-:W-:-:S02]  /*1bce0*/  ISETP.NE.U32.AND P1, PT, RZ, UR4, PT ;  /* 0x00000004ff007c0c */ /* 0x000fc4000bf25070 */
[----:B------:R-:W-:Y:S02]  /*1bcf0*/  F2FP.F16.F32.PACK_AB R12, R73, R36 ;  /* 0x00000024490c723e */ /* 0x000fe400000000ff */
[----:B------:R-:W-:Y:S02]  /*1bd00*/  F2FP.F16.F32.PACK_AB R13, R57, R46 ;  /* 0x0000002e390d723e */ /* 0x000fe400000000ff */
[----:B------:R-:W-:Y:S02]  /*1bd10*/  F2FP.F16.F32.PACK_AB R14, R74, R37 ;  /* 0x000000254a0e723e */ /* 0x000fe400000000ff */
[----:B------:R-:W-:Y:S02]  /*1bd20*/  F2FP.F16.F32.PACK_AB R15, R56, R43 ;  /* 0x0000002b380f723e */ /* 0x000fe400000000ff */
[----:B------:R-:W-:Y:S02]  /*1bd30*/  F2FP.F16.F32.PACK_AB R25, R51, R26 ;  /* 0x0000001a3319723e */ /* 0x000fe400000000ff */
[----:B0-----:R-:W-:Y:S01]  /*1bd40*/  IADD3 R8, P0, R50, UR4, RZ ;  /* 0x0000000432087c10 */ /* 0x001fe2000ff1e0ff */
[----:B------:R0:W-:Y:S01]  /*1bd50*/  STSM.16.M88.4 [R55], R12 ;  /* 0x0000000c37007844 */ /* 0x0001e20000000200 */
[----:B------:R-:W-:-:S02]  /*1bd60*/  F2FP.F16.F32.PACK_AB R24, R53, R40 ;  /* 0x000000283518723e */ /* 0x000fc400000000ff */
[----:B------:R-:W-:Y:S01]  /*1bd70*/  F2FP.F16.F32.PACK_AB R26, R52, R41 ;  /* 0x00000029341a723e */ /* 0x000fe200000000ff */
[----:B------:R-:W-:Y:S01]  /*1bd80*/  IMAD.MOV.U32 R41, RZ, RZ, RZ ;  /* 0x000000ffff297224 */ /* 0x000fe200078e00ff */
[----:B------:R-:W-:Y:S02]  /*1bd90*/  F2FP.F16.F32.PACK_AB R4, R49, R44 ;  /* 0x0000002c3104723e */ /* 0x000fe400000000ff */
[----:B------:R-:W-:Y:S01]  /*1bda0*/  F2FP.F16.F32.PACK_AB R5, R39, R34 ;  /* 0x000000222705723e */ /* 0x000fe200000000ff */
[----:B------:R0:W-:Y:S01]  /*1bdb0*/  STSM.16.M88.4 [R21], R24 ;  /* 0x0000001815007844 */ /* 0x0001e20000000200 */
[----:B------:R-:W-:Y:S02]  /*1bdc0*/  F2FP.F16.F32.PACK_AB R6, R48, R45 ;  /* 0x0000002d3006723e */ /* 0x000fe400000000ff */
[----:B------:R-:W-:Y:S02]  /*1bdd0*/  F2FP.F16.F32.PACK_AB R7, R42, R35 ;  /* 0x000000232a07723e */ /* 0x000fe400000000ff */
[----:B------:R-:W-:-:S02]  /*1bde0*/  ISETP.NE.AND.EX P1, PT, RZ, UR5, PT, P1 ;  /* 0x00000005ff007c0c */ /* 0x000fc4000bf25310 */
[----:B------:R-:W-:Y:S01]  /*1bdf0*/  IADD3.X R9, R31, UR5, RZ, P0, !PT ;  /* 0x000000051f097c10 */ /* 0x000fe200087fe4ff */
[----:B------:R-:W-:Y:S01]  /*1be00*/  ULDC.64 UR4, c[0x0][0xbe0] ;  /* 0x0002f80000047ab9 */ /* 0x000fe20000000a00 */
[----:B------:R0:W-:Y:S01]  /*1be10*/  STSM.16.M88.4 [R20], R4 ;  /* 0x0000000414007844 */ /* 0x0001e20000000200 */
[----:B------:R-:W-:Y:S01]  /*1be20*/  BAR.SYNC.DEFER_BLOCKING 0x1, 0x180 ;  /* 0x0046000000007b1d */ /* 0x000fe20000010000 */
[----:B------:R-:W-:-:S04]  /*1be30*/  ISETP.NE.U32.AND P0, PT, RZ, UR4, PT ;  /* 0x00000004ff007c0c */ /* 0x000fc8000bf05070 */
[----:B------:R-:W-:-:S13]  /*1be40*/  ISETP.NE.AND.EX P0, PT, RZ, UR5, PT, P0 ;  /* 0x00000005ff007c0c */ /* 0x000fda000bf05300 */
[----:B------:R-:W-:Y:S01]  /*1be50*/  @P0 IADD3 R50, P2, R50, UR4, RZ ;  /* 0x0000000432320c10 */ /* 0x000fe2000ff5e0ff */
[----:B------:R-:W-:Y:S02]  /*1be60*/  ULDC UR4, c[0x0][0xa88] ;  /* 0x0002a20000047ab9 */ /* 0x000fe40000000800 */
[----:B------:R-:W-:Y:S01]  /*1be70*/  IMAD.U32 R40, RZ, RZ, UR4 ;  /* 0x00000004ff287e24 */ /* 0x000fe2000f8e00ff */
[----:B------:R-:W-:Y:S01]  /*1be80*/  @P0 IADD3.X R51, R31, UR5, RZ, P2, !PT ;  /* 0x000000051f330c10 */ /* 0x000fe200097fe4ff */
[----:B------:R0:W5:Y:S04]  /*1be90*/  @P1 LDG.E R41, desc[UR6][R8.64] ;  /* 0x0000000608291981 */ /* 0x000168000c1e1900 */
[----:B------:R0:W5:Y:S01]  /*1bea0*/  @P0 LDG.E R40, desc[UR6][R50.64] ;  /* 0x0000000632280981 */ /* 0x000162000c1e1900 */
[----:B------:R-:W-:Y:S05]  /*1beb0*/  @P0 BRA `(.L_x_1994) ;  /* 0x0000000000140947 */ /* 0x000fea0003800000 */
[----:B------:R-:W-:Y:S05]  /*1bec0*/  @!P1 BRA `(.L_x_1994) ;  /* 0x0000000000109947 */ /* 0x000fea0003800000 */
[----:B------:R-:W-:Y:S02]  /*1bed0*/  ULDC.64 UR4, c[0x0][0x208] ;  /* 0x0000820000047ab9 */ /* 0x000fe40000000a00 */
[----:B0-----:R-:W2:Y:S04]  /*1bee0*/  LDG.E R5, desc[UR4][R8.64] ;  /* 0x0000000408057981 */ /* 0x001ea8000c1e1900 */
[----:B-----5:R-:W2:Y:S02]  /*1bef0*/  LDG.E R40, desc[UR4][R8.64+0x4] ;  /* 0x0000040408287981 */ /* 0x020ea4000c1e1900 */
[----:B--2---:R-:W-:-:S07]  /*1bf00*/  IMAD.IADD R40, R40, 0x1, -R5 ;  /* 0x0000000128287824 */ /* 0x004fce00078e0a05 */
.L_x_1994:
[----:B0-----:R-:W2:Y:S01]  /*1bf10*/  LDL.64 R4, [R1+0x70] ;  /* 0x0000700001047983 */ /* 0x001ea20000100a00 */
[----:B------:R-:W-:-:S03]  /*1bf20*/  ULDC.64 UR4, c[0x0][0xb70] ;  /* 0x0002dc0000047ab9 */ /* 0x000fc60000000a00 */
[----:B------:R-:W3:Y:S04]  /*1bf30*/  LDL R8, [R1+0x6c] ;  /* 0x00006c0001087983 */ /* 0x000ee80000100800 */
[----:B------:R-:W4:Y:S04]  /*1bf40*/  LDL.LU R50, [R1+0x7c] ;  /* 0x00007c0001327983 */ /* 0x000f280000300800 */
[----:B------:R-:W2:Y:S04]  /*1bf50*/  LDL.64 R48, [R1+0x70] ;  /* 0x0000700001307983 */ /* 0x000ea80000100a00 */
[----:B------:R-:W3:Y:S01]  /*1bf60*/  LDL.LU R46, [R1+0x84] ;  /* 0x00008400012e7983 */ /* 0x000ee20000300800 */
[--C-:B-----5:R-:W-:Y:S01]  /*1bf70*/  SHF.R.S32.HI R21, RZ, 0x1f, R41.reuse ;  /* 0x0000001fff157819 */ /* 0x120fe20000011429 */
[----:B------:R-:W-:Y:S01]  /*1bf80*/  IMAD.MOV.U32 R20, RZ, RZ, R41 ;  /* 0x000000ffff147224 */ /* 0x000fe200078e0029 */
[----:B------:R-:W-:Y:S01]  /*1bf90*/  SEL R44, R30, RZ, !P1 ;  /* 0x000000ff1e2c7207 */ /* 0x000fe20004800000 */
[----:B------:R-:W-:Y:S01]  /*1bfa0*/  ULDC.64 UR6, c[0x0][0x208] ;  /* 0x0000820000067ab9 */ /* 0x000fe20000000a00 */
[----:B------:R-:W-:-:S02]  /*1bfb0*/  SEL R45, R62, RZ, !P1 ;  /* 0x000000ff3e2d7207 */ /* 0x000fc40004800000 */
[----:B------:R-:W-:-:S05]  /*1bfc0*/  LOP3.LUT R47, R47, 0xffffff80, RZ, 0xc0, !PT ;  /* 0xffffff802f2f7812 */ /* 0x000fca00078ec0ff */
[----:B------:R-:W-:-:S05]  /*1bfd0*/  IMAD.IADD R47, R66, 0x1, -R47 ;  /* 0x00000001422f7824 */ /* 0x000fca00078e0a2f */
[----:B------:R-:W-:Y:S02]  /*1bfe0*/  LOP3.LUT P0, RZ, R47, 0x3, RZ, 0xc0, !PT ;  /* 0x000000032fff7812 */ /* 0x000fe4000780c0ff */
[----:B------:R-:W-:Y:S01]  /*1bff0*/  SHF.R.S32.HI R39, RZ, 0x1f, R38 ;  /* 0x0000001fff277819 */ /* 0x000fe20000011426 */
[----:B------:R-:W-:Y:S01]  /*1c000*/  BSSY B1, `(.L_x_1995) ;  /* 0x000006f000017945 */ /* 0x000fe20003800000 */
[----:B----4-:R-:W-:Y:S01]  /*1c010*/  SHF.R.S32.HI R43, RZ, 0x1f, R50 ;  /* 0x0000001fff2b7819 */ /* 0x010fe20000011432 */
[----:B--2---:R-:W-:-:S04]  /*1c020*/  IMAD.MOV.U32 R48, RZ, RZ, R4 ;  /* 0x000000ffff307224 */ /* 0x004fc800078e0004 */
[----:B------:R-:W-:Y:S02]  /*1c030*/  IMAD R4, R43, UR4, RZ ;  /* 0x000000042b047c24 */ /* 0x000fe4000f8e02ff */
[----:B------:R-:W-:Y:S02]  /*1c040*/  IMAD R5, R48, 0x20, R38 ;  /* 0x0000002030057824 */ /* 0x000fe400078e0226 */
[----:B------:R-:W-:Y:S02]  /*1c050*/  IMAD R7, R50, UR5, R4 ;  /* 0x0000000532077c24 */ /* 0x000fe4000f8e0204 */
[----:B------:R-:W-:-:S04]  /*1c060*/  IMAD.WIDE R2, R5, 0x2, R2 ;  /* 0x0000000205027825 */ /* 0x000fc800078e0202 */
[----:B------:R-:W-:Y:S01]  /*1c070*/  IMAD.WIDE.U32 R4, R50, UR4, R20 ;  /* 0x0000000432047c25 */ /* 0x000fe2000f8e0014 */
[----:B------:R-:W-:Y:S01]  /*1c080*/  ULDC.64 UR4, c[0x0][0xb78] ;  /* 0x0002de0000047ab9 */ /* 0x000fe20000000a00 */
[C---:B------:R-:W-:Y:S02]  /*1c090*/  IADD3 R29, P2, R2.reuse, 0x1800, RZ ;  /* 0x00001800021d7810 */ /* 0x040fe40007f5e0ff */
[----:B------:R-:W-:Y:S01]  /*1c0a0*/  IMAD.IADD R5, R5, 0x1, R7 ;  /* 0x0000000105057824 */ /* 0x000fe200078e0207 */
[----:B------:R-:W-:Y:S01]  /*1c0b0*/  IADD3 R25, P1, R2, 0x3000, RZ ;  /* 0x0000300002197810 */ /* 0x000fe20007f3e0ff */
[----:B------:R-:W-:Y:S01]  /*1c0c0*/  IMAD R6, R44, UR4, RZ ;  /* 0x000000042c067c24 */ /* 0x000fe2000f8e02ff */
[----:B------:R-:W-:Y:S01]  /*1c0d0*/  LOP3.LUT R28, R29, 0x180, RZ, 0xc0, !PT ;  /* 0x000001801d1c7812 */ /* 0x000fe200078ec0ff */
[----:B---3--:R-:W-:Y:S01]  /*1c0e0*/  IMAD R11, R46, 0xc0, R8 ;  /* 0x000000c02e0b7824 */ /* 0x008fe200078e0208 */
[----:B------:R-:W-:Y:S01]  /*1c0f0*/  IADD3 R13, P5, R2, 0x4800, RZ ;  /* 0x00004800020d7810 */ /* 0x000fe20007fbe0ff */
[----:B------:R-:W-:Y:S01]  /*1c100*/  IMAD.WIDE.U32 R4, R45, UR4, R4 ;  /* 0x000000042d047c25 */ /* 0x000fe2000f8e0004 */
[----:B------:R-:W-:-:S02]  /*1c110*/  SHF.R.U64 R28, R28, 0x3, RZ ;  /* 0x000000031c1c7819 */ /* 0x000fc400000012ff */
[----:B------:R-:W-:Y:S01]  /*1c120*/  SHF.R.S32.HI R7, RZ, 0x1f, R11 ;  /* 0x0000001fff077819 */ /* 0x000fe2000001140b */
[----:B------:R-:W-:Y:S01]  /*1c130*/  IMAD R6, R45, UR5, R6 ;  /* 0x000000052d067c24 */ /* 0x000fe2000f8e0206 */
[----:B------:R-:W-:Y:S01]  /*1c140*/  IADD3 R4, P3, R11, R4, RZ ;  /* 0x000000040b047210 */ /* 0x000fe20007f7e0ff */
[----:B------:R-:W-:Y:S01]  /*1c150*/  ULDC.64 UR4, c[0x0][0xb40] ;  /* 0x0002d00000047ab9 */ /* 0x000fe20000000a00 */
[----:B------:R-:W-:Y:S01]  /*1c160*/  LOP3.LUT R28, R28, R29, RZ, 0x3c, !PT ;  /* 0x0000001d1c1c7212 */ /* 0x000fe200078e3cff */
[----:B------:R-:W-:Y:S01]  /*1c170*/  IMAD.X R29, RZ, RZ, R3, P2 ;  /* 0x000000ffff1d7224 */ /* 0x000fe200010e0603 */
[----:B------:R-:W-:Y:S01]  /*1c180*/  IADD3.X R7, R7, R5, R6, P3, !PT ;  /* 0x0000000507077210 */ /* 0x000fe20001ffe406 */
[----:B------:R-:W-:Y:S01]  /*1c190*/  VIADD R5, R11, 0x8 ;  /* 0x000000080b057836 */ /* 0x000fe20000000000 */
[----:B------:R-:W-:Y:S02]  /*1c1a0*/  LEA R36, P3, R4, UR4, 0x2 ;  /* 0x0000000404247c11 */ /* 0x000fe4000f8610ff */
[----:B------:R-:W-:-:S02]  /*1c1b0*/  IADD3 R9, P4, R2, 0x6000, RZ ;  /* 0x0000600002097810 */ /* 0x000fc40007f9e0ff */
[----:B------:R-:W-:Y:S01]  /*1c1c0*/  LEA.HI.X R37, R4, UR5, R7, 0x2, P3 ;  /* 0x0000000504257c11 */ /* 0x000fe200098f1407 */
[----:B------:R-:W-:Y:S01]  /*1c1d0*/  ULDC.64 UR4, c[0x0][0xaa0] ;  /* 0x0002a80000047ab9 */ /* 0x000fe20000000a00 */
[C---:B------:R-:W-:Y:S02]  /*1c1e0*/  LOP3.LUT R4, R2.reuse, 0x180, RZ, 0xc0, !PT ;  /* 0x0000018002047812 */ /* 0x040fe400078ec0ff */
[----:B------:R-:W-:Y:S02]  /*1c1f0*/  IADD3 R7, P2, R2, 0x7800, RZ ;  /* 0x0000780002077810 */ /* 0x000fe40007f5e0ff */
[-C--:B------:R-:W-:Y:S02]  /*1c200*/  ISETP.GE.OR P3, PT, R11, R40.reuse, P0 ;  /* 0x000000280b00720c */ /* 0x080fe40000766670 */
[----:B------:R-:W-:Y:S02]  /*1c210*/  ISETP.GE.OR P0, PT, R5, R40, P0 ;  /* 0x000000280500720c */ /* 0x000fe40000706670 */
[----:B------:R-:W-:-:S02]  /*1c220*/  LOP3.LUT R24, R25, 0x180, RZ, 0xc0, !PT ;  /* 0x0000018019187812 */ /* 0x000fc400078ec0ff */
[----:B------:R-:W-:Y:S02]  /*1c230*/  LOP3.LUT R12, R13, 0x180, RZ, 0xc0, !PT ;  /* 0x000001800d0c7812 */ /* 0x000fe400078ec0ff */
[----:B------:R-:W-:Y:S02]  /*1c240*/  LOP3.LUT R8, R9, 0x180, RZ, 0xc0, !PT ;  /* 0x0000018009087812 */ /* 0x000fe400078ec0ff */
[----:B------:R-:W-:Y:S02]  /*1c250*/  SHF.R.U64 R5, R4, 0x3, RZ ;  /* 0x0000000304057819 */ /* 0x000fe400000012ff */
[----:B------:R-:W-:Y:S01]  /*1c260*/  LOP3.LUT R4, R7, 0x180, RZ, 0xc0, !PT ;  /* 0x0000018007047812 */ /* 0x000fe200078ec0ff */
[----:B------:R-:W-:Y:S01]  /*1c270*/  @!P3 STG.E desc[UR6][R36.64], R0 ;  /* 0x000000002400b986 */ /* 0x000fe2000c101906 */
[----:B------:R-:W-:Y:S02]  /*1c280*/  SHF.R.U64 R24, R24, 0x3, RZ ;  /* 0x0000000318187819 */ /* 0x000fe400000012ff */
[----:B------:R-:W-:Y:S01]  /*1c290*/  SHF.R.U64 R12, R12, 0x3, RZ ;  /* 0x000000030c0c7819 */ /* 0x000fe200000012ff */
[----:B------:R0:W-:Y:S01]  /*1c2a0*/  @!P0 STG.E desc[UR6][R36.64+0x20], R72 ;  /* 0x0000204824008986 */ /* 0x0001e2000c101906 */
[----:B------:R-:W-:-:S02]  /*1c2b0*/  SHF.R.U64 R8, R8, 0x3, RZ ;  /* 0x0000000308087819 */ /* 0x000fc400000012ff */
[----:B------:R-:W-:Y:S01]  /*1c2c0*/  SHF.R.U64 R4, R4, 0x3, RZ ;  /* 0x0000000304047819 */ /* 0x000fe200000012ff */
[----:B------:R-:W5:Y:S01]  /*1c2d0*/  LD.E.128 R28, desc[UR6][R28.64] ;  /* 0x000000061c1c7980 */ /* 0x000f62000c101d00 */
[----:B------:R-:W-:Y:S01]  /*1c2e0*/  LOP3.LUT R24, R24, R25, RZ, 0x3c, !PT ;  /* 0x0000001918187212 */ /* 0x000fe200078e3cff */
[--C-:B------:R-:W-:Y:S01]  /*1c2f0*/  IMAD.X R25, RZ, RZ, R3.reuse, P1 ;  /* 0x000000ffff197224 */ /* 0x100fe200008e0603 */
[----:B------:R-:W-:Y:S02]  /*1c300*/  LOP3.LUT R12, R12, R13, RZ, 0x3c, !PT ;  /* 0x0000000d0c0c7212 */ /* 0x000fe400078e3cff */
[----:B------:R-:W-:Y:S01]  /*1c310*/  LOP3.LUT R8, R8, R9, RZ, 0x3c, !PT ;  /* 0x0000000908087212 */ /* 0x000fe200078e3cff */
[--C-:B------:R-:W-:Y:S01]  /*1c320*/  IMAD.X R9, RZ, RZ, R3.reuse, P4 ;  /* 0x000000ffff097224 */ /* 0x100fe200020e0603 */
[----:B------:R-:W-:Y:S01]  /*1c330*/  LOP3.LUT R2, R5, R2, RZ, 0x3c, !PT ;  /* 0x0000000205027212 */ /* 0x000fe200078e3cff */
[----:B------:R-:W-:Y:S01]  /*1c340*/  IMAD.X R5, RZ, RZ, R3, P2 ;  /* 0x000000ffff057224 */ /* 0x000fe200010e0603 */
[----:B------:R-:W-:Y:S01]  /*1c350*/  IADD3.X R13, RZ, R3, RZ, P5, !PT ;  /* 0x00000003ff0d7210 */ /* 0x000fe20002ffe4ff */
[----:B------:R-:W5:Y:S01]  /*1c360*/  LD.E.128 R24, desc[UR6][R24.64] ;  /* 0x0000000618187980 */ /* 0x000f62000c101d00 */
[----:B------:R-:W-:-:S03]  /*1c370*/  LOP3.LUT R4, R4, R7, RZ, 0x3c, !PT ;  /* 0x0000000704047212 */ /* 0x000fc600078e3cff */
[----:B------:R1:W5:Y:S01]  /*1c380*/  LD.E.128 R32, desc[UR6][R2.64] ;  /* 0x0000000602207980 */ /* 0x000362000c101d00 */
[----:B------:R-:W-:-:S03]  /*1c390*/  SHF.R.S32.HI R49, RZ, 0x1f, R48 ;  /* 0x0000001fff317819 */ /* 0x000fc60000011430 */
        /* <DEDUP_REMOVED lines=10> */
[----:B------:R-:W-:-:S03]  /*1c440*/  IMAD.WIDE.U32 R20, R41, UR4, R38 ;  /* 0x0000000429147c25 */ /* 0x000fc6000f8e0026 */
[----:B------:R3:W-:Y:S01]  /*1c450*/  STL [R1+0x74], R49 ;  /* 0x0000743101007387 */ /* 0x0007e20000100800 */
[----:B------:R-:W-:Y:S01]  /*1c460*/  IMAD R41, R41, UR5, R42 ;  /* 0x0000000529297c24 */ /* 0x000fe2000f8e022a */
[----:B------:R-:W-:Y:S01]  /*1c470*/  ULDC.64 UR4, c[0x0][0xae0] ;  /* 0x0002b80000047ab9 */ /* 0x000fe20000000a00 */
[----:B------:R-:W-:Y:S02]  /*1c480*/  IMAD R39, R46, -0xc0, R40 ;  /* 0xffffff402e277824 */ /* 0x000fe400078e0228 */
[----:B-1----:R-:W-:Y:S02]  /*1c490*/  IMAD R2, R43, UR4, RZ ;  /* 0x000000042b027c24 */ /* 0x002fe4000f8e02ff */
[----:B------:R-:W-:Y:S01]  /*1c4a0*/  IMAD.IADD R21, R21, 0x1, R41 ;  /* 0x0000000115157824 */ /* 0x000fe200078e0229 */
[----:B------:R-:W-:Y:S01]  /*1c4b0*/  ISETP.GE.AND P0, PT, R48, R39, PT ;  /* 0x000000273000720c */ /* 0x000fe20003f06270 */
[----:B0-----:R-:W-:Y:S02]  /*1c4c0*/  IMAD R37, R50, UR5, R2 ;  /* 0x0000000532257c24 */ /* 0x001fe4000f8e0202 */
[----:B------:R-:W-:-:S02]  /*1c4d0*/  VIADD R0, R16, 0x31c20 ;  /* 0x00031c2010007836 */ /* 0x000fc40000000000 */
[----:B------:R-:W-:Y:S01]  /*1c4e0*/  IMAD.WIDE.U32 R2, R50, UR4, R20 ;  /* 0x0000000432027c25 */ /* 0x000fe2000f8e0014 */
[----:B------:R-:W-:-:S03]  /*1c4f0*/  ULDC.64 UR4, c[0x0][0xae8] ;  /* 0x0002ba0000047ab9 */ /* 0x000fc60000000a00 */
[----:B------:R-:W-:Y:S01]  /*1c500*/  VIADD R36, R48, 0x60 ;  /* 0x0000006030247836 */ /* 0x000fe20000000000 */
[----:B------:R-:W-:Y:S01]  /*1c510*/  PRMT R0, RZ, 0x654, R0 ;  /* 0x00000654ff007816 */ /* 0x000fe20000000000 */
[----:B------:R-:W-:Y:S02]  /*1c520*/  IMAD.IADD R3, R3, 0x1, R37 ;  /* 0x0000000103037824 */ /* 0x000fe400078e0225 */
[----:B------:R-:W-:Y:S01]  /*1c530*/  IMAD R20, R44, UR4, RZ ;  /* 0x000000042c147c24 */ /* 0x000fe2000f8e02ff */
[----:B------:R-:W-:Y:S01]  /*1c540*/  ISETP.GE.AND P3, PT, R36, R39, PT ;  /* 0x000000272400720c */ /* 0x000fe20003f66270 */
[C---:B------:R-:W-:Y:S01]  /*1c550*/  IMAD.WIDE.U32 R36, R45.reuse, UR4, R2 ;  /* 0x000000042d247c25 */ /* 0x040fe2000f8e0002 */
[----:B--2---:R3:W-:Y:S03]  /*1c560*/  SYNCS.ARRIVE.TRANS64.RED.A1T0 RZ, [R0+URZ], RZ ;  /* 0x000000ff00ff79a7 */ /* 0x0047e6000810043f */
[----:B------:R-:W-:-:S02]  /*1c570*/  IMAD R39, R45, UR5, R20 ;  /* 0x000000052d277c24 */ /* 0x000fc4000f8e0214 */
[----:B------:R-:W-:-:S04]  /*1c580*/  IMAD.WIDE R20, R46, 0xc0, R48 ;  /* 0x000000c02e147825 */ /* 0x000fc800078e0230 */
[----:B------:R-:W-:Y:S01]  /*1c590*/  IMAD.IADD R43, R37, 0x1, R39 ;  /* 0x00000001252b7824 */ /* 0x000fe200078e0227 */
[----:B---3--:R-:W-:Y:S06]  /*1c5a0*/  @P0 BRA `(.L_x_1996) ;  /* 0x0000000000500947 */ /* 0x008fec0003800000 */
        /* <DEDUP_REMOVED lines=20> */
.L_x_1996:
[----:B------:R-:W-:Y:S05]  /*1c6f0*/  BSYNC B1 ;  /* 0x0000000000017941 */ /* 0x000fea0003800000 */
.L_x_1995:
[----:B------:R-:W-:Y:S05]  /*1c700*/  @P3 BRA `(.L_x_1997) ;  /* 0x0000000800583947 */ /* 0x000fea0003800000 */
[----:B0----5:R-:W-:Y:S01]  /*1c710*/  IADD3 R9, P0, R20, 0x60, RZ ;  /* 0x0000006014097810 */ /* 0x021fe20007f1e0ff */
[----:B------:R-:W-:Y:S01]  /*1c720*/  ULDC.64 UR4, c[0x0][0xad8] ;  /* 0x0002b60000047ab9 */ /* 0x000fe20000000a00 */
[----:B------:R-:W-:Y:S01]  /*1c730*/  IMAD.MOV.U32 R2, RZ, RZ, R36 ;  /* 0x000000ffff027224 */ /* 0x000fe200078e0024 */
[----:B------:R-:W-:Y:S01]  /*1c740*/  ULDC.64 UR6, c[0x0][0xa80] ;  /* 0x0002a00000067ab9 */ /* 0x000fe20000000a00 */
[----:B------:R-:W-:Y:S01]  /*1c750*/  IMAD.MOV.U32 R3, RZ, RZ, R43 ;  /* 0x000000ffff037224 */ /* 0x000fe200078e002b */
[----:B------:R-:W-:Y:S01]  /*1c760*/  IADD3 R0, R38, 0x20, RZ ;  /* 0x0000002026007810 */ /* 0x000fe20007ffe0ff */
[----:B------:R-:W-:Y:S01]  /*1c770*/  IMAD.X R20, RZ, RZ, R21, P0 ;  /* 0x000000ffff147224 */ /* 0x000fe200000e0615 */
[----:B------:R-:W-:Y:S01]  /*1c780*/  ULDC.64 UR8, c[0x0][0x208] ;  /* 0x0000820000087ab9 */ /* 0x000fe20000000a00 */
[----:B------:R-:W-:-:S04]  /*1c790*/  IMAD.WIDE.U32 R2, R9, UR4, R2 ;  /* 0x0000000409027c25 */ /* 0x000fc8000f8e0002 */
[----:B------:R-:W-:Y:S01]  /*1c7a0*/  IMAD R20, R20, UR4, RZ ;  /* 0x0000000414147c24 */ /* 0x000fe2000f8e02ff */
[----:B------:R-:W-:Y:S01]  /*1c7b0*/  ULDC UR4, c[0x0][0xa8c] ;  /* 0x0002a30000047ab9 */ /* 0x000fe20000000800 */
[----:B------:R-:W-:Y:S02]  /*1c7c0*/  LEA R8, P0, R2, UR6, 0x1 ;  /* 0x0000000602087c11 */ /* 0x000fe4000f8008ff */
[----:B------:R-:W-:Y:S01]  /*1c7d0*/  IMAD R9, R9, UR5, R20 ;  /* 0x0000000509097c24 */ /* 0x000fe2000f8e0214 */
[C---:B------:R-:W-:Y:S01]  /*1c7e0*/  ISETP.GE.AND P1, PT, R38.reuse, UR4, PT ;  /* 0x0000000426007c0c */ /* 0x040fe2000bf26270 */
[----:B------:R-:W-:Y:S01]  /*1c7f0*/  VIADD R38, R38, 0x40 ;  /* 0x0000004026267836 */ /* 0x000fe20000000000 */
[----:B------:R-:W-:Y:S01]  /*1c800*/  ISETP.GE.AND P2, PT, R0, UR4, PT ;  /* 0x0000000400007c0c */ /* 0x000fe2000bf46270 */
[----:B------:R-:W-:-:S05]  /*1c810*/  IMAD.IADD R3, R3, 0x1, R9 ;  /* 0x0000000103037824 */ /* 0x000fca00078e0209 */
[----:B------:R-:W-:Y:S02]  /*1c820*/  LEA.HI.X R9, R2, UR7, R3, 0x1, P0 ;  /* 0x0000000702097c11 */ /* 0x000fe400080f0c03 */
[----:B------:R-:W-:-:S03]  /*1c830*/  ISETP.GE.AND P0, PT, R38, UR4, PT ;  /* 0x0000000426007c0c */ /* 0x000fc6000bf06270 */
[----:B------:R1:W-:Y:S04]  /*1c840*/  @!P1 STG.E.128 desc[UR8][R8.64], R28 ;  /* 0x0000001c08009986 */ /* 0x0003e8000c101d08 */
[----:B------:R1:W-:Y:S06]  /*1c850*/  @!P2 STG.E.128 desc[UR8][R8.64+0x40], R12 ;  /* 0x0000400c0800a986 */ /* 0x0003ec000c101d08 */
[----:B------:R-:W-:Y:S05]  /*1c860*/  @P0 BRA `(.L_x_1997) ;  /* 0x0000000800000947 */ /* 0x000fea0003800000 */
[----:B------:R-:W-:Y:S02]  /*1c870*/  ULDC.64 UR4, c[0x0][0x208] ;  /* 0x0000820000047ab9 */ /* 0x000fe40000000a00 */
[----:B------:R2:W-:Y:S01]  /*1c880*/  STG.E.128 desc[UR4][R8.64+0x80], R4 ;  /* 0x0000800408007986 */ /* 0x0005e2000c101d04 */
[----:B------:R-:W-:Y:S05]  /*1c890*/  BRA `(.L_x_1997) ;  /* 0x0000000400f47947 */ /* 0x000fea0003800000 */
.L_x_1993:
[----:B------:R-:W-:Y:S01]  /*1c8a0*/  ULDC.64 UR4, c[0x0][0xbd8] ;  /* 0x0002f60000047ab9 */ /* 0x000fe20000000a00 */
[----:B------:R-:W-:Y:S01]  /*1c8b0*/  IMAD.MOV.U32 R7, RZ, RZ, RZ ;  /* 0x000000ffff077224 */ /* 0x000fe200078e00ff */
[----:B------:R-:W-:Y:S01]  /*1c8c0*/  ISETP.NE.U32.AND P0, PT, RZ, UR4, PT ;  /* 0x00000004ff007c0c */ /* 0x000fe2000bf05070 */
[----:B------:R-:W-:Y:S01]  /*1c8d0*/  ULDC.64 UR6, c[0x0][0x208] ;  /* 0x0000820000067ab9 */ /* 0x000fe20000000a00 */
[----:B------:R-:W-:Y:S02]  /*1c8e0*/  IADD3 R2, P1, R50, UR4, RZ ;  /* 0x0000000432027c10 */ /* 0x000fe4000ff3e0ff */
[----:B------:R-:W-:Y:S02]  /*1c8f0*/  ISETP.NE.AND.EX P0, PT, RZ, UR5, PT, P0 ;  /* 0x00000005ff007c0c */ /* 0x000fe4000bf05300 */
[----:B------:R-:W-:Y:S01]  /*1c900*/  IADD3.X R3, R31, UR5, RZ, P1, !PT ;  /* 0x000000051f037c10 */ /* 0x000fe20008ffe4ff */
[----:B------:R-:W-:Y:S02]  /*1c910*/  ULDC.64 UR4, c[0x0][0xbe0] ;  /* 0x0002f80000047ab9 */ /* 0x000fe40000000a00 */
[----:B------:R-:W-:-:S04]  /*1c920*/  ISETP.NE.U32.AND P1, PT, RZ, UR4, PT ;  /* 0x00000004ff007c0c */ /* 0x000fc8000bf25070 */
[----:B------:R-:W-:-:S04]  /*1c930*/  ISETP.NE.AND.EX P1, PT, RZ, UR5, PT, P1 ;  /* 0x00000005ff007c0c */ /* 0x000fc8000bf25310 */
[----:B------:R0:W5:Y:S09]  /*1c940*/  @P0 LDG.E R7, desc[UR6][R2.64] ;  /* 0x0000000602070981 */ /* 0x000172000c1e1900 */
[----:B------:R-:W-:Y:S01]  /*1c950*/  @P1 IADD3 R50, P2, R50, UR4, RZ ;  /* 0x0000000432321c10 */ /* 0x000fe2000ff5e0ff */
[----:B------:R-:W-:-:S02]  /*1c960*/  ULDC UR4, c[0x0][0xa88] ;  /* 0x0002a20000047ab9 */ /* 0x000fc40000000800 */
[----:B------:R-:W-:Y:S01]  /*1c970*/  IMAD.U32 R0, RZ, RZ, UR4 ;  /* 0x00000004ff007e24 */ /* 0x000fe2000f8e00ff */
[----:B------:R-:W-:Y:S02]  /*1c980*/  @P1 IADD3.X R51, R31, UR5, RZ, P2, !PT ;  /* 0x000000051f331c10 */ /* 0x000fe400097fe4ff */
[----:B------:R-:W-:-:S03]  /*1c990*/  ISETP.GT.AND P2, PT, R66, 0xbf, PT ;  /* 0x000000bf4200780c */ /* 0x000fc60003f44270 */
[----:B------:R0:W5:Y:S01]  /*1c9a0*/  @P1 LDG.E R0, desc[UR6][R50.64] ;  /* 0x0000000632001981 */ /* 0x000162000c1e1900 */
[----:B------:R-:W-:Y:S09]  /*1c9b0*/  @P1 BRA `(.L_x_1998) ;  /* 0x0000000000141947 */ /* 0x000ff20003800000 */
[----:B------:R-:W-:Y:S05]  /*1c9c0*/  @!P0 BRA `(.L_x_1998) ;  /* 0x0000000000108947 */ /* 0x000fea0003800000 */
[----:B------:R-:W-:Y:S02]  /*1c9d0*/  ULDC.64 UR4, c[0x0][0x208] ;  /* 0x0000820000047ab9 */ /* 0x000fe40000000a00 */
[----:B------:R-:W2:Y:S04]  /*1c9e0*/  LDG.E R5, desc[UR4][R2.64] ;  /* 0x0000000402057981 */ /* 0x000ea8000c1e1900 */
[----:B-----5:R-:W2:Y:S02]  /*1c9f0*/  LDG.E R0, desc[UR4][R2.64+0x4] ;  /* 0x0000040402007981 */ /* 0x020ea4000c1e1900 */
[----:B--2---:R-:W-:-:S07]  /*1ca00*/  IMAD.IADD R0, R0, 0x1, -R5 ;  /* 0x0000000100007824 */ /* 0x004fce00078e0a05 */
.L_x_1998:
[----:B-1----:R-:W2:Y:S04]  /*1ca10*/  LDL R9, [R1+0x7c] ;  /* 0x00007c0001097983 */ /* 0x002ea80000100800 */
[----:B------:R1:W5:Y:S01]  /*1ca20*/  LDL R10, [R1+0x84] ;  /* 0x00008400010a7983 */ /* 0x0003620000100800 */
[----:B------:R-:W-:Y:S01]  /*1ca30*/  BSSY B1, `(.L_x_1999) ;  /* 0x000001e000017945 */ /* 0x000fe20003800000 */
[----:B------:R-:W-:Y:S02]  /*1ca40*/  SHF.R.S32.HI R39, RZ, 0x1f, R38 ;  /* 0x0000001fff277819 */ /* 0x000fe40000011426 */
[----:B------:R-:W-:Y:S02]  /*1ca50*/  SEL R11, R62, RZ, !P0 ;  /* 0x000000ff3e0b7207 */ /* 0x000fe40004000000 */
[----:B------:R-:W-:-:S02]  /*1ca60*/  SEL R30, R30, RZ, !P0 ;  /* 0x000000ff1e1e7207 */ /* 0x000fc40004000000 */
[----:B-----5:R-:W-:Y:S02]  /*1ca70*/  SHF.R.S32.HI R6, RZ, 0x1f, R7 ;  /* 0x0000001fff067819 */ /* 0x020fe40000011407 */
[----:B--2---:R-:W-:Y:S01]  /*1ca80*/  SHF.R.S32.HI R8, RZ, 0x1f, R9 ;  /* 0x0000001fff087819 */ /* 0x004fe20000011409 */
[----:B-1----:R-:W-:Y:S06]  /*1ca90*/  @P2 BRA `(.L_x_2000) ;  /* 0x00000000005c2947 */ /* 0x002fec0003800000 */
[----:B0-----:R-:W0:Y:S02]  /*1caa0*/  S2R R2, SR_TID.X ;  /* 0x0000000000027919 */ /* 0x001e240000002100 */
[----:B0-----:R-:W-:-:S04]  /*1cab0*/  IMAD R2, R10, 0xc0, R2 ;  /* 0x000000c00a027824 */ /* 0x001fc800078e0202 */
[----:B------:R-:W-:-:S05]  /*1cac0*/  VIADD R3, R2, 0xffffff80 ;  /* 0xffffff8002037836 */ /* 0x000fca0000000000 */
[----:B------:R-:W-:-:S13]  /*1cad0*/  ISETP.GE.AND P0, PT, R3, R0, PT ;  /* 0x000000000300720c */ /* 0x000fda0003f06270 */
[----:B------:R-:W-:Y:S05]  /*1cae0*/  @P0 BRA `(.L_x_2000) ;  /* 0x0000000000480947 */ /* 0x000fea0003800000 */
[C---:B------:R-:W-:Y:S01]  /*1caf0*/  IADD3 R2, P0, R3.reuse, R7, RZ ;  /* 0x0000000703027210 */ /* 0x040fe20007f1e0ff */
[----:B------:R-:W-:Y:S01]  /*1cb00*/  ULDC.64 UR4, c[0x0][0xb70] ;  /* 0x0002dc0000047ab9 */ /* 0x000fe20000000a00 */
[----:B------:R-:W-:Y:S01]  /*1cb10*/  ULDC.64 UR6, c[0x0][0x208] ;  /* 0x0000820000067ab9 */ /* 0x000fe20000000a00 */
        /* <DEDUP_REMOVED lines=15> */
.L_x_2000:
[----:B------:R-:W-:Y:S05]  /*1cc10*/  BSYNC B1 ;  /* 0x0000000000017941 */ /* 0x000fea0003800000 */
.L_x_1999:
[----:B------:R-:W2:Y:S01]  /*1cc20*/  LDL.64 R12, [R1+0x70] ;  /* 0x00007000010c7983 */ /* 0x000ea20000100a00 */
[----:B------:R-:W-:Y:S01]  /*1cc30*/  ULDC.64 UR4, c[0x0][0xaa0] ;  /* 0x0002a80000047ab9 */ /* 0x000fe20000000a00 */
[----:B------:R-:W-:Y:S01]  /*1cc40*/  BSSY B1, `(.L_x_2001) ;  /* 0x000002b000017945 */ /* 0x000fe20003800000 */
[----:B-1----:R-:W-:Y:S02]  /*1cc50*/  IMAD R4, R6, UR4, RZ ;  /* 0x0000000406047c24 */ /* 0x002fe4000f8e02ff */
[----:B0-----:R-:W-:-:S04]  /*1cc60*/  IMAD.WIDE.U32 R2, R7, UR4, R38 ;  /* 0x0000000407027c25 */ /* 0x001fc8000f8e0026 */
        /* <DEDUP_REMOVED lines=8> */
[----:B------:R-:W-:Y:S02]  /*1ccf0*/  IMAD.IADD R3, R3, 0x1, R5 ;  /* 0x0000000103037824 */ /* 0x000fe400078e0205 */
[----:B------:R-:W-:-:S04]  /*1cd00*/  IMAD R0, R30, UR4, RZ ;  /* 0x000000041e007c24 */ /* 0x000fc8000f8e02ff */
[----:B------:R-:W-:Y:S01]  /*1cd10*/  IMAD R9, R11, UR5, R0 ;  /* 0x000000050b097c24 */ /* 0x000fe2000f8e0200 */
[C---:B--2---:R-:W-:Y:S01]  /*1cd20*/  ISETP.GE.AND P0, PT, R12.reuse, R4, PT ;  /* 0x000000040c00720c */ /* 0x044fe20003f06270 */
        /* <DEDUP_REMOVED lines=20> */
[----:B------:R-:W-:Y:S01]  /*1ce70*/  ULDC.64 UR6, c[0x0][0xa80] ;  /* 0x0002a00000067ab9 */ /* 0x000fe20000000a00 */
[----:B------:R-:W-:-:S02]  /*1ce80*/  ULDC.64 UR8, c[0x0][0x208] ;  /* 0x0000820000087ab9 */ /* 0x000fc40000000a00 */
[----:B------:R-:W-:Y:S01]  /*1ce90*/  IMAD.IADD R3, R3, 0x1, R9 ;  /* 0x0000000103037824 */ /* 0x000fe200078e0209 */
[----:B------:R-:W-:-:S04]  /*1cea0*/  LEA R8, P0, R2, UR6, 0x1 ;  /* 0x0000000602087c11 */ /* 0x000fc8000f8008ff */
[----:B------:R-:W-:-:S05]  /*1ceb0*/  LEA.HI.X R9, R2, UR7, R3, 0x1, P0 ;  /* 0x0000000702097c11 */ /* 0x000fca00080f0c03 */
[----:B------:R0:W-:Y:S04]  /*1cec0*/  @!P2 STG.E.128 desc[UR8][R8.64], RZ ;  /* 0x000000ff0800a986 */ /* 0x0001e8000c101d08 */
[----:B------:R0:W-:Y:S04]  /*1ced0*/  @!P3 STG.E.128 desc[UR8][R8.64+0x40], RZ ;  /* 0x000040ff0800b986 */ /* 0x0001e8000c101d08 */
[----:B------:R0:W-:Y:S02]  /*1cee0*/  @!P4 STG.E.128 desc[UR8][R8.64+0x80], RZ ;  /* 0x000080ff0800c986 */ /* 0x0001e4000c101d08 */
.L_x_2002:
[----:B------:R-:W-:Y:S05]  /*1cef0*/  BSYNC B1 ;  /* 0x0000000000017941 */ /* 0x000fea0003800000 */
.L_x_2001:
[----:B------:R-:W-:Y:S05]  /*1cf00*/  @P1 BRA `(.L_x_1997) ;  /* 0x0000000000581947 */ /* 0x000fea0003800000 */
[----:B------:R-:W-:Y:S01]  /*1cf10*/  IADD3 R5, P0, R6, 0x60, RZ ;  /* 0x0000006006057810 */ /* 0x000fe20007f1e0ff */
[----:B------:R-:W-:Y:S01]  /*1cf20*/  ULDC UR4, c[0x0][0xa8c] ;  /* 0x0002a30000047ab9 */ /* 0x000fe20000000800 */
[----:B------:R-:W-:Y:S01]  /*1cf30*/  ULDC.64 UR6, c[0x0][0xad8] ;  /* 0x0002b60000067ab9 */ /* 0x000fe20000000a00 */
[----:B------:R-:W-:Y:S01]  /*1cf40*/  IMAD.MOV.U32 R2, RZ, RZ, R4 ;  /* 0x000000ffff027224 */ /* 0x000fe200078e0004 */
[C---:B------:R-:W-:Y:S01]  /*1cf50*/  ISETP.GE.AND P1, PT, R38.reuse, UR4, PT ;  /* 0x0000000426007c0c */ /* 0x040fe2000bf26270 */
[----:B------:R-:W-:Y:S01]  /*1cf60*/  IMAD.X R6, RZ, RZ, R7, P0 ;  /* 0x000000ffff067224 */ /* 0x000fe200000e0607 */
[----:B------:R-:W-:Y:S01]  /*1cf70*/  ULDC.64 UR8, c[0x0][0x208] ;  /* 0x0000820000087ab9 */ /* 0x000fe20000000a00 */
        /* <DEDUP_REMOVED lines=15> */
.L_x_1997:
[----:B------:R-:W-:Y:S05]  /*1d070*/  BSYNC B0 ;  /* 0x0000000000007941 */ /* 0x000fea0003800000 */
.L_x_1992:
[----:B------:R-:W4:Y:S01]  /*1d080*/  LDL R0, [R1+0x34] ;  /* 0x0000340001007983 */ /* 0x000f220000100800 */
[----:B------:R-:W-:Y:S02]  /*1d090*/  ULDC UR4, c[0x0][0xc14] ;  /* 0x0003050000047ab9 */ /* 0x000fe40000000800 */
[----:B----4-:R-:W-:-:S13]  /*1d0a0*/  ISETP.GE.AND P0, PT, R0, UR4, PT ;  /* 0x0000000400007c0c */ /* 0x010fda000bf06270 */
[----:B------:R-:W-:Y:S05]  /*1d0b0*/  @!P0 BRA `(.L_x_2003) ;  /* 0xfffffe4000388947 */ /* 0x000fea000383ffff */
[----:B------:R-:W-:Y:S05]  /*1d0c0*/  BRA `(.L_x_1853) ;  /* 0x0000005800b47947 */ /* 0x000fea0003800000 */
.L_x_1851:
[----:B------:R-:W-:-:S08]  /*1d0d0*/  NOP ;  /* 0x0000000000007918 */ /* 0x000fd00000000000 */
[----:B------:R-:W0:-:S00]  /*1d0e0*/  USETMAXREG.DEALLOC.CTAPOOL 0x20 ;  /* 0x00000020000079c8 */ /* 0x000e0000080e0500 */
[----:B0-----:R-:W-:-:S06]  /*1d0f0*/  LOP3.LUT R0, R0, 0x3, RZ, 0xc0, !PT ;  /* 0x0000000300007812 */ /* 0x001fcc00078ec0ff */
[----:B------:R-:W0:Y:S02]  /*1d100*/  SHFL.IDX PT, R0, R0, RZ, 0x1f ;  /* 0x00001fff00007589 */ /* 0x000e2400000e0000 */
[----:B0-----:R-:W-:-:S13]  /*1d110*/  ISETP.NE.AND P0, PT, R0, RZ, PT ;  /* 0x000000ff0000720c */ /* 0x001fda0003f05270 */
[----:B------:R-:W-:Y:S05]  /*1d120*/  @P0 BRA `(.L_x_1853) ;  /* 0x00000058009c0947 */ /* 0x000fea0003800000 */
[----:B------:R-:W2:Y:S01]  /*1d130*/  LDL.LU R7, [R1+0x60] ;  /* 0x0000600001077983 */ /* 0x000ea20000300800 */
[----:B------:R-:W-:Y:S01]  /*1d140*/  ULDC UR5, c[0x0][0xc14] ;  /* 0x0003050000057ab9 */ /* 0x000fe20000000800 */
[----:B------:R-:W0:Y:S01]  /*1d150*/  S2R R2, SR_TID.X ;  /* 0x0000000000027919 */ /* 0x000e220000002100 */
[----:B------:R-:W-:Y:S01]  /*1d160*/  IMAD.MOV.U32 R0, RZ, RZ, RZ ;  /* 0x000000ffff007224 */ /* 0x000fe200078e00ff */
[----:B------:R-:W-:Y:S01]  /*1d170*/  ULDC.64 UR6, c[0x0][0x208] ;  /* 0x0000820000067ab9 */ /* 0x000fe20000000a00 */
        /* <DEDUP_REMOVED lines=16> */
[----:B------:R-:W0:Y:S01]  /*1d280*/  S2UR UR6, SR_CTAID.X ;  /* 0x00000000000679c3 */ /* 0x000e220000002500 */
[----:B------:R-:W-:Y:S01]  /*1d290*/  MOV R16, RZ ;  /* 0x000000ff00107202 */ /* 0x000fe20000000f00 */
[----:B------:R-:W-:Y:S01]  /*1d2a0*/  IMAD.MOV.U32 R19, RZ, RZ, RZ ;  /* 0x000000ffff137224 */ /* 0x000fe200078e00ff */
[----:B--2---:R-:W1:Y:S02]  /*1d2b0*/  SHFL.UP PT, R4, R0, 0x1, RZ ;  /* 0x0420000000047989 */ /* 0x004e6400000e00ff */
[----:B-1----:R-:W-:-:S05]  /*1d2c0*/  SEL R5, R4, RZ, P1 ;  /* 0x000000ff04057207 */ /* 0x002fca0000800000 */
[----:B------:R-:W-:-:S05]  /*1d2d0*/  IMAD.IADD R5, R0, 0x1, R5 ;  /* 0x0000000100057824 */ /* 0x000fca00078e0205 */
[----:B------:R-:W1:Y:S02]  /*1d2e0*/  SHFL.UP PT, R4, R5, 0x2, RZ ;  /* 0x0440000005047989 */ /* 0x000e6400000e00ff */
[----:B-1----:R-:W-:-:S05]  /*1d2f0*/  SEL R4, R4, RZ, P0 ;  /* 0x000000ff04047207 */ /* 0x002fca0000000000 */
[----:B------:R-:W-:-:S05]  /*1d300*/  IMAD.IADD R4, R5, 0x1, R4 ;  /* 0x0000000105047824 */ /* 0x000fca00078e0204 */
[----:B------:R-:W1:Y:S01]  /*1d310*/  SHFL.UP PT, R6, R4, 0x4, RZ ;  /* 0x0480000004067989 */ /* 0x000e6200000e00ff */
[----:B------:R-:W-:-:S04]  /*1d320*/  ISETP.GE.U32.AND P0, PT, R28, 0x4, PT ;  /* 0x000000041c00780c */ /* 0x000fc80003f06070 */
[----:B-1----:R-:W-:-:S05]  /*1d330*/  SEL R3, R6, RZ, P0 ;  /* 0x000000ff06037207 */ /* 0x002fca0000000000 */
[----:B------:R-:W-:-:S05]  /*1d340*/  IMAD.IADD R3, R4, 0x1, R3 ;  /* 0x0000000104037824 */ /* 0x000fca00078e0203 */
[----:B------:R-:W1:Y:S01]  /*1d350*/  SHFL.UP PT, R2, R3, 0x8, RZ ;  /* 0x0500000003027989 */ /* 0x000e6200000e00ff */
[----:B------:R-:W-:Y:S02]  /*1d360*/  @P0 LOP3.LUT R7, R7, 0x8, RZ, 0xfc, !PT ;  /* 0x0000000807070812 */ /* 0x000fe400078efcff */
[----:B------:R-:W-:-:S04]  /*1d370*/  ISETP.GE.U32.AND P0, PT, R28, 0x8, PT ;  /* 0x000000081c00780c */ /* 0x000fc80003f06070 */
[----:B-1----:R-:W-:-:S05]  /*1d380*/  SEL R2, R2, RZ, P0 ;  /* 0x000000ff02027207 */ /* 0x002fca0000000000 */
[----:B------:R-:W-:-:S05]  /*1d390*/  IMAD.IADD R2, R3, 0x1, R2 ;  /* 0x0000000103027824 */ /* 0x000fca00078e0202 */
[----:B------:R-:W1:Y:S01]  /*1d3a0*/  SHFL.UP PT, R5, R2, 0x10, RZ ;  /* 0x0600000002057989 */ /* 0x000e6200000e00ff */
[----:B------:R-:W-:-:S04]  /*1d3b0*/  LOP3.LUT R7, R7, 0xfffffffb, RZ, 0xc0, !PT ;  /* 0xfffffffb07077812 */ /* 0x000fc800078ec0ff */
[----:B------:R-:W-:Y:S02]  /*1d3c0*/  @P0 LOP3.LUT R7, R7, 0x4, RZ, 0xfc, !PT ;  /* 0x0000000407070812 */ /* 0x000fe400078efcff */
[----:B------:R-:W-:-:S04]  /*1d3d0*/  ISETP.GE.U32.AND P0, PT, R28, 0x10, PT ;  /* 0x000000101c00780c */ /* 0x000fc80003f06070 */
[----:B-1----:R-:W-:-:S05]  /*1d3e0*/  SEL R5, R5, RZ, P0 ;  /* 0x000000ff05057207 */ /* 0x002fca0000000000 */
[----:B------:R-:W-:-:S05]  /*1d3f0*/  IMAD.IADD R5, R2, 0x1, R5 ;  /* 0x0000000102057824 */ /* 0x000fca00078e0205 */
[----:B------:R-:W1:Y:S01]  /*1d400*/  SHFL.IDX PT, R4, R5, 0x1f, 0x1f ;  /* 0x03e01f0005047f89 */ /* 0x000e6200000e0000 */
[----:B------:R-:W-:-:S04]  /*1d410*/  LOP3.LUT R7, R7, 0xfffffffd, RZ, 0xc0, !PT ;  /* 0xfffffffd07077812 */ /* 0x000fc800078ec0ff */
[----:B------:R-:W-:-:S05]  /*1d420*/  @P0 LOP3.LUT R7, R7, 0x2, RZ, 0xfc, !PT ;  /* 0x0000000207070812 */ /* 0x000fca00078efcff */
[----:B------:R2:W-:Y:S01]  /*1d430*/  STL [R1+0x60], R7 ;  /* 0x0000600701007387 */ /* 0x0005e20000100800 */
[----:B-1----:R-:W-:-:S05]  /*1d440*/  IMAD R4, R4, UR4, RZ ;  /* 0x0000000404047c24 */ /* 0x002fca000f8e02ff */
[----:B0-----:R-:W-:Y:S01]  /*1d450*/  ISETP.GT.AND P0, PT, R4, UR6, PT ;  /* 0x0000000604007c0c */ /* 0x001fe2000bf04270 */
[----:B------:R-:W-:-:S12]  /*1d460*/  IMAD.MOV.U32 R3, RZ, RZ, R4 ;  /* 0x000000ffff037224 */ /* 0x000fd800078e0004 */
[----:B--2---:R-:W-:Y:S05]  /*1d470*/  @P0 BRA `(.L_x_2004) ;  /* 0x0000000000bc0947 */ /* 0x004fea0003800000 */
[----:B------:R-:W-:Y:S01]  /*1d480*/  IMAD.MOV.U32 R4, RZ, RZ, R3 ;  /* 0x000000ffff047224 */ /* 0x000fe200078e0003 */
[----:B------:R-:W-:Y:S01]  /*1d490*/  ULDC UR5, c[0x0][0xc14] ;  /* 0x0003050000057ab9 */ /* 0x000fe20000000800 */
[----:B------:R-:W-:Y:S01]  /*1d4a0*/  IMAD.MOV.U32 R19, RZ, RZ, RZ ;  /* 0x000000ffff137224 */ /* 0x000fe200078e00ff */
[----:B------:R-:W-:Y:S01]  /*1d4b0*/  ULDC UR7, c[0x0][0xc14] ;  /* 0x0003050000077ab9 */ /* 0x000fe20000000800 */
[----:B------:R-:W-:-:S05]  /*1d4c0*/  ULDC UR4, c[0x0][0xc10] ;  /* 0x0003040000047ab9 */ /* 0x000fca0000000800 */
.L_x_2008:
        /* <DEDUP_REMOVED lines=15> */
.L_x_2007:
[----:B------:R-:W-:Y:S05]  /*1d5c0*/  BSYNC B0 ;  /* 0x0000000000007941 */ /* 0x000fea0003800000 */
.L_x_2006:
        /* <DEDUP_REMOVED lines=26> */
.L_x_2004:
[----:B------:R-:W-:Y:S01]  /*1d770*/  IMAD.IADD R11, R4, 0x1, -R3 ;  /* 0x00000001040b7824 */ /* 0x000fe200078e0a03 */
[----:B------:R-:W-:-:S03]  /*1d780*/  ULDC.64 UR8, c[0x0][0x208] ;  /* 0x0000820000087ab9 */ /* 0x000fc60000000a00 */
        /* <DEDUP_REMOVED lines=19> */
.L_x_2009:
        /* <DEDUP_REMOVED lines=59> */
.L_x_2005:
[----:B------:R-:W-:Y:S02]  /*1dc70*/  IMAD.MOV.U32 R17, RZ, RZ, RZ ;  /* 0x000000ffff117224 */ /* 0x000fe400078e00ff */
[----:B------:R-:W-:Y:S02]  /*1dc80*/  IMAD.U32 R16, RZ, RZ, UR6 ;  /* 0x00000006ff107e24 */ /* 0x000fe4000f8e00ff */
[----:B------:R-:W-:-:S07]  /*1dc90*/  IMAD.MOV.U32 R18, RZ, RZ, RZ ;  /* 0x000000ffff127224 */ /* 0x000fce00078e00ff */
.L_x_2010:
        /* <DEDUP_REMOVED lines=16> */
[----:B------:R-:W-:Y:S02]  /*1dda0*/  IMAD.MOV.U32 R26, RZ, RZ, 0x1 ;  /* 0x00000001ff1a7424 */ /* 0x000fe400078e00ff */
[----:B------:R-:W-:-:S07]  /*1ddb0*/  IMAD.MOV.U32 R25, RZ, RZ, RZ ;  /* 0x000000ffff197224 */ /* 0x000fce00078e00ff */
.L_x_2097:
[----:B--2---:R-:W2:Y:S01]  /*1ddc0*/  LDC.64 R2, c[0x0][0xc60] ;  /* 0x00031800ff027b82 */ /* 0x004ea20000000a00 */
[----:B------:R-:W-:Y:S01]  /*1ddd0*/  ULDC.64 UR4, c[0x0][0x208] ;  /* 0x0000820000047ab9 */ /* 0x000fe20000000a00 */
[----:B--2---:R-:W-:-:S05]  /*1dde0*/  IMAD.WIDE R2, R19, 0x4, R2 ;  /* 0x0000000413027825 */ /* 0x004fca00078e0202 */
[----:B0-----:R-:W0:Y:S01]  /*1ddf0*/  LDG.E R29, desc[UR4][R2.64] ;  /* 0x00000004021d7981 */ /* 0x001e22000c1e1900 */
[----:B------:R-:W-:Y:S05]  /*1de00*/  YIELD ;  /* 0x0000000000007946 */ /* 0x000fea0003800000 */
[----:B------:R-:W-:Y:S01]  /*1de10*/  ULDC.64 UR4, c[0x0][0xa28] ;  /* 0x00028a0000047ab9 */ /* 0x000fe20000000a00 */
[----:B------:R-:W-:Y:S02]  /*1de20*/  CS2R R10, SRZ ;  /* 0x00000000000a7805 */ /* 0x000fe4000001ff00 */
[----:B------:R-:W-:Y:S01]  /*1de30*/  ISETP.NE.U32.AND P1, PT, RZ, UR4, PT ;  /* 0x00000004ff007c0c */ /* 0x000fe2000bf25070 */
[----:B------:R-:W-:Y:S01]  /*1de40*/  ULDC.64 UR6, c[0x0][0x208] ;  /* 0x0000820000067ab9 */ /* 0x000fe20000000a00 */
[----:B------:R-:W-:Y:S01]  /*1de50*/  ULDC.64 UR8, c[0x0][0xa08] ;  /* 0x0002820000087ab9 */ /* 0x000fe20000000a00 */
[----:B------:R-:W-:Y:S01]  /*1de60*/  ULDC.64 UR10, c[0x0][0xa10] ;  /* 0x00028400000a7ab9 */ /* 0x000fe20000000a00 */
[----:B------:R-:W-:-:S02]  /*1de70*/  ISETP.NE.AND.EX P1, PT, RZ, UR5, PT, P1 ;  /* 0x00000005ff007c0c */ /* 0x000fc4000bf25310 */
[----:B0-----:R-:W-:Y:S01]  /*1de80*/  SHF.R.S32.HI R0, RZ, 0x1f, R29 ;  /* 0x0000001fff007819 */ /* 0x001fe2000001141d */
[----:B------:R-:W-:-:S10]  /*1de90*/  IMAD.SHL.U32 R13, R29, 0x4, RZ ;  /* 0x000000041d0d7824 */ /* 0x000fd400078e00ff */
[C---:B------:R-:W-:Y:S02]  /*1dea0*/  @P1 LEA R2, P0, R29.reuse, UR4, 0x2 ;  /* 0x000000041d021c11 */ /* 0x040fe4000f8010ff */
[C-C-:B------:R-:W-:Y:S02]  /*1deb0*/  SHF.L.U64.HI R12, R29.reuse, 0x2, R0.reuse ;  /* 0x000000021d0c7819 */ /* 0x140fe40000010200 */
[----:B------:R-:W-:Y:S01]  /*1dec0*/  @P1 LEA.HI.X R3, R29, UR5, R0, 0x2, P0 ;  /* 0x000000051d031c11 */ /* 0x000fe200080f1400 */
[----:B------:R-:W-:Y:S01]  /*1ded0*/  ULDC.64 UR4, c[0x0][0xa18] ;  /* 0x0002860000047ab9 */ /* 0x000fe20000000a00 */
[----:B------:R-:W-:Y:S01]  /*1dee0*/  STL [R1+0x4], R13 ;  /* 0x0000040d01007387 */ /* 0x000fe20000100800 */
[----:B------:R-:W-:-:S03]  /*1def0*/  ISETP.NE.U32.AND P0, PT, RZ, UR4, PT ;  /* 0x00000004ff007c0c */ /* 0x000fc6000bf05070 */
[----:B------:R0:W5:Y:S01]  /*1df00*/  @P1 LDG.E R10, desc[UR6][R2.64] ;  /* 0x00000006020a1981 */ /* 0x000162000c1e1900 */
[----:B------:R-:W-:-:S03]  /*1df10*/  ISETP.NE.AND.EX P0, PT, RZ, UR5, PT, P0 ;  /* 0x00000005ff007c0c */ /* 0x000fc6000bf05300 */
[----:B------:R-:W-:Y:S10]  /*1df20*/  STL [R1+0x8], R12 ;  /* 0x0000080c01007387 */ /* 0x000ff40000100800 */
[----:B------:R-:W-:-:S04]  /*1df30*/  @P0 IADD3 R8, P2, R13, UR4, RZ ;  /* 0x000000040d080c10 */ /* 0x000fc8000ff5e0ff */
[----:B------:R-:W-:Y:S01]  /*1df40*/  @P0 IADD3.X R9, R12, UR5, RZ, P2, !PT ;  /* 0x000000050c090c10 */ /* 0x000fe200097fe4ff */
[----:B------:R-:W-:Y:S02]  /*1df50*/  ULDC.64 UR4, c[0x0][0xa00] ;  /* 0x0002800000047ab9 */ /* 0x000fe40000000a00 */
[----:B------:R-:W-:-:S04]  /*1df60*/  ISETP.NE.U32.AND P2, PT, RZ, UR4, PT ;  /* 0x00000004ff007c0c */ /* 0x000fc8000bf45070 */
[----:B------:R-:W-:Y:S02]  /*1df70*/  ISETP.NE.AND.EX P2, PT, RZ, UR5, PT, P2 ;  /* 0x00000005ff007c0c */ /* 0x000fe4000bf45320 */
[----:B0-----:R-:W-:-:S04]  /*1df80*/  IADD3 R2, P1, R13, UR4, RZ ;  /* 0x000000040d027c10 */ /* 0x001fc8000ff3e0ff */
[----:B------:R-:W-:-:S07]  /*1df90*/  IADD3.X R3, R12, UR5, RZ, P1, !PT ;  /* 0x000000050c037c10 */ /* 0x000fce0008ffe4ff */
[----:B------:R-:W2:Y:S01]  /*1dfa0*/  @P2 LDG.E R11, desc[UR6][R2.64] ;  /* 0x00000006020b2981 */ /* 0x000ea2000c1e1900 */
[----:B------:R-:W-:Y:S01]  /*1dfb0*/  ULDC UR4, c[0x0][0x288] ;  /* 0x0000a20000047ab9 */ /* 0x000fe20000000800 */
[----:B------:R-:W-:-:S04]  /*1dfc0*/  IADD3 R6, P1, R13, UR8, RZ ;  /* 0x000000080d067c10 */ /* 0x000fc8000ff3e0ff */
[----:B------:R-:W-:Y:S02]  /*1dfd0*/  IADD3.X R7, R12, UR9, RZ, P1, !PT ;  /* 0x000000090c077c10 */ /* 0x000fe40008ffe4ff */
[----:B------:R-:W-:-:S04]  /*1dfe0*/  IADD3 R4, P1, R13, UR10, RZ ;  /* 0x0000000a0d047c10 */ /* 0x000fc8000ff3e0ff */
[----:B------:R-:W-:Y:S02]  /*1dff0*/  IADD3.X R5, R12, UR11, RZ, P1, !PT ;  /* 0x0000000b0c057c10 */ /* 0x000fe40008ffe4ff */
[----:B------:R-:W-:-:S04]  /*1e000*/  ISETP.NE.U32.AND P1, PT, RZ, UR8, PT ;  /* 0x00000008ff007c0c */ /* 0x000fc8000bf25070 */
[----:B------:R-:W-:Y:S02]  /*1e010*/  ISETP.NE.AND.EX P3, PT, RZ, UR9, PT, P1 ;  /* 0x00000009ff007c0c */ /* 0x000fe4000bf65310 */
        /* <DEDUP_REMOVED lines=11> */
[----:B------:R-:W-:Y:S01]  /*1e0d0*/  UIMAD UR4, UR4, UR5, URZ ;  /* 0x00000005040472a4 */ /* 0x000fe2000f8e023f */
[----:B------:R-:W-:Y:S02]  /*1e0e0*/  ULDC UR6, c[0x0][0x338] ;  /* 0x0000ce0000067ab9 */ /* 0x000fe40000000800 */
[----:B0-----:R-:W-:-:S03]  /*1e0f0*/  IMAD.U32 R8, RZ, RZ, UR6 ;  /* 0x00000006ff087e24 */ /* 0x001fc6000f8e00ff */
[----:B------:R-:W-:Y:S01]  /*1e100*/  IMAD.U32 R9, RZ, RZ, UR4 ;  /* 0x00000004ff097e24 */ /* 0x000fe2000f8e00ff */
[----:B------:R-:W-:Y:S06]  /*1e110*/  @P0 BRA `(.L_x_2012) ;  /* 0x0000000000140947 */ /* 0x000fec0003800000 */
[----:B------:R-:W-:Y:S05]  /*1e120*/  @!P2 BRA `(.L_x_2012) ;  /* 0x000000000010a947 */ /* 0x000fea0003800000 */
[----:B------:R-:W-:Y:S02]  /*1e130*/  ULDC.64 UR4, c[0x0][0x208] ;  /* 0x0000820000047ab9 */ /* 0x000fe40000000a00 */
[----:B------:R-:W2:Y:S04]  /*1e140*/  LDG.E R0, desc[UR4][R2.64] ;  /* 0x0000000402007981 */ /* 0x000ea8000c1e1900 */
[----:B-----5:R-:W2:Y:S02]  /*1e150*/  LDG.E R11, desc[UR4][R2.64+0x4] ;  /* 0x00000404020b7981 */ /* 0x020ea4000c1e1900 */
[----:B--2---:R-:W-:-:S07]  /*1e160*/  IMAD.IADD R11, R11, 0x1, -R0 ;  /* 0x000000010b0b7824 */ /* 0x004fce00078e0a00 */
.L_x_2012:
[----:B------:R-:W-:Y:S01]  /*1e170*/  IMAD.MOV.U32 R23, RZ, RZ, RZ ;  /* 0x000000ffff177224 */ /* 0x000fe200078e00ff */
[----:B------:R-:W-:-:S05]  /*1e180*/  ULDC.64 UR4, c[0x0][0x208] ;  /* 0x0000820000047ab9 */ /* 0x000fca0000000a00 */
[----:B------:R-:W2:Y:S01]  /*1e190*/  @P3 LDG.E R23, desc[UR4][R6.64] ;  /* 0x0000000406173981 */ /* 0x000ea2000c1e1900 */
[----:B------:R-:W-:-:S06]  /*1e1a0*/  IMAD.MOV.U32 R0, RZ, RZ, RZ ;  /* 0x000000ffff007224 */ /* 0x000fcc00078e00ff */
[----:B------:R0:W5:Y:S01]  /*1e1b0*/  @P1 LDG.E R0, desc[UR4][R4.64] ;  /* 0x0000000404001981 */ /* 0x000162000c1e1900 */
[----:B------:R-:W-:Y:S02]  /*1e1c0*/  ULDC.64 UR4, c[0x0][0xa20] ;  /* 0x0002880000047ab9 */ /* 0x000fe40000000a00 */
[----:B------:R-:W-:-:S04]  /*1e1d0*/  ISETP.NE.U32.AND P0, PT, RZ, UR4, PT ;  /* 0x00000004ff007c0c */ /* 0x000fc8000bf05070 */
[----:B------:R-:W-:Y:S01]  /*1e1e0*/  ISETP.NE.AND.EX P0, PT, RZ, UR5, PT, P0 ;  /* 0x00000005ff007c0c */ /* 0x000fe2000bf05300 */
[----:B--2--5:R-:W-:-:S12]  /*1e1f0*/  IMAD.IADD R23, R23, 0x1, R10 ;  /* 0x0000000117177824 */ /* 0x024fd800078e020a */
[----:B0-----:R-:W-:Y:S05]  /*1e200*/  @!P0 BRA `(.L_x_2013) ;  /* 0x0000000000148947 */ /* 0x001fea0003800000 */
[----:B------:R-:W-:Y:S01]  /*1e210*/  IADD3 R2, P0, R13, UR4, RZ ;  /* 0x000000040d027c10 */ /* 0x000fe2000ff1e0ff */
[----:B------:R-:W-:-:S03]  /*1e220*/  ULDC.64 UR6, c[0x0][0x208] ;  /* 0x0000820000067ab9 */ /* 0x000fc60000000a00 */
[----:B------:R-:W-:-:S05]  /*1e230*/  IADD3.X R3, R12, UR5, RZ, P0, !PT ;  /* 0x000000050c037c10 */ /* 0x000fca00087fe4ff */
[----:B------:R0:W5:Y:S01]  /*1e240*/  LDG.E R9, desc[UR6][R2.64] ;  /* 0x0000000602097981 */ /* 0x000162000c1e1900 */
[----:B------:R-:W-:Y:S05]  /*1e250*/  BRA `(.L_x_2014) ;  /* 0x0000000000147947 */ /* 0x000fea0003800000 */
.L_x_2013:
[----:B------:R-:W-:Y:S05]  /*1e260*/  @!P3 BRA `(.L_x_2014) ;  /* 0x000000000010b947 */ /* 0x000fea0003800000 */
[----:B------:R-:W-:Y:S02]  /*1e270*/  ULDC.64 UR4, c[0x0][0x208] ;  /* 0x0000820000047ab9 */ /* 0x000fe40000000a00 */
[----:B------:R-:W2:Y:S04]  /*1e280*/  LDG.E R2, desc[UR4][R6.64] ;  /* 0x0000000406027981 */ /* 0x000ea8000c1e1900 */
[----:B------:R-:W2:Y:S02]  /*1e290*/  LDG.E R9, desc[UR4][R6.64+0x4] ;  /* 0x0000040406097981 */ /* 0x000ea4000c1e1900 */
[----:B--2---:R-:W-:-:S07]  /*1e2a0*/  IMAD.IADD R9, R9, 0x1, -R2 ;  /* 0x0000000109097824 */ /* 0x004fce00078e0a02 */
.L_x_2014:
[----:B------:R-:W-:Y:S02]  /*1e2b0*/  ULDC.64 UR4, c[0x0][0x208] ;  /* 0x0000820000047ab9 */ /* 0x000fe40000000a00 */
[----:B0-----:R-:W2:Y:S04]  /*1e2c0*/  @P1 LDG.E R3, desc[UR4][R4.64] ;  /* 0x0000000404031981 */ /* 0x001ea8000c1e1900 */
[----:B------:R-:W2:Y:S01]  /*1e2d0*/  @P1 LDG.E R2, desc[UR4][R4.64+0x4] ;  /* 0x0000040404021981 */ /* 0x000ea2000c1e1900 */
[----:B-----5:R-:W-:Y:S01]  /*1e2e0*/  IMAD.IADD R9, R9, 0x1, -R10 ;  /* 0x0000000109097824 */ /* 0x020fe200078e0a0a */
[----:B------:R-:W-:Y:S01]  /*1e2f0*/  BSSY B0, `(.L_x_2015) ;  /* 0x00000de000007945 */ /* 0x000fe20003800000 */
[----:B------:R-:W-:Y:S01]  /*1e300*/  PLOP3.LUT P2, PT, PT, PT, PT, 0x80, 0x0 ;  /* 0x000000000000781c */ /* 0x000fe20003f4f070 */
[----:B--2---:R-:W-:-:S02]  /*1e310*/  @P1 IMAD.IADD R8, R2, 0x1, -R3 ;  /* 0x0000000102081824 */ /* 0x004fc400078e0a03 */
[----:B------:R-:W-:-:S05]  /*1e320*/  IMAD R2, R17, 0xc0, RZ ;  /* 0x000000c011027824 */ /* 0x000fca00078e02ff */
[----:B------:R-:W-:Y:S02]  /*1e330*/  IADD3 R11, -R11, 0x14f, R2 ;  /* 0x0000014f0b0b7810 */ /* 0x000fe40007ffe102 */
[----:B------:R-:W-:-:S05]  /*1e340*/  IADD3 R2, R9, R8, RZ ;  /* 0x0000000809027210 */ /* 0x000fca0007ffe0ff */
[C---:B------:R-:W-:Y:S02]  /*1e350*/  VIADD R3, R2.reuse, 0x8f ;  /* 0x0000008f02037836 */ /* 0x040fe40000000000 */
[----:B------:R-:W-:Y:S02]  /*1e360*/  IMAD.IADD R11, R2, 0x1, R11 ;  /* 0x00000001020b7824 */ /* 0x000fe400078e020b */
[----:B------:R-:W-:-:S04]  /*1e370*/  IMAD.HI R3, R3, 0x38e38e39, RZ ;  /* 0x38e38e3903037827 */ /* 0x000fc800078e02ff */
[----:B------:R-:W-:Y:S01]  /*1e380*/  IMAD.HI R11, R11, 0x38e38e39, RZ ;  /* 0x38e38e390b0b7827 */ /* 0x000fe200078e02ff */
[----:B------:R-:W-:-:S04]  /*1e390*/  SHF.R.U32.HI R2, RZ, 0x1f, R3 ;  /* 0x0000001fff027819 */ /* 0x000fc80000011603 */
[----:B------:R-:W-:Y:S02]  /*1e3a0*/  SHF.R.U32.HI R4, RZ, 0x1f, R11 ;  /* 0x0000001fff047819 */ /* 0x000fe4000001160b */
[----:B------:R-:W-:Y:S02]  /*1e3b0*/  LEA.HI.SX32 R2, R3, R2, 0x1b ;  /* 0x0000000203027211 */ /* 0x000fe400078fdaff */
[----:B------:R-:W-:-:S04]  /*1e3c0*/  LEA.HI.SX32 R11, R11, R4, 0x1b ;  /* 0x000000040b0b7211 */ /* 0x000fc800078fdaff */
[----:B------:R-:W-:Y:S01]  /*1e3d0*/  VIMNMX R6, R2, R11, PT ;  /* 0x0000000b02067248 */ /* 0x000fe20003fe0100 */
[----:B------:R-:W-:-:S04]  /*1e3e0*/  IMAD.MOV R2, RZ, RZ, -R9 ;  /* 0x000000ffff027224 */ /* 0x000fc800078e0a09 */
[----:B------:R-:W-:Y:S01]  /*1e3f0*/  IMAD R3, R6, 0x90, -R9 ;  /* 0x0000009006037824 */ /* 0x000fe200078e0a09 */
[----:B------:R-:W-:Y:S01]  /*1e400*/  VIMNMX R2, RZ, R2, !PT ;  /* 0x00000002ff027248 */ /* 0x000fe20007fe0100 */
[----:B------:R0:W-:Y:S03]  /*1e410*/  STL [R1], R6 ;  /* 0x0000000601007387 */ /* 0x0001e60000100800 */
[----:B------:R-:W-:-:S04]  /*1e420*/  VIMNMX R3, R3, R8, PT ;  /* 0x0000000803037248 */ /* 0x000fc80003fe0100 */
[----:B------:R-:W-:-:S13]  /*1e430*/  ISETP.GT.AND P0, PT, R3, R2, PT ;  /* 0x000000020300720c */ /* 0x000fda0003f04270 */
[----:B------:R-:W-:Y:S02]  /*1e440*/  @P0 VIADD R5, R3, 0x8f ;  /* 0x0000008f03050836 */ /* 0x000fe40000000000 */
[----:B------:R-:W-:-:S04]  /*1e450*/  IMAD.WIDE.U32 R2, R2, 0x38e38e39, RZ ;  /* 0x38e38e3902027825 */ /* 0x000fc800078e00ff */
[----:B------:R-:W-:Y:S01]  /*1e460*/  @P0 IMAD.HI R5, R5, 0x38e38e39, RZ ;  /* 0x38e38e3905050827 */ /* 0x000fe200078e02ff */
[----:B------:R-:W-:-:S04]  /*1e470*/  SHF.R.U32.HI R4, RZ, 0x5, R3 ;  /* 0x00000005ff047819 */ /* 0x000fc80000011603 */
[----:B------:R-:W-:Y:S01]  /*1e480*/  @P0 SHF.R.U32.HI R2, RZ, 0x1f, R5 ;  /* 0x0000001fff020819 */ /* 0x000fe20000011605 */
[----:B------:R-:W-:-:S03]  /*1e490*/  IMAD.MOV.U32 R3, RZ, RZ, R4 ;  /* 0x000000ffff037224 */ /* 0x000fc600078e0004 */
[----:B------:R-:W-:-:S04]  /*1e4a0*/  @P0 LEA.HI.SX32 R3, R5, R2, 0x1b ;  /* 0x0000000205030211 */ /* 0x000fc800078fdaff */
[----:B------:R-:W-:-:S13]  /*1e4b0*/  ISETP.GT.AND P0, PT, R3, R4, PT ;  /* 0x000000040300720c */ /* 0x000fda0003f04270 */
[----:B0-----:R-:W-:Y:S05]  /*1e4c0*/  @!P0 BRA `(.L_x_2016) ;  /* 0x0000000c00008947 */ /* 0x001fea0003800000 */
[----:B------:R-:W0:Y:S01]  /*1e4d0*/  LDC R2, c[0x0][0x428] ;  /* 0x00010a00ff027b82 */ /* 0x000e220000000800 */
[----:B------:R-:W-:Y:S01]  /*1e4e0*/  UMOV UR4, 0xffffffff ;  /* 0xffffffff00047882 */ /* 0x000fe20000000000 */
[----:B0-----:R-:W-:Y:S01]  /*1e4f0*/  ISETP.NE.AND P0, PT, R2, 0x1, PT ;  /* 0x000000010200780c */ /* 0x001fe20003f05270 */
[----:B------:R-:W-:-:S12]  /*1e500*/  IMAD.MOV.U32 R2, RZ, RZ, R18 ;  /* 0x000000ffff027224 */ /* 0x000fd800078e0012 */
[----:B------:R-:W0:Y:S08]  /*1e510*/  @P0 LDC R5, c[0x0][0x42c] ;  /* 0x00010b00ff050b82 */ /* 0x000e300000000800 */
[----:B------:R-:W2:Y:S01]  /*1e520*/  @P0 LDC R6, c[0x0][0x430] ;  /* 0x00010c00ff060b82 */ /* 0x000ea20000000800 */
[----:B0-----:R-:W-:-:S05]  /*1e530*/  @P0 IMAD.HI.U32 R5, R18, R5, RZ ;  /* 0x0000000512050227 */ /* 0x001fca00078e00ff */
[----:B--2---:R-:W-:Y:S02]  /*1e540*/  @P0 SHF.R.U32.HI R2, RZ, R6, R5 ;  /* 0x00000006ff020219 */ /* 0x004fe40000011605 */
[----:B------:R-:W-:Y:S01]  /*1e550*/  SEL R5, R29, RZ, !P1 ;  /* 0x000000ff1d057207 */ /* 0x000fe20004800000 */
[----:B------:R-:W-:Y:S06]  /*1e560*/  BRA.DIV UR4, `(.L_x_2017) ;  /* 0x0000004e04e47947 */ /* 0x000fec000b800000 */
.L_x_2143:
[----:B------:R-:W-:-:S03]  /*1e570*/  UMOV UR4, 0xffffffff ;  /* 0xffffffff00047882 */ /* 0x000fc60000000000 */
[----:B------:R-:W-:Y:S05]  /*1e580*/  BRA.DIV UR4, `(.L_x_2018) ;  /* 0x0000005204107947 */ /* 0x000fea000b800000 */
[----:B------:R-:W-:-:S13]  /*1e590*/  ELECT P6, URZ, PT ;  /* 0x00000000003f782f */ /* 0x000fda00038c0000 */
.L_x_2146:
[----:B------:R-:W2:Y:S01]  /*1e5a0*/  LDL R6, [R1+0xc] ;  /* 0x00000c0001067983 */ /* 0x000ea20000100800 */
[----:B------:R-:W-:Y:S01]  /*1e5b0*/  BSSY B1, `(.L_x_2019) ;  /* 0x000000b000017945 */ /* 0x000fe20003800000 */
[----:B------:R-:W0:Y:S01]  /*1e5c0*/  S2R R9, SR_CgaCtaId ;  /* 0x0000000000097919 */ /* 0x000e220000008800 */
[----:B--2---:R-:W-:-:S05]  /*1e5d0*/  VIADD R6, R6, 0x1 ;  /* 0x0000000106067836 */ /* 0x004fca0000000000 */
        /* <DEDUP_REMOVED lines=8> */
.L_x_2147:
[----:B------:R-:W-:Y:S05]  /*1e660*/  BSYNC B1 ;  /* 0x0000000000017941 */ /* 0x000fea0003800000 */
.L_x_2019:
[----:B------:R-:W-:Y:S04]  /*1e670*/  BSSY B1, `(.L_x_2021) ;  /* 0x0000049000017945 */ /* 0x000fe80003800000 */
[----:B------:R-:W-:Y:S05]  /*1e680*/  @!P6 BRA `(.L_x_2022) ;  /* 0x00000004001ce947 */ /* 0x000fea0003800000 */
[----:B------:R-:W-:Y:S01]  /*1e690*/  IMAD R8, R25, 0x8, R6 ;  /* 0x0000000819087824 */ /* 0x000fe200078e0206 */
[----:B0-----:R-:W-:-:S04]  /*1e6a0*/  SHF.L.U32 R7, R26, 0x1f, RZ ;  /* 0x0000001f1a077819 */ /* 0x001fc800000006ff */
[----:B------:R-:W0:Y:S02]  /*1e6b0*/  SYNCS.PHASECHK.TRANS64.TRYWAIT P0, [R8+URZ+0x31ca0], R7 ;  /* 0x031ca007080075a7 */ /* 0x000e24000800017f */
[----:B0-----:R-:W-:Y:S05]  /*1e6c0*/  @!P0 BRA `(.L_x_2023) ;  /* 0x0000004c00f48947 */ /* 0x001fea0003800000 */
.L_x_2148:
        /* <DEDUP_REMOVED lines=9> */
.L_x_2024:
[----:B------:R-:W-:Y:S01]  /*1e760*/  IMAD R10, R25, 0x6c00, R6 ;  /* 0x00006c00190a7824 */ /* 0x000fe200078e0206 */
[----:B------:R-:W-:Y:S01]  /*1e770*/  R2UR UR9, R8 ;  /* 0x00000000080972ca */ /* 0x000fe200000e0000 */
[----:B--2---:R-:W-:Y:S01]  /*1e780*/  IMAD R9, R3, 0x90, R0 ;  /* 0x0000009003097824 */ /* 0x004fe200078e0200 */
        /* <DEDUP_REMOVED lines=25> */
.L_x_2149:
[----:B------:R-:W-:Y:S05]  /*1e920*/  @P1 BRA `(.L_x_2026) ;  /* 0x0000000000141947 */ /* 0x000fea0003800000 */
[----:B------:R-:W-:Y:S01]  /*1e930*/  ISETP.NE.AND P0, PT, R28, RZ, PT ;  /* 0x000000ff1c00720c */ /* 0x000fe20003f05270 */
[----:B0-2---:R-:W-:-:S04]  /*1e940*/  IMAD.MOV.U32 R7, RZ, RZ, 0x6c00 ;  /* 0x00006c00ff077424 */ /* 0x005fc800078e00ff */
[----:B------:R3:W-:Y:S08]  /*1e950*/  SYNCS.ARRIVE.TRANS64 RZ, [R8+URZ+0x31cb0], R7 ;  /* 0x031cb00708ff79a7 */ /* 0x0007f0000800003f */
[----:B------:R-:W-:Y:S05]  /*1e960*/  @!P0 BRA `(.L_x_2026) ;  /* 0x0000000000048947 */ /* 0x000fea0003800000 */
[----:B------:R-:W-:Y:S01]  /*1e970*/  BPT.TRAP 0x1 ;  /* 0x000000040000795c */ /* 0x000fe20000300000 */
.L_x_2026:
        /* <DEDUP_REMOVED lines=24> */
.L_x_2022:
[----:B------:R-:W-:Y:S05]  /*1eb00*/  BSYNC B1 ;  /* 0x0000000000017941 */ /* 0x000fea0003800000 */
.L_x_2021:
        /* <DEDUP_REMOVED lines=9> */
.L_x_2033:
[----:B------:R-:W-:Y:S05]  /*1eba0*/  YIELD ;  /* 0x0000000000007946 */ /* 0x000fea0003800000 */
[----:B------:R-:W-:Y:S04]  /*1ebb0*/  BSSY B1, `(.L_x_2027) ;  /* 0x0000048000017945 */ /* 0x000fe80003800000 */
[----:B------:R-:W-:Y:S05]  /*1ebc0*/  @!P6 BRA `(.L_x_2028) ;  /* 0x000000040018e947 */ /* 0x000fea0003800000 */
[----:B------:R-:W-:Y:S01]  /*1ebd0*/  IMAD R7, R25, 0x8, R6 ;  /* 0x0000000819077824 */ /* 0x000fe200078e0206 */
[----:B------:R-:W-:-:S04]  /*1ebe0*/  SHF.L.U32 R8, R26, 0x1f, RZ ;  /* 0x0000001f1a087819 */ /* 0x000fc800000006ff */
[----:B------:R-:W0:Y:S02]  /*1ebf0*/  SYNCS.PHASECHK.TRANS64.TRYWAIT P0, [R7+URZ+0x31ca0], R8 ;  /* 0x031ca008070075a7 */ /* 0x000e24000800017f */
[----:B0-----:R-:W-:Y:S05]  /*1ec00*/  @!P0 BRA `(.L_x_2029) ;  /* 0x0000004800cc8947 */ /* 0x001fea0003800000 */
.L_x_2150:
[----:B------:R-:W2:Y:S02]  /*1ec10*/  S2R R9, SR_TID.X ;  /* 0x0000000000097919 */ /* 0x000ea40000002100 */
[----:B--2---:R-:W-:-:S04]  /*1ec20*/  LOP3.LUT R9, R9, 0x7f, RZ, 0xc0, !PT ;  /* 0x0000007f09097812 */ /* 0x004fc800078ec0ff */
[----:B------:R-:W-:-:S13]  /*1ec30*/  ISETP.NE.AND P0, PT, R9, RZ, PT ;  /* 0x000000ff0900720c */ /* 0x000fda0003f05270 */
[----:B------:R-:W-:Y:S05]  /*1ec40*/  @P0 BRA `(.L_x_2030) ;  /* 0x0000000000140947 */ /* 0x000fea0003800000 */
[----:B------:R-:W-:Y:S02]  /*1ec50*/  ISETP.NE.AND P1, PT, R28, RZ, PT ;  /* 0x000000ff1c00720c */ /* 0x000fe40003f25270 */
[----:B------:R-:W-:-:S04]  /*1ec60*/  MOV R10, 0x6c00 ;  /* 0x00006c00000a7802 */ /* 0x000fc80000000f00 */
[----:B------:R2:W-:Y:S07]  /*1ec70*/  SYNCS.ARRIVE.TRANS64 RZ, [R7+URZ+0x31c90], R10 ;  /* 0x031c900a07ff79a7 */ /* 0x0005ee000800003f */
[----:B------:R-:W-:Y:S05]  /*1ec80*/  @!P1 BRA `(.L_x_2030) ;  /* 0x0000000000049947 */ /* 0x000fea0003800000 */
[----:B------:R-:W-:Y:S01]  /*1ec90*/  BPT.TRAP 0x1 ;  /* 0x000000040000795c */ /* 0x000fe20000300000 */
.L_x_2030:
[----:B--2---:R-:W-:Y:S01]  /*1eca0*/  IMAD R10, R25, 0x6c00, R6 ;  /* 0x00006c00190a7824 */ /* 0x004fe200078e0206 */
[----:B------:R-:W-:Y:S01]  /*1ecb0*/  R2UR UR9, R7 ;  /* 0x00000000070972ca */ /* 0x000fe200000e0000 */
[----:B------:R-:W-:Y:S01]  /*1ecc0*/  IMAD R9, R3, 0x90, R0 ;  /* 0x0000009003097824 */ /* 0x000fe200078e0200 */
        /* <DEDUP_REMOVED lines=24> */
.L_x_2151:
[----:B------:R-:W-:Y:S05]  /*1ee50*/  @P0 BRA `(.L_x_2032) ;  /* 0x0000000000140947 */ /* 0x000fea0003800000 */
[----:B------:R-:W-:Y:S01]  /*1ee60*/  ISETP.NE.AND P1, PT, R28, RZ, PT ;  /* 0x000000ff1c00720c */ /* 0x000fe20003f25270 */
[----:B0-2---:R-:W-:-:S04]  /*1ee70*/  IMAD.MOV.U32 R8, RZ, RZ, 0x6c00 ;  /* 0x00006c00ff087424 */ /* 0x005fc800078e00ff */
[----:B------:R3:W-:Y:S08]  /*1ee80*/  SYNCS.ARRIVE.TRANS64 RZ, [R7+URZ+0x31cb0], R8 ;  /* 0x031cb00807ff79a7 */ /* 0x0007f0000800003f */
[----:B------:R-:W-:Y:S05]  /*1ee90*/  @!P1 BRA `(.L_x_2032) ;  /* 0x0000000000049947 */ /* 0x000fea0003800000 */
[----:B------:R-:W-:Y:S01]  /*1eea0*/  BPT.TRAP 0x1 ;  /* 0x000000040000795c */ /* 0x000fe20000300000 */
.L_x_2032:
        /* <DEDUP_REMOVED lines=24> */
.L_x_2028:
[----:B------:R-:W-:Y:S05]  /*1f030*/  BSYNC B1 ;  /* 0x0000000000017941 */ /* 0x000fea0003800000 */
.L_x_2027:
[----:B------:R-:W-:-:S05]  /*1f040*/  VIADD R25, R25, 0x1 ;  /* 0x0000000119197836 */ /* 0x000fca0000000000 */
[----:B------:R-:W-:-:S04]  /*1f050*/  ISETP.NE.AND P0, PT, R25, 0x2, PT ;  /* 0x000000021900780c */ /* 0x000fc80003f05270 */
[----:B0-23--:R-:W-:Y:S02]  /*1f060*/  SEL R7, RZ, 0x1, P0 ;  /* 0x00000001ff077807 */ /* 0x00dfe40000000000 */
[----:B------:R-:W-:Y:S02]  /*1f070*/  SEL R25, R25, RZ, P0 ;  /* 0x000000ff19197207 */ /* 0x000fe40000000000 */
[C---:B------:R-:W-:Y:S02]  /*1f080*/  ISETP.GT.AND P0, PT, R3.reuse, R4, PT ;  /* 0x000000040300720c */ /* 0x040fe40003f04270 */
[----:B------:R-:W-:Y:S01]  /*1f090*/  LOP3.LUT R26, R26, R7, RZ, 0x3c, !PT ;  /* 0x000000071a1a7212 */ /* 0x000fe200078e3cff */
[----:B------:R-:W-:-:S04]  /*1f0a0*/  VIADD R7, R3, 0xffffffff ;  /* 0xffffffff03077836 */ /* 0x000fc80000000000 */
[----:B------:R-:W-:-:S06]  /*1f0b0*/  IMAD.MOV.U32 R3, RZ, RZ, R7 ;  /* 0x000000ffff037224 */ /* 0x000fcc00078e0007 */
[----:B------:R-:W-:Y:S05]  /*1f0c0*/  @P0 BRA `(.L_x_2033) ;  /* 0xfffffff800b40947 */ /* 0x000fea000383ffff */
.L_x_2016:
[----:B------:R-:W-:Y:S05]  /*1f0d0*/  BSYNC B0 ;  /* 0x0000000000007941 */ /* 0x000fea0003800000 */
.L_x_2015:
[----:B------:R-:W2:Y:S01]  /*1f0e0*/  LDL R7, [R1] ;  /* 0x0000000001077983 */ /* 0x000ea20000100800 */
        /* <DEDUP_REMOVED lines=21> */
.L_x_2035:
        /* <DEDUP_REMOVED lines=21> */
[----:B01----:R-:W-:Y:S05]  /*1f390*/  CALL.ABS.NOINC R2 ;  /* 0x0000000002007343 */ /* 0x003fea0003c00000 */
.L_x_2037:
        /* <DEDUP_REMOVED lines=8> */
[----:B------:R-:W-:Y:S01]  /*1f420*/  MOV R4, UR6 ;  /* 0x0000000600047c02 */ /* 0x000fe20008000f00 */
        /* <DEDUP_REMOVED lines=9> */
[----:B-12---:R-:W-:Y:S05]  /*1f4c0*/  CALL.ABS.NOINC R2 ;  /* 0x0000000002007343 */ /* 0x006fea0003c00000 */
.L_x_2039:
        /* <DEDUP_REMOVED lines=16> */
.L_x_2038:
[----:B------:R-:W2:Y:S01]  /*1f5d0*/  LDL.LU R2, [R1+0x4] ;  /* 0x0000040001027983 */ /* 0x000ea20000300800 */
[----:B------:R-:W-:Y:S01]  /*1f5e0*/  ULDC.64 UR4, c[0x0][0x9f8] ;  /* 0x00027e0000047ab9 */ /* 0x000fe20000000a00 */
[----:B------:R-:W0:Y:S02]  /*1f5f0*/  LDC R0, c[0x0][0x428] ;  /* 0x00010a00ff007b82 */ /* 0x000e240000000800 */
[----:B------:R-:W3:Y:S04]  /*1f600*/  LDL.LU R21, [R1+0x8] ;  /* 0x0000080001157983 */ /* 0x000ee80000300800 */
[----:B------:R-:W4:Y:S01]  /*1f610*/  LDL.LU R20, [R1+0x10] ;  /* 0x0000100001147983 */ /* 0x000f220000300800 */
[----:B------:R-:W-:Y:S01]  /*1f620*/  ISETP.NE.U32.AND P0, PT, RZ, UR4, PT ;  /* 0x00000004ff007c0c */ /* 0x000fe2000bf05070 */
[----:B------:R-:W-:Y:S01]  /*1f630*/  IMAD.MOV.U32 R6, RZ, RZ, R29 ;  /* 0x000000ffff067224 */ /* 0x000fe200078e001d */
[----:B------:R-:W-:-:S02]  /*1f640*/  ULDC.64 UR6, c[0x0][0x208] ;  /* 0x0000820000067ab9 */ /* 0x000fc40000000a00 */
        /* <DEDUP_REMOVED lines=21> */
.L_x_2040:
        /* <DEDUP_REMOVED lines=14> */
.L_x_2041:
        /* <DEDUP_REMOVED lines=13> */
.L_x_2042:
        /* <DEDUP_REMOVED lines=18> */
.L_x_2154:
[----:B------:R-:W-:Y:S01]  /*1fa70*/  UMOV UR4, 0xffffffff ;  /* 0xffffffff00047882 */ /* 0x000fe20000000000 */
[----:B------:R-:W-:Y:S02]  /*1fa80*/  SHF.R.S32.HI R12, RZ, 0x1f, R6 ;  /* 0x0000001fff0c7819 */ /* 0x000fe40000011406 */
[----:B------:R-:W-:Y:S05]  /*1fa90*/  BRA.DIV UR4, `(.L_x_2044) ;  /* 0x0000003e04847947 */ /* 0x000fea000b800000 */
[----:B------:R-:W-:-:S13]  /*1faa0*/  ELECT P6, URZ, PT ;  /* 0x00000000003f782f */ /* 0x000fda00038c0000 */
.L_x_2157:
        /* <DEDUP_REMOVED lines=21> */
[----:B------:R0:W5:Y:S01]  /*1fc00*/  LDG.E R8, desc[UR6][R10.64] ;  /* 0x000000060a087981 */ /* 0x000162000c1e1900 */
[----:B------:R-:W-:-:S07]  /*1fc10*/  IMAD R7, R13, R4, R7 ;  /* 0x000000040d077224 */ /* 0x000fce00078e0207 */
.L_x_2046:
[----:B------:R-:W-:Y:S01]  /*1fc20*/  IMAD R5, R22, 0x8, R27 ;  /* 0x0000000816057824 */ /* 0x000fe200078e021b */
[----:B------:R-:W-:-:S04]  /*1fc30*/  SHF.L.U32 R4, R24, 0x1f, RZ ;  /* 0x0000001f18047819 */ /* 0x000fc800000006ff */
[----:B------:R-:W2:Y:S02]  /*1fc40*/  SYNCS.PHASECHK.TRANS64.TRYWAIT P0, [R5+URZ+0x31c40], R4 ;  /* 0x031c4004050075a7 */ /* 0x000ea4000800017f */
[----:B--2---:R-:W-:Y:S05]  /*1fc50*/  @!P0 BRA `(.L_x_2047) ;  /* 0x0000003c00348947 */ /* 0x004fea0003800000 */
.L_x_2158:
        /* <DEDUP_REMOVED lines=9> */
.L_x_2048:
        /* <DEDUP_REMOVED lines=28> */
.L_x_2045:
        /* <DEDUP_REMOVED lines=30> */
[----:B---3--:R-:W-:Y:S01]  /*20090*/  @P0 R2UR UR13, R9 ;  /* 0x00000000090d02ca */ /* 0x008fe200000e0000 */
        /* <DEDUP_REMOVED lines=13> */
.L_x_2159:
[----:B------:R-:W-:Y:S05]  /*20170*/  BSYNC B0 ;  /* 0x0000000000007941 */ /* 0x000fea0003800000 */
.L_x_2049:
[----:B------:R-:W2:Y:S01]  /*20180*/  LDL R5, [R1] ;  /* 0x0000000001057983 */ /* 0x000ea20000100800 */
[----:B------:R-:W-:Y:S01]  /*20190*/  BSSY B0, `(.L_x_2051) ;  /* 0x0000168000007945 */ /* 0x000fe20003800000 */
[----:B--2---:R-:W-:-:S13]  /*201a0*/  ISETP.GE.AND P0, PT, R5, 0x2, PT ;  /* 0x000000020500780c */ /* 0x004fda0003f06270 */
[----:B------:R-:W-:Y:S05]  /*201b0*/  @!P0 BRA `(.L_x_2052) ;  /* 0x0000001400948947 */ /* 0x000fea0003800000 */
[C---:B0-----:R-:W-:Y:S01]  /*201c0*/  LOP3.LUT R4, R5.reuse, 0x1, RZ, 0xc0, !PT ;  /* 0x0000000105047812 */ /* 0x041fe200078ec0ff */
[----:B------:R-:W-:Y:S01]  /*201d0*/  VIADD R11, R5, 0xfffffffe ;  /* 0xfffffffe050b7836 */ /* 0x000fe20000000000 */
[----:B------:R-:W-:Y:S02]  /*201e0*/  BSSY B1, `(.L_x_2053) ;  /* 0x0000079000017945 */ /* 0x000fe40003800000 */
[----:B------:R-:W-:Y:S01]  /*201f0*/  ISETP.NE.U32.AND P0, PT, R4, 0x1, PT ;  /* 0x000000010400780c */ /* 0x000fe20003f05070 */
[----:B------:R-:W-:-:S12]  /*20200*/  IMAD.MOV.U32 R9, RZ, RZ, R11 ;  /* 0x000000ffff097224 */ /* 0x000fd800078e000b */
[----:B------:R-:W-:Y:S05]  /*20210*/  @!P0 BRA `(.L_x_2054) ;  /* 0x0000000400d48947 */ /* 0x000fea0003800000 */
        /* <DEDUP_REMOVED lines=8> */
[----:B------:R-:W-:Y:S02]  /*202a0*/  IMAD.MOV.U32 R4, RZ, RZ, R8 ;  /* 0x000000ffff047224 */ /* 0x000fe400078e0008 */
[----:B------:R-:W-:Y:S01]  /*202b0*/  IMAD.MOV.U32 R14, RZ, RZ, R11 ;  /* 0x000000ffff0e7224 */ /* 0x000fe200078e000b */
        /* <DEDUP_REMOVED lines=21> */
.L_x_2057:
[----:B0-----:R-:W-:Y:S01]  /*20410*/  IMAD R3, R10, 0x8, R27 ;  /* 0x000000080a037824 */ /* 0x001fe200078e021b */
[----:B------:R-:W-:-:S04]  /*20420*/  SHF.L.U32 R2, R13, 0x1f, RZ ;  /* 0x0000001f0d027819 */ /* 0x000fc800000006ff */
[----:B------:R-:W0:Y:S02]  /*20430*/  SYNCS.PHASECHK.TRANS64.TRYWAIT P0, [R3+URZ+0x31c40], R2 ;  /* 0x031c4002030075a7 */ /* 0x000e24000800017f */
[----:B0-----:R-:W-:Y:S05]  /*20440*/  @!P0 BRA `(.L_x_2058) ;  /* 0x0000003400608947 */ /* 0x001fea0003800000 */
.L_x_2160:
        /* <DEDUP_REMOVED lines=9> */
.L_x_2059:
        /* <DEDUP_REMOVED lines=31> */
.L_x_2161:
[----:B------:R-:W-:Y:S05]  /*206d0*/  @P1 BRA `(.L_x_2061) ;  /* 0x0000000000181947 */ /* 0x000fea0003800000 */
[----:B------:R-:W-:Y:S01]  /*206e0*/  ISETP.NE.AND P0, PT, R28, RZ, PT ;  /* 0x000000ff1c00720c */ /* 0x000fe20003f05270 */
[----:B0-----:R-:W-:Y:S02]  /*206f0*/  IMAD R2, R22, 0x8, R27 ;  /* 0x0000000816027824 */ /* 0x001fe400078e021b */
[----:B------:R-:W-:-:S04]  /*20700*/  IMAD.MOV.U32 R3, RZ, RZ, 0x6c00 ;  /* 0x00006c00ff037424 */ /* 0x000fc800078e00ff */
[----:B------:R2:W-:Y:S06]  /*20710*/  SYNCS.ARRIVE.TRANS64 RZ, [R2+URZ+0x31c50], R3 ;  /* 0x031c500302ff79a7 */ /* 0x0005ec000800003f */
[----:B------:R-:W-:Y:S05]  /*20720*/  @!P0 BRA `(.L_x_2061) ;  /* 0x0000000000048947 */ /* 0x000fea0003800000 */
[----:B------:R-:W-:Y:S01]  /*20730*/  BPT.TRAP 0x1 ;  /* 0x000000040000795c */ /* 0x000fe20000300000 */
.L_x_2061:
        /* <DEDUP_REMOVED lines=30> */
.L_x_2056:
[----:B------:R-:W-:Y:S05]  /*20920*/  BSYNC B2 ;  /* 0x0000000000027941 */ /* 0x000fea0003800000 */
.L_x_2055:
[----:B------:R-:W2:Y:S01]  /*20930*/  LDL.LU R2, [R1] ;  /* 0x0000000001027983 */ /* 0x000ea20000300800 */
[----:B------:R-:W-:Y:S02]  /*20940*/  IMAD.MOV.U32 R22, RZ, RZ, R10 ;  /* 0x000000ffff167224 */ /* 0x000fe400078e000a */
[----:B------:R-:W-:Y:S01]  /*20950*/  IMAD.MOV.U32 R24, RZ, RZ, R13 ;  /* 0x000000ffff187224 */ /* 0x000fe200078e000d */
[----:B--2---:R-:W-:-:S07]  /*20960*/  IADD3 R9, R2, -0x3, RZ ;  /* 0xfffffffd02097810 */ /* 0x004fce0007ffe0ff */
.L_x_2054:
[----:B------:R-:W-:Y:S05]  /*20970*/  BSYNC B1 ;  /* 0x0000000000017941 */ /* 0x000fea0003800000 */
.L_x_2053:
[----:B------:R-:W-:-:S13]  /*20980*/  ISETP.NE.AND P0, PT, R11, RZ, PT ;  /* 0x000000ff0b00720c */ /* 0x000fda0003f05270 */
[----:B------:R-:W-:Y:S05]  /*20990*/  @!P0 BRA `(.L_x_2052) ;  /* 0x0000000c009c8947 */ /* 0x000fea0003800000 */
[----:B------:R-:W-:-:S07]  /*209a0*/  IMAD.MOV.U32 R4, RZ, RZ, R8 ;  /* 0x000000ffff047224 */ /* 0x000fce00078e0008 */
.L_x_2076:
        /* <DEDUP_REMOVED lines=32> */
.L_x_2064:
[----:B------:R-:W-:Y:S01]  /*20bb0*/  IMAD R3, R10, 0x8, R27 ;  /* 0x000000080a037824 */ /* 0x000fe200078e021b */
[----:B------:R-:W-:-:S04]  /*20bc0*/  SHF.L.U32 R2, R11, 0x1f, RZ ;  /* 0x0000001f0b027819 */ /* 0x000fc800000006ff */
[----:B------:R-:W2:Y:S02]  /*20bd0*/  SYNCS.PHASECHK.TRANS64.TRYWAIT P0, [R3+URZ+0x31c40], R2 ;  /* 0x031c4002030075a7 */ /* 0x000ea4000800017f */
[----:B--2---:R-:W-:Y:S05]  /*20be0*/  @!P0 BRA `(.L_x_2065) ;  /* 0x0000002c00a08947 */ /* 0x004fea0003800000 */
.L_x_2162:
        /* <DEDUP_REMOVED lines=9> */
.L_x_2066:
        /* <DEDUP_REMOVED lines=31> */
.L_x_2163:
[----:B------:R-:W-:Y:S05]  /*20e70*/  @P0 BRA `(.L_x_2068) ;  /* 0x0000000000140947 */ /* 0x000fea0003800000 */
[----:B------:R-:W-:Y:S01]  /*20e80*/  ISETP.NE.AND P1, PT, R28, RZ, PT ;  /* 0x000000ff1c00720c */ /* 0x000fe20003f25270 */
[----:B------:R-:W-:-:S04]  /*20e90*/  IMAD.MOV.U32 R2, RZ, RZ, 0x6c00 ;  /* 0x00006c00ff027424 */ /* 0x000fc800078e00ff */
[----:B------:R2:W-:Y:S08]  /*20ea0*/  SYNCS.ARRIVE.TRANS64 RZ, [R3+URZ+0x50], R2 ;  /* 0x0000500203ff79a7 */ /* 0x0005f0000800003f */
[----:B------:R-:W-:Y:S05]  /*20eb0*/  @!P1 BRA `(.L_x_2068) ;  /* 0x0000000000049947 */ /* 0x000fea0003800000 */
[----:B------:R-:W-:Y:S01]  /*20ec0*/  BPT.TRAP 0x1 ;  /* 0x000000040000795c */ /* 0x000fe20000300000 */
.L_x_2068:
        /* <DEDUP_REMOVED lines=30> */
.L_x_2063:
[----:B------:R-:W-:Y:S05]  /*210b0*/  BSYNC B1 ;  /* 0x0000000000017941 */ /* 0x000fea0003800000 */
.L_x_2062:
        /* <DEDUP_REMOVED lines=31> */
.L_x_2071:
[----:B--2---:R-:W-:Y:S01]  /*212b0*/  IMAD R2, R22, 0x8, R27 ;  /* 0x0000000816027824 */ /* 0x004fe200078e021b */
[----:B------:R-:W-:-:S04]  /*212c0*/  SHF.L.U32 R3, R24, 0x1f, RZ ;  /* 0x0000001f18037819 */ /* 0x000fc800000006ff */
[----:B------:R-:W2:Y:S02]  /*212d0*/  SYNCS.PHASECHK.TRANS64.TRYWAIT P0, [R2+URZ+0x31c40], R3 ;  /* 0x031c4003020075a7 */ /* 0x000ea4000800017f */
[----:B--2---:R-:W-:Y:S05]  /*212e0*/  @!P0 BRA `(.L_x_2072) ;  /* 0x0000002800088947 */ /* 0x004fea0003800000 */
.L_x_2164:
        /* <DEDUP_REMOVED lines=9> */
.L_x_2073:
        /* <DEDUP_REMOVED lines=33> */
.L_x_2165:
[----:B------:R-:W-:Y:S05]  /*21590*/  @P0 BRA `(.L_x_2075) ;  /* 0x0000000000140947 */ /* 0x000fea0003800000 */
[----:B------:R-:W-:Y:S01]  /*215a0*/  ISETP.NE.AND P1, PT, R28, RZ, PT ;  /* 0x000000ff1c00720c */ /* 0x000fe20003f25270 */
[----:B------:R-:W-:-:S04]  /*215b0*/  IMAD.MOV.U32 R3, RZ, RZ, 0x6c00 ;  /* 0x00006c00ff037424 */ /* 0x000fc800078e00ff */
[----:B------:R2:W-:Y:S08]  /*215c0*/  SYNCS.ARRIVE.TRANS64 RZ, [R2+URZ+0x50], R3 ;  /* 0x0000500302ff79a7 */ /* 0x0005f0000800003f */
[----:B------:R-:W-:Y:S05]  /*215d0*/  @!P1 BRA `(.L_x_2075) ;  /* 0x0000000000049947 */ /* 0x000fea0003800000 */
[----:B------:R-:W-:Y:S01]  /*215e0*/  BPT.TRAP 0x1 ;  /* 0x000000040000795c */ /* 0x000fe20000300000 */
.L_x_2075:
        /* <DEDUP_REMOVED lines=29> */
.L_x_2070:
[----:B------:R-:W-:Y:S05]  /*217c0*/  BSYNC B1 ;  /* 0x0000000000017941 */ /* 0x000fea0003800000 */
.L_x_2069:
[C---:B------:R-:W-:Y:S01]  /*217d0*/  ISETP.GT.AND P0, PT, R9.reuse, 0x1, PT ;  /* 0x000000010900780c */ /* 0x040fe20003f04270 */
[----:B0-2---:R-:W-:-:S05]  /*217e0*/  VIADD R2, R9, 0xfffffffe ;  /* 0xfffffffe09027836 */ /* 0x005fca0000000000 */
[----:B------:R-:W-:-:S07]  /*217f0*/  MOV R9, R2 ;  /* 0x0000000200097202 */ /* 0x000fce0000000f00 */
[----:B------:R-:W-:Y:S05]  /*21800*/  @P0 BRA `(.L_x_2076) ;  /* 0xfffffff000680947 */ /* 0x000fea000383ffff */
.L_x_2052:
[----:B------:R-:W-:Y:S05]  /*21810*/  BSYNC B0 ;  /* 0x0000000000007941 */ /* 0x000fea0003800000 */
.L_x_2051:
[----:B------:R-:W-:Y:S01]  /*21820*/  ISETP.NE.AND P0, PT, R28, RZ, PT ;  /* 0x000000ff1c00720c */ /* 0x000fe20003f05270 */
[----:B------:R-:W-:-:S12]  /*21830*/  BSSY B0, `(.L_x_2077) ;  /* 0x000000f000007945 */ /* 0x000fd80003800000 */
[----:B------:R-:W-:Y:S05]  /*21840*/  @P0 BRA `(.L_x_2078) ;  /* 0x0000000000340947 */ /* 0x000fea0003800000 */
[----:B------:R-:W2:Y:S01]  /*21850*/  S2R R9, SR_LANEID ;  /* 0x0000000000097919 */ /* 0x000ea20000000000 */
[----:B------:R-:W-:Y:S01]  /*21860*/  VOTEU.ANY UR4, UPT, PT ;  /* 0x0000000000047886 */ /* 0x000fe200038e0100 */
[----:B------:R-:W3:Y:S01]  /*21870*/  LDC.64 R2, c[0x0][0xc38] ;  /* 0x00030e00ff027b82 */ /* 0x000ee20000000a00 */
[----:B0-----:R-:W2:Y:S01]  /*21880*/  FLO.U32 R4, UR4 ;  /* 0x0000000400047d00 */ /* 0x001ea200080e0000 */
[----:B------:R-:W-:-:S07]  /*21890*/  ULDC.64 UR6, c[0x0][0x208] ;  /* 0x0000820000067ab9 */ /* 0x000fce0000000a00 */
[----:B------:R-:W3:Y:S01]  /*218a0*/  POPC R5, UR4 ;  /* 0x0000000400057d09 */ /* 0x000ee20008000000 */
[----:B--2---:R-:W-:-:S13]  /*218b0*/  ISETP.EQ.U32.AND P0, PT, R4, R9, PT ;  /* 0x000000090400720c */ /* 0x004fda0003f02070 */
[----:B---3--:R-:W2:Y:S01]  /*218c0*/  @P0 ATOMG.E.ADD.STRONG.GPU PT, R3, desc[UR6][R2.64], R5 ;  /* 0x00000005020309a8 */ /* 0x008ea200081ee1c6 */
[----:B------:R-:W0:Y:S02]  /*218d0*/  S2R R6, SR_LTMASK ;  /* 0x0000000000067919 */ /* 0x000e240000003900 */
[----:B0-----:R-:W-:-:S04]  /*218e0*/  LOP3.LUT R6, R6, UR4, RZ, 0xc0, !PT ;  /* 0x0000000406067c12 */ /* 0x001fc8000f8ec0ff */
[----:B------:R-:W0:Y:S01]  /*218f0*/  POPC R9, R6 ;  /* 0x0000000600097309 */ /* 0x000e220000000000 */
[----:B--2---:R-:W0:Y:S02]  /*21900*/  SHFL.IDX PT, R4, R3, R4, 0x1f ;  /* 0x00001f0403047589 */ /* 0x004e2400000e0000 */
[----:B0-----:R-:W-:-:S07]  /*21910*/  IADD3 R16, R4, UR36, R9 ;  /* 0x0000002404107c10 */ /* 0x001fce000fffe009 */
.L_x_2078:
[----:B------:R-:W-:Y:S05]  /*21920*/  BSYNC B0 ;  /* 0x0000000000007941 */ /* 0x000fea0003800000 */
.L_x_2077:
[----:B------:R-:W-:Y:S04]  /*21930*/  BSSY B0, `(.L_x_2079) ;  /* 0x000002b000007945 */ /* 0x000fe80003800000 */
[----:B------:R-:W-:Y:S05]  /*21940*/  @!P6 BRA `(.L_x_2080) ;  /* 0x0000000000a4e947 */ /* 0x000fea0003800000 */
[----:B------:R-:W-:Y:S01]  /*21950*/  IMAD R3, R22, 0x8, R27 ;  /* 0x0000000816037824 */ /* 0x000fe200078e021b */
[----:B------:R-:W-:-:S04]  /*21960*/  SHF.L.U32 R2, R24, 0x1f, RZ ;  /* 0x0000001f18027819 */ /* 0x000fc800000006ff */
[----:B------:R-:W2:Y:S02]  /*21970*/  SYNCS.PHASECHK.TRANS64.TRYWAIT P0, [R3+URZ+0x31c60], R2 ;  /* 0x031c6002030075a7 */ /* 0x000ea4000800017f */
[----:B--2---:R-:W-:Y:S05]  /*21980*/  @!P0 BRA `(.L_x_2081) ;  /* 0x0000002000888947 */ /* 0x004fea0003800000 */
.L_x_2166:
        /* <DEDUP_REMOVED lines=9> */
.L_x_2082:
        /* <DEDUP_REMOVED lines=28> */
.L_x_2080:
[----:B------:R-:W-:Y:S05]  /*21be0*/  BSYNC B0 ;  /* 0x0000000000007941 */ /* 0x000fea0003800000 */
.L_x_2079:
[----:B------:R-:W-:-:S05]  /*21bf0*/  VIADD R22, R22, 0x1 ;  /* 0x0000000116167836 */ /* 0x000fca0000000000 */
[----:B------:R-:W-:-:S04]  /*21c00*/  ISETP.NE.AND P0, PT, R22, 0x2, PT ;  /* 0x000000021600780c */ /* 0x000fc80003f05270 */
[----:B0-2---:R-:W-:Y:S02]  /*21c10*/  SEL R3, RZ, 0x1, P0 ;  /* 0x00000001ff037807 */ /* 0x005fe40000000000 */
[----:B------:R-:W-:Y:S02]  /*21c20*/  SEL R22, R22, RZ, P0 ;  /* 0x000000ff16167207 */ /* 0x000fe40000000000 */
[----:B------:R-:W-:-:S07]  /*21c30*/  LOP3.LUT R24, R24, R3, RZ, 0x3c, !PT ;  /* 0x0000000318187212 */ /* 0x000fce00078e3cff */
.L_x_2036:
[----:B------:R-:W-:Y:S05]  /*21c40*/  BSYNC B6 ;  /* 0x0000000000067941 */ /* 0x000fea0003800000 */
.L_x_2034:
[----:B------:R-:W-:-:S03]  /*21c50*/  UMOV UR4, 0xffffffff ;  /* 0xffffffff00047882 */ /* 0x000fc60000000000 */
[----:B------:R-:W-:Y:S05]  /*21c60*/  BRA.DIV UR4, `(.L_x_2083) ;  /* 0x0000001e04e47947 */ /* 0x000fea000b800000 */
[----:B------:R0:W2:Y:S04]  /*21c70*/  SHFL.IDX PT, R4, R16, RZ, 0x1f ;  /* 0x00001fff10047589 */ /* 0x0000a800000e0000 */
[----:B------:R0:W3:Y:S02]  /*21c80*/  SHFL.IDX PT, R5, R16, 0x1, 0x1f ;  /* 0x00201f0010057f89 */ /* 0x0000e400000e0000 */
.L_x_2170:
        /* <DEDUP_REMOVED lines=8> */
[----:B------:R-:W4:Y:S01]  /*21d10*/  LDC.64 R2, c[0x0][0xc58] ;  /* 0x00031600ff027b82 */ /* 0x000f220000000a00 */
[----:B------:R-:W-:Y:S01]  /*21d20*/  ULDC.64 UR4, c[0x0][0x208] ;  /* 0x0000820000047ab9 */ /* 0x000fe20000000a00 */
[----:B----4-:R-:W-:-:S06]  /*21d30*/  IMAD.WIDE R2, R7, 0x4, R2 ;  /* 0x0000000407027825 */ /* 0x010fcc00078e0202 */
[----:B------:R4:W5:Y:S02]  /*21d40*/  LDG.E R2, desc[UR4][R2.64] ;  /* 0x0000000402027981 */ /* 0x000964000c1e1900 */
.L_x_2085:
[----:B------:R-:W-:Y:S05]  /*21d50*/  BSYNC B0 ;  /* 0x0000000000007941 */ /* 0x000fea0003800000 */
.L_x_2084:
        /* <DEDUP_REMOVED lines=23> */
.L_x_2178:
[----:B------:R-:W-:Y:S02]  /*21ed0*/  ULDC UR4, c[0x0][0xc10] ;  /* 0x0003040000047ab9 */ /* 0x000fe40000000800 */
[----:B------:R-:W-:-:S04]  /*21ee0*/  IMAD.U32 R7, RZ, RZ, UR4 ;  /* 0x00000004ff077e24 */ /* 0x000fc8000f8e00ff */
[----:B----4-:R-:W-:-:S04]  /*21ef0*/  IMAD R14, R14, R7, RZ ;  /* 0x000000070e0e7224 */ /* 0x010fc800078e02ff */
[----:B---3--:R-:W-:-:S05]  /*21f00*/  IMAD.IADD R5, R5, 0x1, R14 ;  /* 0x0000000105057824 */ /* 0x008fca00078e020e */
[----:B--2---:R-:W-:-:S13]  /*21f10*/  ISETP.GT.AND P0, PT, R5, R4, PT ;  /* 0x000000040500720c */ /* 0x004fda0003f04270 */
[----:B------:R-:W-:Y:S05]  /*21f20*/  @P0 BRA `(.L_x_2087) ;  /* 0x0000000000b00947 */ /* 0x000fea0003800000 */
[----:B------:R-:W2:Y:S02]  /*21f30*/  LDC R0, c[0x0][0xc14] ;  /* 0x00030500ff007b82 */ /* 0x000ea40000000800 */
.L_x_2092:
        /* <DEDUP_REMOVED lines=9> */
[----:B------:R-:W2:Y:S01]  /*21fd0*/  LDC.64 R2, c[0x0][0xc58] ;  /* 0x00031600ff027b82 */ /* 0x000ea20000000a00 */
[----:B------:R-:W-:Y:S01]  /*21fe0*/  ULDC.64 UR4, c[0x0][0x208] ;  /* 0x0000820000047ab9 */ /* 0x000fe20000000a00 */
[----:B--2---:R-:W-:-:S06]  /*21ff0*/  IMAD.WIDE R2, R7, 0x4, R2 ;  /* 0x0000000407027825 */ /* 0x004fcc00078e0202 */
[----:B------:R2:W5:Y:S02]  /*22000*/  LDG.E R2, desc[UR4][R2.64] ;  /* 0x0000000402027981 */ /* 0x000564000c1e1900 */
.L_x_2090:
[----:B------:R-:W-:Y:S05]  /*22010*/  BSYNC B0 ;  /* 0x0000000000007941 */ /* 0x000fea0003800000 */
.L_x_2089:
        /* <DEDUP_REMOVED lines=23> */
.L_x_2186:
[----:B------:R-:W-:Y:S02]  /*22190*/  ULDC UR4, c[0x0][0xc10] ;  /* 0x0003040000047ab9 */ /* 0x000fe40000000800 */
[----:B------:R-:W-:-:S04]  /*221a0*/  IMAD.U32 R7, RZ, RZ, UR4 ;  /* 0x00000004ff077e24 */ /* 0x000fc8000f8e00ff */
[----:B--2---:R-:W-:-:S04]  /*221b0*/  IMAD R14, R14, R7, RZ ;  /* 0x000000070e0e7224 */ /* 0x004fc800078e02ff */
[----:B------:R-:W-:-:S05]  /*221c0*/  IMAD.IADD R5, R14, 0x1, R5 ;  /* 0x000000010e057824 */ /* 0x000fca00078e0205 */
[----:B------:R-:W-:-:S13]  /*221d0*/  ISETP.GT.AND P0, PT, R5, R4, PT ;  /* 0x000000040500720c */ /* 0x000fda0003f04270 */
[----:B------:R-:W-:Y:S05]  /*221e0*/  @!P0 BRA `(.L_x_2092) ;  /* 0xfffffffc00548947 */ /* 0x000fea000383ffff */
.L_x_2087:
        /* <DEDUP_REMOVED lines=8> */
.L_x_2190:
[----:B------:R-:W-:Y:S01]  /*22270*/  ISETP.NE.AND P0, PT, R3, RZ, PT ;  /* 0x000000ff0300720c */ /* 0x000fe20003f05270 */
[----:B------:R-:W-:-:S12]  /*22280*/  IMAD.MOV.U32 R14, RZ, RZ, RZ ;  /* 0x000000ffff0e7224 */ /* 0x000fd800078e00ff */
[----:B------:R-:W-:Y:S05]  /*22290*/  @!P0 BRA `(.L_x_2094) ;  /* 0x0000000000108947 */ /* 0x000fea0003800000 */
[----:B------:R-:W-:Y:S01]  /*222a0*/  UMOV UR4, 0xffffffff ;  /* 0xffffffff00047882 */ /* 0x000fe20000000000 */
[----:B------:R-:W-:Y:S02]  /*222b0*/  VIADD R12, R5, 0xffffffff ;  /* 0xffffffff050c7836 */ /* 0x000fe40000000000 */
[----:B------:R-:W-:Y:S05]  /*222c0*/  BRA.DIV UR4, `(.L_x_2095) ;  /* 0x0000002204807947 */ /* 0x000fea000b800000 */
[----:B------:R4:W0:Y:S02]  /*222d0*/  SHFL.IDX PT, R14, R8, R12, 0x1f ;  /* 0x00001f0c080e7589 */ /* 0x00082400000e0000 */
.L_x_2094:
        /* <DEDUP_REMOVED lines=68> */
.L_x_2088:
[----:B------:R-:W-:Y:S01]  /*22720*/  UMOV UR4, URZ ;  /* 0x0000003f00047c82 */ /* 0x000fe20008000000 */
[----:B------:R-:W-:Y:S01]  /*22730*/  UMOV UR5, URZ ;  /* 0x0000003f00057c82 */ /* 0x000fe20008000000 */
[----:B------:R-:W-:Y:S01]  /*22740*/  ULDC UR6, c[0x0][0xc14] ;  /* 0x0003050000067ab9 */ /* 0x000fe20000000800 */
[----:B------:R-:W-:Y:S02]  /*22750*/  IMAD.MOV.U32 R16, RZ, RZ, R4 ;  /* 0x000000ffff107224 */ /* 0x000fe400078e0004 */
[----:B------:R-:W-:Y:S02]  /*22760*/  IMAD.U32 R17, RZ, RZ, UR4 ;  /* 0x00000004ff117e24 */ /* 0x000fe4000f8e00ff */
[----:B------:R-:W-:Y:S02]  /*22770*/  IMAD.U32 R18, RZ, RZ, UR5 ;  /* 0x00000005ff127e24 */ /* 0x000fe4000f8e00ff */
[----:B------:R-:W-:-:S07]  /*22780*/  IMAD.U32 R19, RZ, RZ, UR6 ;  /* 0x00000006ff137e24 */ /* 0x000fce000f8e00ff */
.L_x_2096:
        /* <DEDUP_REMOVED lines=10> */
.L_x_2011:
        /* <DEDUP_REMOVED lines=12> */
.L_x_2193:
[----:B------:R-:W-:Y:S05]  /*228f0*/  BSYNC B0 ;  /* 0x0000000000007941 */ /* 0x000fea0003800000 */
.L_x_2098:
[----:B------:R-:W-:-:S03]  /*22900*/  UMOV UR4, 0xffffffff ;  /* 0xffffffff00047882 */ /* 0x000fc60000000000 */
[----:B------:R-:W-:Y:S05]  /*22910*/  BRA.DIV UR4, `(.L_x_2100) ;  /* 0x0000001e04247947 */ /* 0x000fea000b800000 */
[----:B0-----:R-:W0:Y:S02]  /*22920*/  S2R R0, SR_TID.X ;  /* 0x0000000000007919 */ /* 0x001e240000002100 */
[----:B0-----:R-:W-:-:S04]  /*22930*/  SHF.R.U32.HI R0, RZ, 0x5, R0 ;  /* 0x00000005ff007819 */ /* 0x001fc80000011600 */
[----:B------:R-:W-:-:S05]  /*22940*/  LOP3.LUT R0, R0, 0x3, RZ, 0xc0, !PT ;  /* 0x0000000300007812 */ /* 0x000fca00078ec0ff */
[----:B------:R0:W2:Y:S02]  /*22950*/  SHFL.IDX PT, R14, R0, RZ, 0x1f ;  /* 0x00001fff000e7589 */ /* 0x0000a400000e0000 */
.L_x_2196:
[----:B--2---:R-:W-:-:S13]  /*22960*/  ISETP.NE.AND P0, PT, R14, RZ, PT ;  /* 0x000000ff0e00720c */ /* 0x004fda0003f05270 */
[----:B------:R-:W-:Y:S05]  /*22970*/  @P0 BRA `(.L_x_1853) ;  /* 0x0000000000880947 */ /* 0x000fea0003800000 */
[----:B------:R-:W-:-:S03]  /*22980*/  UMOV UR4, 0xffffffff ;  /* 0xffffffff00047882 */ /* 0x000fc60000000000 */
[----:B------:R-:W-:Y:S05]  /*22990*/  BRA.DIV UR4, `(.L_x_2101) ;  /* 0x0000001e04387947 */ /* 0x000fea000b800000 */
[----:B------:R-:W-:-:S13]  /*229a0*/  ELECT P6, URZ, PT ;  /* 0x00000000003f782f */ /* 0x000fda00038c0000 */
.L_x_2199:
[----:B------:R-:W-:Y:S05]  /*229b0*/  @!P6 BRA `(.L_x_1853) ;  /* 0x000000000078e947 */ /* 0x000fea0003800000 */
[----:B------:R-:W-:-:S06]  /*229c0*/  ULOP3.LUT UR4, UR60, 0x2, URZ, 0xfc, !UPT ;  /* 0x000000023c047892 */ /* 0x000fcc000f8efc3f */
[----:B0-----:R-:W-:-:S05]  /*229d0*/  IMAD.U32 R0, RZ, RZ, UR4 ;  /* 0x00000004ff007e24 */ /* 0x001fca000f8e00ff */
[----:B------:R-:W-:-:S13]  /*229e0*/  ISETP.NE.AND P2, PT, R0, 0x3, PT ;  /* 0x000000030000780c */ /* 0x000fda0003f45270 */
[----:B------:R-:W-:Y:S05]  /*229f0*/  @!P2 BRA `(.L_x_2102) ;  /* 0x000000000004a947 */ /* 0x000fea0003800000 */
[----:B------:R-:W-:Y:S01]  /*22a00*/  BPT.TRAP 0x1 ;  /* 0x000000040000795c */ /* 0x000fe20000300000 */
.L_x_2102:
        /* <DEDUP_REMOVED lines=12> */
.L_x_2200:
[----:B------:R-:W2:Y:S02]  /*22ad0*/  SYNCS.PHASECHK.TRANS64.TRYWAIT P0, [R3+URZ], R0 ;  /* 0x00000000030075a7 */ /* 0x000ea4000800017f */
[----:B--2---:R-:W-:Y:S05]  /*22ae0*/  @!P0 BRA `(.L_x_2104) ;  /* 0x0000001c00188947 */ /* 0x004fea0003800000 */
.L_x_2201:
[----:B------:R-:W-:Y:S05]  /*22af0*/  @!P2 BRA `(.L_x_2105) ;  /* 0x000000000004a947 */ /* 0x000fea0003800000 */
[----:B------:R-:W-:Y:S01]  /*22b00*/  BPT.TRAP 0x1 ;  /* 0x000000040000795c */ /* 0x000fe20000300000 */
.L_x_2105:
[----:B--2---:R-:W-:-:S04]  /*22b10*/  VIADD R3, R9, 0x31c60 ;  /* 0x00031c6009037836 */ /* 0x004fc80000000000 */
[----:B------:R-:W-:-:S04]  /*22b20*/  IMAD R5, R22, 0x8, R3 ;  /* 0x0000000816057824 */ /* 0x000fc800078e0203 */
[----:B------:R-:W2:Y:S02]  /*22b30*/  SYNCS.PHASECHK.TRANS64.TRYWAIT P0, [R5+URZ], R2 ;  /* 0x00000002050075a7 */ /* 0x000ea4000800017f */
[----:B--2---:R-:W-:Y:S05]  /*22b40*/  @!P0 BRA `(.L_x_2106) ;  /* 0x0000001c00148947 */ /* 0x004fea0003800000 */
.L_x_2202:
[----:B------:R-:W-:-:S07]  /*22b50*/  LEA R3, R4, R3, 0x3 ;  /* 0x0000000304037211 */ /* 0x000fce00078e18ff */
.L_x_2107:
[----:B---3--:R3:W4:Y:S02]  /*22b60*/  SYNCS.PHASECHK.TRANS64.TRYWAIT P0, [R3+URZ], R0 ;  /* 0x00000000030075a7 */ /* 0x008724000800017f */
[----:B----4-:R-:W-:Y:S05]  /*22b70*/  @!P0 NANOSLEEP.SYNCS 0x989680 ;  /* 0x009896800000895d */ /* 0x010fea0003900000 */
[----:B------:R-:W4:Y:S02]  /*22b80*/  @!P0 SYNCS.PHASECHK.TRANS64 P0, [R3+URZ], R0 ;  /* 0x00000000030085a7 */ /* 0x000f24000800007f */
[----:B----4-:R-:W-:Y:S05]  /*22b90*/  @!P0 BRA `(.L_x_2107) ;  /* 0xfffffffc00f08947 */ /* 0x010fea000383ffff */
.L_x_1853:
[----:B------:R-:W-:Y:S05]  /*22ba0*/  BSYNC B7 ;  /* 0x0000000000077941 */ /* 0x000fea0003800000 */
.L_x_1850:
[----:B------:R-:W-:Y:S05]  /*22bb0*/  EXIT ;  /* 0x000000000000794d */ /* 0x000fea0003800000 */
.L_x_1869:
[----:B0-----:R0:W1:Y:S02]  /*22bc0*/  SYNCS.PHASECHK.TRANS64.TRYWAIT P5, [R20+URZ+0x31c90], R92 ;  /* 0x031c905c140075a7 */ /* 0x00106400080a017f */
[----:B-1----:R-:W-:Y:S05]  /*22bd0*/  @!P5 NANOSLEEP.SYNCS 0x989680 ;  /* 0x009896800000d95d */ /* 0x002fea0003900000 */
[----:B------:R-:W1:Y:S02]  /*22be0*/  @!P5 SYNCS.PHASECHK.TRANS64 P5, [R20+URZ+0x31c90], R92 ;  /* 0x031c905c1400d5a7 */ /* 0x000e6400080a007f */
[----:B-1----:R-:W-:Y:S05]  /*22bf0*/  @!P5 BRA `(.L_x_1869) ;  /* 0xfffffffc00f0d947 */ /* 0x002fea000383ffff */
[----:B------:R-:W-:Y:S05]  /*22c00*/  BRA `(.L_x_2108) ;  /* 0xfffffe04002c7947 */ /* 0x000fea000383ffff */
.L_x_1897:
[----:B0-----:R0:W1:Y:S02]  /*22c10*/  SYNCS.PHASECHK.TRANS64.TRYWAIT P5, [R20+URZ+0x31c90], R92 ;  /* 0x031c905c140075a7 */ /* 0x00106400080a017f */
[----:B-1----:R-:W-:Y:S05]  /*22c20*/  @!P5 NANOSLEEP.SYNCS 0x989680 ;  /* 0x009896800000d95d */ /* 0x002fea0003900000 */
[----:B------:R-:W1:Y:S02]  /*22c30*/  @!P5 SYNCS.PHASECHK.TRANS64 P5, [R20+URZ+0x31c90], R92 ;  /* 0x031c905c1400d5a7 */ /* 0x000e6400080a007f */
[----:B-1----:R-:W-:Y:S05]  /*22c40*/  @!P5 BRA `(.L_x_1897) ;  /* 0xfffffffc00f0d947 */ /* 0x002fea000383ffff */
[----:B------:R-:W-:Y:S05]  /*22c50*/  BRA `(.L_x_2109) ;  /* 0xfffffe1c00b87947 */ /* 0x000fea000383ffff */
.L_x_1910:
[----:B0-----:R0:W1:Y:S02]  /*22c60*/  SYNCS.PHASECHK.TRANS64.TRYWAIT P4, [R20+URZ+0x31c90], R92 ;  /* 0x031c905c140075a7 */ /* 0x001064000808017f */
[----:B-1----:R-:W-:Y:S05]  /*22c70*/  @!P4 NANOSLEEP.SYNCS 0x989680 ;  /* 0x009896800000c95d */ /* 0x002fea0003900000 */
[----:B------:R-:W1:Y:S02]  /*22c80*/  @!P4 SYNCS.PHASECHK.TRANS64 P4, [R20+URZ+0x31c90], R92 ;  /* 0x031c905c1400c5a7 */ /* 0x000e64000808007f */
[----:B-1----:R-:W-:Y:S05]  /*22c90*/  @!P4 BRA `(.L_x_1910) ;  /* 0xfffffffc00f0c947 */ /* 0x002fea000383ffff */
[----:B------:R-:W-:Y:S05]  /*22ca0*/  BRA `(.L_x_2110) ;  /* 0xfffffe3400fc7947 */ /* 0x000fea000383ffff */
.L_x_1914:
[----:B--2---:R2:W3:Y:S02]  /*22cb0*/  SYNCS.PHASECHK.TRANS64.TRYWAIT P3, [R20+URZ+0x31cb0], R92 ;  /* 0x031cb05c140075a7 */ /* 0x0044e4000806017f */
[----:B---3--:R-:W-:Y:S05]  /*22cc0*/  @!P3 NANOSLEEP.SYNCS 0x989680 ;  /* 0x009896800000b95d */ /* 0x008fea0003900000 */
[----:B------:R-:W3:Y:S02]  /*22cd0*/  @!P3 SYNCS.PHASECHK.TRANS64 P3, [R20+URZ+0x31cb0], R92 ;  /* 0x031cb05c1400b5a7 */ /* 0x000ee4000806007f */
[----:B---3--:R-:W-:Y:S05]  /*22ce0*/  @!P3 BRA `(.L_x_1914) ;  /* 0xfffffffc00f0b947 */ /* 0x008fea000383ffff */
[----:B------:R-:W-:Y:S05]  /*22cf0*/  BRA `(.L_x_2111) ;  /* 0xfffffe3800987947 */ /* 0x000fea000383ffff */
.L_x_1920:
[----:B------:R-:W-:Y:S01]  /*22d00*/  BSSY B0, `(.L_x_2112) ;  /* 0x0000007000007945 */ /* 0x000fe20003800000 */
[----:B------:R-:W-:Y:S02]  /*22d10*/  IMAD.MOV.U32 R12, RZ, RZ, RZ ;  /* 0x000000ffff0c7224 */ /* 0x000fe400078e00ff */
[----:B0-----:R-:W-:Y:S02]  /*22d20*/  IMAD.MOV.U32 R11, RZ, RZ, 0x1f ;  /* 0x0000001fff0b7424 */ /* 0x001fe400078e00ff */
[----:B------:R-:W-:-:S07]  /*22d30*/  IMAD.MOV.U32 R15, RZ, RZ, -0x1 ;  /* 0xffffffffff0f7424 */ /* 0x000fce00078e00ff */
[----:B-----5:R-:W-:Y:S05]  /*22d40*/  WARPSYNC.COLLECTIVE R15, `(.L_x_2113) ;  /* 0x000000000f087348 */ /* 0x020fea0003c00000 */
[----:B------:R0:W1:Y:S02]  /*22d50*/  SHFL.IDX P6, R14, R13, R12, R11 ;  /* 0x0000000c0d0e7389 */ /* 0x00006400000c000b */
[----:B01---5:R-:W-:Y:S01]  /*22d60*/  ENDCOLLECTIVE ;  /* 0x000000000000791b */ /* 0x023fe20003800000 */
.L_x_2113:
[----:B------:R-:W-:Y:S05]  /*22d70*/  BSYNC B0 ;  /* 0x0000000000007941 */ /* 0x000fea0003800000 */
.L_x_2112:
[----:B------:R2:W-:Y:S01]  /*22d80*/  STL [R1+0x54], R14 ;  /* 0x0000540e01007387 */ /* 0x0005e20000100800 */
[----:B------:R-:W-:Y:S05]  /*22d90*/  BRA `(.L_x_2114) ;  /* 0xfffffe4000147947 */ /* 0x000fea000383ffff */
.L_x_1933:
[----:B------:R-:W-:Y:S01]  /*22da0*/  BSSY B1, `(.L_x_2115) ;  /* 0x0000007000017945 */ /* 0x000fe20003800000 */
[----:B------:R-:W-:Y:S02]  /*22db0*/  IMAD.MOV.U32 R12, RZ, RZ, RZ ;  /* 0x000000ffff0c7224 */ /* 0x000fe400078e00ff */
[----:B------:R-:W-:Y:S02]  /*22dc0*/  IMAD.MOV.U32 R11, RZ, RZ, 0x1e1f ;  /* 0x00001e1fff0b7424 */ /* 0x000fe400078e00ff */
[----:B------:R-:W-:-:S07]  /*22dd0*/  IMAD.MOV.U32 R15, RZ, RZ, -0x1 ;  /* 0xffffffffff0f7424 */ /* 0x000fce00078e00ff */
[----:B------:R-:W-:Y:S05]  /*22de0*/  WARPSYNC.COLLECTIVE R15, `(.L_x_2116) ;  /* 0x000000000f087348 */ /* 0x000fea0003c00000 */
[----:B------:R0:W1:Y:S02]  /*22df0*/  SHFL.IDX P6, R14, R13, R12, R11 ;  /* 0x0000000c0d0e7389 */ /* 0x00006400000c000b */
[----:B01----:R-:W-:Y:S01]  /*22e00*/  ENDCOLLECTIVE ;  /* 0x000000000000791b */ /* 0x003fe20003800000 */
.L_x_2116:
[----:B------:R-:W-:Y:S05]  /*22e10*/  BSYNC B1 ;  /* 0x0000000000017941 */ /* 0x000fea0003800000 */
.L_x_2115:
[----:B------:R-:W-:Y:S05]  /*22e20*/  BRA `(.L_x_2117) ;  /* 0xfffffe4c00507947 */ /* 0x000fea000383ffff */
.L_x_1934:
        /* <DEDUP_REMOVED lines=8> */
.L_x_2119:
[----:B------:R-:W-:Y:S05]  /*22eb0*/  BSYNC B1 ;  /* 0x0000000000017941 */ /* 0x000fea0003800000 */
.L_x_2118:
[----:B------:R-:W-:Y:S05]  /*22ec0*/  BRA `(.L_x_2120) ;  /* 0xfffffe4c00347947 */ /* 0x000fea000383ffff */
.L_x_1935:
        /* <DEDUP_REMOVED lines=8> */
.L_x_2122:
[----:B------:R-:W-:Y:S05]  /*22f50*/  BSYNC B1 ;  /* 0x0000000000017941 */ /* 0x000fea0003800000 */
.L_x_2121:
[----:B------:R-:W-:Y:S05]  /*22f60*/  BRA `(.L_x_2123) ;  /* 0xfffffe4c00187947 */ /* 0x000fea000383ffff */
.L_x_1936:
        /* <DEDUP_REMOVED lines=8> */
.L_x_2125:
[----:B------:R-:W-:Y:S05]  /*22ff0*/  BSYNC B1 ;  /* 0x0000000000017941 */ /* 0x000fea0003800000 */
.L_x_2124:
[----:B------:R-:W-:Y:S05]  /*23000*/  BRA `(.L_x_2126) ;  /* 0xfffffe4800fc7947 */ /* 0x000fea000383ffff */
.L_x_1938:
[----:B0-----:R0:W1:Y:S02]  /*23010*/  SYNCS.PHASECHK.TRANS64.TRYWAIT P1, [R16+URZ+0x31c00], R3 ;  /* 0x031c0003100075a7 */ /* 0x001064000802017f */
[----:B-1----:R-:W-:Y:S05]  /*23020*/  @!P1 NANOSLEEP.SYNCS 0x989680 ;  /* 0x009896800000995d */ /* 0x002fea0003900000 */
[----:B------:R-:W1:Y:S02]  /*23030*/  @!P1 SYNCS.PHASECHK.TRANS64 P1, [R16+URZ+0x31c00], R3 ;  /* 0x031c0003100095a7 */ /* 0x000e64000802007f */
[----:B-1----:R-:W-:Y:S05]  /*23040*/  @!P1 BRA `(.L_x_1938) ;  /* 0xfffffffc00f09947 */ /* 0x002fea000383ffff */
[----:B------:R-:W-:Y:S05]  /*23050*/  BRA `(.L_x_2127) ;  /* 0xfffffe4c00647947 */ /* 0x000fea000383ffff */
.L_x_1952:
[----:B------:R-:W-:Y:S01]  /*23060*/  BSSY B1, `(.L_x_2128) ;  /* 0x0000007000017945 */ /* 0x000fe20003800000 */
[----:B------:R-:W-:Y:S02]  /*23070*/  IMAD.MOV.U32 R12, RZ, RZ, RZ ;  /* 0x000000ffff0c7224 */ /* 0x000fe400078e00ff */
[----:B------:R-:W-:Y:S02]  /*23080*/  IMAD.MOV.U32 R11, RZ, RZ, 0x1e1f ;  /* 0x00001e1fff0b7424 */ /* 0x000fe400078e00ff */
[----:B------:R-:W-:-:S07]  /*23090*/  IMAD.MOV.U32 R15, RZ, RZ, -0x1 ;  /* 0xffffffffff0f7424 */ /* 0x000fce00078e00ff */
[----:B------:R-:W-:Y:S05]  /*230a0*/  WARPSYNC.COLLECTIVE R15, `(.L_x_2129) ;  /* 0x000000000f087348 */ /* 0x000fea0003c00000 */
[----:B------:R0:W1:Y:S02]  /*230b0*/  SHFL.IDX P6, R14, R13, R12, R11 ;  /* 0x0000000c0d0e7389 */ /* 0x00006400000c000b */
[----:B01----:R-:W-:Y:S01]  /*230c0*/  ENDCOLLECTIVE ;  /* 0x000000000000791b */ /* 0x003fe20003800000 */
.L_x_2129:
[----:B------:R-:W-:Y:S05]  /*230d0*/  BSYNC B1 ;  /* 0x0000000000017941 */ /* 0x000fea0003800000 */
.L_x_2128:
[----:B------:R-:W-:Y:S05]  /*230e0*/  BRA `(.L_x_2130) ;  /* 0xfffffe64006c7947 */ /* 0x000fea000383ffff */
.L_x_1953:
        /* <DEDUP_REMOVED lines=8> */
.L_x_2132:
[----:B------:R-:W-:Y:S05]  /*23170*/  BSYNC B1 ;  /* 0x0000000000017941 */ /* 0x000fea0003800000 */
.L_x_2131:
[----:B------:R-:W-:Y:S05]  /*23180*/  BRA `(.L_x_2133) ;  /* 0xfffffe6400507947 */ /* 0x000fea000383ffff */
.L_x_1954:
        /* <DEDUP_REMOVED lines=8> */
.L_x_2135:
[----:B------:R-:W-:Y:S05]  /*23210*/  BSYNC B1 ;  /* 0x0000000000017941 */ /* 0x000fea0003800000 */
.L_x_2134:
[----:B------:R-:W-:Y:S05]  /*23220*/  BRA `(.L_x_2136) ;  /* 0xfffffe6400347947 */ /* 0x000fea000383ffff */
.L_x_1955:
[----:B------:R-:W-:Y:S01]  /*23230*/  BSSY B1, `(.L_x_2137) ;  /* 0x0000008000017945 */ /* 0x000fe20003800000 */
[----:B------:R-:W-:Y:S01]  /*23240*/  IMAD.MOV.U32 R13, RZ, RZ, R0 ;  /* 0x000000ffff0d7224 */ /* 0x000fe200078e0000 */
[----:B------:R-:W-:Y:S01]  /*23250*/  MOV R11, 0x1e1f ;  /* 0x00001e1f000b7802 */ /* 0x000fe20000000f00 */
[----:B------:R-:W-:Y:S02]  /*23260*/  IMAD.MOV.U32 R12, RZ, RZ, RZ ;  /* 0x000000ffff0c7224 */ /* 0x000fe400078e00ff */
[----:B------:R-:W-:-:S07]  /*23270*/  IMAD.MOV.U32 R15, RZ, RZ, -0x1 ;  /* 0xffffffffff0f7424 */ /* 0x000fce00078e00ff */
[----:B------:R-:W-:Y:S05]  /*23280*/  WARPSYNC.COLLECTIVE R15, `(.L_x_2138) ;  /* 0x000000000f087348 */ /* 0x000fea0003c00000 */
[----:B------:R0:W1:Y:S02]  /*23290*/  SHFL.IDX P6, R14, R13, R12, R11 ;  /* 0x0000000c0d0e7389 */ /* 0x00006400000c000b */
[----:B01----:R-:W-:Y:S01]  /*232a0*/  ENDCOLLECTIVE ;  /* 0x000000000000791b */ /* 0x003fe20003800000 */
.L_x_2138:
[----:B------:R-:W-:Y:S05]  /*232b0*/  BSYNC B1 ;  /* 0x0000000000017941 */ /* 0x000fea0003800000 */
.L_x_2137:
[----:B------:R-:W-:Y:S05]  /*232c0*/  BRA `(.L_x_2139) ;  /* 0xfffffe6400187947 */ /* 0x000fea000383ffff */
.L_x_1957:
[----:B0-----:R0:W1:Y:S02]  /*232d0*/  SYNCS.PHASECHK.TRANS64.TRYWAIT P1, [R16+URZ+0x31c00], R3 ;  /* 0x031c0003100075a7 */ /* 0x001064000802017f */
[----:B-1----:R-:W-:Y:S05]  /*232e0*/  @!P1 NANOSLEEP.SYNCS 0x989680 ;  /* 0x009896800000995d */ /* 0x002fea0003900000 */
[----:B------:R-:W1:Y:S02]  /*232f0*/  @!P1 SYNCS.PHASECHK.TRANS64 P1, [R16+URZ+0x31c00], R3 ;  /* 0x031c0003100095a7 */ /* 0x000e64000802007f */
[----:B-1----:R-:W-:Y:S05]  /*23300*/  @!P1 BRA `(.L_x_1957) ;  /* 0xfffffffc00f09947 */ /* 0x002fea000383ffff */
[----:B------:R-:W-:Y:S05]  /*23310*/  BRA `(.L_x_2140) ;  /* 0xfffffe6400847947 */ /* 0x000fea000383ffff */
.L_x_1965:
[----:B-1----:R1:W3:Y:S02]  /*23320*/  SYNCS.PHASECHK.TRANS64.TRYWAIT P1, [R0+URZ+0x31c30], R5 ;  /* 0x031c3005000075a7 */ /* 0x0022e4000802017f */
[----:B---3--:R-:W-:Y:S05]  /*23330*/  @!P1 NANOSLEEP.SYNCS 0x989680 ;  /* 0x009896800000995d */ /* 0x008fea0003900000 */
[----:B------:R-:W3:Y:S02]  /*23340*/  @!P1 SYNCS.PHASECHK.TRANS64 P1, [R0+URZ+0x31c30], R5 ;  /* 0x031c3005000095a7 */ /* 0x000ee4000802007f */
[----:B---3--:R-:W-:Y:S05]  /*23350*/  @!P1 BRA `(.L_x_1965) ;  /* 0xfffffffc00f09947 */ /* 0x008fea000383ffff */
[----:B------:R-:W-:Y:S05]  /*23360*/  BRA `(.L_x_1964) ;  /* 0xfffffe7c00187947 */ /* 0x000fea000383ffff */
.L_x_1971:
[----:B-1----:R1:W2:Y:S02]  /*23370*/  SYNCS.PHASECHK.TRANS64.TRYWAIT P3, [R20+URZ+0x31c30], R21 ;  /* 0x031c3015140075a7 */ /* 0x0022a4000806017f */
[----:B--2---:R-:W-:Y:S05]  /*23380*/  @!P3 NANOSLEEP.SYNCS 0x989680 ;  /* 0x009896800000b95d */ /* 0x004fea0003900000 */
[----:B------:R-:W2:Y:S02]  /*23390*/  @!P3 SYNCS.PHASECHK.TRANS64 P3, [R20+URZ+0x31c30], R21 ;  /* 0x031c30151400b5a7 */ /* 0x000ea4000806007f */
[----:B--2---:R-:W-:Y:S05]  /*233a0*/  @!P3 BRA `(.L_x_1971) ;  /* 0xfffffffc00f0b947 */ /* 0x004fea000383ffff */
[----:B------:R-:W-:Y:S05]  /*233b0*/  BRA `(.L_x_1970) ;  /* 0xfffffec800d07947 */ /* 0x000fea000383ffff */
.L_x_1975:
[----:B-1----:R1:W2:Y:S02]  /*233c0*/  SYNCS.PHASECHK.TRANS64.TRYWAIT P2, [R21+URZ+0x31c50], R20 ;  /* 0x031c5014150075a7 */ /* 0x0022a4000804017f */
[----:B--2---:R-:W-:Y:S05]  /*233d0*/  @!P2 NANOSLEEP.SYNCS 0x989680 ;  /* 0x009896800000a95d */ /* 0x004fea0003900000 */
[----:B------:R-:W2:Y:S02]  /*233e0*/  @!P2 SYNCS.PHASECHK.TRANS64 P2, [R21+URZ+0x31c50], R20 ;  /* 0x031c50141500a5a7 */ /* 0x000ea4000804007f */
[----:B--2---:R-:W-:Y:S05]  /*233f0*/  @!P2 BRA `(.L_x_1975) ;  /* 0xfffffffc00f0a947 */ /* 0x004fea000383ffff */
[----:B------:R-:W-:Y:S05]  /*23400*/  BRA `(.L_x_1972) ;  /* 0xfffffeec00d87947 */ /* 0x000fea000383ffff */
.L_x_1982:
[----:B--2---:R2:W3:Y:S02]  /*23410*/  SYNCS.PHASECHK.TRANS64.TRYWAIT P3, [R20+URZ+0x31c30], R21 ;  /* 0x031c3015140075a7 */ /* 0x0044e4000806017f */
[----:B---3--:R-:W-:Y:S05]  /*23420*/  @!P3 NANOSLEEP.SYNCS 0x989680 ;  /* 0x009896800000b95d */ /* 0x008fea0003900000 */
[----:B------:R-:W3:Y:S02]  /*23430*/  @!P3 SYNCS.PHASECHK.TRANS64 P3, [R20+URZ+0x31c30], R21 ;  /* 0x031c30151400b5a7 */ /* 0x000ee4000806007f */
[----:B---3--:R-:W-:Y:S05]  /*23440*/  @!P3 BRA `(.L_x_1982) ;  /* 0xfffffffc00f0b947 */ /* 0x008fea000383ffff */
[----:B------:R-:W-:Y:S05]  /*23450*/  BRA `(.L_x_1981) ;  /* 0xffffff24009c7947 */ /* 0x000fea000383ffff */
.L_x_1986:
[----:B-1----:R1:W2:Y:S02]  /*23460*/  SYNCS.PHASECHK.TRANS64.TRYWAIT P2, [R20+URZ+0x31c50], R14 ;  /* 0x031c500e140075a7 */ /* 0x0022a4000804017f */
[----:B--2---:R-:W-:Y:S05]  /*23470*/  @!P2 NANOSLEEP.SYNCS 0x989680 ;  /* 0x009896800000a95d */ /* 0x004fea0003900000 */
[----:B------:R-:W2:Y:S02]  /*23480*/  @!P2 SYNCS.PHASECHK.TRANS64 P2, [R20+URZ+0x31c50], R14 ;  /* 0x031c500e1400a5a7 */ /* 0x000ea4000804007f */
[----:B--2---:R-:W-:Y:S05]  /*23490*/  @!P2 BRA `(.L_x_1986) ;  /* 0xfffffffc00f0a947 */ /* 0x004fea000383ffff */
[----:B------:R-:W-:Y:S05]  /*234a0*/  BRA `(.L_x_1983) ;  /* 0xffffff48009c7947 */ /* 0x000fea000383ffff */
.L_x_1991:
[----:B---3--:R3:W4:Y:S02]  /*234b0*/  SYNCS.PHASECHK.TRANS64.TRYWAIT P0, [R7+URZ+0x31c50], R0 ;  /* 0x031c5000070075a7 */ /* 0x008724000800017f */
[----:B----4-:R-:W-:Y:S05]  /*234c0*/  @!P0 NANOSLEEP.SYNCS 0x989680 ;  /* 0x009896800000895d */ /* 0x010fea0003900000 */
[----:B------:R-:W4:Y:S02]  /*234d0*/  @!P0 SYNCS.PHASECHK.TRANS64 P0, [R7+URZ+0x31c50], R0 ;  /* 0x031c5000070085a7 */ /* 0x000f24000800007f */
[----:B----4-:R-:W-:Y:S05]  /*234e0*/  @!P0 BRA `(.L_x_1991) ;  /* 0xfffffffc00f08947 */ /* 0x010fea000383ffff */
[----:B------:R-:W-:Y:S05]  /*234f0*/  BRA `(.L_x_1990) ;  /* 0xffffff7400c87947 */ /* 0x000fea000383ffff */
.L_x_2017:
        /* <DEDUP_REMOVED lines=8> */
[----:B-1----:R-:W-:Y:S05]  /*23580*/  WARPSYNC.COLLECTIVE R15, `(.L_x_2142) ;  /* 0x000000000f087348 */ /* 0x002fea0003c00000 */
[----:B------:R0:W2:Y:S02]  /*23590*/  SHFL.IDX P6, R14, R13, R12, R11 ;  /* 0x0000000c0d0e7389 */ /* 0x0000a400000c000b */
[----:B012---:R-:W-:Y:S01]  /*235a0*/  ENDCOLLECTIVE ;  /* 0x000000000000791b */ /* 0x007fe20003800000 */
.L_x_2142:
[----:B------:R-:W-:Y:S05]  /*235b0*/  BSYNC B1 ;  /* 0x0000000000017941 */ /* 0x000fea0003800000 */
.L_x_2141:
[----:B------:R-:W-:Y:S05]  /*235c0*/  BRA `(.L_x_2143) ;  /* 0xffffffac00e87947 */ /* 0x000fea000383ffff */
.L_x_2018:
[----:B------:R-:W-:Y:S01]  /*235d0*/  BSSY B1, `(.L_x_2144) ;  /* 0x0000006000017945 */ /* 0x000fe20003800000 */
[----:B------:R-:W-:-:S07]  /*235e0*/  IMAD.MOV.U32 R15, RZ, RZ, -0x1 ;  /* 0xffffffffff0f7424 */ /* 0x000fce00078e00ff */
[----:B-1----:R-:W-:Y:S05]  /*235f0*/  WARPSYNC.COLLECTIVE R15, `(.L_x_2145) ;  /* 0x000000000f0c7348 */ /* 0x002fea0003c00000 */
[----:B------:R-:W-:Y:S02]  /*23600*/  ELECT P6, UR62, PT ;  /* 0x00000000003e782f */ /* 0x000fe400038c0000 */
[----:B------:R-:W-:Y:S01]  /*23610*/  MOV R14, UR62 ;  /* 0x0000003e000e7c02 */ /* 0x000fe20008000f00 */
[----:B-1----:R-:W-:Y:S10]  /*23620*/  ENDCOLLECTIVE ;  /* 0x000000000000791b */ /* 0x002ff40003800000 */
.L_x_2145:
[----:B------:R-:W-:Y:S05]  /*23630*/  BSYNC B1 ;  /* 0x0000000000017941 */ /* 0x000fea0003800000 */
.L_x_2144:
[----:B------:R-:W-:Y:S05]  /*23640*/  BRA `(.L_x_2146) ;  /* 0xffffffac00d47947 */ /* 0x000fea000383ffff */
.L_x_2020:
[----:B0-----:R0:W2:Y:S02]  /*23650*/  SYNCS.PHASECHK.TRANS64.TRYWAIT P0, [R6+URZ+0x31c20], R7 ;  /* 0x031c2007060075a7 */ /* 0x0010a4000800017f */
[----:B--2---:R-:W-:Y:S05]  /*23660*/  @!P0 NANOSLEEP.SYNCS 0x989680 ;  /* 0x009896800000895d */ /* 0x004fea0003900000 */
[----:B------:R-:W2:Y:S02]  /*23670*/  @!P0 SYNCS.PHASECHK.TRANS64 P0, [R6+URZ+0x31c20], R7 ;  /* 0x031c2007060085a7 */ /* 0x000ea4000800007f */
[----:B--2---:R-:W-:Y:S05]  /*23680*/  @!P0 BRA `(.L_x_2020) ;  /* 0xfffffffc00f08947 */ /* 0x004fea000383ffff */
[----:B------:R-:W-:Y:S05]  /*23690*/  BRA `(.L_x_2147) ;  /* 0xffffffac00f07947 */ /* 0x000fea000383ffff */
.L_x_2023:
[----:B0-----:R0:W2:Y:S02]  /*236a0*/  SYNCS.PHASECHK.TRANS64.TRYWAIT P0, [R8+URZ+0x31ca0], R7 ;  /* 0x031ca007080075a7 */ /* 0x0010a4000800017f */
[----:B--2---:R-:W-:Y:S05]  /*236b0*/  @!P0 NANOSLEEP.SYNCS 0x989680 ;  /* 0x009896800000895d */ /* 0x004fea0003900000 */
[----:B------:R-:W2:Y:S02]  /*236c0*/  @!P0 SYNCS.PHASECHK.TRANS64 P0, [R8+URZ+0x31ca0], R7 ;  /* 0x031ca007080085a7 */ /* 0x000ea4000800007f */
[----:B--2---:R-:W-:Y:S05]  /*236d0*/  @!P0 BRA `(.L_x_2023) ;  /* 0xfffffffc00f08947 */ /* 0x004fea000383ffff */
[----:B------:R-:W-:Y:S05]  /*236e0*/  BRA `(.L_x_2148) ;  /* 0xffffffac00f87947 */ /* 0x000fea000383ffff */
.L_x_2025:
[----:B--2---:R2:W3:Y:S02]  /*236f0*/  SYNCS.PHASECHK.TRANS64.TRYWAIT P0, [R8+URZ+0x31cc0], R7 ;  /* 0x031cc007080075a7 */ /* 0x0044e4000800017f */
[----:B---3--:R-:W-:Y:S05]  /*23700*/  @!P0 NANOSLEEP.SYNCS 0x989680 ;  /* 0x009896800000895d */ /* 0x008fea0003900000 */
[----:B------:R-:W3:Y:S02]  /*23710*/  @!P0 SYNCS.PHASECHK.TRANS64 P0, [R8+URZ+0x31cc0], R7 ;  /* 0x031cc007080085a7 */ /* 0x000ee4000800007f */
[----:B---3--:R-:W-:Y:S05]  /*23720*/  @!P0 BRA `(.L_x_2025) ;  /* 0xfffffffc00f08947 */ /* 0x008fea000383ffff */
[----:B------:R-:W-:Y:S05]  /*23730*/  BRA `(.L_x_2149) ;  /* 0xffffffb000787947 */ /* 0x000fea000383ffff */
.L_x_2029:
[----:B0-----:R0:W2:Y:S02]  /*23740*/  SYNCS.PHASECHK.TRANS64.TRYWAIT P0, [R7+URZ+0x31ca0], R8 ;  /* 0x031ca008070075a7 */ /* 0x0010a4000800017f */
[----:B--2---:R-:W-:Y:S05]  /*23750*/  @!P0 NANOSLEEP.SYNCS 0x989680 ;  /* 0x009896800000895d */ /* 0x004fea0003900000 */
[----:B------:R-:W2:Y:S02]  /*23760*/  @!P0 SYNCS.PHASECHK.TRANS64 P0, [R7+URZ+0x31ca0], R8 ;  /* 0x031ca008070085a7 */ /* 0x000ea4000800007f */
[----:B--2---:R-:W-:Y:S05]  /*23770*/  @!P0 BRA `(.L_x_2029) ;  /* 0xfffffffc00f08947 */ /* 0x004fea000383ffff */
[----:B------:R-:W-:Y:S05]  /*23780*/  BRA `(.L_x_2150) ;  /* 0xffffffb400207947 */ /* 0x000fea000383ffff */
.L_x_2031:
[----:B--2---:R2:W3:Y:S02]  /*23790*/  SYNCS.PHASECHK.TRANS64.TRYWAIT P1, [R7+URZ+0x31cc0], R8 ;  /* 0x031cc008070075a7 */ /* 0x0044e4000802017f */
[----:B---3--:R-:W-:Y:S05]  /*237a0*/  @!P1 NANOSLEEP.SYNCS 0x989680 ;  /* 0x009896800000995d */ /* 0x008fea0003900000 */
[----:B------:R-:W3:Y:S02]  /*237b0*/  @!P1 SYNCS.PHASECHK.TRANS64 P1, [R7+URZ+0x31cc0], R8 ;  /* 0x031cc008070095a7 */ /* 0x000ee4000802007f */
[----:B---3--:R-:W-:Y:S05]  /*237c0*/  @!P1 BRA `(.L_x_2031) ;  /* 0xfffffffc00f09947 */ /* 0x008fea000383ffff */
[----:B------:R-:W-:Y:S05]  /*237d0*/  BRA `(.L_x_2151) ;  /* 0xffffffb4009c7947 */ /* 0x000fea000383ffff */
.L_x_2043:
        /* <DEDUP_REMOVED lines=11> */
.L_x_2153:
[----:B------:R-:W-:Y:S05]  /*23890*/  BSYNC B0 ;  /* 0x0000000000007941 */ /* 0x000fea0003800000 */
.L_x_2152:
[----:B------:R-:W-:Y:S05]  /*238a0*/  BRA `(.L_x_2154) ;  /* 0xffffffc000707947 */ /* 0x000fea000383ffff */
.L_x_2044:
[----:B------:R-:W-:Y:S01]  /*238b0*/  BSSY B0, `(.L_x_2155) ;  /* 0x0000006000007945 */ /* 0x000fe20003800000 */
[----:B------:R-:W-:-:S07]  /*238c0*/  IMAD.MOV.U32 R15, RZ, RZ, -0x1 ;  /* 0xffffffffff0f7424 */ /* 0x000fce00078e00ff */
[----:B-1----:R-:W-:Y:S05]  /*238d0*/  WARPSYNC.COLLECTIVE R15, `(.L_x_2156) ;  /* 0x000000000f0c7348 */ /* 0x002fea0003c00000 */
[----:B------:R-:W-:Y:S02]  /*238e0*/  ELECT P6, UR62, PT ;  /* 0x00000000003e782f */ /* 0x000fe400038c0000 */
[----:B------:R-:W-:Y:S01]  /*238f0*/  MOV R14, UR62 ;  /* 0x0000003e000e7c02 */ /* 0x000fe20008000f00 */
[----:B-1----:R-:W-:Y:S10]  /*23900*/  ENDCOLLECTIVE ;  /* 0x000000000000791b */ /* 0x002ff40003800000 */
.L_x_2156:
[----:B------:R-:W-:Y:S05]  /*23910*/  BSYNC B0 ;  /* 0x0000000000007941 */ /* 0x000fea0003800000 */
.L_x_2155:
[----:B------:R-:W-:Y:S05]  /*23920*/  BRA `(.L_x_2157) ;  /* 0xffffffc000607947 */ /* 0x000fea000383ffff */
.L_x_2047:
[----:B--2---:R2:W3:Y:S02]  /*23930*/  SYNCS.PHASECHK.TRANS64.TRYWAIT P0, [R5+URZ+0x31c40], R4 ;  /* 0x031c4004050075a7 */ /* 0x0044e4000800017f */
[----:B---3--:R-:W-:Y:S05]  /*23940*/  @!P0 NANOSLEEP.SYNCS 0x989680 ;  /* 0x009896800000895d */ /* 0x008fea0003900000 */
[----:B------:R-:W3:Y:S02]  /*23950*/  @!P0 SYNCS.PHASECHK.TRANS64 P0, [R5+URZ+0x31c40], R4 ;  /* 0x031c4004050085a7 */ /* 0x000ee4000800007f */
[----:B---3--:R-:W-:Y:S05]  /*23960*/  @!P0 BRA `(.L_x_2047) ;  /* 0xfffffffc00f08947 */ /* 0x008fea000383ffff */
[----:B------:R-:W-:Y:S05]  /*23970*/  BRA `(.L_x_2158) ;  /* 0xffffffc000b87947 */ /* 0x000fea000383ffff */
.L_x_2050:
[----:B0-----:R0:W2:Y:S02]  /*23980*/  SYNCS.PHASECHK.TRANS64.TRYWAIT P0, [R27+URZ+0x31c20], R4 ;  /* 0x031c20041b0075a7 */ /* 0x0010a4000800017f */
[----:B--2---:R-:W-:Y:S05]  /*23990*/  @!P0 NANOSLEEP.SYNCS 0x989680 ;  /* 0x009896800000895d */ /* 0x004fea0003900000 */
[----:B------:R-:W2:Y:S02]  /*239a0*/  @!P0 SYNCS.PHASECHK.TRANS64 P0, [R27+URZ+0x31c20], R4 ;  /* 0x031c20041b0085a7 */ /* 0x000ea4000800007f */
[----:B--2---:R-:W-:Y:S05]  /*239b0*/  @!P0 BRA `(.L_x_2050) ;  /* 0xfffffffc00f08947 */ /* 0x004fea000383ffff */
[----:B------:R-:W-:Y:S05]  /*239c0*/  BRA `(.L_x_2159) ;  /* 0xffffffc400e87947 */ /* 0x000fea000383ffff */
.L_x_2058:
[----:B0-----:R0:W2:Y:S02]  /*239d0*/  SYNCS.PHASECHK.TRANS64.TRYWAIT P0, [R3+URZ+0x31c40], R2 ;  /* 0x031c4002030075a7 */ /* 0x0010a4000800017f */
[----:B--2---:R-:W-:Y:S05]  /*239e0*/  @!P0 NANOSLEEP.SYNCS 0x989680 ;  /* 0x009896800000895d */ /* 0x004fea0003900000 */
[----:B------:R-:W2:Y:S02]  /*239f0*/  @!P0 SYNCS.PHASECHK.TRANS64 P0, [R3+URZ+0x31c40], R2 ;  /* 0x031c4002030085a7 */ /* 0x000ea4000800007f */
[----:B--2---:R-:W-:Y:S05]  /*23a00*/  @!P0 BRA `(.L_x_2058) ;  /* 0xfffffffc00f08947 */ /* 0x004fea000383ffff */
[----:B------:R-:W-:Y:S05]  /*23a10*/  BRA `(.L_x_2160) ;  /* 0xffffffc8008c7947 */ /* 0x000fea000383ffff */
.L_x_2060:
[----:B0-----:R0:W2:Y:S02]  /*23a20*/  SYNCS.PHASECHK.TRANS64.TRYWAIT P0, [R2+URZ+0x60], R5 ;  /* 0x00006005020075a7 */ /* 0x0010a4000800017f */
[----:B--2---:R-:W-:Y:S05]  /*23a30*/  @!P0 NANOSLEEP.SYNCS 0x989680 ;  /* 0x009896800000895d */ /* 0x004fea0003900000 */
[----:B------:R-:W2:Y:S02]  /*23a40*/  @!P0 SYNCS.PHASECHK.TRANS64 P0, [R2+URZ+0x60], R5 ;  /* 0x00006005020085a7 */ /* 0x000ea4000800007f */
[----:B--2---:R-:W-:Y:S05]  /*23a50*/  @!P0 BRA `(.L_x_2060) ;  /* 0xfffffffc00f08947 */ /* 0x004fea000383ffff */
[----:B------:R-:W-:Y:S05]  /*23a60*/  BRA `(.L_x_2161) ;  /* 0xffffffcc00187947 */ /* 0x000fea000383ffff */
.L_x_2065:
[----:B--2---:R2:W3:Y:S02]  /*23a70*/  SYNCS.PHASECHK.TRANS64.TRYWAIT P0, [R3+URZ+0x31c40], R2 ;  /* 0x031c4002030075a7 */ /* 0x0044e4000800017f */
[----:B---3--:R-:W-:Y:S05]  /*23a80*/  @!P0 NANOSLEEP.SYNCS 0x989680 ;  /* 0x009896800000895d */ /* 0x008fea0003900000 */
[----:B------:R-:W3:Y:S02]  /*23a90*/  @!P0 SYNCS.PHASECHK.TRANS64 P0, [R3+URZ+0x31c40], R2 ;  /* 0x031c4002030085a7 */ /* 0x000ee4000800007f */
[----:B---3--:R-:W-:Y:S05]  /*23aa0*/  @!P0 BRA `(.L_x_2065) ;  /* 0xfffffffc00f08947 */ /* 0x008fea000383ffff */
[----:B------:R-:W-:Y:S05]  /*23ab0*/  BRA `(.L_x_2162) ;  /* 0xffffffd0004c7947 */ /* 0x000fea000383ffff */
.L_x_2067:
[----:B0-----:R0:W2:Y:S02]  /*23ac0*/  SYNCS.PHASECHK.TRANS64.TRYWAIT P1, [R3+URZ+0x60], R24 ;  /* 0x00006018030075a7 */ /* 0x0010a4000802017f */
[----:B--2---:R-:W-:Y:S05]  /*23ad0*/  @!P1 NANOSLEEP.SYNCS 0x989680 ;  /* 0x009896800000995d */ /* 0x004fea0003900000 */
[----:B------:R-:W2:Y:S02]  /*23ae0*/  @!P1 SYNCS.PHASECHK.TRANS64 P1, [R3+URZ+0x60], R24 ;  /* 0x00006018030095a7 */ /* 0x000ea4000802007f */
[----:B--2---:R-:W-:Y:S05]  /*23af0*/  @!P1 BRA `(.L_x_2067) ;  /* 0xfffffffc00f09947 */ /* 0x004fea000383ffff */
[----:B------:R-:W-:Y:S05]  /*23b00*/  BRA `(.L_x_2163) ;  /* 0xffffffd000d87947 */ /* 0x000fea000383ffff */
.L_x_2072:
[----:B--2---:R2:W3:Y:S02]  /*23b10*/  SYNCS.PHASECHK.TRANS64.TRYWAIT P0, [R2+URZ+0x31c40], R3 ;  /* 0x031c4003020075a7 */ /* 0x0044e4000800017f */
[----:B---3--:R-:W-:Y:S05]  /*23b20*/  @!P0 NANOSLEEP.SYNCS 0x989680 ;  /* 0x009896800000895d */ /* 0x008fea0003900000 */
[----:B------:R-:W3:Y:S02]  /*23b30*/  @!P0 SYNCS.PHASECHK.TRANS64 P0, [R2+URZ+0x31c40], R3 ;  /* 0x031c4003020085a7 */ /* 0x000ee4000800007f */
[----:B---3--:R-:W-:Y:S05]  /*23b40*/  @!P0 BRA `(.L_x_2072) ;  /* 0xfffffffc00f08947 */ /* 0x008fea000383ffff */
[----:B------:R-:W-:Y:S05]  /*23b50*/  BRA `(.L_x_2164) ;  /* 0xffffffd400e47947 */ /* 0x000fea000383ffff */
.L_x_2074:
[----:B0-----:R0:W2:Y:S02]  /*23b60*/  SYNCS.PHASECHK.TRANS64.TRYWAIT P1, [R2+URZ+0x60], R11 ;  /* 0x0000600b020075a7 */ /* 0x0010a4000802017f */
[----:B--2---:R-:W-:Y:S05]  /*23b70*/  @!P1 NANOSLEEP.SYNCS 0x989680 ;  /* 0x009896800000995d */ /* 0x004fea0003900000 */
[----:B------:R-:W2:Y:S02]  /*23b80*/  @!P1 SYNCS.PHASECHK.TRANS64 P1, [R2+URZ+0x60], R11 ;  /* 0x0000600b020095a7 */ /* 0x000ea4000802007f */
[----:B--2---:R-:W-:Y:S05]  /*23b90*/  @!P1 BRA `(.L_x_2074) ;  /* 0xfffffffc00f09947 */ /* 0x004fea000383ffff */
[----:B------:R-:W-:Y:S05]  /*23ba0*/  BRA `(.L_x_2165) ;  /* 0xffffffd800787947 */ /* 0x000fea000383ffff */
.L_x_2081:
[----:B--2---:R2:W3:Y:S02]  /*23bb0*/  SYNCS.PHASECHK.TRANS64.TRYWAIT P0, [R3+URZ+0x31c60], R2 ;  /* 0x031c6002030075a7 */ /* 0x0044e4000800017f */
[----:B---3--:R-:W-:Y:S05]  /*23bc0*/  @!P0 NANOSLEEP.SYNCS 0x989680 ;  /* 0x009896800000895d */ /* 0x008fea0003900000 */
[----:B------:R-:W3:Y:S02]  /*23bd0*/  @!P0 SYNCS.PHASECHK.TRANS64 P0, [R3+URZ+0x31c60], R2 ;  /* 0x031c6002030085a7 */ /* 0x000ee4000800007f */
[----:B---3--:R-:W-:Y:S05]  /*23be0*/  @!P0 BRA `(.L_x_2081) ;  /* 0xfffffffc00f08947 */ /* 0x008fea000383ffff */
[----:B------:R-:W-:Y:S05]  /*23bf0*/  BRA `(.L_x_2166) ;  /* 0xffffffdc00647947 */ /* 0x000fea000383ffff */
.L_x_2083:
[----:B------:R-:W-:Y:S01]  /*23c00*/  BSSY B0, `(.L_x_2167) ;  /* 0x0000008000007945 */ /* 0x000fe20003800000 */
[----:B------:R-:W-:Y:S02]  /*23c10*/  IMAD.MOV.U32 R13, RZ, RZ, R16 ;  /* 0x000000ffff0d7224 */ /* 0x000fe400078e0010 */
[----:B------:R-:W-:Y:S02]  /*23c20*/  IMAD.MOV.U32 R12, RZ, RZ, RZ ;  /* 0x000000ffff0c7224 */ /* 0x000fe400078e00ff */
[----:B------:R-:W-:Y:S02]  /*23c30*/  IMAD.MOV.U32 R11, RZ, RZ, 0x1f ;  /* 0x0000001fff0b7424 */ /* 0x000fe400078e00ff */
[----:B------:R-:W-:-:S07]  /*23c40*/  IMAD.MOV.U32 R15, RZ, RZ, -0x1 ;  /* 0xffffffffff0f7424 */ /* 0x000fce00078e00ff */
[----:B-1----:R-:W-:Y:S05]  /*23c50*/  WARPSYNC.COLLECTIVE R15, `(.L_x_2168) ;  /* 0x000000000f087348 */ /* 0x002fea0003c00000 */
[----:B------:R0:W2:Y:S02]  /*23c60*/  SHFL.IDX P6, R14, R13, R12, R11 ;  /* 0x0000000c0d0e7389 */ /* 0x0000a400000c000b */
[----:B012---:R-:W-:Y:S01]  /*23c70*/  ENDCOLLECTIVE ;  /* 0x000000000000791b */ /* 0x007fe20003800000 */
.L_x_2168:
[----:B------:R-:W-:Y:S05]  /*23c80*/  BSYNC B0 ;  /* 0x0000000000007941 */ /* 0x000fea0003800000 */
.L_x_2167:
        /* <DEDUP_REMOVED lines=8> */
.L_x_2169:
[----:B------:R-:W-:Y:S01]  /*23d10*/  IMAD.MOV.U32 R5, RZ, RZ, R14 ;  /* 0x000000ffff057224 */ /* 0x000fe200078e000e */
[----:B------:R-:W-:Y:S06]  /*23d20*/  BRA `(.L_x_2170) ;  /* 0xffffffdc00d87947 */ /* 0x000fec000383ffff */
.L_x_2086:
[----:B------:R-:W-:Y:S01]  /*23d30*/  BSSY B0, `(.L_x_2171) ;  /* 0x0000008000007945 */ /* 0x000fe20003800000 */
[----:B-----5:R-:W-:Y:S02]  /*23d40*/  IMAD.MOV.U32 R13, RZ, RZ, R2 ;  /* 0x000000ffff0d7224 */ /* 0x020fe400078e0002 */
[----:B------:R-:W-:Y:S02]  /*23d50*/  IMAD.MOV.U32 R12, RZ, RZ, 0x1 ;  /* 0x00000001ff0c7424 */ /* 0x000fe400078e00ff */
[----:B------:R-:W-:Y:S02]  /*23d60*/  IMAD.MOV.U32 R11, RZ, RZ, RZ ;  /* 0x000000ffff0b7224 */ /* 0x000fe400078e00ff */
[----:B------:R-:W-:-:S07]  /*23d70*/  IMAD.MOV.U32 R15, RZ, RZ, -0x1 ;  /* 0xffffffffff0f7424 */ /* 0x000fce00078e00ff */
[----:B01234-:R-:W-:Y:S05]  /*23d80*/  WARPSYNC.COLLECTIVE R15, `(.L_x_2172) ;  /* 0x000000000f087348 */ /* 0x01ffea0003c00000 */
[----:B------:R0:W0:Y:S02]  /*23d90*/  SHFL.UP P6, R14, R13, R12, R11 ;  /* 0x0400000c0d0e7389 */ /* 0x00002400000c000b */
[----:B01234-:R-:W-:Y:S01]  /*23da0*/  ENDCOLLECTIVE ;  /* 0x000000000000791b */ /* 0x01ffe20003800000 */
.L_x_2172:
[----:B------:R-:W-:Y:S05]  /*23db0*/  BSYNC B0 ;  /* 0x0000000000007941 */ /* 0x000fea0003800000 */
.L_x_2171:
        /* <DEDUP_REMOVED lines=10> */
.L_x_2173:
        /* <DEDUP_REMOVED lines=8> */
.L_x_2174:
        /* <DEDUP_REMOVED lines=8> */
.L_x_2175:
        /* <DEDUP_REMOVED lines=8> */
.L_x_2176:
        /* <DEDUP_REMOVED lines=8> */
.L_x_2177:
[----:B------:R-:W-:Y:S05]  /*24060*/  BRA `(.L_x_2178) ;  /* 0xffffffdc00987947 */ /* 0x000fea000383ffff */
.L_x_2091:
        /* <DEDUP_REMOVED lines=8> */
.L_x_2180:
[----:B------:R-:W-:Y:S05]  /*240f0*/  BSYNC B0 ;  /* 0x0000000000007941 */ /* 0x000fea0003800000 */
.L_x_2179:
        /* <DEDUP_REMOVED lines=10> */
.L_x_2181:
        /* <DEDUP_REMOVED lines=8> */
.L_x_2182:
        /* <DEDUP_REMOVED lines=8> */
.L_x_2183:
        /* <DEDUP_REMOVED lines=8> */
.L_x_2184:
        /* <DEDUP_REMOVED lines=8> */
.L_x_2185:
[----:B------:R-:W-:Y:S05]  /*243a0*/  BRA `(.L_x_2186) ;  /* 0xffffffdc00787947 */ /* 0x000fea000383ffff */
.L_x_2093:
[----:B------:R-:W-:Y:S01]  /*243b0*/  BSSY B0, `(.L_x_2187) ;  /* 0x0000006000007945 */ /* 0x000fe20003800000 */
[----:B------:R-:W-:Y:S02]  /*243c0*/  PLOP3.LUT P6, PT, P6, PT, PT, 0x8, 0x0 ;  /* 0x000000000000781c */ /* 0x000fe400037ce170 */
[----:B------:R-:W-:-:S11]  /*243d0*/  MOV R15, 0xffffffff ;  /* 0xffffffff000f7802 */ /* 0x000fd60000000f00 */
[----:B01----:R-:W-:Y:S05]  /*243e0*/  WARPSYNC.COLLECTIVE R15, `(.L_x_2188) ;  /* 0x000000000f087348 */ /* 0x003fea0003c00000 */
[----:B------:R-:W-:Y:S01]  /*243f0*/  VOTE.ANY R14, PT, P6 ;  /* 0x00000000000e7806 */ /* 0x000fe200030e0100 */
[----:B01----:R-:W-:Y:S06]  /*24400*/  ENDCOLLECTIVE ;  /* 0x000000000000791b */ /* 0x003fec0003800000 */
.L_x_2188:
[----:B------:R-:W-:Y:S05]  /*24410*/  BSYNC B0 ;  /* 0x0000000000007941 */ /* 0x000fea0003800000 */
.L_x_2187:
        /* <DEDUP_REMOVED lines=9> */
.L_x_2189:
[----:B------:R-:W-:Y:S01]  /*244b0*/  IMAD.MOV.U32 R17, RZ, RZ, R14 ;  /* 0x000000ffff117224 */ /* 0x000fe200078e000e */
[----:B------:R-:W-:Y:S06]  /*244c0*/  BRA `(.L_x_2190) ;  /* 0xffffffdc00687947 */ /* 0x000fec000383ffff */
.L_x_2095:
[----:B------:R-:W-:Y:S01]  /*244d0*/  BSSY B0, `(.L_x_2191) ;  /* 0x0000007000007945 */ /* 0x000fe20003800000 */
[----:B------:R-:W-:Y:S02]  /*244e0*/  IMAD.MOV.U32 R13, RZ, RZ, R8 ;  /* 0x000000ffff0d7224 */ /* 0x000fe400078e0008 */
[----:B------:R-:W-:Y:S02]  /*244f0*/  IMAD.MOV.U32 R11, RZ, RZ, 0x1f ;  /* 0x0000001fff0b7424 */ /* 0x000fe400078e00ff */
[----:B------:R-:W-:-:S07]  /*24500*/  IMAD.MOV.U32 R15, RZ, RZ, -0x1 ;  /* 0xffffffffff0f7424 */ /* 0x000fce00078e00ff */
[----:B0123--:R-:W-:Y:S05]  /*24510*/  WARPSYNC.COLLECTIVE R15, `(.L_x_2192) ;  /* 0x000000000f087348 */ /* 0x00ffea0003c00000 */
[----:B------:R4:W0:Y:S02]  /*24520*/  SHFL.IDX P6, R14, R13, R12, R11 ;  /* 0x0000000c0d0e7389 */ /* 0x00082400000c000b */
[----:B01234-:R-:W-:Y:S01]  /*24530*/  ENDCOLLECTIVE ;  /* 0x000000000000791b */ /* 0x01ffe20003800000 */
.L_x_2192:
[----:B------:R-:W-:Y:S05]  /*24540*/  BSYNC B0 ;  /* 0x0000000000007941 */ /* 0x000fea0003800000 */
.L_x_2191:
[----:B------:R-:W-:Y:S05]  /*24550*/  BRA `(.L_x_2094) ;  /* 0xffffffdc00607947 */ /* 0x000fea000383ffff */
.L_x_2099:
[----:B0-----:R0:W2:Y:S02]  /*24560*/  SYNCS.PHASECHK.TRANS64.TRYWAIT P0, [R9+URZ+0x31c20], R0 ;  /* 0x031c2000090075a7 */ /* 0x0010a4000800017f */
[----:B--2---:R-:W-:Y:S05]  /*24570*/  @!P0 NANOSLEEP.SYNCS 0x989680 ;  /* 0x009896800000895d */ /* 0x004fea0003900000 */
[----:B------:R-:W2:Y:S02]  /*24580*/  @!P0 SYNCS.PHASECHK.TRANS64 P0, [R9+URZ+0x31c20], R0 ;  /* 0x031c2000090085a7 */ /* 0x000ea4000800007f */
[----:B--2---:R-:W-:Y:S05]  /*24590*/  @!P0 BRA `(.L_x_2099) ;  /* 0xfffffffc00f08947 */ /* 0x004fea000383ffff */
[----:B------:R-:W-:Y:S05]  /*245a0*/  BRA `(.L_x_2193) ;  /* 0xffffffe000d07947 */ /* 0x000fea000383ffff */
.L_x_2100:
        /* <DEDUP_REMOVED lines=11> */
.L_x_2195:
[----:B------:R-:W-:Y:S05]  /*24660*/  BSYNC B0 ;  /* 0x0000000000007941 */ /* 0x000fea0003800000 */
.L_x_2194:
[----:B------:R-:W-:Y:S05]  /*24670*/  BRA `(.L_x_2196) ;  /* 0xffffffe000b87947 */ /* 0x000fea000383ffff */
.L_x_2101:
[----:B------:R-:W-:Y:S01]  /*24680*/  BSSY B0, `(.L_x_2197) ;  /* 0x0000006000007945 */ /* 0x000fe20003800000 */
[----:B------:R-:W-:-:S07]  /*24690*/  IMAD.MOV.U32 R15, RZ, RZ, -0x1 ;  /* 0xffffffffff0f7424 */ /* 0x000fce00078e00ff */
[----:B01----:R-:W-:Y:S05]  /*246a0*/  WARPSYNC.COLLECTIVE R15, `(.L_x_2198) ;  /* 0x000000000f0c7348 */ /* 0x003fea0003c00000 */
[----:B------:R-:W-:Y:S02]  /*246b0*/  ELECT P6, UR62, PT ;  /* 0x00000000003e782f */ /* 0x000fe400038c0000 */
[----:B------:R-:W-:Y:S01]  /*246c0*/  MOV R14, UR62 ;  /* 0x0000003e000e7c02 */ /* 0x000fe20008000f00 */
[----:B01----:R-:W-:Y:S10]  /*246d0*/  ENDCOLLECTIVE ;  /* 0x000000000000791b */ /* 0x003ff40003800000 */
.L_x_2198:
[----:B------:R-:W-:Y:S05]  /*246e0*/  BSYNC B0 ;  /* 0x0000000000007941 */ /* 0x000fea0003800000 */
.L_x_2197:
[----:B------:R-:W-:Y:S05]  /*246f0*/  BRA `(.L_x_2199) ;  /* 0xffffffe000ac7947 */ /* 0x000fea000383ffff */
.L_x_2103:
[----:B0-----:R0:W2:Y:S02]  /*24700*/  SYNCS.PHASECHK.TRANS64.TRYWAIT P0, [R7+URZ], R2 ;  /* 0x00000002070075a7 */ /* 0x0010a4000800017f */
[----:B--2---:R-:W-:Y:S05]  /*24710*/  @!P0 NANOSLEEP.SYNCS 0x989680 ;  /* 0x009896800000895d */ /* 0x004fea0003900000 */
[----:B------:R-:W2:Y:S02]  /*24720*/  @!P0 SYNCS.PHASECHK.TRANS64 P0, [R7+URZ], R2 ;  /* 0x00000002070085a7 */ /* 0x000ea4000800007f */
[----:B--2---:R-:W-:Y:S05]  /*24730*/  @!P0 BRA `(.L_x_2103) ;  /* 0xfffffffc00f08947 */ /* 0x004fea000383ffff */
[----:B------:R-:W-:Y:S05]  /*24740*/  BRA `(.L_x_2200) ;  /* 0xffffffe000e07947 */ /* 0x000fea000383ffff */
.L_x_2104:
[----:B--2---:R2:W3:Y:S02]  /*24750*/  SYNCS.PHASECHK.TRANS64.TRYWAIT P0, [R3+URZ], R0 ;  /* 0x00000000030075a7 */ /* 0x0044e4000800017f */
[----:B---3--:R-:W-:Y:S05]  /*24760*/  @!P0 NANOSLEEP.SYNCS 0x989680 ;  /* 0x009896800000895d */ /* 0x008fea0003900000 */
[----:B------:R-:W3:Y:S02]  /*24770*/  @!P0 SYNCS.PHASECHK.TRANS64 P0, [R3+URZ], R0 ;  /* 0x00000000030085a7 */ /* 0x000ee4000800007f */
[----:B---3--:R-:W-:Y:S05]  /*24780*/  @!P0 BRA `(.L_x_2104) ;  /* 0xfffffffc00f08947 */ /* 0x008fea000383ffff */
[----:B------:R-:W-:Y:S05]  /*24790*/  BRA `(.L_x_2201) ;  /* 0xffffffe000d47947 */ /* 0x000fea000383ffff */
.L_x_2106:
[----:B--2---:R2:W3:Y:S02]  /*247a0*/  SYNCS.PHASECHK.TRANS64.TRYWAIT P0, [R5+URZ], R2 ;  /* 0x00000002050075a7 */ /* 0x0044e4000800017f */
[----:B---3--:R-:W-:Y:S05]  /*247b0*/  @!P0 NANOSLEEP.SYNCS 0x989680 ;  /* 0x009896800000895d */ /* 0x008fea0003900000 */
[----:B------:R-:W3:Y:S02]  /*247c0*/  @!P0 SYNCS.PHASECHK.TRANS64 P0, [R5+URZ], R2 ;  /* 0x00000002050085a7 */ /* 0x000ee4000800007f */
[----:B---3--:R-:W-:Y:S05]  /*247d0*/  @!P0 BRA `(.L_x_2106) ;  /* 0xfffffffc00f08947 */ /* 0x008fea000383ffff */
[----:B------:R-:W-:Y:S05]  /*247e0*/  BRA `(.L_x_2202) ;  /* 0xffffffe000d87947 */ /* 0x000fea000383ffff */
.L_x_2203:
        /* <DEDUP_REMOVED lines=9> */
.L_x_2212:


//--------------------- .nv.global.init           --------------------------
	.section	.nv.global.init,"aw",@progbits
.nv.global.init:
	.type		$str$20,@object
	.size		$str$20,($str$21 - $str$20)
$str$20:
        /*0000*/ 	.byte	0x28, 0x61, 0x64, 0x64, 0x72, 0x65, 0x73, 0x73, 0x20, 0x26, 0x20, 0x6d, 0x61, 0x73, 0x6b, 0x29
        /*0010*/ 	.byte	0x20, 0x3d, 0x3d, 0x20, 0x30, 0x00
	.type		$str$21,@object
	.size		$str$21,(__unnamed_5 - $str$21)
$str$21:
        /*0016*/ 	.byte	0x2f, 0x74, 0x6d, 0x70, 0x2f, 0x6f, 0x73, 0x73, 0x5f, 0x6b, 0x65, 0x72, 0x6e, 0x65, 0x6c, 0x73
        /*0026*/ 	.byte	0x5f, 0x73, 0x72, 0x63, 0x2f, 0x66, 0x6c, 0x61, 0x73, 0x68, 0x5f, 0x61, 0x74, 0x74, 0x65, 0x6e
        /*0036*/ 	.byte	0x74, 0x69, 0x6f, 0x6e, 0x2f, 0x63, 0x73, 0x72, 0x63, 0x2f, 0x63, 0x75, 0x74, 0x6c, 0x61, 0x73
        /*0046*/ 	.byte	0x73, 0x2f, 0x69, 0x6e, 0x63, 0x6c, 0x75, 0x64, 0x65, 0x2f, 0x63, 0x75, 0x74, 0x65, 0x2f, 0x70
        /*0056*/ 	.byte	0x6f, 0x69, 0x6e, 0x74, 0x65, 0x72, 0x5f, 0x66, 0x6c, 0x61, 0x67, 0x67, 0x65, 0x64, 0x2e, 0x68
        /*0066*/ 	.byte	0x70, 0x70, 0x00
	.type		__unnamed_5,@object
	.size		__unnamed_5,(__unnamed_4 - __unnamed_5)
__unnamed_5:
        /* <DEDUP_REMOVED lines=24> */
	.type		__unnamed_4,@object
	.size		__unnamed_4,(__unnamed_9 - __unnamed_4)
__unnamed_4:
        /* <DEDUP_REMOVED lines=24> */
	.type		__unnamed_9,@object
	.size		__unnamed_9,(__unnamed_3 - __unnamed_9)
__unnamed_9:
        /* <DEDUP_REMOVED lines=24> */
        /*04e9*/ 	.byte	0x00
	.type		__unnamed_3,@object
	.size		__unnamed_3,(__unnamed_7 - __unnamed_3)
__unnamed_3:
        /* <DEDUP_REMOVED lines=29> */
	.type		__unnamed_7,@object
	.size		__unnamed_7,(__unnamed_2 - __unnamed_7)
__unnamed_7:
        /* <DEDUP_REMOVED lines=29> */
	.type		__unnamed_2,@object
	.size		__unnamed_2,(__unnamed_8 - __unnamed_2)
__unnamed_2:
        /* <DEDUP_REMOVED lines=29> */
	.type		__unnamed_8,@object
	.size		__unnamed_8,(__unnamed_1 - __unnamed_8)
__unnamed_8:
        /* <DEDUP_REMOVED lines=29> */
	.type		__unnamed_1,@object
	.size		__unnamed_1,(__unnamed_6 - __unnamed_1)
__unnamed_1:
        /* <DEDUP_REMOVED lines=28> */
        /*0dda*/ 	.byte	0x31, 0x33, 0x38, 0x32, 0x34, 0x3e, 0x3e, 0x3e, 0x3e, 0x3e, 0x20, 0x26, 0x5d, 0x00
	.type		__unnamed_6,@object
	.size		__unnamed_6,(.L_5 - __unnamed_6)
__unnamed_6:
        /* <DEDUP_REMOVED lines=29> */
.L_5:


//--------------------- .nv.shared._ZN7cutlass13device_kernelIN5flash11enable_sm90INS1_16FlashAttnFwdSm90INS1_25CollectiveMainloopFwdSm90ILi2EN4cute5tupleIJNS5_1CILi1EEES8_S8_EEENS6_IJNS7_ILi192EEENS7_ILi144EEENS7_ILi96EEEEEELi96ENS_6half_tEfNS_4arch4Sm90ELb0ELb0ELb1ELb0ELb0ELb0ELb0ELb0ELb1ELb0ELb0ELb0EEENS1_21CollectiveEpilogueFwdINS6_IJSA_SC_SB_EEES9_SE_SG_Li384ELb0ELb0ELb0ELb0EEENS1_29StaticPersistentTileSchedulerILb0EEEEEEEEEvNT_6ParamsE --------------------------
	.section	.nv.shared._ZN7cutlass13device_kernelIN5flash11enable_sm90INS1_16FlashAttnFwdSm90INS1_25CollectiveMainloopFwdSm90ILi2EN4cute5tupleIJNS5_1CILi1EEES8_S8_EEENS6_IJNS7_ILi192EEENS7_ILi144EEENS7_ILi96EEEEEELi96ENS_6half_tEfNS_4arch4Sm90ELb0ELb0ELb1ELb0ELb0ELb0ELb0ELb0ELb1ELb0ELb0ELb0EEENS1_21CollectiveEpilogueFwdINS6_IJSA_SC_SB_EEES9_SE_SG_Li384ELb0ELb0ELb0ELb0EEENS1_29StaticPersistentTileSchedulerILb0EEEEEEEEEvNT_6ParamsE,"aw",@nobits
	.sectionflags	@""
	.align	16
	.zero		1024


//--------------------- .nv.shared.reserved.0     --------------------------
	.section	.nv.shared.reserved.0,"aw",@nobits
	.weak		__nv_reservedSMEM_offset_0_alias
	.size		__nv_reservedSMEM_offset_0_alias, 0, 0
	.other		__nv_reservedSMEM_offset_0_alias,@"STO_CUDA_RESERVED_SHARED STV_DEFAULT"
__nv_reservedSMEM_offset_0_alias:
	.zero		0


//--------------------- .nv.global                --------------------------
	.section	.nv.global,"aw",@nobits
.nv.global:
	.type		_ZN73_INTERNAL_ba21d7ba_37_flash_fwd_hdim96_fp16_softcap_sm90_cu_59c7631c_35684cute1_E,@object
	.size		_ZN73_INTERNAL_ba21d7ba_37_flash_fwd_hdim96_fp16_softcap_sm90_cu_59c7631c_35684cute1_E,(_ZN73_INTERNAL_ba21d7ba_37_flash_fwd_hdim96_fp16_softcap_sm90_cu_59c7631c_35684cuda3std3__45__cpo6cbeginE - _ZN73_INTERNAL_ba21d7ba_37_flash_fwd_hdim96_fp16_softcap_sm90_cu_59c7631c_35684cute1_E)
_ZN73_INTERNAL_ba21d7ba_37_flash_fwd_hdim96_fp16_softcap_sm90_cu_59c7631c_35684cute1_E:
	.zero		1
	.type		_ZN73_INTERNAL_ba21d7ba_37_flash_fwd_hdim96_fp16_softcap_sm90_cu_59c7631c_35684cuda3std3__45__cpo6cbeginE,@object
	.size		_ZN73_INTERNAL_ba21d7ba_37_flash_fwd_hdim96_fp16_softcap_sm90_cu_59c7631c_35684cuda3std3__45__cpo6cbeginE,(_ZN73_INTERNAL_ba21d7ba_37_flash_fwd_hdim96_fp16_softcap_sm90_cu_59c7631c_35684cuda3std3__48in_placeE - _ZN73_INTERNAL_ba21d7ba_37_flash_fwd_hdim96_fp16_softcap_sm90_cu_59c7631c_35684cuda3std3__45__cpo6cbeginE)
_ZN73_INTERNAL_ba21d7ba_37_flash_fwd_hdim96_fp16_softcap_sm90_cu_59c7631c_35684cuda3std3__45__cpo6cbeginE:
	.zero		1
	.type		_ZN73_INTERNAL_ba21d7ba_37_flash_fwd_hdim96_fp16_softcap_sm90_cu_59c7631c_35684cuda3std3__48in_placeE,@object
	.size		_ZN73_INTERNAL_ba21d7ba_37_flash_fwd_hdim96_fp16_softcap_sm90_cu_59c7631c_35684cuda3std3__48in_placeE,(_ZN73_INTERNAL_ba21d7ba_37_flash_fwd_hdim96_fp16_softcap_sm90_cu_59c7631c_35684cuda3std6ranges3__45__cpo9iter_moveE - _ZN73_INTERNAL_ba21d7ba_37_flash_fwd_hdim96_fp16_softcap_sm90_cu_59c7631c_35684cuda3std3__48in_placeE)
_ZN73_INTERNAL_ba21d7ba_37_flash_fwd_hdim96_fp16_softcap_sm90_cu_59c7631c_35684cuda3std3__48in_placeE:
	.zero		1
	.type		_ZN73_INTERNAL_ba21d7ba_37_flash_fwd_hdim96_fp16_softcap_sm90_cu_59c7631c_35684cuda3std6ranges3__45__cpo9iter_moveE,@object
	.size		_ZN73_INTERNAL_ba21d7ba_37_flash_fwd_hdim96_fp16_softcap_sm90_cu_59c7631c_35684cuda3std6ranges3__45__cpo9iter_moveE,(_ZN73_INTERNAL_ba21d7ba_37_flash_fwd_hdim96_fp16_softcap_sm90_cu_59c7631c_35684cuda3std3__45__cpo5beginE - _ZN73_INTERNAL_ba21d7ba_37_flash_fwd_hdim96_fp16_softcap_sm90_cu_59c7631c_35684cuda3std6ranges3__45__cpo9iter_moveE)
_ZN73_INTERNAL_ba21d7ba_37_flash_fwd_hdim96_fp16_softcap_sm90_cu_59c7631c_35684cuda3std6ranges3__45__cpo9iter_moveE:
	.zero		1
	.type		_ZN73_INTERNAL_ba21d7ba_37_flash_fwd_hdim96_fp16_softcap_sm90_cu_59c7631c_35684cuda3std3__45__cpo5beginE,@object
	.size		_ZN73_INTERNAL_ba21d7ba_37_flash_fwd_hdim96_fp16_softcap_sm90_cu_59c7631c_35684cuda3std3__45__cpo5beginE,(_ZN73_INTERNAL_ba21d7ba_37_flash_fwd_hdim96_fp16_softcap_sm90_cu_59c7631c_35684cuda3std3__475_GLOBAL__N__ba21d7ba_37_flash_fwd_hdim96_fp16_softcap_sm90_cu_59c7631c_35686ignoreE - _ZN73_INTERNAL_ba21d7ba_37_flash_fwd_hdim96_fp16_softcap_sm90_cu_59c7631c_35684cuda3std3__45__cpo5beginE)
_ZN73_INTERNAL_ba21d7ba_37_flash_fwd_hdim96_fp16_softcap_sm90_cu_59c7631c_35684cuda3std3__45__cpo5beginE:
	.zero		1
	.type		_ZN73_INTERNAL_ba21d7ba_37_flash_fwd_hdim96_fp16_softcap_sm90_cu_59c7631c_35684cuda3std3__475_GLOBAL__N__ba21d7ba_37_flash_fwd_hdim96_fp16_softcap_sm90_cu_59c7631c_35686ignoreE,@object
	.size		_ZN73_INTERNAL_ba21d7ba_37_flash_fwd_hdim96_fp16_softcap_sm90_cu_59c7631c_35684cuda3std3__475_GLOBAL__N__ba21d7ba_37_flash_fwd_hdim96_fp16_softcap_sm90_cu_59c7631c_35686ignoreE,(_ZN73_INTERNAL_ba21d7ba_37_flash_fwd_hdim96_fp16_softcap_sm90_cu_59c7631c_35684cute7productE - _ZN73_INTERNAL_ba21d7ba_37_flash_fwd_hdim96_fp16_softcap_sm90_cu_59c7631c_35684cuda3std3__475_GLOBAL__N__ba21d7ba_37_flash_fwd_hdim96_fp16_softcap_sm90_cu_59c7631c_35686ignoreE)
_ZN73_INTERNAL_ba21d7ba_37_flash_fwd_hdim96_fp16_softcap_sm90_cu_59c7631c_35684cuda3std3__475_GLOBAL__N__ba21d7ba_37_flash_fwd_hdim96_fp16_softcap_sm90_cu_59c7631c_35686ignoreE:
	.zero		1
	.type		_ZN73_INTERNAL_ba21d7ba_37_flash_fwd_hdim96_fp16_softcap_sm90_cu_59c7631c_35684cute7productE,@object
	.size		_ZN73_INTERNAL_ba21d7ba_37_flash_fwd_hdim96_fp16_softcap_sm90_cu_59c7631c_35684cute7productE,(_ZN73_INTERNAL_ba21d7ba_37_flash_fwd_hdim96_fp16_softcap_sm90_cu_59c7631c_35684cuda3std3__45__cpo3endE - _ZN73_INTERNAL_ba21d7ba_37_flash_fwd_hdim96_fp16_softcap_sm90_cu_59c7631c_35684cute7productE)
_ZN73_INTERNAL_ba21d7ba_37_flash_fwd_hdim96_fp16_softcap_sm90_cu_59c7631c_35684cute7productE:
	.zero		1
	.type		_ZN73_INTERNAL_ba21d7ba_37_flash_fwd_hdim96_fp16_softcap_sm90_cu_59c7631c_35684cuda3std3__45__cpo3endE,@object
	.size		_ZN73_INTERNAL_ba21d7ba_37_flash_fwd_hdim96_fp16_softcap_sm90_cu_59c7631c_35684cuda3std3__45__cpo3endE,(_ZN73_INTERNAL_ba21d7ba_37_flash_fwd_hdim96_fp16_softcap_sm90_cu_59c7631c_35684cuda3std3__419piecewise_constructE - _ZN73_INTERNAL_ba21d7ba_37_flash_fwd_hdim96_fp16_softcap_sm90_cu_59c7631c_35684cuda3std3__45__cpo3endE)
_ZN73_INTERNAL_ba21d7ba_37_flash_fwd_hdim96_fp16_softcap_sm90_cu_59c7631c_35684cuda3std3__45__cpo3endE:
	.zero		1
	.type		_ZN73_INTERNAL_ba21d7ba_37_flash_fwd_hdim96_fp16_softcap_sm90_cu_59c7631c_35684cuda3std3__419piecewise_constructE,@object
	.size		_ZN73_INTERNAL_ba21d7ba_37_flash_fwd_hdim96_fp16_softcap_sm90_cu_59c7631c_35684cuda3std3__419piecewise_constructE,(_ZN73_INTERNAL_ba21d7ba_37_flash_fwd_hdim96_fp16_softcap_sm90_cu_59c7631c_35684cuda3std3__45__cpo4cendE - _ZN73_INTERNAL_ba21d7ba_37_flash_fwd_hdim96_fp16_softcap_sm90_cu_59c7631c_35684cuda3std3__419piecewise_constructE)
_ZN73_INTERNAL_ba21d7ba_37_flash_fwd_hdim96_fp16_softcap_sm90_cu_59c7631c_35684cuda3std3__419piecewise_constructE:
	.zero		1
	.type		_ZN73_INTERNAL_ba21d7ba_37_flash_fwd_hdim96_fp16_softcap_sm90_cu_59c7631c_35684cuda3std3__45__cpo4cendE,@object
	.size		_ZN73_INTERNAL_ba21d7ba_37_flash_fwd_hdim96_fp16_softcap_sm90_cu_59c7631c_35684cuda3std3__45__cpo4cendE,(_ZN73_INTERNAL_ba21d7ba_37_flash_fwd_hdim96_fp16_softcap_sm90_cu_59c7631c_35684cuda3std6ranges3__45__cpo4swapE - _ZN73_INTERNAL_ba21d7ba_37_flash_fwd_hdim96_fp16_softcap_sm90_cu_59c7631c_35684cuda3std3__45__cpo4cendE)
_ZN73_INTERNAL_ba21d7ba_37_flash_fwd_hdim96_fp16_softcap_sm90_cu_59c7631c_35684cuda3std3__45__cpo4cendE:
	.zero		1
	.type		_ZN73_INTERNAL_ba21d7ba_37_flash_fwd_hdim96_fp16_softcap_sm90_cu_59c7631c_35684cuda3std6ranges3__45__cpo4swapE,@object
	.size		_ZN73_INTERNAL_ba21d7ba_37_flash_fwd_hdim96_fp16_softcap_sm90_cu_59c7631c_35684cuda3std6ranges3__45__cpo4swapE,(.L_16 - _ZN73_INTERNAL_ba21d7ba_37_flash_fwd_hdim96_fp16_softcap_sm90_cu_59c7631c_35684cuda3std6ranges3__45__cpo4swapE)
_ZN73_INTERNAL_ba21d7ba_37_flash_fwd_hdim96_fp16_softcap_sm90_cu_59c7631c_35684cuda3std6ranges3__45__cpo4swapE:
	.zero		1
.L_16:


//--------------------- .nv.shared._ZN7cutlass13device_kernelIN5flash11enable_sm90INS1_16FlashAttnFwdSm90INS1_25CollectiveMainloopFwdSm90ILi2EN4cute5tupleIJNS5_1CILi1EEES8_S8_EEENS6_IJNS7_ILi192EEENS7_ILi144EEENS7_ILi96EEEEEELi96ENS_6half_tEfNS_4arch4Sm90ELb0ELb0ELb1ELb1ELb0ELb0ELb0ELb0ELb1ELb0ELb0ELb0EEENS1_21CollectiveEpilogueFwdINS6_IJSA_SC_SB_EEES9_SE_SG_Li384ELb1ELb0ELb0ELb0EEENS1_36VarlenDynamicPersistentTileSchedulerILi192ELi144ELi384ELi32ELb0ELb0ELb1ELb0ELb1ELb1EEEEEEEEEvNT_6ParamsE --------------------------
	.section	.nv.shared._ZN7cutlass13device_kernelIN5flash11enable_sm90INS1_16FlashAttnFwdSm90INS1_25CollectiveMainloopFwdSm90ILi2EN4cute5tupleIJNS5_1CILi1EEES8_S8_EEENS6_IJNS7_ILi192EEENS7_ILi144EEENS7_ILi96EEEEEELi96ENS_6half_tEfNS_4arch4Sm90ELb0ELb0ELb1ELb1ELb0ELb0ELb0ELb0ELb1ELb0ELb0ELb0EEENS1_21CollectiveEpilogueFwdINS6_IJSA_SC_SB_EEES9_SE_SG_Li384ELb1ELb0ELb0ELb0EEENS1_36VarlenDynamicPersistentTileSchedulerILi192ELi144ELi384ELi32ELb0ELb0ELb1ELb0ELb1ELb1EEEEEEEEEvNT_6ParamsE,"aw",@nobits
	.sectionflags	@""
	.align	16
	.zero		1024


//--------------------- .nv.shared._ZN7cutlass13device_kernelIN5flash11enable_sm90INS1_16FlashAttnFwdSm90INS1_25CollectiveMainloopFwdSm90ILi2EN4cute5tupleIJNS5_1CILi1EEES8_S8_EEENS6_IJNS7_ILi192EEENS7_ILi144EEENS7_ILi96EEEEEELi96ENS_6half_tEfNS_4arch4Sm90ELb0ELb0ELb1ELb1ELb0ELb1ELb0ELb0ELb1ELb0ELb0ELb0EEENS1_21CollectiveEpilogueFwdINS6_IJSA_SC_SB_EEES9_SE_SG_Li384ELb1ELb0ELb0ELb0EEENS1_36VarlenDynamicPersistentTileSchedulerILi192ELi144ELi384ELi32ELb0ELb0ELb1ELb0ELb1ELb1EEEEEEEEEvNT_6ParamsE --------------------------
	.section	.nv.shared._ZN7cutlass13device_kernelIN5flash11enable_sm90INS1_16FlashAttnFwdSm90INS1_25CollectiveMainloopFwdSm90ILi2EN4cute5tupleIJNS5_1CILi1EEES8_S8_EEENS6_IJNS7_ILi192EEENS7_ILi144EEENS7_ILi96EEEEEELi96ENS_6half_tEfNS_4arch4Sm90ELb0ELb0ELb1ELb1ELb0ELb1ELb0ELb0ELb1ELb0ELb0ELb0EEENS1_21CollectiveEpilogueFwdINS6_IJSA_SC_SB_EEES9_SE_SG_Li384ELb1ELb0ELb0ELb0EEENS1_36VarlenDynamicPersistentTileSchedulerILi192ELi144ELi384ELi32ELb0ELb0ELb1ELb0ELb1ELb1EEEEEEEEEvNT_6ParamsE,"aw",@nobits
	.sectionflags	@""
	.align	16
	.zero		1024


//--------------------- .nv.shared._ZN7cutlass13device_kernelIN5flash11enable_sm90INS1_16FlashAttnFwdSm90INS1_25CollectiveMainloopFwdSm90ILi2EN4cute5tupleIJNS5_1CILi1EEES8_S8_EEENS6_IJNS7_ILi192EEENS7_ILi128EEENS7_ILi96EEEEEELi96ENS_6half_tEfNS_4arch4Sm90ELb0ELb1ELb1ELb0ELb0ELb0ELb0ELb0ELb1ELb0ELb0ELb0EEENS1_21CollectiveEpilogueFwdINS6_IJSA_SC_SB_EEES9_SE_SG_Li384ELb0ELb0ELb0ELb0EEENS1_30DynamicPersistentTileSchedulerILi384ELi32ELb0ELb0ELb1EEEEEEEEEvNT_6ParamsE --------------------------
	.section	.nv.shared._ZN7cutlass13device_kernelIN5flash11enable_sm90INS1_16FlashAttnFwdSm90INS1_25CollectiveMainloopFwdSm90ILi2EN4cute5tupleIJNS5_1CILi1EEES8_S8_EEENS6_IJNS7_ILi192EEENS7_ILi128EEENS7_ILi96EEEEEELi96ENS_6half_tEfNS_4arch4Sm90ELb0ELb1ELb1ELb0ELb0ELb0ELb0ELb0ELb1ELb0ELb0ELb0EEENS1_21CollectiveEpilogueFwdINS6_IJSA_SC_SB_EEES9_SE_SG_Li384ELb0ELb0ELb0ELb0EEENS1_30DynamicPersistentTileSchedulerILi384ELi32ELb0ELb0ELb1EEEEEEEEEvNT_6ParamsE,"aw",@nobits
	.sectionflags	@""
	.align	16
	.zero		1024


//--------------------- .nv.shared._ZN7cutlass13device_kernelIN5flash11enable_sm90INS1_16FlashAttnFwdSm90INS1_25CollectiveMainloopFwdSm90ILi2EN4cute5tupleIJNS5_1CILi1EEES8_S8_EEENS6_IJNS7_ILi192EEENS7_ILi128EEENS7_ILi96EEEEEELi96ENS_6half_tEfNS_4arch4Sm90ELb0ELb1ELb1ELb1ELb0ELb0ELb0ELb0ELb1ELb0ELb0ELb0EEENS1_21CollectiveEpilogueFwdINS6_IJSA_SC_SB_EEES9_SE_SG_Li384ELb1ELb0ELb0ELb0EEENS1_36VarlenDynamicPersistentTileSchedulerILi192ELi128ELi384ELi32ELb0ELb0ELb1ELb1ELb0ELb1EEEEEEEEEvNT_6ParamsE --------------------------
	.section	.nv.shared._ZN7cutlass13device_kernelIN5flash11enable_sm90INS1_16FlashAttnFwdSm90INS1_25CollectiveMainloopFwdSm90ILi2EN4cute5tupleIJNS5_1CILi1EEES8_S8_EEENS6_IJNS7_ILi192EEENS7_ILi128EEENS7_ILi96EEEEEELi96ENS_6half_tEfNS_4arch4Sm90ELb0ELb1ELb1ELb1ELb0ELb0ELb0ELb0ELb1ELb0ELb0ELb0EEENS1_21CollectiveEpilogueFwdINS6_IJSA_SC_SB_EEES9_SE_SG_Li384ELb1ELb0ELb0ELb0EEENS1_36VarlenDynamicPersistentTileSchedulerILi192ELi128ELi384ELi32ELb0ELb0ELb1ELb1ELb0ELb1EEEEEEEEEvNT_6ParamsE,"aw",@nobits
	.sectionflags	@""
	.align	16
	.zero		1024


//--------------------- .nv.shared._ZN7cutlass13device_kernelIN5flash11enable_sm90INS1_16FlashAttnFwdSm90INS1_25CollectiveMainloopFwdSm90ILi2EN4cute5tupleIJNS5_1CILi1EEES8_S8_EEENS6_IJNS7_ILi192EEENS7_ILi128EEENS7_ILi96EEEEEELi96ENS_6half_tEfNS_4arch4Sm90ELb0ELb1ELb1ELb1ELb0ELb1ELb0ELb0ELb1ELb0ELb0ELb0EEENS1_21CollectiveEpilogueFwdINS6_IJSA_SC_SB_EEES9_SE_SG_Li384ELb1ELb0ELb0ELb0EEENS1_36VarlenDynamicPersistentTileSchedulerILi192ELi128ELi384ELi32ELb0ELb0ELb1ELb1ELb0ELb1EEEEEEEEEvNT_6ParamsE --------------------------
	.section	.nv.shared._ZN7cutlass13device_kernelIN5flash11enable_sm90INS1_16FlashAttnFwdSm90INS1_25CollectiveMainloopFwdSm90ILi2EN4cute5tupleIJNS5_1CILi1EEES8_S8_EEENS6_IJNS7_ILi192EEENS7_ILi128EEENS7_ILi96EEEEEELi96ENS_6half_tEfNS_4arch4Sm90ELb0ELb1ELb1ELb1ELb0ELb1ELb0ELb0ELb1ELb0ELb0ELb0EEENS1_21CollectiveEpilogueFwdINS6_IJSA_SC_SB_EEES9_SE_SG_Li384ELb1ELb0ELb0ELb0EEENS1_36VarlenDynamicPersistentTileSchedulerILi192ELi128ELi384ELi32ELb0ELb0ELb1ELb1ELb0ELb1EEEEEEEEEvNT_6ParamsE,"aw",@nobits
	.sectionflags	@""
	.align	16
	.zero		1024


//--------------------- .nv.shared._ZN7cutlass13device_kernelIN5flash11enable_sm90INS1_16FlashAttnFwdSm90INS1_25CollectiveMainloopFwdSm90ILi2EN4cute5tupleIJNS5_1CILi1EEES8_S8_EEENS6_IJNS7_ILi192EEENS7_ILi144EEENS7_ILi96EEEEEELi96ENS_6half_tEfNS_4arch4Sm90ELb1ELb0ELb1ELb0ELb0ELb0ELb0ELb0ELb1ELb0ELb0ELb0EEENS1_21CollectiveEpilogueFwdINS6_IJSA_SC_SB_EEES9_SE_SG_Li384ELb0ELb0ELb0ELb0EEENS1_30DynamicPersistentTileSchedulerILi384ELi32ELb0ELb0ELb1EEEEEEEEEvNT_6ParamsE --------------------------
	.section	.nv.shared._ZN7cutlass13device_kernelIN5flash11enable_sm90INS1_16FlashAttnFwdSm90INS1_25CollectiveMainloopFwdSm90ILi2EN4cute5tupleIJNS5_1CILi1EEES8_S8_EEENS6_IJNS7_ILi192EEENS7_ILi144EEENS7_ILi96EEEEEELi96ENS_6half_tEfNS_4arch4Sm90ELb1ELb0ELb1ELb0ELb0ELb0ELb0ELb0ELb1ELb0ELb0ELb0EEENS1_21CollectiveEpilogueFwdINS6_IJSA_SC_SB_EEES9_SE_SG_Li384ELb0ELb0ELb0ELb0EEENS1_30DynamicPersistentTileSchedulerILi384ELi32ELb0ELb0ELb1EEEEEEEEEvNT_6ParamsE,"aw",@nobits
	.sectionflags	@""
	.align	16
	.zero		1024


//--------------------- .nv.shared._ZN7cutlass13device_kernelIN5flash11enable_sm90INS1_16FlashAttnFwdSm90INS1_25CollectiveMainloopFwdSm90ILi2EN4cute5tupleIJNS5_1CILi1EEES8_S8_EEENS6_IJNS7_ILi192EEENS7_ILi144EEENS7_ILi96EEEEEELi96ENS_6half_tEfNS_4arch4Sm90ELb1ELb0ELb1ELb1ELb0ELb0ELb0ELb0ELb1ELb0ELb0ELb0EEENS1_21CollectiveEpilogueFwdINS6_IJSA_SC_SB_EEES9_SE_SG_Li384ELb1ELb0ELb0ELb0EEENS1_36VarlenDynamicPersistentTileSchedulerILi192ELi144ELi384ELi32ELb0ELb0ELb1ELb1ELb1ELb1EEEEEEEEEvNT_6ParamsE --------------------------
	.section	.nv.shared._ZN7cutlass13device_kernelIN5flash11enable_sm90INS1_16FlashAttnFwdSm90INS1_25CollectiveMainloopFwdSm90ILi2EN4cute5tupleIJNS5_1CILi1EEES8_S8_EEENS6_IJNS7_ILi192EEENS7_ILi144EEENS7_ILi96EEEEEELi96ENS_6half_tEfNS_4arch4Sm90ELb1ELb0ELb1ELb1ELb0ELb0ELb0ELb0ELb1ELb0ELb0ELb0EEENS1_21CollectiveEpilogueFwdINS6_IJSA_SC_SB_EEES9_SE_SG_Li384ELb1ELb0ELb0ELb0EEENS1_36VarlenDynamicPersistentTileSchedulerILi192ELi144ELi384ELi32ELb0ELb0ELb1ELb1ELb1ELb1EEEEEEEEEvNT_6ParamsE,"aw",@nobits
	.sectionflags	@""
	.align	16
	.zero		1024


//--------------------- .nv.shared._ZN7cutlass13device_kernelIN5flash11enable_sm90INS1_16FlashAttnFwdSm90INS1_25CollectiveMainloopFwdSm90ILi2EN4cute5tupleIJNS5_1CILi1EEES8_S8_EEENS6_IJNS7_ILi192EEENS7_ILi144EEENS7_ILi96EEEEEELi96ENS_6half_tEfNS_4arch4Sm90ELb1ELb0ELb1ELb1ELb0ELb1ELb0ELb0ELb1ELb0ELb0ELb0EEENS1_21CollectiveEpilogueFwdINS6_IJSA_SC_SB_EEES9_SE_SG_Li384ELb1ELb0ELb0ELb0EEENS1_36VarlenDynamicPersistentTileSchedulerILi192ELi144ELi384ELi32ELb0ELb0ELb1ELb1ELb1ELb1EEEEEEEEEvNT_6ParamsE --------------------------
	.section	.nv.shared._ZN7cutlass13device_kernelIN5flash11enable_sm90INS1_16FlashAttnFwdSm90INS1_25CollectiveMainloopFwdSm90ILi2EN4cute5tupleIJNS5_1CILi1EEES8_S8_EEENS6_IJNS7_ILi192EEENS7_ILi144EEENS7_ILi96EEEEEELi96ENS_6half_tEfNS_4arch4Sm90ELb1ELb0ELb1ELb1ELb0ELb1ELb0ELb0ELb1ELb0ELb0ELb0EEENS1_21CollectiveEpilogueFwdINS6_IJSA_SC_SB_EEES9_SE_SG_Li384ELb1ELb0ELb0ELb0EEENS1_36VarlenDynamicPersistentTileSchedulerILi192ELi144ELi384ELi32ELb0ELb0ELb1ELb1ELb1ELb1EEEEEEEEEvNT_6ParamsE,"aw",@nobits
	.sectionflags	@""
	.align	16
	.zero		1024


//--------------------- .nv.constant0._ZN7cutlass13device_kernelIN5flash11enable_sm90INS1_16FlashAttnFwdSm90INS1_25CollectiveMainloopFwdSm90ILi2EN4cute5tupleIJNS5_1CILi1EEES8_S8_EEENS6_IJNS7_ILi192EEENS7_ILi144EEENS7_ILi96EEEEEELi96ENS_6half_tEfNS_4arch4Sm90ELb0ELb0ELb1ELb0ELb0ELb0ELb0ELb0ELb1ELb0ELb0ELb0EEENS1_21CollectiveEpilogueFwdINS6_IJSA_SC_SB_EEES9_SE_SG_Li384ELb0ELb0ELb0ELb0EEENS1_29StaticPersistentTileSchedulerILb0EEEEEEEEEvNT_6ParamsE --------------------------
	.section	.nv.constant0._ZN7cutlass13device_kernelIN5flash11enable_sm90INS1_16FlashAttnFwdSm90INS1_25CollectiveMainloopFwdSm90ILi2EN4cute5tupleIJNS5_1CILi1EEES8_S8_EEENS6_IJNS7_ILi192EEENS7_ILi144EEENS7_ILi96EEEEEELi96ENS_6half_tEfNS_4arch4Sm90ELb0ELb0ELb1ELb0ELb0ELb0ELb0ELb0ELb1ELb0ELb0ELb0EEENS1_21CollectiveEpilogueFwdINS6_IJSA_SC_SB_EEES9_SE_SG_Li384ELb0ELb0ELb0ELb0EEENS1_29StaticPersistentTileSchedulerILb0EEEEEEEEEvNT_6ParamsE,"a",@progbits
	.sectionflags	@""
	.align	4
.nv.constant0._ZN7cutlass13device_kernelIN5flash11enable_sm90INS1_16FlashAttnFwdSm90INS1_25CollectiveMainloopFwdSm90ILi2EN4cute5tupleIJNS5_1CILi1EEES8_S8_EEENS6_IJNS7_ILi192EEENS7_ILi144EEENS7_ILi96EEEEEELi96ENS_6half_tEfNS_4arch4Sm90ELb0ELb0ELb1ELb0ELb0ELb0ELb0ELb0ELb1ELb0ELb0ELb0EEENS1_21CollectiveEpilogueFwdINS6_IJSA_SC_SB_EEES9_SE_SG_Li384ELb0ELb0ELb0ELb0EEENS1_29StaticPersistentTileSchedulerILb0EEEEEEEEEvNT_6ParamsE:
	.zero		3584


//--------------------- .nv.constant0._ZN7cutlass13device_kernelIN5flash11enable_sm90INS1_16FlashAttnFwdSm90INS1_25CollectiveMainloopFwdSm90ILi2EN4cute5tupleIJNS5_1CILi1EEES8_S8_EEENS6_IJNS7_ILi192EEENS7_ILi144EEENS7_ILi96EEEEEELi96ENS_6half_tEfNS_4arch4Sm90ELb0ELb0ELb1ELb1ELb0ELb0ELb0ELb0ELb1ELb0ELb0ELb0EEENS1_21CollectiveEpilogueFwdINS6_IJSA_SC_SB_EEES9_SE_SG_Li384ELb1ELb0ELb0ELb0EEENS1_36VarlenDynamicPersistentTileSchedulerILi192ELi144ELi384ELi32ELb0ELb0ELb1ELb0ELb1ELb1EEEEEEEEEvNT_6ParamsE --------------------------
	.section	.nv.constant0._ZN7cutlass13device_kernelIN5flash11enable_sm90INS1_16FlashAttnFwdSm90INS1_25CollectiveMainloopFwdSm90ILi2EN4cute5tupleIJNS5_1CILi1EEES8_S8_EEENS6_IJNS7_ILi192EEENS7_ILi144EEENS7_ILi96EEEEEELi96ENS_6half_tEfNS_4arch4Sm90ELb0ELb0ELb1ELb1ELb0ELb0ELb0ELb0ELb1ELb0ELb0ELb0EEENS1_21CollectiveEpilogueFwdINS6_IJSA_SC_SB_EEES9_SE_SG_Li384ELb1ELb0ELb0ELb0EEENS1_36VarlenDynamicPersistentTileSchedulerILi192ELi144ELi384ELi32ELb0ELb0ELb1ELb0ELb1ELb1EEEEEEEEEvNT_6ParamsE,"a",@progbits
	.sectionflags	@""
	.align	4
.nv.constant0._ZN7cutlass13device_kernelIN5flash11enable_sm90INS1_16FlashAttnFwdSm90INS1_25CollectiveMainloopFwdSm90ILi2EN4cute5tupleIJNS5_1CILi1EEES8_S8_EEENS6_IJNS7_ILi192EEENS7_ILi144EEENS7_ILi96EEEEEELi96ENS_6half_tEfNS_4arch4Sm90ELb0ELb0ELb1ELb1ELb0ELb0ELb0ELb0ELb1ELb0ELb0ELb0EEENS1_21CollectiveEpilogueFwdINS6_IJSA_SC_SB_EEES9_SE_SG_Li384ELb1ELb0ELb0ELb0EEENS1_36VarlenDynamicPersistentTileSchedulerILi192ELi144ELi384ELi32ELb0ELb0ELb1ELb0ELb1ELb1EEEEEEEEEvNT_6ParamsE:
	.zero		3200


//--------------------- .nv.constant0._ZN7cutlass13device_kernelIN5flash11enable_sm90INS1_16FlashAttnFwdSm90INS1_25CollectiveMainloopFwdSm90ILi2EN4cute5tupleIJNS5_1CILi1EEES8_S8_EEENS6_IJNS7_ILi192EEENS7_ILi144EEENS7_ILi96EEEEEELi96ENS_6half_tEfNS_4arch4Sm90ELb0ELb0ELb1ELb1ELb0ELb1ELb0ELb0ELb1ELb0ELb0ELb0EEENS1_21CollectiveEpilogueFwdINS6_IJSA_SC_SB_EEES9_SE_SG_Li384ELb1ELb0ELb0ELb0EEENS1_36VarlenDynamicPersistentTileSchedulerILi192ELi144ELi384ELi32ELb0ELb0ELb1ELb0ELb1ELb1EEEEEEEEEvNT_6ParamsE --------------------------
	.section	.nv.constant0._ZN7cutlass13device_kernelIN5flash11enable_sm90INS1_16FlashAttnFwdSm90INS1_25CollectiveMainloopFwdSm90ILi2EN4cute5tupleIJNS5_1CILi1EEES8_S8_EEENS6_IJNS7_ILi192EEENS7_ILi144EEENS7_ILi96EEEEEELi96ENS_6half_tEfNS_4arch4Sm90ELb0ELb0ELb1ELb1ELb0ELb1ELb0ELb0ELb1ELb0ELb0ELb0EEENS1_21CollectiveEpilogueFwdINS6_IJSA_SC_SB_EEES9_SE_SG_Li384ELb1ELb0ELb0ELb0EEENS1_36VarlenDynamicPersistentTileSchedulerILi192ELi144ELi384ELi32ELb0ELb0ELb1ELb0ELb1ELb1EEEEEEEEEvNT_6ParamsE,"a",@progbits
	.sectionflags	@""
	.align	4
.nv.constant0._ZN7cutlass13device_kernelIN5flash11enable_sm90INS1_16FlashAttnFwdSm90INS1_25CollectiveMainloopFwdSm90ILi2EN4cute5tupleIJNS5_1CILi1EEES8_S8_EEENS6_IJNS7_ILi192EEENS7_ILi144EEENS7_ILi96EEEEEELi96ENS_6half_tEfNS_4arch4Sm90ELb0ELb0ELb1ELb1ELb0ELb1ELb0ELb0ELb1ELb0ELb0ELb0EEENS1_21CollectiveEpilogueFwdINS6_IJSA_SC_SB_EEES9_SE_SG_Li384ELb1ELb0ELb0ELb0EEENS1_36VarlenDynamicPersistentTileSchedulerILi192ELi144ELi384ELi32ELb0ELb0ELb1ELb0ELb1ELb1EEEEEEEEEvNT_6ParamsE:
	.zero		3200


//--------------------- .nv.constant0._ZN7cutlass13device_kernelIN5flash11enable_sm90INS1_16FlashAttnFwdSm90INS1_25CollectiveMainloopFwdSm90ILi2EN4cute5tupleIJNS5_1CILi1EEES8_S8_EEENS6_IJNS7_ILi192EEENS7_ILi128EEENS7_ILi96EEEEEELi96ENS_6half_tEfNS_4arch4Sm90ELb0ELb1ELb1ELb0ELb0ELb0ELb0ELb0ELb1ELb0ELb0ELb0EEENS1_21CollectiveEpilogueFwdINS6_IJSA_SC_SB_EEES9_SE_SG_Li384ELb0ELb0ELb0ELb0EEENS1_30DynamicPersistentTileSchedulerILi384ELi32ELb0ELb0ELb1EEEEEEEEEvNT_6ParamsE --------------------------
	.section	.nv.constant0._ZN7cutlass13device_kernelIN5flash11enable_sm90INS1_16FlashAttnFwdSm90INS1_25CollectiveMainloopFwdSm90ILi2EN4cute5tupleIJNS5_1CILi1EEES8_S8_EEENS6_IJNS7_ILi192EEENS7_ILi128EEENS7_ILi96EEEEEELi96ENS_6half_tEfNS_4arch4Sm90ELb0ELb1ELb1ELb0ELb0ELb0ELb0ELb0ELb1ELb0ELb0ELb0EEENS1_21CollectiveEpilogueFwdINS6_IJSA_SC_SB_EEES9_SE_SG_Li384ELb0ELb0ELb0ELb0EEENS1_30DynamicPersistentTileSchedulerILi384ELi32ELb0ELb0ELb1EEEEEEEEEvNT_6ParamsE,"a",@progbits
	.sectionflags	@""
	.align	4
.nv.constant0._ZN7cutlass13device_kernelIN5flash11enable_sm90INS1_16FlashAttnFwdSm90INS1_25CollectiveMainloopFwdSm90ILi2EN4cute5tupleIJNS5_1CILi1EEES8_S8_EEENS6_IJNS7_ILi192EEENS7_ILi128EEENS7_ILi96EEEEEELi96ENS_6half_tEfNS_4arch4Sm90ELb0ELb1ELb1ELb0ELb0ELb0ELb0ELb0ELb1ELb0ELb0ELb0EEENS1_21CollectiveEpilogueFwdINS6_IJSA_SC_SB_EEES9_SE_SG_Li384ELb0ELb0ELb0ELb0EEENS1_30DynamicPersistentTileSchedulerILi384ELi32ELb0ELb0ELb1EEEEEEEEEvNT_6ParamsE:
	.zero		3584


//--------------------- .nv.constant0._ZN7cutlass13device_kernelIN5flash11enable_sm90INS1_16FlashAttnFwdSm90INS1_25CollectiveMainloopFwdSm90ILi2EN4cute5tupleIJNS5_1CILi1EEES8_S8_EEENS6_IJNS7_ILi192EEENS7_ILi128EEENS7_ILi96EEEEEELi96ENS_6half_tEfNS_4arch4Sm90ELb0ELb1ELb1ELb1ELb0ELb0ELb0ELb0ELb1ELb0ELb0ELb0EEENS1_21CollectiveEpilogueFwdINS6_IJSA_SC_SB_EEES9_SE_SG_Li384ELb1ELb0ELb0ELb0EEENS1_36VarlenDynamicPersistentTileSchedulerILi192ELi128ELi384ELi32ELb0ELb0ELb1ELb1ELb0ELb1EEEEEEEEEvNT_6ParamsE --------------------------
	.section	.nv.constant0._ZN7cutlass13device_kernelIN5flash11enable_sm90INS1_16FlashAttnFwdSm90INS1_25CollectiveMainloopFwdSm90ILi2EN4cute5tupleIJNS5_1CILi1EEES8_S8_EEENS6_IJNS7_ILi192EEENS7_ILi128EEENS7_ILi96EEEEEELi96ENS_6half_tEfNS_4arch4Sm90ELb0ELb1ELb1ELb1ELb0ELb0ELb0ELb0ELb1ELb0ELb0ELb0EEENS1_21CollectiveEpilogueFwdINS6_IJSA_SC_SB_EEES9_SE_SG_Li384ELb1ELb0ELb0ELb0EEENS1_36VarlenDynamicPersistentTileSchedulerILi192ELi128ELi384ELi32ELb0ELb0ELb1ELb1ELb0ELb1EEEEEEEEEvNT_6ParamsE,"a",@progbits
	.sectionflags	@""
	.align	4
.nv.constant0._ZN7cutlass13device_kernelIN5flash11enable_sm90INS1_16FlashAttnFwdSm90INS1_25CollectiveMainloopFwdSm90ILi2EN4cute5tupleIJNS5_1CILi1EEES8_S8_EEENS6_IJNS7_ILi192EEENS7_ILi128EEENS7_ILi96EEEEEELi96ENS_6half_tEfNS_4arch4Sm90ELb0ELb1ELb1ELb1ELb0ELb0ELb0ELb0ELb1ELb0ELb0ELb0EEENS1_21CollectiveEpilogueFwdINS6_IJSA_SC_SB_EEES9_SE_SG_Li384ELb1ELb0ELb0ELb0EEENS1_36VarlenDynamicPersistentTileSchedulerILi192ELi128ELi384ELi32ELb0ELb0ELb1ELb1ELb0ELb1EEEEEEEEEvNT_6ParamsE:
	.zero		3200


//--------------------- .nv.constant0._ZN7cutlass13device_kernelIN5flash11enable_sm90INS1_16FlashAttnFwdSm90INS1_25CollectiveMainloopFwdSm90ILi2EN4cute5tupleIJNS5_1CILi1EEES8_S8_EEENS6_IJNS7_ILi192EEENS7_ILi128EEENS7_ILi96EEEEEELi96ENS_6half_tEfNS_4arch4Sm90ELb0ELb1ELb1ELb1ELb0ELb1ELb0ELb0ELb1ELb0ELb0ELb0EEENS1_21CollectiveEpilogueFwdINS6_IJSA_SC_SB_EEES9_SE_SG_Li384ELb1ELb0ELb0ELb0EEENS1_36VarlenDynamicPersistentTileSchedulerILi192ELi128ELi384ELi32ELb0ELb0ELb1ELb1ELb0ELb1EEEEEEEEEvNT_6ParamsE --------------------------
	.section	.nv.constant0._ZN7cutlass13device_kernelIN5flash11enable_sm90INS1_16FlashAttnFwdSm90INS1_25CollectiveMainloopFwdSm90ILi2EN4cute5tupleIJNS5_1CILi1EEES8_S8_EEENS6_IJNS7_ILi192EEENS7_ILi128EEENS7_ILi96EEEEEELi96ENS_6half_tEfNS_4arch4Sm90ELb0ELb1ELb1ELb1ELb0ELb1ELb0ELb0ELb1ELb0ELb0ELb0EEENS1_21CollectiveEpilogueFwdINS6_IJSA_SC_SB_EEES9_SE_SG_Li384ELb1ELb0ELb0ELb0EEENS1_36VarlenDynamicPersistentTileSchedulerILi192ELi128ELi384ELi32ELb0ELb0ELb1ELb1ELb0ELb1EEEEEEEEEvNT_6ParamsE,"a",@progbits
	.sectionflags	@""
	.align	4
.nv.constant0._ZN7cutlass13device_kernelIN5flash11enable_sm90INS1_16FlashAttnFwdSm90INS1_25CollectiveMainloopFwdSm90ILi2EN4cute5tupleIJNS5_1CILi1EEES8_S8_EEENS6_IJNS7_ILi192EEENS7_ILi128EEENS7_ILi96EEEEEELi96ENS_6half_tEfNS_4arch4Sm90ELb0ELb1ELb1ELb1ELb0ELb1ELb0ELb0ELb1ELb0ELb0ELb0EEENS1_21CollectiveEpilogueFwdINS6_IJSA_SC_SB_EEES9_SE_SG_Li384ELb1ELb0ELb0ELb0EEENS1_36VarlenDynamicPersistentTileSchedulerILi192ELi128ELi384ELi32ELb0ELb0ELb1ELb1ELb0ELb1EEEEEEEEEvNT_6ParamsE:
	.zero		3200


//--------------------- .nv.constant0._ZN7cutlass13device_kernelIN5flash11enable_sm90INS1_16FlashAttnFwdSm90INS1_25CollectiveMainloopFwdSm90ILi2EN4cute5tupleIJNS5_1CILi1EEES8_S8_EEENS6_IJNS7_ILi192EEENS7_ILi144EEENS7_ILi96EEEEEELi96ENS_6half_tEfNS_4arch4Sm90ELb1ELb0ELb1ELb0ELb0ELb0ELb0ELb0ELb1ELb0ELb0ELb0EEENS1_21CollectiveEpilogueFwdINS6_IJSA_SC_SB_EEES9_SE_SG_Li384ELb0ELb0ELb0ELb0EEENS1_30DynamicPersistentTileSchedulerILi384ELi32ELb0ELb0ELb1EEEEEEEEEvNT_6ParamsE --------------------------
	.section	.nv.constant0._ZN7cutlass13device_kernelIN5flash11enable_sm90INS1_16FlashAttnFwdSm90INS1_25CollectiveMainloopFwdSm90ILi2EN4cute5tupleIJNS5_1CILi1EEES8_S8_EEENS6_IJNS7_ILi192EEENS7_ILi144EEENS7_ILi96EEEEEELi96ENS_6half_tEfNS_4arch4Sm90ELb1ELb0ELb1ELb0ELb0ELb0ELb0ELb0ELb1ELb0ELb0ELb0EEENS1_21CollectiveEpilogueFwdINS6_IJSA_SC_SB_EEES9_SE_SG_Li384ELb0ELb0ELb0ELb0EEENS1_30DynamicPersistentTileSchedulerILi384ELi32ELb0ELb0ELb1EEEEEEEEEvNT_6ParamsE,"a",@progbits
	.sectionflags	@""
	.align	4
.nv.constant0._ZN7cutlass13device_kernelIN5flash11enable_sm90INS1_16FlashAttnFwdSm90INS1_25CollectiveMainloopFwdSm90ILi2EN4cute5tupleIJNS5_1CILi1EEES8_S8_EEENS6_IJNS7_ILi192EEENS7_ILi144EEENS7_ILi96EEEEEELi96ENS_6half_tEfNS_4arch4Sm90ELb1ELb0ELb1ELb0ELb0ELb0ELb0ELb0ELb1ELb0ELb0ELb0EEENS1_21CollectiveEpilogueFwdINS6_IJSA_SC_SB_EEES9_SE_SG_Li384ELb0ELb0ELb0ELb0EEENS1_30DynamicPersistentTileSchedulerILi384ELi32ELb0ELb0ELb1EEEEEEEEEvNT_6ParamsE:
	.zero		3584


//--------------------- .nv.constant0._ZN7cutlass13device_kernelIN5flash11enable_sm90INS1_16FlashAttnFwdSm90INS1_25CollectiveMainloopFwdSm90ILi2EN4cute5tupleIJNS5_1CILi1EEES8_S8_EEENS6_IJNS7_ILi192EEENS7_ILi144EEENS7_ILi96EEEEEELi96ENS_6half_tEfNS_4arch4Sm90ELb1ELb0ELb1ELb1ELb0ELb0ELb0ELb0ELb1ELb0ELb0ELb0EEENS1_21CollectiveEpilogueFwdINS6_IJSA_SC_SB_EEES9_SE_SG_Li384ELb1ELb0ELb0ELb0EEENS1_36VarlenDynamicPersistentTileSchedulerILi192ELi144ELi384ELi32ELb0ELb0ELb1ELb1ELb1ELb1EEEEEEEEEvNT_6ParamsE --------------------------
	.section	.nv.constant0._ZN7cutlass13device_kernelIN5flash11enable_sm90INS1_16FlashAttnFwdSm90INS1_25CollectiveMainloopFwdSm90ILi2EN4cute5tupleIJNS5_1CILi1EEES8_S8_EEENS6_IJNS7_ILi192EEENS7_ILi144EEENS7_ILi96EEEEEELi96ENS_6half_tEfNS_4arch4Sm90ELb1ELb0ELb1ELb1ELb0ELb0ELb0ELb0ELb1ELb0ELb0ELb0EEENS1_21CollectiveEpilogueFwdINS6_IJSA_SC_SB_EEES9_SE_SG_Li384ELb1ELb0ELb0ELb0EEENS1_36VarlenDynamicPersistentTileSchedulerILi192ELi144ELi384ELi32ELb0ELb0ELb1ELb1ELb1ELb1EEEEEEEEEvNT_6ParamsE,"a",@progbits
	.sectionflags	@""
	.align	4
.nv.constant0._ZN7cutlass13device_kernelIN5flash11enable_sm90INS1_16FlashAttnFwdSm90INS1_25CollectiveMainloopFwdSm90ILi2EN4cute5tupleIJNS5_1CILi1EEES8_S8_EEENS6_IJNS7_ILi192EEENS7_ILi144EEENS7_ILi96EEEEEELi96ENS_6half_tEfNS_4arch4Sm90ELb1ELb0ELb1ELb1ELb0ELb0ELb0ELb0ELb1ELb0ELb0ELb0EEENS1_21CollectiveEpilogueFwdINS6_IJSA_SC_SB_EEES9_SE_SG_Li384ELb1ELb0ELb0ELb0EEENS1_36VarlenDynamicPersistentTileSchedulerILi192ELi144ELi384ELi32ELb0ELb0ELb1ELb1ELb1ELb1EEEEEEEEEvNT_6ParamsE:
	.zero		3200


//--------------------- .nv.constant0._ZN7cutlass13device_kernelIN5flash11enable_sm90INS1_16FlashAttnFwdSm90INS1_25CollectiveMainloopFwdSm90ILi2EN4cute5tupleIJNS5_1CILi1EEES8_S8_EEENS6_IJNS7_ILi192EEENS7_ILi144EEENS7_ILi96EEEEEELi96ENS_6half_tEfNS_4arch4Sm90ELb1ELb0ELb1ELb1ELb0ELb1ELb0ELb0ELb1ELb0ELb0ELb0EEENS1_21CollectiveEpilogueFwdINS6_IJSA_SC_SB_EEES9_SE_SG_Li384ELb1ELb0ELb0ELb0EEENS1_36VarlenDynamicPersistentTileSchedulerILi192ELi144ELi384ELi32ELb0ELb0ELb1ELb1ELb1ELb1EEEEEEEEEvNT_6ParamsE --------------------------
	.section	.nv.constant0._ZN7cutlass13device_kernelIN5flash11enable_sm90INS1_16FlashAttnFwdSm90INS1_25CollectiveMainloopFwdSm90ILi2EN4cute5tupleIJNS5_1CILi1EEES8_S8_EEENS6_IJNS7_ILi192EEENS7_ILi144EEENS7_ILi96EEEEEELi96ENS_6half_tEfNS_4arch4Sm90ELb1ELb0ELb1ELb1ELb0ELb1ELb0ELb0ELb1ELb0ELb0ELb0EEENS1_21CollectiveEpilogueFwdINS6_IJSA_SC_SB_EEES9_SE_SG_Li384ELb1ELb0ELb0ELb0EEENS1_36VarlenDynamicPersistentTileSchedulerILi192ELi144ELi384ELi32ELb0ELb0ELb1ELb1ELb1ELb1EEEEEEEEEvNT_6ParamsE,"a",@progbits
	.sectionflags	@""
	.align	4
.nv.constant0._ZN7cutlass13device_kernelIN5flash11enable_sm90INS1_16FlashAttnFwdSm90INS1_25CollectiveMainloopFwdSm90ILi2EN4cute5tupleIJNS5_1CILi1EEES8_S8_EEENS6_IJNS7_ILi192EEENS7_ILi144EEENS7_ILi96EEEEEELi96ENS_6half_tEfNS_4arch4Sm90ELb1ELb0ELb1ELb1ELb0ELb1ELb0ELb0ELb1ELb0ELb0ELb0EEENS1_21CollectiveEpilogueFwdINS6_IJSA_SC_SB_EEES9_SE_SG_Li384ELb1ELb0ELb0ELb0EEENS1_36VarlenDynamicPersistentTileSchedulerILi192ELi144ELi384ELi32ELb0ELb0ELb1ELb1ELb1ELb1EEEEEEEEEvNT_6ParamsE:
	.zero		3200


//--------------------- SYMBOLS --------------------------

	.type		.nv.reservedSmem.offset0,@object
	.size		.nv.reservedSmem.offset0,0x4
	.type		__assertfail,@function
